	.target	sm_80

	.elftype	@"ET_EXEC"


//--------------------- .note.nv.tkinfo           --------------------------
	.section	.note.nv.tkinfo,"",@"SHT_NOTE"
	.sectionflags	@"SHF_NOTE_NV_TKINFO"
	.tkinfo
        /*0018*/ 	.word	0x00000002
        /*0030*/ 	.string	""
        /*0030*/ 	.string	"ptxas"
        /*0030*/ 	.string	"Cuda compilation tools, release 13.0, V13.0.88"
        /*0030*/ 	.string	"Build cuda_13.0.r13.0/compiler.36424714_0"
        /*0030*/ 	.string	"-arch sm_80 -m 64 "



//--------------------- .note.nv.cuinfo           --------------------------
	.section	.note.nv.cuinfo,"",@"SHT_NOTE"
	.sectionflags	@"SHF_NOTE_NV_CUINFO"
        /*0018*/ 	.short	0x0002
        /*001a*/ 	.short	0x0050
        /*001c*/ 	.short	0x0082
	.zero		2


//--------------------- .nv.info                  --------------------------
	.section	.nv.info,"",@"SHT_CUDA_INFO"
	.align	4


	//----- nvinfo : EIATTR_REGCOUNT
	.align		4
        /*0000*/ 	.byte	0x04, 0x2f
        /*0002*/ 	.short	(.L_12 - .L_11)
	.align		4
.L_11:
        /*0004*/ 	.word	index@(_ZN7cutlass13device_kernelIN5flash19enable_sm80_to_sm89INS1_16FlashAttnFwdSm80INS1_25CollectiveMainloopFwdSm80ILi4ELi1ELb0EN4cute5tupleIJNS5_1CILi128EEENS7_ILi80EEENS7_ILi64EEEEEELi64ENS_6half_tEfNS_4arch4Sm80ELb1ELb0ELb0ELb1ELb0ELb1ELb1ELb1EEENS1_21CollectiveEpilogueFwdINS6_IJS8_SA_S9_EEENS6_IJNS7_ILi1EEESI_SI_EEESC_SE_Li128ELb1ELb1ELb1ELb0EEENS1_36VarlenDynamicPersistentTileSchedulerILi128ELi80ELi128ELi128ELb1ELb1ELb0ELb1ELb1ELb1EEEEEEEEEvNT_6ParamsE)
        /*0008*/ 	.word	0x000000ff


	//----- nvinfo : EIATTR_FRAME_SIZE
	.align		4
.L_12:
        /*000c*/ 	.byte	0x04, 0x11
        /*000e*/ 	.short	(.L_14 - .L_13)
	.align		4
.L_13:
        /*0010*/ 	.word	index@($__internal_25_$__cuda_sm70_votesync_ballot)
        /*0014*/ 	.word	0x00000000


	//----- nvinfo : EIATTR_FRAME_SIZE
	.align		4
.L_14:
        /*0018*/ 	.byte	0x04, 0x11
        /*001a*/ 	.short	(.L_16 - .L_15)
	.align		4
.L_15:
        /*001c*/ 	.word	index@($__internal_24_$__cuda_sm70_shflsync_up_p)
        /*0020*/ 	.word	0x00000000


	//----- nvinfo : EIATTR_FRAME_SIZE
	.align		4
.L_16:
        /*0024*/ 	.byte	0x04, 0x11
        /*0026*/ 	.short	(.L_18 - .L_17)
	.align		4
.L_17:
        /*0028*/ 	.word	index@($__internal_23_$__cuda_sm70_shflsync_idx_p)
        /*002c*/ 	.word	0x00000000


	//----- nvinfo : EIATTR_FRAME_SIZE
	.align		4
.L_18:
        /*0030*/ 	.byte	0x04, 0x11
        /*0032*/ 	.short	(.L_20 - .L_19)
	.align		4
.L_19:
        /*0034*/ 	.word	index@($__internal_22_$__cuda_sm70_shflsync_bfly_p)
        /*0038*/ 	.word	0x00000000


	//----- nvinfo : EIATTR_FRAME_SIZE
	.align		4
.L_20:
        /*003c*/ 	.byte	0x04, 0x11
        /*003e*/ 	.short	(.L_22 - .L_21)
	.align		4
.L_21:
        /*0040*/ 	.word	index@(_ZN7cutlass13device_kernelIN5flash19enable_sm80_to_sm89INS1_16FlashAttnFwdSm80INS1_25CollectiveMainloopFwdSm80ILi4ELi1ELb0EN4cute5tupleIJNS5_1CILi128EEENS7_ILi80EEENS7_ILi64EEEEEELi64ENS_6half_tEfNS_4arch4Sm80ELb1ELb0ELb0ELb1ELb0ELb1ELb1ELb1EEENS1_21CollectiveEpilogueFwdINS6_IJS8_SA_S9_EEENS6_IJNS7_ILi1EEESI_SI_EEESC_SE_Li128ELb1ELb1ELb1ELb0EEENS1_36VarlenDynamicPersistentTileSchedulerILi128ELi80ELi128ELi128ELb1ELb1ELb0ELb1ELb1ELb1EEEEEEEEEvNT_6ParamsE)
        /*0044*/ 	.word	0x00000068


	//----- nvinfo : EIATTR_REGCOUNT
	.align		4
.L_22:
        /*0048*/ 	.byte	0x04, 0x2f
        /*004a*/ 	.short	(.L_24 - .L_23)
	.align		4
.L_23:
        /*004c*/ 	.word	index@(_ZN7cutlass13device_kernelIN5flash19enable_sm80_to_sm89INS1_16FlashAttnFwdSm80INS1_25CollectiveMainloopFwdSm80ILi4ELi1ELb0EN4cute5tupleIJNS5_1CILi128EEENS7_ILi80EEENS7_ILi64EEEEEELi64ENS_6half_tEfNS_4arch4Sm80ELb1ELb0ELb0ELb1ELb0ELb0ELb1ELb1EEENS1_21CollectiveEpilogueFwdINS6_IJS8_SA_S9_EEENS6_IJNS7_ILi1EEESI_SI_EEESC_SE_Li128ELb1ELb1ELb1ELb0EEENS1_36VarlenDynamicPersistentTileSchedulerILi128ELi80ELi128ELi128ELb1ELb1ELb0ELb1ELb1ELb1EEEEEEEEEvNT_6ParamsE)
        /*0050*/ 	.word	0x000000ff


	//----- nvinfo : EIATTR_FRAME_SIZE
	.align		4
.L_24:
        /*0054*/ 	.byte	0x04, 0x11
        /*0056*/ 	.short	(.L_26 - .L_25)
	.align		4
.L_25:
        /*0058*/ 	.word	index@($__internal_21_$__cuda_sm70_votesync_ballot)
        /*005c*/ 	.word	0x00000000


	//----- nvinfo : EIATTR_FRAME_SIZE
	.align		4
.L_26:
        /*0060*/ 	.byte	0x04, 0x11
        /*0062*/ 	.short	(.L_28 - .L_27)
	.align		4
.L_27:
        /*0064*/ 	.word	index@($__internal_20_$__cuda_sm70_shflsync_up_p)
        /*0068*/ 	.word	0x00000000


	//----- nvinfo : EIATTR_FRAME_SIZE
	.align		4
.L_28:
        /*006c*/ 	.byte	0x04, 0x11
        /*006e*/ 	.short	(.L_30 - .L_29)
	.align		4
.L_29:
        /*0070*/ 	.word	index@($__internal_19_$__cuda_sm70_shflsync_idx_p)
        /*0074*/ 	.word	0x00000000


	//----- nvinfo : EIATTR_FRAME_SIZE
	.align		4
.L_30:
        /*0078*/ 	.byte	0x04, 0x11
        /*007a*/ 	.short	(.L_32 - .L_31)
	.align		4
.L_31:
        /*007c*/ 	.word	index@($__internal_18_$__cuda_sm70_shflsync_bfly_p)
        /*0080*/ 	.word	0x00000000


	//----- nvinfo : EIATTR_FRAME_SIZE
	.align		4
.L_32:
        /*0084*/ 	.byte	0x04, 0x11
        /*0086*/ 	.short	(.L_34 - .L_33)
	.align		4
.L_33:
        /*0088*/ 	.word	index@(_ZN7cutlass13device_kernelIN5flash19enable_sm80_to_sm89INS1_16FlashAttnFwdSm80INS1_25CollectiveMainloopFwdSm80ILi4ELi1ELb0EN4cute5tupleIJNS5_1CILi128EEENS7_ILi80EEENS7_ILi64EEEEEELi64ENS_6half_tEfNS_4arch4Sm80ELb1ELb0ELb0ELb1ELb0ELb0ELb1ELb1EEENS1_21CollectiveEpilogueFwdINS6_IJS8_SA_S9_EEENS6_IJNS7_ILi1EEESI_SI_EEESC_SE_Li128ELb1ELb1ELb1ELb0EEENS1_36VarlenDynamicPersistentTileSchedulerILi128ELi80ELi128ELi128ELb1ELb1ELb0ELb1ELb1ELb1EEEEEEEEEvNT_6ParamsE)
        /*008c*/ 	.word	0x000000a0


	//----- nvinfo : EIATTR_REGCOUNT
	.align		4
.L_34:
        /*0090*/ 	.byte	0x04, 0x2f
        /*0092*/ 	.short	(.L_36 - .L_35)
	.align		4
.L_35:
        /*0094*/ 	.word	index@(_ZN7cutlass13device_kernelIN5flash19enable_sm80_to_sm89INS1_16FlashAttnFwdSm80INS1_25CollectiveMainloopFwdSm80ILi4ELi1ELb0EN4cute5tupleIJNS5_1CILi128EEENS7_ILi112EEENS7_ILi64EEEEEELi64ENS_6half_tEfNS_4arch4Sm80ELb1ELb0ELb0ELb0ELb0ELb0ELb1ELb1EEENS1_21CollectiveEpilogueFwdINS6_IJS8_SA_S9_EEENS6_IJNS7_ILi1EEESI_SI_EEESC_SE_Li128ELb0ELb1ELb1ELb0EEENS1_30DynamicPersistentTileSchedulerILi128ELi128ELb1ELb1ELb0EEEEEEEEEvNT_6ParamsE)
        /*0098*/ 	.word	0x000000ff


	//----- nvinfo : EIATTR_FRAME_SIZE
	.align		4
.L_36:
        /*009c*/ 	.byte	0x04, 0x11
        /*009e*/ 	.short	(.L_38 - .L_37)
	.align		4
.L_37:
        /*00a0*/ 	.word	index@($__internal_17_$__cuda_sm70_shflsync_idx_p)
        /*00a4*/ 	.word	0x00000000


	//----- nvinfo : EIATTR_FRAME_SIZE
	.align		4
.L_38:
        /*00a8*/ 	.byte	0x04, 0x11
        /*00aa*/ 	.short	(.L_40 - .L_39)
	.align		4
.L_39:
        /*00ac*/ 	.word	index@($__internal_16_$__cuda_sm70_shflsync_bfly_p)
        /*00b0*/ 	.word	0x00000000


	//----- nvinfo : EIATTR_FRAME_SIZE
	.align		4
.L_40:
        /*00b4*/ 	.byte	0x04, 0x11
        /*00b6*/ 	.short	(.L_42 - .L_41)
	.align		4
.L_41:
        /*00b8*/ 	.word	index@(_ZN7cutlass13device_kernelIN5flash19enable_sm80_to_sm89INS1_16FlashAttnFwdSm80INS1_25CollectiveMainloopFwdSm80ILi4ELi1ELb0EN4cute5tupleIJNS5_1CILi128EEENS7_ILi112EEENS7_ILi64EEEEEELi64ENS_6half_tEfNS_4arch4Sm80ELb1ELb0ELb0ELb0ELb0ELb0ELb1ELb1EEENS1_21CollectiveEpilogueFwdINS6_IJS8_SA_S9_EEENS6_IJNS7_ILi1EEESI_SI_EEESC_SE_Li128ELb0ELb1ELb1ELb0EEENS1_30DynamicPersistentTileSchedulerILi128ELi128ELb1ELb1ELb0EEEEEEEEEvNT_6ParamsE)
        /*00bc*/ 	.word	0x000000d8


	//----- nvinfo : EIATTR_REGCOUNT
	.align		4
.L_42:
        /*00c0*/ 	.byte	0x04, 0x2f
        /*00c2*/ 	.short	(.L_44 - .L_43)
	.align		4
.L_43:
        /*00c4*/ 	.word	index@(_ZN7cutlass13device_kernelIN5flash19enable_sm80_to_sm89INS1_16FlashAttnFwdSm80INS1_25CollectiveMainloopFwdSm80ILi4ELi1ELb0EN4cute5tupleIJNS5_1CILi128EEENS7_ILi80EEENS7_ILi64EEEEEELi64ENS_6half_tEfNS_4arch4Sm80ELb0ELb1ELb0ELb1ELb0ELb1ELb1ELb1EEENS1_21CollectiveEpilogueFwdINS6_IJS8_SA_S9_EEENS6_IJNS7_ILi1EEESI_SI_EEESC_SE_Li128ELb1ELb1ELb1ELb0EEENS1_36VarlenDynamicPersistentTileSchedulerILi128ELi80ELi128ELi128ELb1ELb1ELb0ELb1ELb0ELb1EEEEEEEEEvNT_6ParamsE)
        /*00c8*/ 	.word	0x000000ff


	//----- nvinfo : EIATTR_FRAME_SIZE
	.align		4
.L_44:
        /*00cc*/ 	.byte	0x04, 0x11
        /*00ce*/ 	.short	(.L_46 - .L_45)
	.align		4
.L_45:
        /*00d0*/ 	.word	index@($__internal_15_$__cuda_sm70_votesync_ballot)
        /*00d4*/ 	.word	0x00000000


	//----- nvinfo : EIATTR_FRAME_SIZE
	.align		4
.L_46:
        /*00d8*/ 	.byte	0x04, 0x11
        /*00da*/ 	.short	(.L_48 - .L_47)
	.align		4
.L_47:
        /*00dc*/ 	.word	index@($__internal_14_$__cuda_sm70_shflsync_up_p)
        /*00e0*/ 	.word	0x00000000


	//----- nvinfo : EIATTR_FRAME_SIZE
	.align		4
.L_48:
        /*00e4*/ 	.byte	0x04, 0x11
        /*00e6*/ 	.short	(.L_50 - .L_49)
	.align		4
.L_49:
        /*00e8*/ 	.word	index@($__internal_13_$__cuda_sm70_shflsync_idx_p)
        /*00ec*/ 	.word	0x00000000


	//----- nvinfo : EIATTR_FRAME_SIZE
	.align		4
.L_50:
        /*00f0*/ 	.byte	0x04, 0x11
        /*00f2*/ 	.short	(.L_52 - .L_51)
	.align		4
.L_51:
        /*00f4*/ 	.word	index@($__internal_12_$__cuda_sm70_shflsync_bfly_p)
        /*00f8*/ 	.word	0x00000000


	//----- nvinfo : EIATTR_FRAME_SIZE
	.align		4
.L_52:
        /*00fc*/ 	.byte	0x04, 0x11
        /*00fe*/ 	.short	(.L_54 - .L_53)
	.align		4
.L_53:
        /*0100*/ 	.word	index@(_ZN7cutlass13device_kernelIN5flash19enable_sm80_to_sm89INS1_16FlashAttnFwdSm80INS1_25CollectiveMainloopFwdSm80ILi4ELi1ELb0EN4cute5tupleIJNS5_1CILi128EEENS7_ILi80EEENS7_ILi64EEEEEELi64ENS_6half_tEfNS_4arch4Sm80ELb0ELb1ELb0ELb1ELb0ELb1ELb1ELb1EEENS1_21CollectiveEpilogueFwdINS6_IJS8_SA_S9_EEENS6_IJNS7_ILi1EEESI_SI_EEESC_SE_Li128ELb1ELb1ELb1ELb0EEENS1_36VarlenDynamicPersistentTileSchedulerILi128ELi80ELi128ELi128ELb1ELb1ELb0ELb1ELb0ELb1EEEEEEEEEvNT_6ParamsE)
        /*0104*/ 	.word	0x00000068


	//----- nvinfo : EIATTR_REGCOUNT
	.align		4
.L_54:
        /*0108*/ 	.byte	0x04, 0x2f
        /*010a*/ 	.short	(.L_56 - .L_55)
	.align		4
.L_55:
        /*010c*/ 	.word	index@(_ZN7cutlass13device_kernelIN5flash19enable_sm80_to_sm89INS1_16FlashAttnFwdSm80INS1_25CollectiveMainloopFwdSm80ILi4ELi1ELb0EN4cute5tupleIJNS5_1CILi128EEENS7_ILi80EEENS7_ILi64EEEEEELi64ENS_6half_tEfNS_4arch4Sm80ELb0ELb1ELb0ELb1ELb0ELb0ELb1ELb1EEENS1_21CollectiveEpilogueFwdINS6_IJS8_SA_S9_EEENS6_IJNS7_ILi1EEESI_SI_EEESC_SE_Li128ELb1ELb1ELb1ELb0EEENS1_36VarlenDynamicPersistentTileSchedulerILi128ELi80ELi128ELi128ELb1ELb1ELb0ELb1ELb0ELb1EEEEEEEEEvNT_6ParamsE)
        /*0110*/ 	.word	0x000000ff


	//----- nvinfo : EIATTR_FRAME_SIZE
	.align		4
.L_56:
        /*0114*/ 	.byte	0x04, 0x11
        /*0116*/ 	.short	(.L_58 - .L_57)
	.align		4
.L_57:
        /*0118*/ 	.word	index@($__internal_11_$__cuda_sm70_votesync_ballot)
        /*011c*/ 	.word	0x00000000


	//----- nvinfo : EIATTR_FRAME_SIZE
	.align		4
.L_58:
        /*0120*/ 	.byte	0x04, 0x11
        /*0122*/ 	.short	(.L_60 - .L_59)
	.align		4
.L_59:
        /*0124*/ 	.word	index@($__internal_10_$__cuda_sm70_shflsync_up_p)
        /*0128*/ 	.word	0x00000000


	//----- nvinfo : EIATTR_FRAME_SIZE
	.align		4
.L_60:
        /*012c*/ 	.byte	0x04, 0x11
        /*012e*/ 	.short	(.L_62 - .L_61)
	.align		4
.L_61:
        /*0130*/ 	.word	index@($__internal_9_$__cuda_sm70_shflsync_idx_p)
        /*0134*/ 	.word	0x00000000


	//----- nvinfo : EIATTR_FRAME_SIZE
	.align		4
.L_62:
        /*0138*/ 	.byte	0x04, 0x11
        /*013a*/ 	.short	(.L_64 - .L_63)
	.align		4
.L_63:
        /*013c*/ 	.word	index@($__internal_8_$__cuda_sm70_shflsync_bfly_p)
        /*0140*/ 	.word	0x00000000


	//----- nvinfo : EIATTR_FRAME_SIZE
	.align		4
.L_64:
        /*0144*/ 	.byte	0x04, 0x11
        /*0146*/ 	.short	(.L_66 - .L_65)
	.align		4
.L_65:
        /*0148*/ 	.word	index@(_ZN7cutlass13device_kernelIN5flash19enable_sm80_to_sm89INS1_16FlashAttnFwdSm80INS1_25CollectiveMainloopFwdSm80ILi4ELi1ELb0EN4cute5tupleIJNS5_1CILi128EEENS7_ILi80EEENS7_ILi64EEEEEELi64ENS_6half_tEfNS_4arch4Sm80ELb0ELb1ELb0ELb1ELb0ELb0ELb1ELb1EEENS1_21CollectiveEpilogueFwdINS6_IJS8_SA_S9_EEENS6_IJNS7_ILi1EEESI_SI_EEESC_SE_Li128ELb1ELb1ELb1ELb0EEENS1_36VarlenDynamicPersistentTileSchedulerILi128ELi80ELi128ELi128ELb1ELb1ELb0ELb1ELb0ELb1EEEEEEEEEvNT_6ParamsE)
        /*014c*/ 	.word	0x00000088


	//----- nvinfo : EIATTR_REGCOUNT
	.align		4
.L_66:
        /*0150*/ 	.byte	0x04, 0x2f
        /*0152*/ 	.short	(.L_68 - .L_67)
	.align		4
.L_67:
        /*0154*/ 	.word	index@(_ZN7cutlass13device_kernelIN5flash19enable_sm80_to_sm89INS1_16FlashAttnFwdSm80INS1_25CollectiveMainloopFwdSm80ILi4ELi1ELb0EN4cute5tupleIJNS5_1CILi128EEENS7_ILi96EEENS7_ILi64EEEEEELi64ENS_6half_tEfNS_4arch4Sm80ELb0ELb1ELb0ELb0ELb0ELb0ELb1ELb1EEENS1_21CollectiveEpilogueFwdINS6_IJS8_SA_S9_EEENS6_IJNS7_ILi1EEESI_SI_EEESC_SE_Li128ELb0ELb1ELb1ELb0EEENS1_19SingleTileSchedulerILb0ELb1ELb1ELi128EEEEEEEEEvNT_6ParamsE)
        /*0158*/ 	.word	0x000000ff


	//----- nvinfo : EIATTR_FRAME_SIZE
	.align		4
.L_68:
        /*015c*/ 	.byte	0x04, 0x11
        /*015e*/ 	.short	(.L_70 - .L_69)
	.align		4
.L_69:
        /*0160*/ 	.word	index@(_ZN7cutlass13device_kernelIN5flash19enable_sm80_to_sm89INS1_16FlashAttnFwdSm80INS1_25CollectiveMainloopFwdSm80ILi4ELi1ELb0EN4cute5tupleIJNS5_1CILi128EEENS7_ILi96EEENS7_ILi64EEEEEELi64ENS_6half_tEfNS_4arch4Sm80ELb0ELb1ELb0ELb0ELb0ELb0ELb1ELb1EEENS1_21CollectiveEpilogueFwdINS6_IJS8_SA_S9_EEENS6_IJNS7_ILi1EEESI_SI_EEESC_SE_Li128ELb0ELb1ELb1ELb0EEENS1_19SingleTileSchedulerILb0ELb1ELb1ELi128EEEEEEEEEvNT_6ParamsE)
        /*0164*/ 	.word	0x00000050


	//----- nvinfo : EIATTR_REGCOUNT
	.align		4
.L_70:
        /*0168*/ 	.byte	0x04, 0x2f
        /*016a*/ 	.short	(.L_72 - .L_71)
	.align		4
.L_71:
        /*016c*/ 	.word	index@(_ZN7cutlass13device_kernelIN5flash19enable_sm80_to_sm89INS1_16FlashAttnFwdSm80INS1_25CollectiveMainloopFwdSm80ILi4ELi1ELb0EN4cute5tupleIJNS5_1CILi128EEENS7_ILi80EEENS7_ILi64EEEEEELi64ENS_6half_tEfNS_4arch4Sm80ELb0ELb0ELb0ELb1ELb0ELb1ELb1ELb1EEENS1_21CollectiveEpilogueFwdINS6_IJS8_SA_S9_EEENS6_IJNS7_ILi1EEESI_SI_EEESC_SE_Li128ELb1ELb1ELb1ELb0EEENS1_36VarlenDynamicPersistentTileSchedulerILi128ELi80ELi128ELi128ELb1ELb1ELb0ELb0ELb1ELb1EEEEEEEEEvNT_6ParamsE)
        /*0170*/ 	.word	0x000000ff


	//----- nvinfo : EIATTR_FRAME_SIZE
	.align		4
.L_72:
        /*0174*/ 	.byte	0x04, 0x11
        /*0176*/ 	.short	(.L_74 - .L_73)
	.align		4
.L_73:
        /*0178*/ 	.word	index@($__internal_7_$__cuda_sm70_votesync_ballot)
        /*017c*/ 	.word	0x00000000


	//----- nvinfo : EIATTR_FRAME_SIZE
	.align		4
.L_74:
        /*0180*/ 	.byte	0x04, 0x11
        /*0182*/ 	.short	(.L_76 - .L_75)
	.align		4
.L_75:
        /*0184*/ 	.word	index@($__internal_6_$__cuda_sm70_shflsync_up_p)
        /*0188*/ 	.word	0x00000000


	//----- nvinfo : EIATTR_FRAME_SIZE
	.align		4
.L_76:
        /*018c*/ 	.byte	0x04, 0x11
        /*018e*/ 	.short	(.L_78 - .L_77)
	.align		4
.L_77:
        /*0190*/ 	.word	index@($__internal_5_$__cuda_sm70_shflsync_idx_p)
        /*0194*/ 	.word	0x00000000


	//----- nvinfo : EIATTR_FRAME_SIZE
	.align		4
.L_78:
        /*0198*/ 	.byte	0x04, 0x11
        /*019a*/ 	.short	(.L_80 - .L_79)
	.align		4
.L_79:
        /*019c*/ 	.word	index@($__internal_4_$__cuda_sm70_shflsync_bfly_p)
        /*01a0*/ 	.word	0x00000000


	//----- nvinfo : EIATTR_FRAME_SIZE
	.align		4
.L_80:
        /*01a4*/ 	.byte	0x04, 0x11
        /*01a6*/ 	.short	(.L_82 - .L_81)
	.align		4
.L_81:
        /*01a8*/ 	.word	index@(_ZN7cutlass13device_kernelIN5flash19enable_sm80_to_sm89INS1_16FlashAttnFwdSm80INS1_25CollectiveMainloopFwdSm80ILi4ELi1ELb0EN4cute5tupleIJNS5_1CILi128EEENS7_ILi80EEENS7_ILi64EEEEEELi64ENS_6half_tEfNS_4arch4Sm80ELb0ELb0ELb0ELb1ELb0ELb1ELb1ELb1EEENS1_21CollectiveEpilogueFwdINS6_IJS8_SA_S9_EEENS6_IJNS7_ILi1EEESI_SI_EEESC_SE_Li128ELb1ELb1ELb1ELb0EEENS1_36VarlenDynamicPersistentTileSchedulerILi128ELi80ELi128ELi128ELb1ELb1ELb0ELb0ELb1ELb1EEEEEEEEEvNT_6ParamsE)
        /*01ac*/ 	.word	0x00000040


	//----- nvinfo : EIATTR_REGCOUNT
	.align		4
.L_82:
        /*01b0*/ 	.byte	0x04, 0x2f
        /*01b2*/ 	.short	(.L_84 - .L_83)
	.align		4
.L_83:
        /*01b4*/ 	.word	index@(_ZN7cutlass13device_kernelIN5flash19enable_sm80_to_sm89INS1_16FlashAttnFwdSm80INS1_25CollectiveMainloopFwdSm80ILi4ELi1ELb0EN4cute5tupleIJNS5_1CILi128EEENS7_ILi80EEENS7_ILi64EEEEEELi64ENS_6half_tEfNS_4arch4Sm80ELb0ELb0ELb0ELb1ELb0ELb0ELb1ELb1EEENS1_21CollectiveEpilogueFwdINS6_IJS8_SA_S9_EEENS6_IJNS7_ILi1EEESI_SI_EEESC_SE_Li128ELb1ELb1ELb1ELb0EEENS1_36VarlenDynamicPersistentTileSchedulerILi128ELi80ELi128ELi128ELb1ELb1ELb0ELb0ELb1ELb1EEEEEEEEEvNT_6ParamsE)
        /*01b8*/ 	.word	0x000000ff


	//----- nvinfo : EIATTR_FRAME_SIZE
	.align		4
.L_84:
        /*01bc*/ 	.byte	0x04, 0x11
        /*01be*/ 	.short	(.L_86 - .L_85)
	.align		4
.L_85:
        /*01c0*/ 	.word	index@($__internal_3_$__cuda_sm70_votesync_ballot)
        /*01c4*/ 	.word	0x00000000


	//----- nvinfo : EIATTR_FRAME_SIZE
	.align		4
.L_86:
        /*01c8*/ 	.byte	0x04, 0x11
        /*01ca*/ 	.short	(.L_88 - .L_87)
	.align		4
.L_87:
        /*01cc*/ 	.word	index@($__internal_2_$__cuda_sm70_shflsync_up_p)
        /*01d0*/ 	.word	0x00000000


	//----- nvinfo : EIATTR_FRAME_SIZE
	.align		4
.L_88:
        /*01d4*/ 	.byte	0x04, 0x11
        /*01d6*/ 	.short	(.L_90 - .L_89)
	.align		4
.L_89:
        /*01d8*/ 	.word	index@($__internal_1_$__cuda_sm70_shflsync_idx_p)
        /*01dc*/ 	.word	0x00000000


	//----- nvinfo : EIATTR_FRAME_SIZE
	.align		4
.L_90:
        /*01e0*/ 	.byte	0x04, 0x11
        /*01e2*/ 	.short	(.L_92 - .L_91)
	.align		4
.L_91:
        /*01e4*/ 	.word	index@($__internal_0_$__cuda_sm70_shflsync_bfly_p)
        /*01e8*/ 	.word	0x00000000


	//----- nvinfo : EIATTR_FRAME_SIZE
	.align		4
.L_92:
        /*01ec*/ 	.byte	0x04, 0x11
        /*01ee*/ 	.short	(.L_94 - .L_93)
	.align		4
.L_93:
        /*01f0*/ 	.word	index@(_ZN7cutlass13device_kernelIN5flash19enable_sm80_to_sm89INS1_16FlashAttnFwdSm80INS1_25CollectiveMainloopFwdSm80ILi4ELi1ELb0EN4cute5tupleIJNS5_1CILi128EEENS7_ILi80EEENS7_ILi64EEEEEELi64ENS_6half_tEfNS_4arch4Sm80ELb0ELb0ELb0ELb1ELb0ELb0ELb1ELb1EEENS1_21CollectiveEpilogueFwdINS6_IJS8_SA_S9_EEENS6_IJNS7_ILi1EEESI_SI_EEESC_SE_Li128ELb1ELb1ELb1ELb0EEENS1_36VarlenDynamicPersistentTileSchedulerILi128ELi80ELi128ELi128ELb1ELb1ELb0ELb0ELb1ELb1EEEEEEEEEvNT_6ParamsE)
        /*01f4*/ 	.word	0x00000058


	//----- nvinfo : EIATTR_REGCOUNT
	.align		4
.L_94:
        /*01f8*/ 	.byte	0x04, 0x2f
        /*01fa*/ 	.short	(.L_96 - .L_95)
	.align		4
.L_95:
        /*01fc*/ 	.word	index@(_ZN7cutlass13device_kernelIN5flash19enable_sm80_to_sm89INS1_16FlashAttnFwdSm80INS1_25CollectiveMainloopFwdSm80ILi4ELi1ELb0EN4cute5tupleIJNS5_1CILi128EEENS7_ILi112EEENS7_ILi64EEEEEELi64ENS_6half_tEfNS_4arch4Sm80ELb0ELb0ELb0ELb0ELb0ELb0ELb1ELb1EEENS1_21CollectiveEpilogueFwdINS6_IJS8_SA_S9_EEENS6_IJNS7_ILi1EEESI_SI_EEESC_SE_Li128ELb0ELb1ELb1ELb0EEENS1_19SingleTileSchedulerILb0ELb1ELb1ELi128EEEEEEEEEvNT_6ParamsE)
        /*0200*/ 	.word	0x000000ff


	//----- nvinfo : EIATTR_FRAME_SIZE
	.align		4
.L_96:
        /*0204*/ 	.byte	0x04, 0x11
        /*0206*/ 	.short	(.L_98 - .L_97)
	.align		4
.L_97:
        /*0208*/ 	.word	index@(_ZN7cutlass13device_kernelIN5flash19enable_sm80_to_sm89INS1_16FlashAttnFwdSm80INS1_25CollectiveMainloopFwdSm80ILi4ELi1ELb0EN4cute5tupleIJNS5_1CILi128EEENS7_ILi112EEENS7_ILi64EEEEEELi64ENS_6half_tEfNS_4arch4Sm80ELb0ELb0ELb0ELb0ELb0ELb0ELb1ELb1EEENS1_21CollectiveEpilogueFwdINS6_IJS8_SA_S9_EEENS6_IJNS7_ILi1EEESI_SI_EEESC_SE_Li128ELb0ELb1ELb1ELb0EEENS1_19SingleTileSchedulerILb0ELb1ELb1ELi128EEEEEEEEEvNT_6ParamsE)
        /*020c*/ 	.word	0x00000048


	//----- nvinfo : EIATTR_MIN_STACK_SIZE
	.align		4
.L_98:
        /*0210*/ 	.byte	0x04, 0x12
        /*0212*/ 	.short	(.L_100 - .L_99)
	.align		4
.L_99:
        /*0214*/ 	.word	index@(_ZN7cutlass13device_kernelIN5flash19enable_sm80_to_sm89INS1_16FlashAttnFwdSm80INS1_25CollectiveMainloopFwdSm80ILi4ELi1ELb0EN4cute5tupleIJNS5_1CILi128EEENS7_ILi112EEENS7_ILi64EEEEEELi64ENS_6half_tEfNS_4arch4Sm80ELb0ELb0ELb0ELb0ELb0ELb0ELb1ELb1EEENS1_21CollectiveEpilogueFwdINS6_IJS8_SA_S9_EEENS6_IJNS7_ILi1EEESI_SI_EEESC_SE_Li128ELb0ELb1ELb1ELb0EEENS1_19SingleTileSchedulerILb0ELb1ELb1ELi128EEEEEEEEEvNT_6ParamsE)
        /*0218*/ 	.word	0x00000048


	//----- nvinfo : EIATTR_MIN_STACK_SIZE
	.align		4
.L_100:
        /*021c*/ 	.byte	0x04, 0x12
        /*021e*/ 	.short	(.L_102 - .L_101)
	.align		4
.L_101:
        /*0220*/ 	.word	index@(_ZN7cutlass13device_kernelIN5flash19enable_sm80_to_sm89INS1_16FlashAttnFwdSm80INS1_25CollectiveMainloopFwdSm80ILi4ELi1ELb0EN4cute5tupleIJNS5_1CILi128EEENS7_ILi80EEENS7_ILi64EEEEEELi64ENS_6half_tEfNS_4arch4Sm80ELb0ELb0ELb0ELb1ELb0ELb0ELb1ELb1EEENS1_21CollectiveEpilogueFwdINS6_IJS8_SA_S9_EEENS6_IJNS7_ILi1EEESI_SI_EEESC_SE_Li128ELb1ELb1ELb1ELb0EEENS1_36VarlenDynamicPersistentTileSchedulerILi128ELi80ELi128ELi128ELb1ELb1ELb0ELb0ELb1ELb1EEEEEEEEEvNT_6ParamsE)
        /*0224*/ 	.word	0x00000058


	//----- nvinfo : EIATTR_MIN_STACK_SIZE
	.align		4
.L_102:
        /*0228*/ 	.byte	0x04, 0x12
        /*022a*/ 	.short	(.L_104 - .L_103)
	.align		4
.L_103:
        /*022c*/ 	.word	index@(_ZN7cutlass13device_kernelIN5flash19enable_sm80_to_sm89INS1_16FlashAttnFwdSm80INS1_25CollectiveMainloopFwdSm80ILi4ELi1ELb0EN4cute5tupleIJNS5_1CILi128EEENS7_ILi80EEENS7_ILi64EEEEEELi64ENS_6half_tEfNS_4arch4Sm80ELb0ELb0ELb0ELb1ELb0ELb1ELb1ELb1EEENS1_21CollectiveEpilogueFwdINS6_IJS8_SA_S9_EEENS6_IJNS7_ILi1EEESI_SI_EEESC_SE_Li128ELb1ELb1ELb1ELb0EEENS1_36VarlenDynamicPersistentTileSchedulerILi128ELi80ELi128ELi128ELb1ELb1ELb0ELb0ELb1ELb1EEEEEEEEEvNT_6ParamsE)
        /*0230*/ 	.word	0x00000040


	//----- nvinfo : EIATTR_MIN_STACK_SIZE
	.align		4
.L_104:
        /*0234*/ 	.byte	0x04, 0x12
        /*0236*/ 	.short	(.L_106 - .L_105)
	.align		4
.L_105:
        /*0238*/ 	.word	index@(_ZN7cutlass13device_kernelIN5flash19enable_sm80_to_sm89INS1_16FlashAttnFwdSm80INS1_25CollectiveMainloopFwdSm80ILi4ELi1ELb0EN4cute5tupleIJNS5_1CILi128EEENS7_ILi96EEENS7_ILi64EEEEEELi64ENS_6half_tEfNS_4arch4Sm80ELb0ELb1ELb0ELb0ELb0ELb0ELb1ELb1EEENS1_21CollectiveEpilogueFwdINS6_IJS8_SA_S9_EEENS6_IJNS7_ILi1EEESI_SI_EEESC_SE_Li128ELb0ELb1ELb1ELb0EEENS1_19SingleTileSchedulerILb0ELb1ELb1ELi128EEEEEEEEEvNT_6ParamsE)
        /*023c*/ 	.word	0x00000050


	//----- nvinfo : EIATTR_MIN_STACK_SIZE
	.align		4
.L_106:
        /*0240*/ 	.byte	0x04, 0x12
        /*0242*/ 	.short	(.L_108 - .L_107)
	.align		4
.L_107:
        /*0244*/ 	.word	index@(_ZN7cutlass13device_kernelIN5flash19enable_sm80_to_sm89INS1_16FlashAttnFwdSm80INS1_25CollectiveMainloopFwdSm80ILi4ELi1ELb0EN4cute5tupleIJNS5_1CILi128EEENS7_ILi80EEENS7_ILi64EEEEEELi64ENS_6half_tEfNS_4arch4Sm80ELb0ELb1ELb0ELb1ELb0ELb0ELb1ELb1EEENS1_21CollectiveEpilogueFwdINS6_IJS8_SA_S9_EEENS6_IJNS7_ILi1EEESI_SI_EEESC_SE_Li128ELb1ELb1ELb1ELb0EEENS1_36VarlenDynamicPersistentTileSchedulerILi128ELi80ELi128ELi128ELb1ELb1ELb0ELb1ELb0ELb1EEEEEEEEEvNT_6ParamsE)
        /*0248*/ 	.word	0x00000088


	//----- nvinfo : EIATTR_MIN_STACK_SIZE
	.align		4
.L_108:
        /*024c*/ 	.byte	0x04, 0x12
        /*024e*/ 	.short	(.L_110 - .L_109)
	.align		4
.L_109:
        /*0250*/ 	.word	index@(_ZN7cutlass13device_kernelIN5flash19enable_sm80_to_sm89INS1_16FlashAttnFwdSm80INS1_25CollectiveMainloopFwdSm80ILi4ELi1ELb0EN4cute5tupleIJNS5_1CILi128EEENS7_ILi80EEENS7_ILi64EEEEEELi64ENS_6half_tEfNS_4arch4Sm80ELb0ELb1ELb0ELb1ELb0ELb1ELb1ELb1EEENS1_21CollectiveEpilogueFwdINS6_IJS8_SA_S9_EEENS6_IJNS7_ILi1EEESI_SI_EEESC_SE_Li128ELb1ELb1ELb1ELb0EEENS1_36VarlenDynamicPersistentTileSchedulerILi128ELi80ELi128ELi128ELb1ELb1ELb0ELb1ELb0ELb1EEEEEEEEEvNT_6ParamsE)
        /*0254*/ 	.word	0x00000068


	//----- nvinfo : EIATTR_MIN_STACK_SIZE
	.align		4
.L_110:
        /*0258*/ 	.byte	0x04, 0x12
        /*025a*/ 	.short	(.L_112 - .L_111)
	.align		4
.L_111:
        /*025c*/ 	.word	index@(_ZN7cutlass13device_kernelIN5flash19enable_sm80_to_sm89INS1_16FlashAttnFwdSm80INS1_25CollectiveMainloopFwdSm80ILi4ELi1ELb0EN4cute5tupleIJNS5_1CILi128EEENS7_ILi112EEENS7_ILi64EEEEEELi64ENS_6half_tEfNS_4arch4Sm80ELb1ELb0ELb0ELb0ELb0ELb0ELb1ELb1EEENS1_21CollectiveEpilogueFwdINS6_IJS8_SA_S9_EEENS6_IJNS7_ILi1EEESI_SI_EEESC_SE_Li128ELb0ELb1ELb1ELb0EEENS1_30DynamicPersistentTileSchedulerILi128ELi128ELb1ELb1ELb0EEEEEEEEEvNT_6ParamsE)
        /*0260*/ 	.word	0x000000d8


	//----- nvinfo : EIATTR_MIN_STACK_SIZE
	.align		4
.L_112:
        /*0264*/ 	.byte	0x04, 0x12
        /*0266*/ 	.short	(.L_114 - .L_113)
	.align		4
.L_113:
        /*0268*/ 	.word	index@(_ZN7cutlass13device_kernelIN5flash19enable_sm80_to_sm89INS1_16FlashAttnFwdSm80INS1_25CollectiveMainloopFwdSm80ILi4ELi1ELb0EN4cute5tupleIJNS5_1CILi128EEENS7_ILi80EEENS7_ILi64EEEEEELi64ENS_6half_tEfNS_4arch4Sm80ELb1ELb0ELb0ELb1ELb0ELb0ELb1ELb1EEENS1_21CollectiveEpilogueFwdINS6_IJS8_SA_S9_EEENS6_IJNS7_ILi1EEESI_SI_EEESC_SE_Li128ELb1ELb1ELb1ELb0EEENS1_36VarlenDynamicPersistentTileSchedulerILi128ELi80ELi128ELi128ELb1ELb1ELb0ELb1ELb1ELb1EEEEEEEEEvNT_6ParamsE)
        /*026c*/ 	.word	0x000000a0


	//----- nvinfo : EIATTR_MIN_STACK_SIZE
	.align		4
.L_114:
        /*0270*/ 	.byte	0x04, 0x12
        /*0272*/ 	.short	(.L_116 - .L_115)
	.align		4
.L_115:
        /*0274*/ 	.word	index@(_ZN7cutlass13device_kernelIN5flash19enable_sm80_to_sm89INS1_16FlashAttnFwdSm80INS1_25CollectiveMainloopFwdSm80ILi4ELi1ELb0EN4cute5tupleIJNS5_1CILi128EEENS7_ILi80EEENS7_ILi64EEEEEELi64ENS_6half_tEfNS_4arch4Sm80ELb1ELb0ELb0ELb1ELb0ELb1ELb1ELb1EEENS1_21CollectiveEpilogueFwdINS6_IJS8_SA_S9_EEENS6_IJNS7_ILi1EEESI_SI_EEESC_SE_Li128ELb1ELb1ELb1ELb0EEENS1_36VarlenDynamicPersistentTileSchedulerILi128ELi80ELi128ELi128ELb1ELb1ELb0ELb1ELb1ELb1EEEEEEEEEvNT_6ParamsE)
        /*0278*/ 	.word	0x00000068
.L_116:


//--------------------- .nv.info._ZN7cutlass13device_kernelIN5flash19enable_sm80_to_sm89INS1_16FlashAttnFwdSm80INS1_25CollectiveMainloopFwdSm80ILi4ELi1ELb0EN4cute5tupleIJNS5_1CILi128EEENS7_ILi112EEENS7_ILi64EEEEEELi64ENS_6half_tEfNS_4arch4Sm80ELb0ELb0ELb0ELb0ELb0ELb0ELb1ELb1EEENS1_21CollectiveEpilogueFwdINS6_IJS8_SA_S9_EEENS6_IJNS7_ILi1EEESI_SI_EEESC_SE_Li128ELb0ELb1ELb1ELb0EEENS1_19SingleTileSchedulerILb0ELb1ELb1ELi128EEEEEEEEEvNT_6ParamsE --------------------------
	.section	.nv.info._ZN7cutlass13device_kernelIN5flash19enable_sm80_to_sm89INS1_16FlashAttnFwdSm80INS1_25CollectiveMainloopFwdSm80ILi4ELi1ELb0EN4cute5tupleIJNS5_1CILi128EEENS7_ILi112EEENS7_ILi64EEEEEELi64ENS_6half_tEfNS_4arch4Sm80ELb0ELb0ELb0ELb0ELb0ELb0ELb1ELb1EEENS1_21CollectiveEpilogueFwdINS6_IJS8_SA_S9_EEENS6_IJNS7_ILi1EEESI_SI_EEESC_SE_Li128ELb0ELb1ELb1ELb0EEENS1_19SingleTileSchedulerILb0ELb1ELb1ELi128EEEEEEEEEvNT_6ParamsE,"",@"SHT_CUDA_INFO"
	.sectionflags	@""
	.align	4


	//----- nvinfo : EIATTR_CUDA_API_VERSION
	.align		4
        /*0000*/ 	.byte	0x04, 0x37
        /*0002*/ 	.short	(.L_118 - .L_117)
.L_117:
        /*0004*/ 	.word	0x00000082


	//----- nvinfo : EIATTR_SW2861232_WAR
	.align		4
.L_118:
        /*0008*/ 	.byte	0x01, 0x35
	.zero		2


	//----- nvinfo : EIATTR_PARAM_CBANK
	.align		4
        /*000c*/ 	.byte	0x04, 0x0a
        /*000e*/ 	.short	(.L_120 - .L_119)
	.align		4
.L_119:
        /*0010*/ 	.word	index@(.nv.constant0._ZN7cutlass13device_kernelIN5flash19enable_sm80_to_sm89INS1_16FlashAttnFwdSm80INS1_25CollectiveMainloopFwdSm80ILi4ELi1ELb0EN4cute5tupleIJNS5_1CILi128EEENS7_ILi112EEENS7_ILi64EEEEEELi64ENS_6half_tEfNS_4arch4Sm80ELb0ELb0ELb0ELb0ELb0ELb0ELb1ELb1EEENS1_21CollectiveEpilogueFwdINS6_IJS8_SA_S9_EEENS6_IJNS7_ILi1EEESI_SI_EEESC_SE_Li128ELb0ELb1ELb1ELb0EEENS1_19SingleTileSchedulerILb0ELb1ELb1ELi128EEEEEEEEEvNT_6ParamsE)
        /*0014*/ 	.short	0x0160
        /*0016*/ 	.short	0x0418


	//----- nvinfo : EIATTR_CBANK_PARAM_SIZE
	.align		4
.L_120:
        /*0018*/ 	.byte	0x03, 0x19
        /*001a*/ 	.short	0x0418


	//----- nvinfo : EIATTR_KPARAM_INFO
	.align		4
        /*001c*/ 	.byte	0x04, 0x17
        /*001e*/ 	.short	(.L_122 - .L_121)
.L_121:
        /*0020*/ 	.word	0x00000000
        /*0024*/ 	.short	0x0000
        /*0026*/ 	.short	0x0000
        /*0028*/ 	.byte	0x00, 0xf0, 0x61, 0x10


	//----- nvinfo : EIATTR_MAXREG_COUNT
	.align		4
.L_122:
        /*002c*/ 	.byte	0x03, 0x1b
        /*002e*/ 	.short	0x00ff


	//----- nvinfo : EIATTR_NUM_BARRIERS
	.align		4
        /*0030*/ 	.byte	0x02, 0x4c
        /*0032*/ 	.byte	0x02
	.zero		1


	//----- nvinfo : EIATTR_ANNOTATIONS
	.align		4
        /*0034*/ 	.byte	0x04, 0x55
        /*0036*/ 	.short	(.L_124 - .L_123)


	//   ....[0]....
.L_123:
        /*0038*/ 	.word	0x00000001
        /*003c*/ 	.byte	0x90, 0x00, 0x00, 0x00, 0x01, 0x00, 0x00, 0x00, 0xf0, 0x00, 0x00, 0x00, 0x01, 0x00, 0x00, 0x00
        /* <DEDUP_REMOVED lines=18> */
        /*016c*/ 	.byte	0x80, 0xac, 0x00, 0x00, 0x01, 0x00, 0x00, 0x00, 0x30, 0xc1, 0x00, 0x00


	//----- nvinfo : EIATTR_MERCURY_ISA_VERSION
	.align		4
.L_124:
        /*0178*/ 	.byte	0x03, 0x5f
        /*017a*/ 	.short	0x0000


	//----- nvinfo : EIATTR_COOP_GROUP_MASK_REGIDS
	.align		4
        /*017c*/ 	.byte	0x04, 0x29
        /*017e*/ 	.short	(.L_126 - .L_125)


	//   ....[0]....
.L_125:
        /*0180*/ 	.word	0xffffffff


	//   ....[1]....
        /*0184*/ 	.word	0xffffffff


	//   ....[2]....
        /*0188*/ 	.word	0xffffffff


	//   ....[3]....
        /*018c*/ 	.word	0xffffffff


	//   ....[4]....
        /*0190*/ 	.word	0xffffffff


	//   ....[5]....
        /*0194*/ 	.word	0xffffffff


	//   ....[6]....
        /*0198*/ 	.word	0xffffffff


	//   ....[7]....
        /*019c*/ 	.word	0xffffffff


	//   ....[8]....
        /*01a0*/ 	.word	0xffffffff


	//   ....[9]....
        /*01a4*/ 	.word	0xffffffff


	//   ....[10]....
        /*01a8*/ 	.word	0xffffffff


	//   ....[11]....
        /*01ac*/ 	.word	0xffffffff


	//   ....[12]....
        /*01b0*/ 	.word	0xffffffff


	//   ....[13]....
        /*01b4*/ 	.word	0xffffffff


	//   ....[14]....
        /*01b8*/ 	.word	0xffffffff


	//   ....[15]....
        /*01bc*/ 	.word	0xffffffff


	//   ....[16]....
        /*01c0*/ 	.word	0xffffffff


	//   ....[17]....
        /*01c4*/ 	.word	0xffffffff


	//   ....[18]....
        /*01c8*/ 	.word	0xffffffff


	//   ....[19]....
        /*01cc*/ 	.word	0xffffffff


	//   ....[20]....
        /*01d0*/ 	.word	0xffffffff


	//   ....[21]....
        /*01d4*/ 	.word	0xffffffff


	//   ....[22]....
        /*01d8*/ 	.word	0xffffffff


	//   ....[23]....
        /*01dc*/ 	.word	0xffffffff


	//   ....[24]....
        /*01e0*/ 	.word	0xffffffff


	//   ....[25]....
        /*01e4*/ 	.word	0xffffffff


	//   ....[26]....
        /*01e8*/ 	.word	0xffffffff


	//   ....[27]....
        /*01ec*/ 	.word	0xffffffff


	//   ....[28]....
        /*01f0*/ 	.word	0xffffffff


	//   ....[29]....
        /*01f4*/ 	.word	0xffffffff


	//   ....[30]....
        /*01f8*/ 	.word	0xffffffff


	//   ....[31]....
        /*01fc*/ 	.word	0xffffffff


	//   ....[32]....
        /*0200*/ 	.word	0xffffffff


	//   ....[33]....
        /*0204*/ 	.word	0xffffffff


	//   ....[34]....
        /*0208*/ 	.word	0xffffffff


	//   ....[35]....
        /*020c*/ 	.word	0xffffffff


	//   ....[36]....
        /*0210*/ 	.word	0xffffffff


	//   ....[37]....
        /*0214*/ 	.word	0xffffffff


	//   ....[38]....
        /*0218*/ 	.word	0xffffffff


	//   ....[39]....
        /*021c*/ 	.word	0xffffffff


	//   ....[40]....
        /*0220*/ 	.word	0xffffffff


	//   ....[41]....
        /*0224*/ 	.word	0xffffffff


	//   ....[42]....
        /*0228*/ 	.word	0xffffffff


	//   ....[43]....
        /*022c*/ 	.word	0xffffffff


	//   ....[44]....
        /*0230*/ 	.word	0xffffffff


	//   ....[45]....
        /*0234*/ 	.word	0xffffffff


	//   ....[46]....
        /*0238*/ 	.word	0xffffffff


	//   ....[47]....
        /*023c*/ 	.word	0xffffffff


	//   ....[48]....
        /*0240*/ 	.word	0xffffffff


	//   ....[49]....
        /*0244*/ 	.word	0xffffffff


	//   ....[50]....
        /*0248*/ 	.word	0xffffffff


	//   ....[51]....
        /*024c*/ 	.word	0xffffffff


	//   ....[52]....
        /*0250*/ 	.word	0xffffffff


	//   ....[53]....
        /*0254*/ 	.word	0xffffffff


	//   ....[54]....
        /*0258*/ 	.word	0xffffffff


	//   ....[55]....
        /*025c*/ 	.word	0xffffffff


	//   ....[56]....
        /*0260*/ 	.word	0xffffffff


	//----- nvinfo : EIATTR_COOP_GROUP_INSTR_OFFSETS
	.align		4
.L_126:
        /*0264*/ 	.byte	0x04, 0x28
        /*0266*/ 	.short	(.L_128 - .L_127)


	//   ....[0]....
.L_127:
        /*0268*/ 	.word	0x00000060


	//   ....[1]....
        /*026c*/ 	.word	0x00000c00


	//   ....[2]....
        /*0270*/ 	.word	0x00000c20


	//   ....[3]....
        /*0274*/ 	.word	0x00000e40


	//   ....[4]....
        /*0278*/ 	.word	0x00000e70


	//   ....[5]....
        /*027c*/ 	.word	0x00000f00


	//   ....[6]....
        /*0280*/ 	.word	0x00000f30


	//   ....[7]....
        /*0284*/ 	.word	0x00000fc0


	//   ....[8]....
        /*0288*/ 	.word	0x00000ff0


	//   ....[9]....
        /*028c*/ 	.word	0x00001080


	//   ....[10]....
        /*0290*/ 	.word	0x000010b0


	//   ....[11]....
        /*0294*/ 	.word	0x00001140


	//   ....[12]....
        /*0298*/ 	.word	0x00001170


	//   ....[13]....
        /*029c*/ 	.word	0x00001200


	//   ....[14]....
        /*02a0*/ 	.word	0x00001230


	//   ....[15]....
        /*02a4*/ 	.word	0x000012b0


	//   ....[16]....
        /*02a8*/ 	.word	0x000012f0


	//   ....[17]....
        /*02ac*/ 	.word	0x000033c0


	//   ....[18]....
        /*02b0*/ 	.word	0x000034c0


	//   ....[19]....
        /*02b4*/ 	.word	0x00003940


	//   ....[20]....
        /*02b8*/ 	.word	0x000039f0


	//   ....[21]....
        /*02bc*/ 	.word	0x00003a40


	//   ....[22]....
        /*02c0*/ 	.word	0x00003aa0


	//   ....[23]....
        /*02c4*/ 	.word	0x00003be0


	//   ....[24]....
        /*02c8*/ 	.word	0x00003d30


	//   ....[25]....
        /*02cc*/ 	.word	0x000077e0


	//   ....[26]....
        /*02d0*/ 	.word	0x00007860


	//   ....[27]....
        /*02d4*/ 	.word	0x00007920


	//   ....[28]....
        /*02d8*/ 	.word	0x00007980


	//   ....[29]....
        /*02dc*/ 	.word	0x000079b0


	//   ....[30]....
        /*02e0*/ 	.word	0x00007a90


	//   ....[31]....
        /*02e4*/ 	.word	0x00007c10


	//   ....[32]....
        /*02e8*/ 	.word	0x00007f20


	//   ....[33]....
        /*02ec*/ 	.word	0x0000a570


	//   ....[34]....
        /*02f0*/ 	.word	0x0000a580


	//   ....[35]....
        /*02f4*/ 	.word	0x0000a590


	//   ....[36]....
        /*02f8*/ 	.word	0x0000a5b0


	//   ....[37]....
        /*02fc*/ 	.word	0x0000a5d0


	//   ....[38]....
        /*0300*/ 	.word	0x0000a5f0


	//   ....[39]....
        /*0304*/ 	.word	0x0000a600


	//   ....[40]....
        /*0308*/ 	.word	0x0000a630


	//   ....[41]....
        /*030c*/ 	.word	0x0000b200


	//   ....[42]....
        /*0310*/ 	.word	0x0000b250


	//   ....[43]....
        /*0314*/ 	.word	0x0000b280


	//   ....[44]....
        /*0318*/ 	.word	0x0000b2b0


	//   ....[45]....
        /*031c*/ 	.word	0x0000b2e0


	//   ....[46]....
        /*0320*/ 	.word	0x0000b310


	//   ....[47]....
        /*0324*/ 	.word	0x0000b340


	//   ....[48]....
        /*0328*/ 	.word	0x0000b360


	//   ....[49]....
        /*032c*/ 	.word	0x0000b380


	//   ....[50]....
        /*0330*/ 	.word	0x0000b390


	//   ....[51]....
        /*0334*/ 	.word	0x0000b740


	//   ....[52]....
        /*0338*/ 	.word	0x0000b760


	//   ....[53]....
        /*033c*/ 	.word	0x0000ba60


	//   ....[54]....
        /*0340*/ 	.word	0x0000ba80


	//   ....[55]....
        /*0344*/ 	.word	0x0000bd80


	//   ....[56]....
        /*0348*/ 	.word	0x0000bd90


	//----- nvinfo : EIATTR_EXIT_INSTR_OFFSETS
	.align		4
.L_128:
        /*034c*/ 	.byte	0x04, 0x1c
        /*034e*/ 	.short	(.L_130 - .L_129)


	//   ....[0]....
.L_129:
        /*0350*/ 	.word	0x000001b0


	//   ....[1]....
        /*0354*/ 	.word	0x0000bda0


	//   ....[2]....
        /*0358*/ 	.word	0x0000c040


	//   ....[3]....
        /*035c*/ 	.word	0x0000c090


	//   ....[4]....
        /*0360*/ 	.word	0x0000c0c0


	//   ....[5]....
        /*0364*/ 	.word	0x0000c120


	//   ....[6]....
        /*0368*/ 	.word	0x0000c380


	//----- nvinfo : EIATTR_CTAIDZ_USED
	.align		4
.L_130:
        /*036c*/ 	.byte	0x01, 0x04
	.zero		2


	//----- nvinfo : EIATTR_MAX_THREADS
	.align		4
        /*0370*/ 	.byte	0x04, 0x05
        /*0372*/ 	.short	(.L_132 - .L_131)
.L_131:
        /*0374*/ 	.word	0x00000080
        /*0378*/ 	.word	0x00000001
        /*037c*/ 	.word	0x00000001


	//----- nvinfo : EIATTR_CRS_STACK_SIZE
	.align		4
.L_132:
        /*0380*/ 	.byte	0x04, 0x1e
        /*0382*/ 	.short	(.L_134 - .L_133)
.L_133:
        /*0384*/ 	.word	0x00000000
.L_134:


//--------------------- .nv.info._ZN7cutlass13device_kernelIN5flash19enable_sm80_to_sm89INS1_16FlashAttnFwdSm80INS1_25CollectiveMainloopFwdSm80ILi4ELi1ELb0EN4cute5tupleIJNS5_1CILi128EEENS7_ILi80EEENS7_ILi64EEEEEELi64ENS_6half_tEfNS_4arch4Sm80ELb0ELb0ELb0ELb1ELb0ELb0ELb1ELb1EEENS1_21CollectiveEpilogueFwdINS6_IJS8_SA_S9_EEENS6_IJNS7_ILi1EEESI_SI_EEESC_SE_Li128ELb1ELb1ELb1ELb0EEENS1_36VarlenDynamicPersistentTileSchedulerILi128ELi80ELi128ELi128ELb1ELb1ELb0ELb0ELb1ELb1EEEEEEEEEvNT_6ParamsE --------------------------
	.section	.nv.info._ZN7cutlass13device_kernelIN5flash19enable_sm80_to_sm89INS1_16FlashAttnFwdSm80INS1_25CollectiveMainloopFwdSm80ILi4ELi1ELb0EN4cute5tupleIJNS5_1CILi128EEENS7_ILi80EEENS7_ILi64EEEEEELi64ENS_6half_tEfNS_4arch4Sm80ELb0ELb0ELb0ELb1ELb0ELb0ELb1ELb1EEENS1_21CollectiveEpilogueFwdINS6_IJS8_SA_S9_EEENS6_IJNS7_ILi1EEESI_SI_EEESC_SE_Li128ELb1ELb1ELb1ELb0EEENS1_36VarlenDynamicPersistentTileSchedulerILi128ELi80ELi128ELi128ELb1ELb1ELb0ELb0ELb1ELb1EEEEEEEEEvNT_6ParamsE,"",@"SHT_CUDA_INFO"
	.sectionflags	@""
	.align	4


	//----- nvinfo : EIATTR_CUDA_API_VERSION
	.align		4
        /*0000*/ 	.byte	0x04, 0x37
        /*0002*/ 	.short	(.L_136 - .L_135)
.L_135:
        /*0004*/ 	.word	0x00000082


	//----- nvinfo : EIATTR_SW2861232_WAR
	.align		4
.L_136:
        /*0008*/ 	.byte	0x01, 0x35
	.zero		2


	//----- nvinfo : EIATTR_PARAM_CBANK
	.align		4
        /*000c*/ 	.byte	0x04, 0x0a
        /*000e*/ 	.short	(.L_138 - .L_137)
	.align		4
.L_137:
        /*0010*/ 	.word	index@(.nv.constant0._ZN7cutlass13device_kernelIN5flash19enable_sm80_to_sm89INS1_16FlashAttnFwdSm80INS1_25CollectiveMainloopFwdSm80ILi4ELi1ELb0EN4cute5tupleIJNS5_1CILi128EEENS7_ILi80EEENS7_ILi64EEEEEELi64ENS_6half_tEfNS_4arch4Sm80ELb0ELb0ELb0ELb1ELb0ELb0ELb1ELb1EEENS1_21CollectiveEpilogueFwdINS6_IJS8_SA_S9_EEENS6_IJNS7_ILi1EEESI_SI_EEESC_SE_Li128ELb1ELb1ELb1ELb0EEENS1_36VarlenDynamicPersistentTileSchedulerILi128ELi80ELi128ELi128ELb1ELb1ELb0ELb0ELb1ELb1EEEEEEEEEvNT_6ParamsE)
        /*0014*/ 	.short	0x0160
        /*0016*/ 	.short	0x0438


	//----- nvinfo : EIATTR_CBANK_PARAM_SIZE
	.align		4
.L_138:
        /*0018*/ 	.byte	0x03, 0x19
        /*001a*/ 	.short	0x0438


	//----- nvinfo : EIATTR_KPARAM_INFO
	.align		4
        /*001c*/ 	.byte	0x04, 0x17
        /*001e*/ 	.short	(.L_140 - .L_139)
.L_139:
        /*0020*/ 	.word	0x00000000
        /*0024*/ 	.short	0x0000
        /*0026*/ 	.short	0x0000
        /*0028*/ 	.byte	0x00, 0xf0, 0xe1, 0x10


	//----- nvinfo : EIATTR_MAXREG_COUNT
	.align		4
.L_140:
        /*002c*/ 	.byte	0x03, 0x1b
        /*002e*/ 	.short	0x00ff


	//----- nvinfo : EIATTR_NUM_BARRIERS
	.align		4
        /*0030*/ 	.byte	0x02, 0x4c
        /*0032*/ 	.byte	0x06
	.zero		1


	//----- nvinfo : EIATTR_ANNOTATIONS
	.align		4
        /*0034*/ 	.byte	0x04, 0x55
        /*0036*/ 	.short	(.L_142 - .L_141)


	//   ....[0]....
.L_141:
        /* <DEDUP_REMOVED lines=28> */
        /*01ec*/ 	.byte	0xd0, 0xbe, 0x00, 0x00


	//----- nvinfo : EIATTR_MERCURY_ISA_VERSION
	.align		4
.L_142:
        /*01f0*/ 	.byte	0x03, 0x5f
        /*01f2*/ 	.short	0x0000


	//----- nvinfo : EIATTR_INT_WARP_WIDE_INSTR_OFFSETS
	.align		4
        /*01f4*/ 	.byte	0x04, 0x31
        /*01f6*/ 	.short	(.L_144 - .L_143)


	//   ....[0]....
.L_143:
        /*01f8*/ 	.word	0x000092e0


	//   ....[1]....
        /*01fc*/ 	.word	0x00009360


	//----- nvinfo : EIATTR_COOP_GROUP_MASK_REGIDS
	.align		4
.L_144:
        /*0200*/ 	.byte	0x04, 0x29
        /*0202*/ 	.short	(.L_146 - .L_145)


	//   ....[0]....
.L_145:
        /*0204*/ 	.word	0xffffffff


	//   ....[1]....
        /*0208*/ 	.word	0xffffffff


	//   ....[2]....
        /*020c*/ 	.word	0xffffffff


	//   ....[3]....
        /*0210*/ 	.word	0xffffffff


	//   ....[4]....
        /*0214*/ 	.word	0xffffffff


	//   ....[5]....
        /*0218*/ 	.word	0xffffffff


	//   ....[6]....
        /*021c*/ 	.word	0xffffffff


	//   ....[7]....
        /*0220*/ 	.word	0xffffffff


	//   ....[8]....
        /*0224*/ 	.word	0xffffffff


	//   ....[9]....
        /*0228*/ 	.word	0xffffffff


	//   ....[10]....
        /*022c*/ 	.word	0xffffffff


	//   ....[11]....
        /*0230*/ 	.word	0xffffffff


	//   ....[12]....
        /*0234*/ 	.word	0xffffffff


	//   ....[13]....
        /*0238*/ 	.word	0xffffffff


	//   ....[14]....
        /*023c*/ 	.word	0xffffffff


	//   ....[15]....
        /*0240*/ 	.word	0xffffffff


	//   ....[16]....
        /*0244*/ 	.word	0xffffffff


	//   ....[17]....
        /*0248*/ 	.word	0xffffffff


	//   ....[18]....
        /*024c*/ 	.word	0xffffffff


	//   ....[19]....
        /*0250*/ 	.word	0xffffffff


	//   ....[20]....
        /*0254*/ 	.word	0xffffffff


	//   ....[21]....
        /*0258*/ 	.word	0xffffffff


	//   ....[22]....
        /*025c*/ 	.word	0xffffffff


	//   ....[23]....
        /*0260*/ 	.word	0xffffffff


	//   ....[24]....
        /*0264*/ 	.word	0xffffffff


	//   ....[25]....
        /*0268*/ 	.word	0xffffffff


	//   ....[26]....
        /*026c*/ 	.word	0xffffffff


	//   ....[27]....
        /*0270*/ 	.word	0xffffffff


	//   ....[28]....
        /*0274*/ 	.word	0xffffffff


	//   ....[29]....
        /*0278*/ 	.word	0xffffffff


	//   ....[30]....
        /*027c*/ 	.word	0xffffffff


	//   ....[31]....
        /*0280*/ 	.word	0xffffffff


	//   ....[32]....
        /*0284*/ 	.word	0xffffffff


	//   ....[33]....
        /*0288*/ 	.word	0xffffffff


	//   ....[34]....
        /*028c*/ 	.word	0xffffffff


	//   ....[35]....
        /*0290*/ 	.word	0xffffffff


	//   ....[36]....
        /*0294*/ 	.word	0xffffffff


	//   ....[37]....
        /*0298*/ 	.word	0xffffffff


	//   ....[38]....
        /*029c*/ 	.word	0xffffffff


	//   ....[39]....
        /*02a0*/ 	.word	0xffffffff


	//   ....[40]....
        /*02a4*/ 	.word	0xffffffff


	//   ....[41]....
        /*02a8*/ 	.word	0xffffffff


	//   ....[42]....
        /*02ac*/ 	.word	0xffffffff


	//   ....[43]....
        /*02b0*/ 	.word	0xffffffff


	//   ....[44]....
        /*02b4*/ 	.word	0xffffffff


	//   ....[45]....
        /*02b8*/ 	.word	0xffffffff


	//   ....[46]....
        /*02bc*/ 	.word	0xffffffff


	//   ....[47]....
        /*02c0*/ 	.word	0xffffffff


	//   ....[48]....
        /*02c4*/ 	.word	0xffffffff


	//   ....[49]....
        /*02c8*/ 	.word	0xffffffff


	//   ....[50]....
        /*02cc*/ 	.word	0xffffffff


	//   ....[51]....
        /*02d0*/ 	.word	0xffffffff


	//   ....[52]....
        /*02d4*/ 	.word	0xffffffff


	//   ....[53]....
        /*02d8*/ 	.word	0xffffffff


	//   ....[54]....
        /*02dc*/ 	.word	0xffffffff


	//   ....[55]....
        /*02e0*/ 	.word	0xffffffff


	//   ....[56]....
        /*02e4*/ 	.word	0xffffffff


	//   ....[57]....
        /*02e8*/ 	.word	0xffffffff


	//   ....[58]....
        /*02ec*/ 	.word	0xffffffff


	//   ....[59]....
        /*02f0*/ 	.word	0xffffffff


	//   ....[60]....
        /*02f4*/ 	.word	0xffffffff


	//   ....[61]....
        /*02f8*/ 	.word	0xffffffff


	//   ....[62]....
        /*02fc*/ 	.word	0xffffffff


	//   ....[63]....
        /*0300*/ 	.word	0xffffffff


	//   ....[64]....
        /*0304*/ 	.word	0xffffffff


	//   ....[65]....
        /*0308*/ 	.word	0xffffffff


	//   ....[66]....
        /*030c*/ 	.word	0xffffffff


	//   ....[67]....
        /*0310*/ 	.word	0xffffffff


	//   ....[68]....
        /*0314*/ 	.word	0xffffffff


	//   ....[69]....
        /*0318*/ 	.word	0xffffffff


	//   ....[70]....
        /*031c*/ 	.word	0xffffffff


	//   ....[71]....
        /*0320*/ 	.word	0xffffffff


	//   ....[72]....
        /*0324*/ 	.word	0xffffffff


	//   ....[73]....
        /*0328*/ 	.word	0xffffffff


	//   ....[74]....
        /*032c*/ 	.word	0xffffffff


	//   ....[75]....
        /*0330*/ 	.word	0xffffffff


	//   ....[76]....
        /*0334*/ 	.word	0xffffffff


	//   ....[77]....
        /*0338*/ 	.word	0xffffffff


	//   ....[78]....
        /*033c*/ 	.word	0xffffffff


	//   ....[79]....
        /*0340*/ 	.word	0xffffffff


	//   ....[80]....
        /*0344*/ 	.word	0xffffffff


	//   ....[81]....
        /*0348*/ 	.word	0xffffffff


	//   ....[82]....
        /*034c*/ 	.word	0xffffffff


	//   ....[83]....
        /*0350*/ 	.word	0xffffffff


	//   ....[84]....
        /*0354*/ 	.word	0xffffffff


	//   ....[85]....
        /*0358*/ 	.word	0xffffffff


	//   ....[86]....
        /*035c*/ 	.word	0xffffffff


	//   ....[87]....
        /*0360*/ 	.word	0xffffffff


	//   ....[88]....
        /*0364*/ 	.word	0xffffffff


	//   ....[89]....
        /*0368*/ 	.word	0xffffffff


	//   ....[90]....
        /*036c*/ 	.word	0xffffffff


	//   ....[91]....
        /*0370*/ 	.word	0xffffffff


	//   ....[92]....
        /*0374*/ 	.word	0xffffffff


	//   ....[93]....
        /*0378*/ 	.word	0xffffffff


	//   ....[94]....
        /*037c*/ 	.word	0xffffffff


	//   ....[95]....
        /*0380*/ 	.word	0xffffffff


	//   ....[96]....
        /*0384*/ 	.word	0xffffffff


	//   ....[97]....
        /*0388*/ 	.word	0xffffffff


	//   ....[98]....
        /*038c*/ 	.word	0xffffffff


	//   ....[99]....
        /*0390*/ 	.word	0xffffffff


	//   ....[100]....
        /*0394*/ 	.word	0xffffffff


	//   ....[101]....
        /*0398*/ 	.word	0xffffffff


	//   ....[102]....
        /*039c*/ 	.word	0xffffffff


	//   ....[103]....
        /*03a0*/ 	.word	0xffffffff


	//   ....[104]....
        /*03a4*/ 	.word	0xffffffff


	//   ....[105]....
        /*03a8*/ 	.word	0xffffffff


	//   ....[106]....
        /*03ac*/ 	.word	0xffffffff


	//   ....[107]....
        /*03b0*/ 	.word	0xffffffff


	//   ....[108]....
        /*03b4*/ 	.word	0xffffffff


	//   ....[109]....
        /*03b8*/ 	.word	0xffffffff


	//   ....[110]....
        /*03bc*/ 	.word	0xffffffff


	//   ....[111]....
        /*03c0*/ 	.word	0xffffffff


	//   ....[112]....
        /*03c4*/ 	.word	0xffffffff


	//   ....[113]....
        /*03c8*/ 	.word	0xffffffff


	//   ....[114]....
        /*03cc*/ 	.word	0xffffffff


	//   ....[115]....
        /*03d0*/ 	.word	0xffffffff


	//   ....[116]....
        /*03d4*/ 	.word	0xffffffff


	//   ....[117]....
        /*03d8*/ 	.word	0xffffffff


	//   ....[118]....
        /*03dc*/ 	.word	0xffffffff


	//   ....[119]....
        /*03e0*/ 	.word	0xffffffff


	//   ....[120]....
        /*03e4*/ 	.word	0xffffffff


	//   ....[121]....
        /*03e8*/ 	.word	0xffffffff


	//   ....[122]....
        /*03ec*/ 	.word	0xffffffff


	//   ....[123]....
        /*03f0*/ 	.word	0xffffffff


	//   ....[124]....
        /*03f4*/ 	.word	0xffffffff


	//   ....[125]....
        /*03f8*/ 	.word	0xffffffff


	//   ....[126]....
        /*03fc*/ 	.word	0xffffffff


	//   ....[127]....
        /*0400*/ 	.word	0xffffffff


	//   ....[128]....
        /*0404*/ 	.word	0xffffffff


	//   ....[129]....
        /*0408*/ 	.word	0xffffffff


	//   ....[130]....
        /*040c*/ 	.word	0xffffffff


	//   ....[131]....
        /*0410*/ 	.word	0xffffffff


	//   ....[132]....
        /*0414*/ 	.word	0xffffffff


	//   ....[133]....
        /*0418*/ 	.word	0xffffffff


	//   ....[134]....
        /*041c*/ 	.word	0xffffffff


	//   ....[135]....
        /*0420*/ 	.word	0xffffffff


	//   ....[136]....
        /*0424*/ 	.word	0xffffffff


	//   ....[137]....
        /*0428*/ 	.word	0xffffffff


	//   ....[138]....
        /*042c*/ 	.word	0xffffffff


	//   ....[139]....
        /*0430*/ 	.word	0xffffffff


	//   ....[140]....
        /*0434*/ 	.word	0xffffffff


	//   ....[141]....
        /*0438*/ 	.word	0xffffffff


	//   ....[142]....
        /*043c*/ 	.word	0xffffffff


	//   ....[143]....
        /*0440*/ 	.word	0xffffffff


	//   ....[144]....
        /*0444*/ 	.word	0xffffffff


	//   ....[145]....
        /*0448*/ 	.word	0xffffffff


	//   ....[146]....
        /*044c*/ 	.word	0xffffffff


	//   ....[147]....
        /*0450*/ 	.word	0xffffffff


	//   ....[148]....
        /*0454*/ 	.word	0xffffffff


	//   ....[149]....
        /*0458*/ 	.word	0xffffffff


	//   ....[150]....
        /*045c*/ 	.word	0xffffffff


	//   ....[151]....
        /*0460*/ 	.word	0xffffffff


	//   ....[152]....
        /*0464*/ 	.word	0xffffffff


	//   ....[153]....
        /*0468*/ 	.word	0xffffffff


	//   ....[154]....
        /*046c*/ 	.word	0xffffffff


	//   ....[155]....
        /*0470*/ 	.word	0xffffffff


	//   ....[156]....
        /*0474*/ 	.word	0xffffffff


	//   ....[157]....
        /*0478*/ 	.word	0xffffffff


	//   ....[158]....
        /*047c*/ 	.word	0xffffffff


	//   ....[159]....
        /*0480*/ 	.word	0xffffffff


	//   ....[160]....
        /*0484*/ 	.word	0xffffffff


	//   ....[161]....
        /*0488*/ 	.word	0xffffffff


	//   ....[162]....
        /*048c*/ 	.word	0xffffffff


	//   ....[163]....
        /*0490*/ 	.word	0xffffffff


	//   ....[164]....
        /*0494*/ 	.word	0xffffffff


	//   ....[165]....
        /*0498*/ 	.word	0xffffffff


	//   ....[166]....
        /*049c*/ 	.word	0xffffffff


	//   ....[167]....
        /*04a0*/ 	.word	0xffffffff


	//   ....[168]....
        /*04a4*/ 	.word	0xffffffff


	//   ....[169]....
        /*04a8*/ 	.word	0xffffffff


	//   ....[170]....
        /*04ac*/ 	.word	0xffffffff


	//   ....[171]....
        /*04b0*/ 	.word	0xffffffff


	//   ....[172]....
        /*04b4*/ 	.word	0xffffffff


	//   ....[173]....
        /*04b8*/ 	.word	0xffffffff


	//   ....[174]....
        /*04bc*/ 	.word	0xffffffff


	//   ....[175]....
        /*04c0*/ 	.word	0xffffffff


	//   ....[176]....
        /*04c4*/ 	.word	0xffffffff


	//   ....[177]....
        /*04c8*/ 	.word	0xffffffff


	//   ....[178]....
        /*04cc*/ 	.word	0xffffffff


	//   ....[179]....
        /*04d0*/ 	.word	0xffffffff


	//   ....[180]....
        /*04d4*/ 	.word	0xffffffff


	//   ....[181]....
        /*04d8*/ 	.word	0xffffffff


	//   ....[182]....
        /*04dc*/ 	.word	0xffffffff


	//   ....[183]....
        /*04e0*/ 	.word	0xffffffff


	//   ....[184]....
        /*04e4*/ 	.word	0xffffffff


	//   ....[185]....
        /*04e8*/ 	.word	0xffffffff


	//   ....[186]....
        /*04ec*/ 	.word	0xffffffff


	//   ....[187]....
        /*04f0*/ 	.word	0xffffffff


	//   ....[188]....
        /*04f4*/ 	.word	0xffffffff


	//   ....[189]....
        /*04f8*/ 	.word	0xffffffff


	//   ....[190]....
        /*04fc*/ 	.word	0xffffffff


	//   ....[191]....
        /*0500*/ 	.word	0xffffffff


	//   ....[192]....
        /*0504*/ 	.word	0xffffffff


	//   ....[193]....
        /*0508*/ 	.word	0xffffffff


	//   ....[194]....
        /*050c*/ 	.word	0xffffffff


	//   ....[195]....
        /*0510*/ 	.word	0xffffffff


	//   ....[196]....
        /*0514*/ 	.word	0xffffffff


	//   ....[197]....
        /*0518*/ 	.word	0xffffffff


	//   ....[198]....
        /*051c*/ 	.word	0xffffffff


	//   ....[199]....
        /*0520*/ 	.word	0xffffffff


	//   ....[200]....
        /*0524*/ 	.word	0xffffffff


	//   ....[201]....
        /*0528*/ 	.word	0xffffffff


	//   ....[202]....
        /*052c*/ 	.word	0xffffffff


	//   ....[203]....
        /*0530*/ 	.word	0xffffffff


	//   ....[204]....
        /*0534*/ 	.word	0xffffffff


	//   ....[205]....
        /*0538*/ 	.word	0xffffffff


	//   ....[206]....
        /*053c*/ 	.word	0xffffffff


	//   ....[207]....
        /*0540*/ 	.word	0xffffffff


	//   ....[208]....
        /*0544*/ 	.word	0xffffffff


	//   ....[209]....
        /*0548*/ 	.word	0xffffffff


	//   ....[210]....
        /*054c*/ 	.word	0xffffffff


	//   ....[211]....
        /*0550*/ 	.word	0xffffffff


	//   ....[212]....
        /*0554*/ 	.word	0xffffffff


	//   ....[213]....
        /*0558*/ 	.word	0xffffffff


	//   ....[214]....
        /*055c*/ 	.word	0xffffffff


	//----- nvinfo : EIATTR_COOP_GROUP_INSTR_OFFSETS
	.align		4
.L_146:
        /*0560*/ 	.byte	0x04, 0x28
        /*0562*/ 	.short	(.L_148 - .L_147)


	//   ....[0]....
.L_147:
        /*0564*/ 	.word	0x00000050


	//   ....[1]....
        /*0568*/ 	.word	0x000001f0


	//   ....[2]....
        /*056c*/ 	.word	0x00000220


	//   ....[3]....
        /*0570*/ 	.word	0x00000250


	//   ....[4]....
        /*0574*/ 	.word	0x00000280


	//   ....[5]....
        /*0578*/ 	.word	0x000002b0


	//   ....[6]....
        /*057c*/ 	.word	0x000002e0


	//   ....[7]....
        /*0580*/ 	.word	0x00000450


	//   ....[8]....
        /*0584*/ 	.word	0x00000490


	//   ....[9]....
        /*0588*/ 	.word	0x000004c0


	//   ....[10]....
        /*058c*/ 	.word	0x000004f0


	//   ....[11]....
        /*0590*/ 	.word	0x00000520


	//   ....[12]....
        /*0594*/ 	.word	0x00000550


	//   ....[13]....
        /*0598*/ 	.word	0x000005e0


	//   ....[14]....
        /*059c*/ 	.word	0x00000610


	//   ....[15]....
        /*05a0*/ 	.word	0x00000630


	//   ....[16]....
        /*05a4*/ 	.word	0x00000690


	//   ....[17]....
        /*05a8*/ 	.word	0x00002180


	//   ....[18]....
        /*05ac*/ 	.word	0x000021a0


	//   ....[19]....
        /*05b0*/ 	.word	0x00002270


	//   ....[20]....
        /*05b4*/ 	.word	0x00002280


	//   ....[21]....
        /*05b8*/ 	.word	0x00002350


	//   ....[22]....
        /*05bc*/ 	.word	0x00002370


	//   ....[23]....
        /*05c0*/ 	.word	0x00002440


	//   ....[24]....
        /*05c4*/ 	.word	0x00002450


	//   ....[25]....
        /*05c8*/ 	.word	0x00002520


	//   ....[26]....
        /*05cc*/ 	.word	0x00002540


	//   ....[27]....
        /*05d0*/ 	.word	0x00002610


	//   ....[28]....
        /*05d4*/ 	.word	0x00002620


	//   ....[29]....
        /*05d8*/ 	.word	0x000026f0


	//   ....[30]....
        /*05dc*/ 	.word	0x00002710


	//   ....[31]....
        /*05e0*/ 	.word	0x000027e0


	//   ....[32]....
        /*05e4*/ 	.word	0x000027f0


	//   ....[33]....
        /*05e8*/ 	.word	0x000040f0


	//   ....[34]....
        /*05ec*/ 	.word	0x00004120


	//   ....[35]....
        /*05f0*/ 	.word	0x00004270


	//   ....[36]....
        /*05f4*/ 	.word	0x000042a0


	//   ....[37]....
        /*05f8*/ 	.word	0x000042d0


	//   ....[38]....
        /*05fc*/ 	.word	0x000043b0


	//   ....[39]....
        /*0600*/ 	.word	0x00004460


	//   ....[40]....
        /*0604*/ 	.word	0x00004510


	//   ....[41]....
        /*0608*/ 	.word	0x00006940


	//   ....[42]....
        /*060c*/ 	.word	0x00006a50


	//   ....[43]....
        /*0610*/ 	.word	0x00006aa0


	//   ....[44]....
        /*0614*/ 	.word	0x00006ad0


	//   ....[45]....
        /*0618*/ 	.word	0x00006b20


	//   ....[46]....
        /*061c*/ 	.word	0x00006bc0


	//   ....[47]....
        /*0620*/ 	.word	0x00006ca0


	//   ....[48]....
        /*0624*/ 	.word	0x000070d0


	//   ....[49]....
        /*0628*/ 	.word	0x00008b40


	//   ....[50]....
        /*062c*/ 	.word	0x00008b50


	//   ....[51]....
        /*0630*/ 	.word	0x00008b60


	//   ....[52]....
        /*0634*/ 	.word	0x00008b70


	//   ....[53]....
        /*0638*/ 	.word	0x00008ba0


	//   ....[54]....
        /*063c*/ 	.word	0x00008bc0


	//   ....[55]....
        /*0640*/ 	.word	0x00008be0


	//   ....[56]....
        /*0644*/ 	.word	0x00008bf0


	//   ....[57]....
        /*0648*/ 	.word	0x00009db0


	//   ....[58]....
        /*064c*/ 	.word	0x00009dc0


	//   ....[59]....
        /*0650*/ 	.word	0x00009dd0


	//   ....[60]....
        /*0654*/ 	.word	0x00009de0


	//   ....[61]....
        /*0658*/ 	.word	0x00009df0


	//   ....[62]....
        /*065c*/ 	.word	0x00009e00


	//   ....[63]....
        /*0660*/ 	.word	0x00009e10


	//   ....[64]....
        /*0664*/ 	.word	0x00009e20


	//   ....[65]....
        /*0668*/ 	.word	0x0000a210


	//   ....[66]....
        /*066c*/ 	.word	0x0000a230


	//   ....[67]....
        /*0670*/ 	.word	0x0000a2a0


	//   ....[68]....
        /*0674*/ 	.word	0x0000a2b0


	//   ....[69]....
        /*0678*/ 	.word	0x0000a320


	//   ....[70]....
        /*067c*/ 	.word	0x0000a340


	//   ....[71]....
        /*0680*/ 	.word	0x0000a3b0


	//   ....[72]....
        /*0684*/ 	.word	0x0000a3c0


	//   ....[73]....
        /*0688*/ 	.word	0x0000a430


	//   ....[74]....
        /*068c*/ 	.word	0x0000a450


	//   ....[75]....
        /*0690*/ 	.word	0x0000a4c0


	//   ....[76]....
        /*0694*/ 	.word	0x0000a4d0


	//   ....[77]....
        /*0698*/ 	.word	0x0000a540


	//   ....[78]....
        /*069c*/ 	.word	0x0000a560


	//   ....[79]....
        /*06a0*/ 	.word	0x0000a5d0


	//   ....[80]....
        /*06a4*/ 	.word	0x0000a5e0


	//   ....[81]....
        /*06a8*/ 	.word	0x0000a870


	//   ....[82]....
        /*06ac*/ 	.word	0x0000a890


	//   ....[83]....
        /*06b0*/ 	.word	0x0000abd0


	//   ....[84]....
        /*06b4*/ 	.word	0x0000abe0


	//   ....[85]....
        /*06b8*/ 	.word	0x0000ae40


	//   ....[86]....
        /*06bc*/ 	.word	0x0000ae60


	//   ....[87]....
        /*06c0*/ 	.word	0x0000b0c0


	//   ....[88]....
        /*06c4*/ 	.word	0x0000b0d0


	//   ....[89]....
        /*06c8*/ 	.word	0x0000ba90


	//   ....[90]....
        /*06cc*/ 	.word	0x0000bab0


	//   ....[91]....
        /*06d0*/ 	.word	0x0000bb20


	//   ....[92]....
        /*06d4*/ 	.word	0x0000bb30


	//   ....[93]....
        /*06d8*/ 	.word	0x0000bba0


	//   ....[94]....
        /*06dc*/ 	.word	0x0000bbc0


	//   ....[95]....
        /*06e0*/ 	.word	0x0000bc30


	//   ....[96]....
        /*06e4*/ 	.word	0x0000bc40


	//   ....[97]....
        /*06e8*/ 	.word	0x0000bcb0


	//   ....[98]....
        /*06ec*/ 	.word	0x0000bcd0


	//   ....[99]....
        /*06f0*/ 	.word	0x0000bd40


	//   ....[100]....
        /*06f4*/ 	.word	0x0000bd50


	//   ....[101]....
        /*06f8*/ 	.word	0x0000bdc0


	//   ....[102]....
        /*06fc*/ 	.word	0x0000bde0


	//   ....[103]....
        /*0700*/ 	.word	0x0000be50


	//   ....[104]....
        /*0704*/ 	.word	0x0000be60


	//   ....[105]....
        /*0708*/ 	.word	0x0000bf90


	//   ....[106]....
        /*070c*/ 	.word	0x0000bfb0


	//   ....[107]....
        /*0710*/ 	.word	0x0000c0d0


	//   ....[108]....
        /*0714*/ 	.word	0x0000c110


	//   ....[109]....
        /*0718*/ 	.word	0x0000c140


	//   ....[110]....
        /*071c*/ 	.word	0x0000c170


	//   ....[111]....
        /*0720*/ 	.word	0x0000c1a0


	//   ....[112]....
        /*0724*/ 	.word	0x0000c1d0


	//   ....[113]....
        /*0728*/ 	.word	0x0000c320


	//   ....[114]....
        /*072c*/ 	.word	0x0000c360


	//   ....[115]....
        /*0730*/ 	.word	0x0000c390


	//   ....[116]....
        /*0734*/ 	.word	0x0000c3c0


	//   ....[117]....
        /*0738*/ 	.word	0x0000c3f0


	//   ....[118]....
        /*073c*/ 	.word	0x0000c420


	//   ....[119]....
        /*0740*/ 	.word	0x0000c4b0


	//   ....[120]....
        /*0744*/ 	.word	0x0000c4e0


	//   ....[121]....
        /*0748*/ 	.word	0x0000c4f0


	//   ....[122]....
        /*074c*/ 	.word	0x0000c550


	//   ....[123]....
        /*0750*/ 	.word	0x0000ca90


	//   ....[124]....
        /*0754*/ 	.word	0x0000caf0


	//   ....[125]....
        /*0758*/ 	.word	0x0000cb40


	//   ....[126]....
        /*075c*/ 	.word	0x0000cb90


	//   ....[127]....
        /*0760*/ 	.word	0x0000cbe0


	//   ....[128]....
        /*0764*/ 	.word	0x0000cc50


	//   ....[129]....
        /*0768*/ 	.word	0x0000cca0


	//   ....[130]....
        /*076c*/ 	.word	0x0000cd00


	//   ....[131]....
        /*0770*/ 	.word	0x0000cd70


	//   ....[132]....
        /*0774*/ 	.word	0x0000cdd0


	//   ....[133]....
        /*0778*/ 	.word	0x0000ce40


	//   ....[134]....
        /*077c*/ 	.word	0x0000ceb0


	//   ....[135]....
        /*0780*/ 	.word	0x0000cf20


	//   ....[136]....
        /*0784*/ 	.word	0x0000cf80


	//   ....[137]....
        /*0788*/ 	.word	0x0000cff0


	//   ....[138]....
        /*078c*/ 	.word	0x0000d060


	//   ....[139]....
        /*0790*/ 	.word	0x0000d0d0


	//   ....[140]....
        /*0794*/ 	.word	0x0000d130


	//   ....[141]....
        /*0798*/ 	.word	0x0000d1a0


	//   ....[142]....
        /*079c*/ 	.word	0x0000d210


	//   ....[143]....
        /*07a0*/ 	.word	0x0000d280


	//   ....[144]....
        /*07a4*/ 	.word	0x0000d2e0


	//   ....[145]....
        /*07a8*/ 	.word	0x0000d350


	//   ....[146]....
        /*07ac*/ 	.word	0x0000d3c0


	//   ....[147]....
        /*07b0*/ 	.word	0x0000d430


	//   ....[148]....
        /*07b4*/ 	.word	0x0000d490


	//   ....[149]....
        /*07b8*/ 	.word	0x0000d510


	//   ....[150]....
        /*07bc*/ 	.word	0x0000d560


	//   ....[151]....
        /*07c0*/ 	.word	0x0000d5b0


	//   ....[152]....
        /*07c4*/ 	.word	0x0000d600


	//   ....[153]....
        /*07c8*/ 	.word	0x0000d650


	//   ....[154]....
        /*07cc*/ 	.word	0x0000d6a0


	//   ....[155]....
        /*07d0*/ 	.word	0x0000d6f0


	//   ....[156]....
        /*07d4*/ 	.word	0x0000d740


	//   ....[157]....
        /*07d8*/ 	.word	0x0000d7b0


	//   ....[158]....
        /*07dc*/ 	.word	0x0000d820


	//   ....[159]....
        /*07e0*/ 	.word	0x0000d890


	//   ....[160]....
        /*07e4*/ 	.word	0x0000d8f0


	//   ....[161]....
        /*07e8*/ 	.word	0x0000d960


	//   ....[162]....
        /*07ec*/ 	.word	0x0000d9d0


	//   ....[163]....
        /*07f0*/ 	.word	0x0000da40


	//   ....[164]....
        /*07f4*/ 	.word	0x0000daa0


	//   ....[165]....
        /*07f8*/ 	.word	0x0000db10


	//   ....[166]....
        /*07fc*/ 	.word	0x0000db80


	//   ....[167]....
        /*0800*/ 	.word	0x0000dbf0


	//   ....[168]....
        /*0804*/ 	.word	0x0000dc50


	//   ....[169]....
        /*0808*/ 	.word	0x0000dcc0


	//   ....[170]....
        /*080c*/ 	.word	0x0000dd30


	//   ....[171]....
        /*0810*/ 	.word	0x0000dda0


	//   ....[172]....
        /*0814*/ 	.word	0x0000de00


	//   ....[173]....
        /*0818*/ 	.word	0x0000de70


	//   ....[174]....
        /*081c*/ 	.word	0x0000dee0


	//   ....[175]....
        /*0820*/ 	.word	0x0000df50


	//   ....[176]....
        /*0824*/ 	.word	0x0000dfb0


	//   ....[177]....
        /*0828*/ 	.word	0x0000e020


	//   ....[178]....
        /*082c*/ 	.word	0x0000e090


	//   ....[179]....
        /*0830*/ 	.word	0x0000e100


	//   ....[180]....
        /*0834*/ 	.word	0x0000e160


	//   ....[181]....
        /*0838*/ 	.word	0x0000e1d0


	//   ....[182]....
        /*083c*/ 	.word	0x0000e240


	//   ....[183]....
        /*0840*/ 	.word	0x0000e2b0


	//   ....[184]....
        /*0844*/ 	.word	0x0000e310


	//   ....[185]....
        /*0848*/ 	.word	0x0000e380


	//   ....[186]....
        /*084c*/ 	.word	0x0000e3f0


	//   ....[187]....
        /*0850*/ 	.word	0x0000e460


	//   ....[188]....
        /*0854*/ 	.word	0x0000e4c0


	//   ....[189]....
        /*0858*/ 	.word	0x0000e530


	//   ....[190]....
        /*085c*/ 	.word	0x0000e5a0


	//   ....[191]....
        /*0860*/ 	.word	0x0000e610


	//   ....[192]....
        /*0864*/ 	.word	0x0000e670


	//   ....[193]....
        /*0868*/ 	.word	0x0000e6e0


	//   ....[194]....
        /*086c*/ 	.word	0x0000e750


	//   ....[195]....
        /*0870*/ 	.word	0x0000e7c0


	//   ....[196]....
        /*0874*/ 	.word	0x0000e820


	//   ....[197]....
        /*0878*/ 	.word	0x0000e890


	//   ....[198]....
        /*087c*/ 	.word	0x0000e900


	//   ....[199]....
        /*0880*/ 	.word	0x0000e950


	//   ....[200]....
        /*0884*/ 	.word	0x0000e990


	//   ....[201]....
        /*0888*/ 	.word	0x0000e9e0


	//   ....[202]....
        /*088c*/ 	.word	0x0000ea30


	//   ....[203]....
        /*0890*/ 	.word	0x0000ea80


	//   ....[204]....
        /*0894*/ 	.word	0x0000eaf0


	//   ....[205]....
        /*0898*/ 	.word	0x0000eb40


	//   ....[206]....
        /*089c*/ 	.word	0x0000eb90


	//   ....[207]....
        /*08a0*/ 	.word	0x0000ebe0


	//   ....[208]....
        /*08a4*/ 	.word	0x0000ec30


	//   ....[209]....
        /*08a8*/ 	.word	0x0000ec80


	//   ....[210]....
        /*08ac*/ 	.word	0x0000ecf0


	//   ....[211]....
        /*08b0*/ 	.word	0x0000ed40


	//   ....[212]....
        /*08b4*/ 	.word	0x0000eda0


	//   ....[213]....
        /*08b8*/ 	.word	0x0000ee00


	//   ....[214]....
        /*08bc*/ 	.word	0x0000ee60


	//----- nvinfo : EIATTR_EXIT_INSTR_OFFSETS
	.align		4
.L_148:
        /*08c0*/ 	.byte	0x04, 0x1c
        /*08c2*/ 	.short	(.L_150 - .L_149)


	//   ....[0]....
.L_149:
        /*08c4*/ 	.word	0x00000b50


	//   ....[1]....
        /*08c8*/ 	.word	0x0000ca50


	//----- nvinfo : EIATTR_MAX_THREADS
	.align		4
.L_150:
        /*08cc*/ 	.byte	0x04, 0x05
        /*08ce*/ 	.short	(.L_152 - .L_151)
.L_151:
        /*08d0*/ 	.word	0x00000080
        /*08d4*/ 	.word	0x00000001
        /*08d8*/ 	.word	0x00000001


	//----- nvinfo : EIATTR_CRS_STACK_SIZE
	.align		4
.L_152:
        /*08dc*/ 	.byte	0x04, 0x1e
        /*08de*/ 	.short	(.L_154 - .L_153)
.L_153:
        /*08e0*/ 	.word	0x00000000
.L_154:


//--------------------- .nv.info._ZN7cutlass13device_kernelIN5flash19enable_sm80_to_sm89INS1_16FlashAttnFwdSm80INS1_25CollectiveMainloopFwdSm80ILi4ELi1ELb0EN4cute5tupleIJNS5_1CILi128EEENS7_ILi80EEENS7_ILi64EEEEEELi64ENS_6half_tEfNS_4arch4Sm80ELb0ELb0ELb0ELb1ELb0ELb1ELb1ELb1EEENS1_21CollectiveEpilogueFwdINS6_IJS8_SA_S9_EEENS6_IJNS7_ILi1EEESI_SI_EEESC_SE_Li128ELb1ELb1ELb1ELb0EEENS1_36VarlenDynamicPersistentTileSchedulerILi128ELi80ELi128ELi128ELb1ELb1ELb0ELb0ELb1ELb1EEEEEEEEEvNT_6ParamsE --------------------------
	.section	.nv.info._ZN7cutlass13device_kernelIN5flash19enable_sm80_to_sm89INS1_16FlashAttnFwdSm80INS1_25CollectiveMainloopFwdSm80ILi4ELi1ELb0EN4cute5tupleIJNS5_1CILi128EEENS7_ILi80EEENS7_ILi64EEEEEELi64ENS_6half_tEfNS_4arch4Sm80ELb0ELb0ELb0ELb1ELb0ELb1ELb1ELb1EEENS1_21CollectiveEpilogueFwdINS6_IJS8_SA_S9_EEENS6_IJNS7_ILi1EEESI_SI_EEESC_SE_Li128ELb1ELb1ELb1ELb0EEENS1_36VarlenDynamicPersistentTileSchedulerILi128ELi80ELi128ELi128ELb1ELb1ELb0ELb0ELb1ELb1EEEEEEEEEvNT_6ParamsE,"",@"SHT_CUDA_INFO"
	.sectionflags	@""
	.align	4


	//----- nvinfo : EIATTR_CUDA_API_VERSION
	.align		4
        /*0000*/ 	.byte	0x04, 0x37
        /*0002*/ 	.short	(.L_156 - .L_155)
.L_155:
        /*0004*/ 	.word	0x00000082


	//----- nvinfo : EIATTR_SW2861232_WAR
	.align		4
.L_156:
        /*0008*/ 	.byte	0x01, 0x35
	.zero		2


	//----- nvinfo : EIATTR_PARAM_CBANK
	.align		4
        /*000c*/ 	.byte	0x04, 0x0a
        /*000e*/ 	.short	(.L_158 - .L_157)
	.align		4
.L_157:
        /*0010*/ 	.word	index@(.nv.constant0._ZN7cutlass13device_kernelIN5flash19enable_sm80_to_sm89INS1_16FlashAttnFwdSm80INS1_25CollectiveMainloopFwdSm80ILi4ELi1ELb0EN4cute5tupleIJNS5_1CILi128EEENS7_ILi80EEENS7_ILi64EEEEEELi64ENS_6half_tEfNS_4arch4Sm80ELb0ELb0ELb0ELb1ELb0ELb1ELb1ELb1EEENS1_21CollectiveEpilogueFwdINS6_IJS8_SA_S9_EEENS6_IJNS7_ILi1EEESI_SI_EEESC_SE_Li128ELb1ELb1ELb1ELb0EEENS1_36VarlenDynamicPersistentTileSchedulerILi128ELi80ELi128ELi128ELb1ELb1ELb0ELb0ELb1ELb1EEEEEEEEEvNT_6ParamsE)
        /*0014*/ 	.short	0x0160
        /*0016*/ 	.short	0x0438


	//----- nvinfo : EIATTR_CBANK_PARAM_SIZE
	.align		4
.L_158:
        /*0018*/ 	.byte	0x03, 0x19
        /*001a*/ 	.short	0x0438


	//----- nvinfo : EIATTR_KPARAM_INFO
	.align		4
        /*001c*/ 	.byte	0x04, 0x17
        /*001e*/ 	.short	(.L_160 - .L_159)
.L_159:
        /*0020*/ 	.word	0x00000000
        /*0024*/ 	.short	0x0000
        /*0026*/ 	.short	0x0000
        /*0028*/ 	.byte	0x00, 0xf0, 0xe1, 0x10


	//----- nvinfo : EIATTR_MAXREG_COUNT
	.align		4
.L_160:
        /*002c*/ 	.byte	0x03, 0x1b
        /*002e*/ 	.short	0x00ff


	//----- nvinfo : EIATTR_NUM_BARRIERS
	.align		4
        /*0030*/ 	.byte	0x02, 0x4c
        /*0032*/ 	.byte	0x06
	.zero		1


	//----- nvinfo : EIATTR_ANNOTATIONS
	.align		4
        /*0034*/ 	.byte	0x04, 0x55
        /*0036*/ 	.short	(.L_162 - .L_161)


	//   ....[0]....
.L_161:
        /* <DEDUP_REMOVED lines=40> */


	//----- nvinfo : EIATTR_MERCURY_ISA_VERSION
	.align		4
.L_162:
        /*02a8*/ 	.byte	0x03, 0x5f
        /*02aa*/ 	.short	0x0000


	//----- nvinfo : EIATTR_INT_WARP_WIDE_INSTR_OFFSETS
	.align		4
        /*02ac*/ 	.byte	0x04, 0x31
        /*02ae*/ 	.short	(.L_164 - .L_163)


	//   ....[0]....
.L_163:
        /*02b0*/ 	.word	0x000122f0


	//   ....[1]....
        /*02b4*/ 	.word	0x00012370


	//----- nvinfo : EIATTR_COOP_GROUP_MASK_REGIDS
	.align		4
.L_164:
        /*02b8*/ 	.byte	0x04, 0x29
        /*02ba*/ 	.short	(.L_166 - .L_165)


	//   ....[0]....
.L_165:
        /*02bc*/ 	.word	0xffffffff


	//   ....[1]....
        /*02c0*/ 	.word	0xffffffff


	//   ....[2]....
        /*02c4*/ 	.word	0xffffffff


	//   ....[3]....
        /*02c8*/ 	.word	0xffffffff


	//   ....[4]....
        /*02cc*/ 	.word	0xffffffff


	//   ....[5]....
        /*02d0*/ 	.word	0xffffffff


	//   ....[6]....
        /*02d4*/ 	.word	0xffffffff


	//   ....[7]....
        /*02d8*/ 	.word	0xffffffff


	//   ....[8]....
        /*02dc*/ 	.word	0xffffffff


	//   ....[9]....
        /*02e0*/ 	.word	0xffffffff


	//   ....[10]....
        /*02e4*/ 	.word	0xffffffff


	//   ....[11]....
        /*02e8*/ 	.word	0xffffffff


	//   ....[12]....
        /*02ec*/ 	.word	0xffffffff


	//   ....[13]....
        /*02f0*/ 	.word	0xffffffff


	//   ....[14]....
        /*02f4*/ 	.word	0xffffffff


	//   ....[15]....
        /*02f8*/ 	.word	0xffffffff


	//   ....[16]....
        /*02fc*/ 	.word	0xffffffff


	//   ....[17]....
        /*0300*/ 	.word	0xffffffff


	//   ....[18]....
        /*0304*/ 	.word	0xffffffff


	//   ....[19]....
        /*0308*/ 	.word	0xffffffff


	//   ....[20]....
        /*030c*/ 	.word	0xffffffff


	//   ....[21]....
        /*0310*/ 	.word	0xffffffff


	//   ....[22]....
        /*0314*/ 	.word	0xffffffff


	//   ....[23]....
        /*0318*/ 	.word	0xffffffff


	//   ....[24]....
        /*031c*/ 	.word	0xffffffff


	//   ....[25]....
        /*0320*/ 	.word	0xffffffff


	//   ....[26]....
        /*0324*/ 	.word	0xffffffff


	//   ....[27]....
        /*0328*/ 	.word	0xffffffff


	//   ....[28]....
        /*032c*/ 	.word	0xffffffff


	//   ....[29]....
        /*0330*/ 	.word	0xffffffff


	//   ....[30]....
        /*0334*/ 	.word	0xffffffff


	//   ....[31]....
        /*0338*/ 	.word	0xffffffff


	//   ....[32]....
        /*033c*/ 	.word	0xffffffff


	//   ....[33]....
        /*0340*/ 	.word	0xffffffff


	//   ....[34]....
        /*0344*/ 	.word	0xffffffff


	//   ....[35]....
        /*0348*/ 	.word	0xffffffff


	//   ....[36]....
        /*034c*/ 	.word	0xffffffff


	//   ....[37]....
        /*0350*/ 	.word	0xffffffff


	//   ....[38]....
        /*0354*/ 	.word	0xffffffff


	//   ....[39]....
        /*0358*/ 	.word	0xffffffff


	//   ....[40]....
        /*035c*/ 	.word	0xffffffff


	//   ....[41]....
        /*0360*/ 	.word	0xffffffff


	//   ....[42]....
        /*0364*/ 	.word	0xffffffff


	//   ....[43]....
        /*0368*/ 	.word	0xffffffff


	//   ....[44]....
        /*036c*/ 	.word	0xffffffff


	//   ....[45]....
        /*0370*/ 	.word	0xffffffff


	//   ....[46]....
        /*0374*/ 	.word	0xffffffff


	//   ....[47]....
        /*0378*/ 	.word	0xffffffff


	//   ....[48]....
        /*037c*/ 	.word	0xffffffff


	//   ....[49]....
        /*0380*/ 	.word	0xffffffff


	//   ....[50]....
        /*0384*/ 	.word	0xffffffff


	//   ....[51]....
        /*0388*/ 	.word	0xffffffff


	//   ....[52]....
        /*038c*/ 	.word	0xffffffff


	//   ....[53]....
        /*0390*/ 	.word	0xffffffff


	//   ....[54]....
        /*0394*/ 	.word	0xffffffff


	//   ....[55]....
        /*0398*/ 	.word	0xffffffff


	//   ....[56]....
        /*039c*/ 	.word	0xffffffff


	//   ....[57]....
        /*03a0*/ 	.word	0xffffffff


	//   ....[58]....
        /*03a4*/ 	.word	0xffffffff


	//   ....[59]....
        /*03a8*/ 	.word	0xffffffff


	//   ....[60]....
        /*03ac*/ 	.word	0xffffffff


	//   ....[61]....
        /*03b0*/ 	.word	0xffffffff


	//   ....[62]....
        /*03b4*/ 	.word	0xffffffff


	//   ....[63]....
        /*03b8*/ 	.word	0xffffffff


	//   ....[64]....
        /*03bc*/ 	.word	0xffffffff


	//   ....[65]....
        /*03c0*/ 	.word	0xffffffff


	//   ....[66]....
        /*03c4*/ 	.word	0xffffffff


	//   ....[67]....
        /*03c8*/ 	.word	0xffffffff


	//   ....[68]....
        /*03cc*/ 	.word	0xffffffff


	//   ....[69]....
        /*03d0*/ 	.word	0xffffffff


	//   ....[70]....
        /*03d4*/ 	.word	0xffffffff


	//   ....[71]....
        /*03d8*/ 	.word	0xffffffff


	//   ....[72]....
        /*03dc*/ 	.word	0xffffffff


	//   ....[73]....
        /*03e0*/ 	.word	0xffffffff


	//   ....[74]....
        /*03e4*/ 	.word	0xffffffff


	//   ....[75]....
        /*03e8*/ 	.word	0xffffffff


	//   ....[76]....
        /*03ec*/ 	.word	0xffffffff


	//   ....[77]....
        /*03f0*/ 	.word	0xffffffff


	//   ....[78]....
        /*03f4*/ 	.word	0xffffffff


	//   ....[79]....
        /*03f8*/ 	.word	0xffffffff


	//   ....[80]....
        /*03fc*/ 	.word	0xffffffff


	//   ....[81]....
        /*0400*/ 	.word	0xffffffff


	//   ....[82]....
        /*0404*/ 	.word	0xffffffff


	//   ....[83]....
        /*0408*/ 	.word	0xffffffff


	//   ....[84]....
        /*040c*/ 	.word	0xffffffff


	//   ....[85]....
        /*0410*/ 	.word	0xffffffff


	//   ....[86]....
        /*0414*/ 	.word	0xffffffff


	//   ....[87]....
        /*0418*/ 	.word	0xffffffff


	//   ....[88]....
        /*041c*/ 	.word	0xffffffff


	//   ....[89]....
        /*0420*/ 	.word	0xffffffff


	//   ....[90]....
        /*0424*/ 	.word	0xffffffff


	//   ....[91]....
        /*0428*/ 	.word	0xffffffff


	//   ....[92]....
        /*042c*/ 	.word	0xffffffff


	//   ....[93]....
        /*0430*/ 	.word	0xffffffff


	//   ....[94]....
        /*0434*/ 	.word	0xffffffff


	//   ....[95]....
        /*0438*/ 	.word	0xffffffff


	//   ....[96]....
        /*043c*/ 	.word	0xffffffff


	//   ....[97]....
        /*0440*/ 	.word	0xffffffff


	//   ....[98]....
        /*0444*/ 	.word	0xffffffff


	//   ....[99]....
        /*0448*/ 	.word	0xffffffff


	//   ....[100]....
        /*044c*/ 	.word	0xffffffff


	//   ....[101]....
        /*0450*/ 	.word	0xffffffff


	//   ....[102]....
        /*0454*/ 	.word	0xffffffff


	//   ....[103]....
        /*0458*/ 	.word	0xffffffff


	//   ....[104]....
        /*045c*/ 	.word	0xffffffff


	//   ....[105]....
        /*0460*/ 	.word	0xffffffff


	//   ....[106]....
        /*0464*/ 	.word	0xffffffff


	//   ....[107]....
        /*0468*/ 	.word	0xffffffff


	//   ....[108]....
        /*046c*/ 	.word	0xffffffff


	//   ....[109]....
        /*0470*/ 	.word	0xffffffff


	//   ....[110]....
        /*0474*/ 	.word	0xffffffff


	//   ....[111]....
        /*0478*/ 	.word	0xffffffff


	//   ....[112]....
        /*047c*/ 	.word	0xffffffff


	//   ....[113]....
        /*0480*/ 	.word	0xffffffff


	//   ....[114]....
        /*0484*/ 	.word	0xffffffff


	//   ....[115]....
        /*0488*/ 	.word	0xffffffff


	//   ....[116]....
        /*048c*/ 	.word	0xffffffff


	//   ....[117]....
        /*0490*/ 	.word	0xffffffff


	//   ....[118]....
        /*0494*/ 	.word	0xffffffff


	//   ....[119]....
        /*0498*/ 	.word	0xffffffff


	//   ....[120]....
        /*049c*/ 	.word	0xffffffff


	//   ....[121]....
        /*04a0*/ 	.word	0xffffffff


	//   ....[122]....
        /*04a4*/ 	.word	0xffffffff


	//   ....[123]....
        /*04a8*/ 	.word	0xffffffff


	//   ....[124]....
        /*04ac*/ 	.word	0xffffffff


	//   ....[125]....
        /*04b0*/ 	.word	0xffffffff


	//   ....[126]....
        /*04b4*/ 	.word	0xffffffff


	//   ....[127]....
        /*04b8*/ 	.word	0xffffffff


	//   ....[128]....
        /*04bc*/ 	.word	0xffffffff


	//   ....[129]....
        /*04c0*/ 	.word	0xffffffff


	//   ....[130]....
        /*04c4*/ 	.word	0xffffffff


	//   ....[131]....
        /*04c8*/ 	.word	0xffffffff


	//   ....[132]....
        /*04cc*/ 	.word	0xffffffff


	//   ....[133]....
        /*04d0*/ 	.word	0xffffffff


	//   ....[134]....
        /*04d4*/ 	.word	0xffffffff


	//   ....[135]....
        /*04d8*/ 	.word	0xffffffff


	//   ....[136]....
        /*04dc*/ 	.word	0xffffffff


	//   ....[137]....
        /*04e0*/ 	.word	0xffffffff


	//   ....[138]....
        /*04e4*/ 	.word	0xffffffff


	//   ....[139]....
        /*04e8*/ 	.word	0xffffffff


	//   ....[140]....
        /*04ec*/ 	.word	0xffffffff


	//   ....[141]....
        /*04f0*/ 	.word	0xffffffff


	//   ....[142]....
        /*04f4*/ 	.word	0xffffffff


	//   ....[143]....
        /*04f8*/ 	.word	0xffffffff


	//   ....[144]....
        /*04fc*/ 	.word	0xffffffff


	//   ....[145]....
        /*0500*/ 	.word	0xffffffff


	//   ....[146]....
        /*0504*/ 	.word	0xffffffff


	//   ....[147]....
        /*0508*/ 	.word	0xffffffff


	//   ....[148]....
        /*050c*/ 	.word	0xffffffff


	//   ....[149]....
        /*0510*/ 	.word	0xffffffff


	//   ....[150]....
        /*0514*/ 	.word	0xffffffff


	//   ....[151]....
        /*0518*/ 	.word	0xffffffff


	//   ....[152]....
        /*051c*/ 	.word	0xffffffff


	//   ....[153]....
        /*0520*/ 	.word	0xffffffff


	//   ....[154]....
        /*0524*/ 	.word	0xffffffff


	//   ....[155]....
        /*0528*/ 	.word	0xffffffff


	//   ....[156]....
        /*052c*/ 	.word	0xffffffff


	//   ....[157]....
        /*0530*/ 	.word	0xffffffff


	//   ....[158]....
        /*0534*/ 	.word	0xffffffff


	//   ....[159]....
        /*0538*/ 	.word	0xffffffff


	//   ....[160]....
        /*053c*/ 	.word	0xffffffff


	//   ....[161]....
        /*0540*/ 	.word	0xffffffff


	//   ....[162]....
        /*0544*/ 	.word	0xffffffff


	//   ....[163]....
        /*0548*/ 	.word	0xffffffff


	//   ....[164]....
        /*054c*/ 	.word	0xffffffff


	//   ....[165]....
        /*0550*/ 	.word	0xffffffff


	//   ....[166]....
        /*0554*/ 	.word	0xffffffff


	//   ....[167]....
        /*0558*/ 	.word	0xffffffff


	//   ....[168]....
        /*055c*/ 	.word	0xffffffff


	//   ....[169]....
        /*0560*/ 	.word	0xffffffff


	//   ....[170]....
        /*0564*/ 	.word	0xffffffff


	//   ....[171]....
        /*0568*/ 	.word	0xffffffff


	//   ....[172]....
        /*056c*/ 	.word	0xffffffff


	//   ....[173]....
        /*0570*/ 	.word	0xffffffff


	//   ....[174]....
        /*0574*/ 	.word	0xffffffff


	//   ....[175]....
        /*0578*/ 	.word	0xffffffff


	//   ....[176]....
        /*057c*/ 	.word	0xffffffff


	//   ....[177]....
        /*0580*/ 	.word	0xffffffff


	//   ....[178]....
        /*0584*/ 	.word	0xffffffff


	//   ....[179]....
        /*0588*/ 	.word	0xffffffff


	//   ....[180]....
        /*058c*/ 	.word	0xffffffff


	//   ....[181]....
        /*0590*/ 	.word	0xffffffff


	//   ....[182]....
        /*0594*/ 	.word	0xffffffff


	//   ....[183]....
        /*0598*/ 	.word	0xffffffff


	//   ....[184]....
        /*059c*/ 	.word	0xffffffff


	//   ....[185]....
        /*05a0*/ 	.word	0xffffffff


	//   ....[186]....
        /*05a4*/ 	.word	0xffffffff


	//   ....[187]....
        /*05a8*/ 	.word	0xffffffff


	//   ....[188]....
        /*05ac*/ 	.word	0xffffffff


	//   ....[189]....
        /*05b0*/ 	.word	0xffffffff


	//   ....[190]....
        /*05b4*/ 	.word	0xffffffff


	//   ....[191]....
        /*05b8*/ 	.word	0xffffffff


	//   ....[192]....
        /*05bc*/ 	.word	0xffffffff


	//   ....[193]....
        /*05c0*/ 	.word	0xffffffff


	//   ....[194]....
        /*05c4*/ 	.word	0xffffffff


	//   ....[195]....
        /*05c8*/ 	.word	0xffffffff


	//   ....[196]....
        /*05cc*/ 	.word	0xffffffff


	//   ....[197]....
        /*05d0*/ 	.word	0xffffffff


	//   ....[198]....
        /*05d4*/ 	.word	0xffffffff


	//   ....[199]....
        /*05d8*/ 	.word	0xffffffff


	//   ....[200]....
        /*05dc*/ 	.word	0xffffffff


	//   ....[201]....
        /*05e0*/ 	.word	0xffffffff


	//   ....[202]....
        /*05e4*/ 	.word	0xffffffff


	//   ....[203]....
        /*05e8*/ 	.word	0xffffffff


	//   ....[204]....
        /*05ec*/ 	.word	0xffffffff


	//   ....[205]....
        /*05f0*/ 	.word	0xffffffff


	//   ....[206]....
        /*05f4*/ 	.word	0xffffffff


	//   ....[207]....
        /*05f8*/ 	.word	0xffffffff


	//   ....[208]....
        /*05fc*/ 	.word	0xffffffff


	//   ....[209]....
        /*0600*/ 	.word	0xffffffff


	//   ....[210]....
        /*0604*/ 	.word	0xffffffff


	//   ....[211]....
        /*0608*/ 	.word	0xffffffff


	//   ....[212]....
        /*060c*/ 	.word	0xffffffff


	//   ....[213]....
        /*0610*/ 	.word	0xffffffff


	//   ....[214]....
        /*0614*/ 	.word	0xffffffff


	//   ....[215]....
        /*0618*/ 	.word	0xffffffff


	//   ....[216]....
        /*061c*/ 	.word	0xffffffff


	//   ....[217]....
        /*0620*/ 	.word	0xffffffff


	//   ....[218]....
        /*0624*/ 	.word	0xffffffff


	//   ....[219]....
        /*0628*/ 	.word	0xffffffff


	//   ....[220]....
        /*062c*/ 	.word	0xffffffff


	//   ....[221]....
        /*0630*/ 	.word	0xffffffff


	//   ....[222]....
        /*0634*/ 	.word	0xffffffff


	//----- nvinfo : EIATTR_COOP_GROUP_INSTR_OFFSETS
	.align		4
.L_166:
        /*0638*/ 	.byte	0x04, 0x28
        /*063a*/ 	.short	(.L_168 - .L_167)


	//   ....[0]....
.L_167:
        /*063c*/ 	.word	0x00000050


	//   ....[1]....
        /*0640*/ 	.word	0x00000200


	//   ....[2]....
        /*0644*/ 	.word	0x00000230


	//   ....[3]....
        /*0648*/ 	.word	0x00000260


	//   ....[4]....
        /*064c*/ 	.word	0x00000290


	//   ....[5]....
        /*0650*/ 	.word	0x000002c0


	//   ....[6]....
        /*0654*/ 	.word	0x000002f0


	//   ....[7]....
        /*0658*/ 	.word	0x00000460


	//   ....[8]....
        /*065c*/ 	.word	0x000004a0


	//   ....[9]....
        /*0660*/ 	.word	0x000004d0


	//   ....[10]....
        /*0664*/ 	.word	0x00000500


	//   ....[11]....
        /*0668*/ 	.word	0x00000530


	//   ....[12]....
        /*066c*/ 	.word	0x00000560


	//   ....[13]....
        /*0670*/ 	.word	0x000005f0


	//   ....[14]....
        /*0674*/ 	.word	0x00000620


	//   ....[15]....
        /*0678*/ 	.word	0x00000640


	//   ....[16]....
        /*067c*/ 	.word	0x000006a0


	//   ....[17]....
        /*0680*/ 	.word	0x00007cc0


	//   ....[18]....
        /*0684*/ 	.word	0x00007ce0


	//   ....[19]....
        /*0688*/ 	.word	0x00007db0


	//   ....[20]....
        /*068c*/ 	.word	0x00007dc0


	//   ....[21]....
        /*0690*/ 	.word	0x00007e90


	//   ....[22]....
        /*0694*/ 	.word	0x00007eb0


	//   ....[23]....
        /*0698*/ 	.word	0x00007f80


	//   ....[24]....
        /*069c*/ 	.word	0x00007f90


	//   ....[25]....
        /*06a0*/ 	.word	0x00008060


	//   ....[26]....
        /*06a4*/ 	.word	0x00008080


	//   ....[27]....
        /*06a8*/ 	.word	0x00008150


	//   ....[28]....
        /*06ac*/ 	.word	0x00008160


	//   ....[29]....
        /*06b0*/ 	.word	0x00008230


	//   ....[30]....
        /*06b4*/ 	.word	0x00008250


	//   ....[31]....
        /*06b8*/ 	.word	0x00008320


	//   ....[32]....
        /*06bc*/ 	.word	0x00008330


	//   ....[33]....
        /*06c0*/ 	.word	0x00008910


	//   ....[34]....
        /*06c4*/ 	.word	0x00008950


	//   ....[35]....
        /*06c8*/ 	.word	0x00008960


	//   ....[36]....
        /*06cc*/ 	.word	0x00008970


	//   ....[37]....
        /*06d0*/ 	.word	0x0000a210


	//   ....[38]....
        /*06d4*/ 	.word	0x0000a250


	//   ....[39]....
        /*06d8*/ 	.word	0x0000a270


	//   ....[40]....
        /*06dc*/ 	.word	0x0000a280


	//   ....[41]....
        /*06e0*/ 	.word	0x0000d0b0


	//   ....[42]....
        /*06e4*/ 	.word	0x0000d120


	//   ....[43]....
        /*06e8*/ 	.word	0x0000d240


	//   ....[44]....
        /*06ec*/ 	.word	0x0000d2a0


	//   ....[45]....
        /*06f0*/ 	.word	0x0000d2d0


	//   ....[46]....
        /*06f4*/ 	.word	0x0000d3d0


	//   ....[47]....
        /*06f8*/ 	.word	0x0000d440


	//   ....[48]....
        /*06fc*/ 	.word	0x0000d4f0


	//   ....[49]....
        /*0700*/ 	.word	0x0000f940


	//   ....[50]....
        /*0704*/ 	.word	0x0000fa60


	//   ....[51]....
        /*0708*/ 	.word	0x0000fab0


	//   ....[52]....
        /*070c*/ 	.word	0x0000fae0


	//   ....[53]....
        /*0710*/ 	.word	0x0000fb30


	//   ....[54]....
        /*0714*/ 	.word	0x0000fbc0


	//   ....[55]....
        /*0718*/ 	.word	0x0000fcb0


	//   ....[56]....
        /*071c*/ 	.word	0x00010070


	//   ....[57]....
        /*0720*/ 	.word	0x00011b30


	//   ....[58]....
        /*0724*/ 	.word	0x00011b40


	//   ....[59]....
        /*0728*/ 	.word	0x00011b50


	//   ....[60]....
        /*072c*/ 	.word	0x00011b60


	//   ....[61]....
        /*0730*/ 	.word	0x00011b90


	//   ....[62]....
        /*0734*/ 	.word	0x00011bb0


	//   ....[63]....
        /*0738*/ 	.word	0x00011bd0


	//   ....[64]....
        /*073c*/ 	.word	0x00011be0


	//   ....[65]....
        /*0740*/ 	.word	0x00013010


	//   ....[66]....
        /*0744*/ 	.word	0x00013020


	//   ....[67]....
        /*0748*/ 	.word	0x00013030


	//   ....[68]....
        /*074c*/ 	.word	0x00013040


	//   ....[69]....
        /*0750*/ 	.word	0x00013050


	//   ....[70]....
        /*0754*/ 	.word	0x00013060


	//   ....[71]....
        /*0758*/ 	.word	0x00013080


	//   ....[72]....
        /*075c*/ 	.word	0x00013090


	//   ....[73]....
        /*0760*/ 	.word	0x00013440


	//   ....[74]....
        /*0764*/ 	.word	0x00013460


	//   ....[75]....
        /*0768*/ 	.word	0x000134d0


	//   ....[76]....
        /*076c*/ 	.word	0x000134e0


	//   ....[77]....
        /*0770*/ 	.word	0x00013550


	//   ....[78]....
        /*0774*/ 	.word	0x00013570


	//   ....[79]....
        /*0778*/ 	.word	0x000135e0


	//   ....[80]....
        /*077c*/ 	.word	0x000135f0


	//   ....[81]....
        /*0780*/ 	.word	0x00013660


	//   ....[82]....
        /*0784*/ 	.word	0x00013680


	//   ....[83]....
        /*0788*/ 	.word	0x000136f0


	//   ....[84]....
        /*078c*/ 	.word	0x00013700


	//   ....[85]....
        /*0790*/ 	.word	0x00013770


	//   ....[86]....
        /*0794*/ 	.word	0x00013790


	//   ....[87]....
        /*0798*/ 	.word	0x00013800


	//   ....[88]....
        /*079c*/ 	.word	0x00013810


	//   ....[89]....
        /*07a0*/ 	.word	0x00013aa0


	//   ....[90]....
        /*07a4*/ 	.word	0x00013ac0


	//   ....[91]....
        /*07a8*/ 	.word	0x00013e20


	//   ....[92]....
        /*07ac*/ 	.word	0x00013e30


	//   ....[93]....
        /*07b0*/ 	.word	0x00014080


	//   ....[94]....
        /*07b4*/ 	.word	0x000140a0


	//   ....[95]....
        /*07b8*/ 	.word	0x00014300


	//   ....[96]....
        /*07bc*/ 	.word	0x00014310


	//   ....[97]....
        /*07c0*/ 	.word	0x00014cb0


	//   ....[98]....
        /*07c4*/ 	.word	0x00014cd0


	//   ....[99]....
        /*07c8*/ 	.word	0x00014d40


	//   ....[100]....
        /*07cc*/ 	.word	0x00014d50


	//   ....[101]....
        /*07d0*/ 	.word	0x00014dc0


	//   ....[102]....
        /*07d4*/ 	.word	0x00014de0


	//   ....[103]....
        /*07d8*/ 	.word	0x00014e50


	//   ....[104]....
        /*07dc*/ 	.word	0x00014e60


	//   ....[105]....
        /*07e0*/ 	.word	0x00014ed0


	//   ....[106]....
        /*07e4*/ 	.word	0x00014ef0


	//   ....[107]....
        /*07e8*/ 	.word	0x00014f60


	//   ....[108]....
        /*07ec*/ 	.word	0x00014f70


	//   ....[109]....
        /*07f0*/ 	.word	0x00014fe0


	//   ....[110]....
        /*07f4*/ 	.word	0x00015000


	//   ....[111]....
        /*07f8*/ 	.word	0x00015070


	//   ....[112]....
        /*07fc*/ 	.word	0x00015080


	//   ....[113]....
        /*0800*/ 	.word	0x000151d0


	//   ....[114]....
        /*0804*/ 	.word	0x000151f0


	//   ....[115]....
        /*0808*/ 	.word	0x00015320


	//   ....[116]....
        /*080c*/ 	.word	0x00015360


	//   ....[117]....
        /*0810*/ 	.word	0x00015390


	//   ....[118]....
        /*0814*/ 	.word	0x000153c0


	//   ....[119]....
        /*0818*/ 	.word	0x000153f0


	//   ....[120]....
        /*081c*/ 	.word	0x00015420


	//   ....[121]....
        /*0820*/ 	.word	0x00015580


	//   ....[122]....
        /*0824*/ 	.word	0x000155c0


	//   ....[123]....
        /*0828*/ 	.word	0x000155f0


	//   ....[124]....
        /*082c*/ 	.word	0x00015620


	//   ....[125]....
        /*0830*/ 	.word	0x00015650


	//   ....[126]....
        /*0834*/ 	.word	0x00015680


	//   ....[127]....
        /*0838*/ 	.word	0x00015710


	//   ....[128]....
        /*083c*/ 	.word	0x00015740


	//   ....[129]....
        /*0840*/ 	.word	0x00015750


	//   ....[130]....
        /*0844*/ 	.word	0x000157b0


	//   ....[131]....
        /*0848*/ 	.word	0x00015da0


	//   ....[132]....
        /*084c*/ 	.word	0x00015e00


	//   ....[133]....
        /*0850*/ 	.word	0x00015e50


	//   ....[134]....
        /*0854*/ 	.word	0x00015ea0


	//   ....[135]....
        /*0858*/ 	.word	0x00015ef0


	//   ....[136]....
        /*085c*/ 	.word	0x00015f60


	//   ....[137]....
        /*0860*/ 	.word	0x00015fb0


	//   ....[138]....
        /*0864*/ 	.word	0x00016010


	//   ....[139]....
        /*0868*/ 	.word	0x00016080


	//   ....[140]....
        /*086c*/ 	.word	0x000160e0


	//   ....[141]....
        /*0870*/ 	.word	0x00016150


	//   ....[142]....
        /*0874*/ 	.word	0x000161c0


	//   ....[143]....
        /*0878*/ 	.word	0x00016230


	//   ....[144]....
        /*087c*/ 	.word	0x00016290


	//   ....[145]....
        /*0880*/ 	.word	0x00016300


	//   ....[146]....
        /*0884*/ 	.word	0x00016370


	//   ....[147]....
        /*0888*/ 	.word	0x000163e0


	//   ....[148]....
        /*088c*/ 	.word	0x00016440


	//   ....[149]....
        /*0890*/ 	.word	0x000164b0


	//   ....[150]....
        /*0894*/ 	.word	0x00016520


	//   ....[151]....
        /*0898*/ 	.word	0x00016590


	//   ....[152]....
        /*089c*/ 	.word	0x000165f0


	//   ....[153]....
        /*08a0*/ 	.word	0x00016660


	//   ....[154]....
        /*08a4*/ 	.word	0x000166d0


	//   ....[155]....
        /*08a8*/ 	.word	0x00016740


	//   ....[156]....
        /*08ac*/ 	.word	0x000167a0


	//   ....[157]....
        /*08b0*/ 	.word	0x00016820


	//   ....[158]....
        /*08b4*/ 	.word	0x00016870


	//   ....[159]....
        /*08b8*/ 	.word	0x000168c0


	//   ....[160]....
        /*08bc*/ 	.word	0x00016910


	//   ....[161]....
        /*08c0*/ 	.word	0x00016960


	//   ....[162]....
        /*08c4*/ 	.word	0x000169b0


	//   ....[163]....
        /*08c8*/ 	.word	0x00016a00


	//   ....[164]....
        /*08cc*/ 	.word	0x00016a50


	//   ....[165]....
        /*08d0*/ 	.word	0x00016ac0


	//   ....[166]....
        /*08d4*/ 	.word	0x00016b30


	//   ....[167]....
        /*08d8*/ 	.word	0x00016ba0


	//   ....[168]....
        /*08dc*/ 	.word	0x00016c00


	//   ....[169]....
        /*08e0*/ 	.word	0x00016c70


	//   ....[170]....
        /*08e4*/ 	.word	0x00016ce0


	//   ....[171]....
        /*08e8*/ 	.word	0x00016d50


	//   ....[172]....
        /*08ec*/ 	.word	0x00016db0


	//   ....[173]....
        /*08f0*/ 	.word	0x00016e20


	//   ....[174]....
        /*08f4*/ 	.word	0x00016e90


	//   ....[175]....
        /*08f8*/ 	.word	0x00016f00


	//   ....[176]....
        /*08fc*/ 	.word	0x00016f60


	//   ....[177]....
        /*0900*/ 	.word	0x00016fd0


	//   ....[178]....
        /*0904*/ 	.word	0x00017040


	//   ....[179]....
        /*0908*/ 	.word	0x000170b0


	//   ....[180]....
        /*090c*/ 	.word	0x00017110


	//   ....[181]....
        /*0910*/ 	.word	0x00017180


	//   ....[182]....
        /*0914*/ 	.word	0x000171f0


	//   ....[183]....
        /*0918*/ 	.word	0x00017260


	//   ....[184]....
        /*091c*/ 	.word	0x000172c0


	//   ....[185]....
        /*0920*/ 	.word	0x00017330


	//   ....[186]....
        /*0924*/ 	.word	0x000173a0


	//   ....[187]....
        /*0928*/ 	.word	0x00017410


	//   ....[188]....
        /*092c*/ 	.word	0x00017470


	//   ....[189]....
        /*0930*/ 	.word	0x000174e0


	//   ....[190]....
        /*0934*/ 	.word	0x00017550


	//   ....[191]....
        /*0938*/ 	.word	0x000175c0


	//   ....[192]....
        /*093c*/ 	.word	0x00017620


	//   ....[193]....
        /*0940*/ 	.word	0x00017690


	//   ....[194]....
        /*0944*/ 	.word	0x00017700


	//   ....[195]....
        /*0948*/ 	.word	0x00017770


	//   ....[196]....
        /*094c*/ 	.word	0x000177d0


	//   ....[197]....
        /*0950*/ 	.word	0x00017840


	//   ....[198]....
        /*0954*/ 	.word	0x000178b0


	//   ....[199]....
        /*0958*/ 	.word	0x00017920


	//   ....[200]....
        /*095c*/ 	.word	0x00017980


	//   ....[201]....
        /*0960*/ 	.word	0x000179f0


	//   ....[202]....
        /*0964*/ 	.word	0x00017a60


	//   ....[203]....
        /*0968*/ 	.word	0x00017ad0


	//   ....[204]....
        /*096c*/ 	.word	0x00017b30


	//   ....[205]....
        /*0970*/ 	.word	0x00017ba0


	//   ....[206]....
        /*0974*/ 	.word	0x00017c10


	//   ....[207]....
        /*0978*/ 	.word	0x00017c60


	//   ....[208]....
        /*097c*/ 	.word	0x00017ca0


	//   ....[209]....
        /*0980*/ 	.word	0x00017cf0


	//   ....[210]....
        /*0984*/ 	.word	0x00017d40


	//   ....[211]....
        /*0988*/ 	.word	0x00017d90


	//   ....[212]....
        /*098c*/ 	.word	0x00017e00


	//   ....[213]....
        /*0990*/ 	.word	0x00017e50


	//   ....[214]....
        /*0994*/ 	.word	0x00017ea0


	//   ....[215]....
        /*0998*/ 	.word	0x00017ef0


	//   ....[216]....
        /*099c*/ 	.word	0x00017f40


	//   ....[217]....
        /*09a0*/ 	.word	0x00017f90


	//   ....[218]....
        /*09a4*/ 	.word	0x00018000


	//   ....[219]....
        /*09a8*/ 	.word	0x00018050


	//   ....[220]....
        /*09ac*/ 	.word	0x000180b0


	//   ....[221]....
        /*09b0*/ 	.word	0x00018110


	//   ....[222]....
        /*09b4*/ 	.word	0x00018170


	//----- nvinfo : EIATTR_EXIT_INSTR_OFFSETS
	.align		4
.L_168:
        /*09b8*/ 	.byte	0x04, 0x1c
        /*09ba*/ 	.short	(.L_170 - .L_169)


	//   ....[0]....
.L_169:
        /*09bc*/ 	.word	0x00000c10


	//   ....[1]....
        /*09c0*/ 	.word	0x00015d60


	//----- nvinfo : EIATTR_MAX_THREADS
	.align		4
.L_170:
        /*09c4*/ 	.byte	0x04, 0x05
        /*09c6*/ 	.short	(.L_172 - .L_171)
.L_171:
        /*09c8*/ 	.word	0x00000080
        /*09cc*/ 	.word	0x00000001
        /*09d0*/ 	.word	0x00000001


	//----- nvinfo : EIATTR_CRS_STACK_SIZE
	.align		4
.L_172:
        /*09d4*/ 	.byte	0x04, 0x1e
        /*09d6*/ 	.short	(.L_174 - .L_173)
.L_173:
        /*09d8*/ 	.word	0x00000000
.L_174:


//--------------------- .nv.info._ZN7cutlass13device_kernelIN5flash19enable_sm80_to_sm89INS1_16FlashAttnFwdSm80INS1_25CollectiveMainloopFwdSm80ILi4ELi1ELb0EN4cute5tupleIJNS5_1CILi128EEENS7_ILi96EEENS7_ILi64EEEEEELi64ENS_6half_tEfNS_4arch4Sm80ELb0ELb1ELb0ELb0ELb0ELb0ELb1ELb1EEENS1_21CollectiveEpilogueFwdINS6_IJS8_SA_S9_EEENS6_IJNS7_ILi1EEESI_SI_EEESC_SE_Li128ELb0ELb1ELb1ELb0EEENS1_19SingleTileSchedulerILb0ELb1ELb1ELi128EEEEEEEEEvNT_6ParamsE --------------------------
	.section	.nv.info._ZN7cutlass13device_kernelIN5flash19enable_sm80_to_sm89INS1_16FlashAttnFwdSm80INS1_25CollectiveMainloopFwdSm80ILi4ELi1ELb0EN4cute5tupleIJNS5_1CILi128EEENS7_ILi96EEENS7_ILi64EEEEEELi64ENS_6half_tEfNS_4arch4Sm80ELb0ELb1ELb0ELb0ELb0ELb0ELb1ELb1EEENS1_21CollectiveEpilogueFwdINS6_IJS8_SA_S9_EEENS6_IJNS7_ILi1EEESI_SI_EEESC_SE_Li128ELb0ELb1ELb1ELb0EEENS1_19SingleTileSchedulerILb0ELb1ELb1ELi128EEEEEEEEEvNT_6ParamsE,"",@"SHT_CUDA_INFO"
	.sectionflags	@""
	.align	4


	//----- nvinfo : EIATTR_CUDA_API_VERSION
	.align		4
        /*0000*/ 	.byte	0x04, 0x37
        /*0002*/ 	.short	(.L_176 - .L_175)
.L_175:
        /*0004*/ 	.word	0x00000082


	//----- nvinfo : EIATTR_SW2861232_WAR
	.align		4
.L_176:
        /*0008*/ 	.byte	0x01, 0x35
	.zero		2


	//----- nvinfo : EIATTR_PARAM_CBANK
	.align		4
        /*000c*/ 	.byte	0x04, 0x0a
        /*000e*/ 	.short	(.L_178 - .L_177)
	.align		4
.L_177:
        /*0010*/ 	.word	index@(.nv.constant0._ZN7cutlass13device_kernelIN5flash19enable_sm80_to_sm89INS1_16FlashAttnFwdSm80INS1_25CollectiveMainloopFwdSm80ILi4ELi1ELb0EN4cute5tupleIJNS5_1CILi128EEENS7_ILi96EEENS7_ILi64EEEEEELi64ENS_6half_tEfNS_4arch4Sm80ELb0ELb1ELb0ELb0ELb0ELb0ELb1ELb1EEENS1_21CollectiveEpilogueFwdINS6_IJS8_SA_S9_EEENS6_IJNS7_ILi1EEESI_SI_EEESC_SE_Li128ELb0ELb1ELb1ELb0EEENS1_19SingleTileSchedulerILb0ELb1ELb1ELi128EEEEEEEEEvNT_6ParamsE)
        /*0014*/ 	.short	0x0160
        /*0016*/ 	.short	0x0418


	//----- nvinfo : EIATTR_CBANK_PARAM_SIZE
	.align		4
.L_178:
        /*0018*/ 	.byte	0x03, 0x19
        /*001a*/ 	.short	0x0418


	//----- nvinfo : EIATTR_KPARAM_INFO
	.align		4
        /*001c*/ 	.byte	0x04, 0x17
        /*001e*/ 	.short	(.L_180 - .L_179)
.L_179:
        /*0020*/ 	.word	0x00000000
        /*0024*/ 	.short	0x0000
        /*0026*/ 	.short	0x0000
        /*0028*/ 	.byte	0x00, 0xf0, 0x61, 0x10


	//----- nvinfo : EIATTR_MAXREG_COUNT
	.align		4
.L_180:
        /*002c*/ 	.byte	0x03, 0x1b
        /*002e*/ 	.short	0x00ff


	//----- nvinfo : EIATTR_NUM_BARRIERS
	.align		4
        /*0030*/ 	.byte	0x02, 0x4c
        /*0032*/ 	.byte	0x02
	.zero		1


	//----- nvinfo : EIATTR_ANNOTATIONS
	.align		4
        /*0034*/ 	.byte	0x04, 0x55
        /*0036*/ 	.short	(.L_182 - .L_181)


	//   ....[0]....
.L_181:
        /* <DEDUP_REMOVED lines=35> */


	//----- nvinfo : EIATTR_MERCURY_ISA_VERSION
	.align		4
.L_182:
        /*0258*/ 	.byte	0x03, 0x5f
        /*025a*/ 	.short	0x0000


	//----- nvinfo : EIATTR_COOP_GROUP_MASK_REGIDS
	.align		4
        /*025c*/ 	.byte	0x04, 0x29
        /*025e*/ 	.short	(.L_184 - .L_183)


	//   ....[0]....
.L_183:
        /*0260*/ 	.word	0xffffffff


	//   ....[1]....
        /*0264*/ 	.word	0xffffffff


	//   ....[2]....
        /*0268*/ 	.word	0xffffffff


	//   ....[3]....
        /*026c*/ 	.word	0xffffffff


	//   ....[4]....
        /*0270*/ 	.word	0xffffffff


	//   ....[5]....
        /*0274*/ 	.word	0xffffffff


	//   ....[6]....
        /*0278*/ 	.word	0xffffffff


	//   ....[7]....
        /*027c*/ 	.word	0xffffffff


	//   ....[8]....
        /*0280*/ 	.word	0xffffffff


	//   ....[9]....
        /*0284*/ 	.word	0xffffffff


	//   ....[10]....
        /*0288*/ 	.word	0xffffffff


	//   ....[11]....
        /*028c*/ 	.word	0xffffffff


	//   ....[12]....
        /*0290*/ 	.word	0xffffffff


	//   ....[13]....
        /*0294*/ 	.word	0xffffffff


	//   ....[14]....
        /*0298*/ 	.word	0xffffffff


	//   ....[15]....
        /*029c*/ 	.word	0xffffffff


	//   ....[16]....
        /*02a0*/ 	.word	0xffffffff


	//   ....[17]....
        /*02a4*/ 	.word	0xffffffff


	//   ....[18]....
        /*02a8*/ 	.word	0xffffffff


	//   ....[19]....
        /*02ac*/ 	.word	0xffffffff


	//   ....[20]....
        /*02b0*/ 	.word	0xffffffff


	//   ....[21]....
        /*02b4*/ 	.word	0xffffffff


	//   ....[22]....
        /*02b8*/ 	.word	0xffffffff


	//   ....[23]....
        /*02bc*/ 	.word	0xffffffff


	//   ....[24]....
        /*02c0*/ 	.word	0xffffffff


	//   ....[25]....
        /*02c4*/ 	.word	0xffffffff


	//   ....[26]....
        /*02c8*/ 	.word	0xffffffff


	//   ....[27]....
        /*02cc*/ 	.word	0xffffffff


	//   ....[28]....
        /*02d0*/ 	.word	0xffffffff


	//   ....[29]....
        /*02d4*/ 	.word	0xffffffff


	//   ....[30]....
        /*02d8*/ 	.word	0xffffffff


	//   ....[31]....
        /*02dc*/ 	.word	0xffffffff


	//   ....[32]....
        /*02e0*/ 	.word	0xffffffff


	//   ....[33]....
        /*02e4*/ 	.word	0xffffffff


	//   ....[34]....
        /*02e8*/ 	.word	0xffffffff


	//   ....[35]....
        /*02ec*/ 	.word	0xffffffff


	//   ....[36]....
        /*02f0*/ 	.word	0xffffffff


	//   ....[37]....
        /*02f4*/ 	.word	0xffffffff


	//   ....[38]....
        /*02f8*/ 	.word	0xffffffff


	//   ....[39]....
        /*02fc*/ 	.word	0xffffffff


	//   ....[40]....
        /*0300*/ 	.word	0xffffffff


	//   ....[41]....
        /*0304*/ 	.word	0xffffffff


	//   ....[42]....
        /*0308*/ 	.word	0xffffffff


	//   ....[43]....
        /*030c*/ 	.word	0xffffffff


	//   ....[44]....
        /*0310*/ 	.word	0xffffffff


	//   ....[45]....
        /*0314*/ 	.word	0xffffffff


	//   ....[46]....
        /*0318*/ 	.word	0xffffffff


	//   ....[47]....
        /*031c*/ 	.word	0xffffffff


	//   ....[48]....
        /*0320*/ 	.word	0xffffffff


	//   ....[49]....
        /*0324*/ 	.word	0xffffffff


	//   ....[50]....
        /*0328*/ 	.word	0xffffffff


	//   ....[51]....
        /*032c*/ 	.word	0xffffffff


	//   ....[52]....
        /*0330*/ 	.word	0xffffffff


	//   ....[53]....
        /*0334*/ 	.word	0xffffffff


	//   ....[54]....
        /*0338*/ 	.word	0xffffffff


	//   ....[55]....
        /*033c*/ 	.word	0xffffffff


	//   ....[56]....
        /*0340*/ 	.word	0xffffffff


	//   ....[57]....
        /*0344*/ 	.word	0xffffffff


	//   ....[58]....
        /*0348*/ 	.word	0xffffffff


	//   ....[59]....
        /*034c*/ 	.word	0xffffffff


	//   ....[60]....
        /*0350*/ 	.word	0xffffffff


	//   ....[61]....
        /*0354*/ 	.word	0xffffffff


	//   ....[62]....
        /*0358*/ 	.word	0xffffffff


	//   ....[63]....
        /*035c*/ 	.word	0xffffffff


	//   ....[64]....
        /*0360*/ 	.word	0xffffffff


	//   ....[65]....
        /*0364*/ 	.word	0xffffffff


	//   ....[66]....
        /*0368*/ 	.word	0xffffffff


	//   ....[67]....
        /*036c*/ 	.word	0xffffffff


	//   ....[68]....
        /*0370*/ 	.word	0xffffffff


	//   ....[69]....
        /*0374*/ 	.word	0xffffffff


	//   ....[70]....
        /*0378*/ 	.word	0xffffffff


	//   ....[71]....
        /*037c*/ 	.word	0xffffffff


	//   ....[72]....
        /*0380*/ 	.word	0xffffffff


	//   ....[73]....
        /*0384*/ 	.word	0xffffffff


	//   ....[74]....
        /*0388*/ 	.word	0xffffffff


	//   ....[75]....
        /*038c*/ 	.word	0xffffffff


	//   ....[76]....
        /*0390*/ 	.word	0xffffffff


	//   ....[77]....
        /*0394*/ 	.word	0xffffffff


	//   ....[78]....
        /*0398*/ 	.word	0xffffffff


	//   ....[79]....
        /*039c*/ 	.word	0xffffffff


	//   ....[80]....
        /*03a0*/ 	.word	0xffffffff


	//   ....[81]....
        /*03a4*/ 	.word	0xffffffff


	//   ....[82]....
        /*03a8*/ 	.word	0xffffffff


	//   ....[83]....
        /*03ac*/ 	.word	0xffffffff


	//   ....[84]....
        /*03b0*/ 	.word	0xffffffff


	//----- nvinfo : EIATTR_COOP_GROUP_INSTR_OFFSETS
	.align		4
.L_184:
        /*03b4*/ 	.byte	0x04, 0x28
        /*03b6*/ 	.short	(.L_186 - .L_185)


	//   ....[0]....
.L_185:
        /*03b8*/ 	.word	0x00000060


	//   ....[1]....
        /*03bc*/ 	.word	0x00001210


	//   ....[2]....
        /*03c0*/ 	.word	0x00001240


	//   ....[3]....
        /*03c4*/ 	.word	0x000013a0


	//   ....[4]....
        /*03c8*/ 	.word	0x000013d0


	//   ....[5]....
        /*03cc*/ 	.word	0x00001460


	//   ....[6]....
        /*03d0*/ 	.word	0x00001490


	//   ....[7]....
        /*03d4*/ 	.word	0x00001520


	//   ....[8]....
        /*03d8*/ 	.word	0x00001550


	//   ....[9]....
        /*03dc*/ 	.word	0x000015e0


	//   ....[10]....
        /*03e0*/ 	.word	0x00001610


	//   ....[11]....
        /*03e4*/ 	.word	0x000016a0


	//   ....[12]....
        /*03e8*/ 	.word	0x000016d0


	//   ....[13]....
        /*03ec*/ 	.word	0x00001760


	//   ....[14]....
        /*03f0*/ 	.word	0x00001790


	//   ....[15]....
        /*03f4*/ 	.word	0x00001810


	//   ....[16]....
        /*03f8*/ 	.word	0x00001850


	//   ....[17]....
        /*03fc*/ 	.word	0x00002e80


	//   ....[18]....
        /*0400*/ 	.word	0x000030c0


	//   ....[19]....
        /*0404*/ 	.word	0x00003280


	//   ....[20]....
        /*0408*/ 	.word	0x00004100


	//   ....[21]....
        /*040c*/ 	.word	0x00005170


	//   ....[22]....
        /*0410*/ 	.word	0x00005190


	//   ....[23]....
        /*0414*/ 	.word	0x000051b0


	//   ....[24]....
        /*0418*/ 	.word	0x00005240


	//   ....[25]....
        /*041c*/ 	.word	0x00005830


	//   ....[26]....
        /*0420*/ 	.word	0x00005900


	//   ....[27]....
        /*0424*/ 	.word	0x00005940


	//   ....[28]....
        /*0428*/ 	.word	0x000059e0


	//   ....[29]....
        /*042c*/ 	.word	0x00008750


	//   ....[30]....
        /*0430*/ 	.word	0x00008930


	//   ....[31]....
        /*0434*/ 	.word	0x00008b10


	//   ....[32]....
        /*0438*/ 	.word	0x00009e20


	//   ....[33]....
        /*043c*/ 	.word	0x0000a5a0


	//   ....[34]....
        /*0440*/ 	.word	0x0000a770


	//   ....[35]....
        /*0444*/ 	.word	0x0000a840


	//   ....[36]....
        /*0448*/ 	.word	0x0000aa10


	//   ....[37]....
        /*044c*/ 	.word	0x0000aaa0


	//   ....[38]....
        /*0450*/ 	.word	0x0000abf0


	//   ....[39]....
        /*0454*/ 	.word	0x0000b040


	//   ....[40]....
        /*0458*/ 	.word	0x0000b0a0


	//   ....[41]....
        /*045c*/ 	.word	0x0000e670


	//   ....[42]....
        /*0460*/ 	.word	0x0000e6d0


	//   ....[43]....
        /*0464*/ 	.word	0x0000e780


	//   ....[44]....
        /*0468*/ 	.word	0x0000e7e0


	//   ....[45]....
        /*046c*/ 	.word	0x0000e810


	//   ....[46]....
        /*0470*/ 	.word	0x0000e8e0


	//   ....[47]....
        /*0474*/ 	.word	0x0000eb20


	//   ....[48]....
        /*0478*/ 	.word	0x0000ee30


	//   ....[49]....
        /*047c*/ 	.word	0x00011c10


	//   ....[50]....
        /*0480*/ 	.word	0x00011e40


	//   ....[51]....
        /*0484*/ 	.word	0x000126f0


	//   ....[52]....
        /*0488*/ 	.word	0x00012eb0


	//   ....[53]....
        /*048c*/ 	.word	0x00013da0


	//   ....[54]....
        /*0490*/ 	.word	0x00013ea0


	//   ....[55]....
        /*0494*/ 	.word	0x00013ef0


	//   ....[56]....
        /*0498*/ 	.word	0x00014000


	//   ....[57]....
        /*049c*/ 	.word	0x000140d0


	//   ....[58]....
        /*04a0*/ 	.word	0x00014240


	//   ....[59]....
        /*04a4*/ 	.word	0x00014540


	//   ....[60]....
        /*04a8*/ 	.word	0x00014630


	//   ....[61]....
        /*04ac*/ 	.word	0x000168f0


	//   ....[62]....
        /*04b0*/ 	.word	0x00016900


	//   ....[63]....
        /*04b4*/ 	.word	0x00016910


	//   ....[64]....
        /*04b8*/ 	.word	0x00016920


	//   ....[65]....
        /*04bc*/ 	.word	0x00016950


	//   ....[66]....
        /*04c0*/ 	.word	0x00016970


	//   ....[67]....
        /*04c4*/ 	.word	0x00016990


	//   ....[68]....
        /*04c8*/ 	.word	0x000169a0


	//   ....[69]....
        /*04cc*/ 	.word	0x00017610


	//   ....[70]....
        /*04d0*/ 	.word	0x00017650


	//   ....[71]....
        /*04d4*/ 	.word	0x00017680


	//   ....[72]....
        /*04d8*/ 	.word	0x000176b0


	//   ....[73]....
        /*04dc*/ 	.word	0x000176f0


	//   ....[74]....
        /*04e0*/ 	.word	0x00017720


	//   ....[75]....
        /*04e4*/ 	.word	0x00017740


	//   ....[76]....
        /*04e8*/ 	.word	0x00017750


	//   ....[77]....
        /*04ec*/ 	.word	0x00017770


	//   ....[78]....
        /*04f0*/ 	.word	0x00017780


	//   ....[79]....
        /*04f4*/ 	.word	0x00017b30


	//   ....[80]....
        /*04f8*/ 	.word	0x00017b50


	//   ....[81]....
        /*04fc*/ 	.word	0x00017e50


	//   ....[82]....
        /*0500*/ 	.word	0x00017e70


	//   ....[83]....
        /*0504*/ 	.word	0x00018170


	//   ....[84]....
        /*0508*/ 	.word	0x00018180


	//----- nvinfo : EIATTR_EXIT_INSTR_OFFSETS
	.align		4
.L_186:
        /*050c*/ 	.byte	0x04, 0x1c
        /*050e*/ 	.short	(.L_188 - .L_187)


	//   ....[0]....
.L_187:
        /*0510*/ 	.word	0x000001c0


	//   ....[1]....
        /*0514*/ 	.word	0x00018190


	//   ....[2]....
        /*0518*/ 	.word	0x00018430


	//   ....[3]....
        /*051c*/ 	.word	0x00018480


	//   ....[4]....
        /*0520*/ 	.word	0x000184b0


	//   ....[5]....
        /*0524*/ 	.word	0x00018510


	//   ....[6]....
        /*0528*/ 	.word	0x000187a0


	//----- nvinfo : EIATTR_CTAIDZ_USED
	.align		4
.L_188:
        /*052c*/ 	.byte	0x01, 0x04
	.zero		2


	//----- nvinfo : EIATTR_MAX_THREADS
	.align		4
        /*0530*/ 	.byte	0x04, 0x05
        /*0532*/ 	.short	(.L_190 - .L_189)
.L_189:
        /*0534*/ 	.word	0x00000080
        /*0538*/ 	.word	0x00000001
        /*053c*/ 	.word	0x00000001


	//----- nvinfo : EIATTR_CRS_STACK_SIZE
	.align		4
.L_190:
        /*0540*/ 	.byte	0x04, 0x1e
        /*0542*/ 	.short	(.L_192 - .L_191)
.L_191:
        /*0544*/ 	.word	0x00000000
.L_192:


//--------------------- .nv.info._ZN7cutlass13device_kernelIN5flash19enable_sm80_to_sm89INS1_16FlashAttnFwdSm80INS1_25CollectiveMainloopFwdSm80ILi4ELi1ELb0EN4cute5tupleIJNS5_1CILi128EEENS7_ILi80EEENS7_ILi64EEEEEELi64ENS_6half_tEfNS_4arch4Sm80ELb0ELb1ELb0ELb1ELb0ELb0ELb1ELb1EEENS1_21CollectiveEpilogueFwdINS6_IJS8_SA_S9_EEENS6_IJNS7_ILi1EEESI_SI_EEESC_SE_Li128ELb1ELb1ELb1ELb0EEENS1_36VarlenDynamicPersistentTileSchedulerILi128ELi80ELi128ELi128ELb1ELb1ELb0ELb1ELb0ELb1EEEEEEEEEvNT_6ParamsE --------------------------
	.section	.nv.info._ZN7cutlass13device_kernelIN5flash19enable_sm80_to_sm89INS1_16FlashAttnFwdSm80INS1_25CollectiveMainloopFwdSm80ILi4ELi1ELb0EN4cute5tupleIJNS5_1CILi128EEENS7_ILi80EEENS7_ILi64EEEEEELi64ENS_6half_tEfNS_4arch4Sm80ELb0ELb1ELb0ELb1ELb0ELb0ELb1ELb1EEENS1_21CollectiveEpilogueFwdINS6_IJS8_SA_S9_EEENS6_IJNS7_ILi1EEESI_SI_EEESC_SE_Li128ELb1ELb1ELb1ELb0EEENS1_36VarlenDynamicPersistentTileSchedulerILi128ELi80ELi128ELi128ELb1ELb1ELb0ELb1ELb0ELb1EEEEEEEEEvNT_6ParamsE,"",@"SHT_CUDA_INFO"
	.sectionflags	@""
	.align	4


	//----- nvinfo : EIATTR_CUDA_API_VERSION
	.align		4
        /*0000*/ 	.byte	0x04, 0x37
        /*0002*/ 	.short	(.L_194 - .L_193)
.L_193:
        /*0004*/ 	.word	0x00000082


	//----- nvinfo : EIATTR_SW2861232_WAR
	.align		4
.L_194:
        /*0008*/ 	.byte	0x01, 0x35
	.zero		2


	//----- nvinfo : EIATTR_PARAM_CBANK
	.align		4
        /*000c*/ 	.byte	0x04, 0x0a
        /*000e*/ 	.short	(.L_196 - .L_195)
	.align		4
.L_195:
        /*0010*/ 	.word	index@(.nv.constant0._ZN7cutlass13device_kernelIN5flash19enable_sm80_to_sm89INS1_16FlashAttnFwdSm80INS1_25CollectiveMainloopFwdSm80ILi4ELi1ELb0EN4cute5tupleIJNS5_1CILi128EEENS7_ILi80EEENS7_ILi64EEEEEELi64ENS_6half_tEfNS_4arch4Sm80ELb0ELb1ELb0ELb1ELb0ELb0ELb1ELb1EEENS1_21CollectiveEpilogueFwdINS6_IJS8_SA_S9_EEENS6_IJNS7_ILi1EEESI_SI_EEESC_SE_Li128ELb1ELb1ELb1ELb0EEENS1_36VarlenDynamicPersistentTileSchedulerILi128ELi80ELi128ELi128ELb1ELb1ELb0ELb1ELb0ELb1EEEEEEEEEvNT_6ParamsE)
        /*0014*/ 	.short	0x0160
        /*0016*/ 	.short	0x0438


	//----- nvinfo : EIATTR_CBANK_PARAM_SIZE
	.align		4
.L_196:
        /*0018*/ 	.byte	0x03, 0x19
        /*001a*/ 	.short	0x0438


	//----- nvinfo : EIATTR_KPARAM_INFO
	.align		4
        /*001c*/ 	.byte	0x04, 0x17
        /*001e*/ 	.short	(.L_198 - .L_197)
.L_197:
        /*0020*/ 	.word	0x00000000
        /*0024*/ 	.short	0x0000
        /*0026*/ 	.short	0x0000
        /*0028*/ 	.byte	0x00, 0xf0, 0xe1, 0x10


	//----- nvinfo : EIATTR_MAXREG_COUNT
	.align		4
.L_198:
        /*002c*/ 	.byte	0x03, 0x1b
        /*002e*/ 	.short	0x00ff


	//----- nvinfo : EIATTR_NUM_BARRIERS
	.align		4
        /*0030*/ 	.byte	0x02, 0x4c
        /*0032*/ 	.byte	0x06
	.zero		1


	//----- nvinfo : EIATTR_ANNOTATIONS
	.align		4
        /*0034*/ 	.byte	0x04, 0x55
        /*0036*/ 	.short	(.L_200 - .L_199)


	//   ....[0]....
.L_199:
        /* <DEDUP_REMOVED lines=101> */


	//----- nvinfo : EIATTR_MERCURY_ISA_VERSION
	.align		4
.L_200:
        /*0670*/ 	.byte	0x03, 0x5f
        /*0672*/ 	.short	0x0000


	//----- nvinfo : EIATTR_INT_WARP_WIDE_INSTR_OFFSETS
	.align		4
        /*0674*/ 	.byte	0x04, 0x31
        /*0676*/ 	.short	(.L_202 - .L_201)


	//   ....[0]....
.L_201:
        /*0678*/ 	.word	0x000151f0


	//   ....[1]....
        /*067c*/ 	.word	0x00015270


	//----- nvinfo : EIATTR_COOP_GROUP_MASK_REGIDS
	.align		4
.L_202:
        /*0680*/ 	.byte	0x04, 0x29
        /*0682*/ 	.short	(.L_204 - .L_203)


	//   ....[0]....
.L_203:
        /*0684*/ 	.word	0xffffffff


	//   ....[1]....
        /*0688*/ 	.word	0xffffffff


	//   ....[2]....
        /*068c*/ 	.word	0xffffffff


	//   ....[3]....
        /*0690*/ 	.word	0xffffffff


	//   ....[4]....
        /*0694*/ 	.word	0xffffffff


	//   ....[5]....
        /*0698*/ 	.word	0xffffffff


	//   ....[6]....
        /*069c*/ 	.word	0xffffffff


	//   ....[7]....
        /*06a0*/ 	.word	0xffffffff


	//   ....[8]....
        /*06a4*/ 	.word	0xffffffff


	//   ....[9]....
        /*06a8*/ 	.word	0xffffffff


	//   ....[10]....
        /*06ac*/ 	.word	0xffffffff


	//   ....[11]....
        /*06b0*/ 	.word	0xffffffff


	//   ....[12]....
        /*06b4*/ 	.word	0xffffffff


	//   ....[13]....
        /*06b8*/ 	.word	0xffffffff


	//   ....[14]....
        /*06bc*/ 	.word	0xffffffff


	//   ....[15]....
        /*06c0*/ 	.word	0xffffffff


	//   ....[16]....
        /*06c4*/ 	.word	0xffffffff


	//   ....[17]....
        /*06c8*/ 	.word	0xffffffff


	//   ....[18]....
        /*06cc*/ 	.word	0xffffffff


	//   ....[19]....
        /*06d0*/ 	.word	0xffffffff


	//   ....[20]....
        /*06d4*/ 	.word	0xffffffff


	//   ....[21]....
        /*06d8*/ 	.word	0xffffffff


	//   ....[22]....
        /*06dc*/ 	.word	0xffffffff


	//   ....[23]....
        /*06e0*/ 	.word	0xffffffff


	//   ....[24]....
        /*06e4*/ 	.word	0xffffffff


	//   ....[25]....
        /*06e8*/ 	.word	0xffffffff


	//   ....[26]....
        /*06ec*/ 	.word	0xffffffff


	//   ....[27]....
        /*06f0*/ 	.word	0xffffffff


	//   ....[28]....
        /*06f4*/ 	.word	0xffffffff


	//   ....[29]....
        /*06f8*/ 	.word	0xffffffff


	//   ....[30]....
        /*06fc*/ 	.word	0xffffffff


	//   ....[31]....
        /*0700*/ 	.word	0xffffffff


	//   ....[32]....
        /*0704*/ 	.word	0xffffffff


	//   ....[33]....
        /*0708*/ 	.word	0xffffffff


	//   ....[34]....
        /*070c*/ 	.word	0xffffffff


	//   ....[35]....
        /*0710*/ 	.word	0xffffffff


	//   ....[36]....
        /*0714*/ 	.word	0xffffffff


	//   ....[37]....
        /*0718*/ 	.word	0xffffffff


	//   ....[38]....
        /*071c*/ 	.word	0xffffffff


	//   ....[39]....
        /*0720*/ 	.word	0xffffffff


	//   ....[40]....
        /*0724*/ 	.word	0xffffffff


	//   ....[41]....
        /*0728*/ 	.word	0xffffffff


	//   ....[42]....
        /*072c*/ 	.word	0xffffffff


	//   ....[43]....
        /*0730*/ 	.word	0xffffffff


	//   ....[44]....
        /*0734*/ 	.word	0xffffffff


	//   ....[45]....
        /*0738*/ 	.word	0xffffffff


	//   ....[46]....
        /*073c*/ 	.word	0xffffffff


	//   ....[47]....
        /*0740*/ 	.word	0xffffffff


	//   ....[48]....
        /*0744*/ 	.word	0xffffffff


	//   ....[49]....
        /*0748*/ 	.word	0xffffffff


	//   ....[50]....
        /*074c*/ 	.word	0xffffffff


	//   ....[51]....
        /*0750*/ 	.word	0xffffffff


	//   ....[52]....
        /*0754*/ 	.word	0xffffffff


	//   ....[53]....
        /*0758*/ 	.word	0xffffffff


	//   ....[54]....
        /*075c*/ 	.word	0xffffffff


	//   ....[55]....
        /*0760*/ 	.word	0xffffffff


	//   ....[56]....
        /*0764*/ 	.word	0xffffffff


	//   ....[57]....
        /*0768*/ 	.word	0xffffffff


	//   ....[58]....
        /*076c*/ 	.word	0xffffffff


	//   ....[59]....
        /*0770*/ 	.word	0xffffffff


	//   ....[60]....
        /*0774*/ 	.word	0xffffffff


	//   ....[61]....
        /*0778*/ 	.word	0xffffffff


	//   ....[62]....
        /*077c*/ 	.word	0xffffffff


	//   ....[63]....
        /*0780*/ 	.word	0xffffffff


	//   ....[64]....
        /*0784*/ 	.word	0xffffffff


	//   ....[65]....
        /*0788*/ 	.word	0xffffffff


	//   ....[66]....
        /*078c*/ 	.word	0xffffffff


	//   ....[67]....
        /*0790*/ 	.word	0xffffffff


	//   ....[68]....
        /*0794*/ 	.word	0xffffffff


	//   ....[69]....
        /*0798*/ 	.word	0xffffffff


	//   ....[70]....
        /*079c*/ 	.word	0xffffffff


	//   ....[71]....
        /*07a0*/ 	.word	0xffffffff


	//   ....[72]....
        /*07a4*/ 	.word	0xffffffff


	//   ....[73]....
        /*07a8*/ 	.word	0xffffffff


	//   ....[74]....
        /*07ac*/ 	.word	0xffffffff


	//   ....[75]....
        /*07b0*/ 	.word	0xffffffff


	//   ....[76]....
        /*07b4*/ 	.word	0xffffffff


	//   ....[77]....
        /*07b8*/ 	.word	0xffffffff


	//   ....[78]....
        /*07bc*/ 	.word	0xffffffff


	//   ....[79]....
        /*07c0*/ 	.word	0xffffffff


	//   ....[80]....
        /*07c4*/ 	.word	0xffffffff


	//   ....[81]....
        /*07c8*/ 	.word	0xffffffff


	//   ....[82]....
        /*07cc*/ 	.word	0xffffffff


	//   ....[83]....
        /*07d0*/ 	.word	0xffffffff


	//   ....[84]....
        /*07d4*/ 	.word	0xffffffff


	//   ....[85]....
        /*07d8*/ 	.word	0xffffffff


	//   ....[86]....
        /*07dc*/ 	.word	0xffffffff


	//   ....[87]....
        /*07e0*/ 	.word	0xffffffff


	//   ....[88]....
        /*07e4*/ 	.word	0xffffffff


	//   ....[89]....
        /*07e8*/ 	.word	0xffffffff


	//   ....[90]....
        /*07ec*/ 	.word	0xffffffff


	//   ....[91]....
        /*07f0*/ 	.word	0xffffffff


	//   ....[92]....
        /*07f4*/ 	.word	0xffffffff


	//   ....[93]....
        /*07f8*/ 	.word	0xffffffff


	//   ....[94]....
        /*07fc*/ 	.word	0xffffffff


	//   ....[95]....
        /*0800*/ 	.word	0xffffffff


	//   ....[96]....
        /*0804*/ 	.word	0xffffffff


	//   ....[97]....
        /*0808*/ 	.word	0xffffffff


	//   ....[98]....
        /*080c*/ 	.word	0xffffffff


	//   ....[99]....
        /*0810*/ 	.word	0xffffffff


	//   ....[100]....
        /*0814*/ 	.word	0xffffffff


	//   ....[101]....
        /*0818*/ 	.word	0xffffffff


	//   ....[102]....
        /*081c*/ 	.word	0xffffffff


	//   ....[103]....
        /*0820*/ 	.word	0xffffffff


	//   ....[104]....
        /*0824*/ 	.word	0xffffffff


	//   ....[105]....
        /*0828*/ 	.word	0xffffffff


	//   ....[106]....
        /*082c*/ 	.word	0xffffffff


	//   ....[107]....
        /*0830*/ 	.word	0xffffffff


	//   ....[108]....
        /*0834*/ 	.word	0xffffffff


	//   ....[109]....
        /*0838*/ 	.word	0xffffffff


	//   ....[110]....
        /*083c*/ 	.word	0xffffffff


	//   ....[111]....
        /*0840*/ 	.word	0xffffffff


	//   ....[112]....
        /*0844*/ 	.word	0xffffffff


	//   ....[113]....
        /*0848*/ 	.word	0xffffffff


	//   ....[114]....
        /*084c*/ 	.word	0xffffffff


	//   ....[115]....
        /*0850*/ 	.word	0xffffffff


	//   ....[116]....
        /*0854*/ 	.word	0xffffffff


	//   ....[117]....
        /*0858*/ 	.word	0xffffffff


	//   ....[118]....
        /*085c*/ 	.word	0xffffffff


	//   ....[119]....
        /*0860*/ 	.word	0xffffffff


	//   ....[120]....
        /*0864*/ 	.word	0xffffffff


	//   ....[121]....
        /*0868*/ 	.word	0xffffffff


	//   ....[122]....
        /*086c*/ 	.word	0xffffffff


	//   ....[123]....
        /*0870*/ 	.word	0xffffffff


	//   ....[124]....
        /*0874*/ 	.word	0xffffffff


	//   ....[125]....
        /*0878*/ 	.word	0xffffffff


	//   ....[126]....
        /*087c*/ 	.word	0xffffffff


	//   ....[127]....
        /*0880*/ 	.word	0xffffffff


	//   ....[128]....
        /*0884*/ 	.word	0xffffffff


	//   ....[129]....
        /*0888*/ 	.word	0xffffffff


	//   ....[130]....
        /*088c*/ 	.word	0xffffffff


	//   ....[131]....
        /*0890*/ 	.word	0xffffffff


	//   ....[132]....
        /*0894*/ 	.word	0xffffffff


	//   ....[133]....
        /*0898*/ 	.word	0xffffffff


	//   ....[134]....
        /*089c*/ 	.word	0xffffffff


	//   ....[135]....
        /*08a0*/ 	.word	0xffffffff


	//   ....[136]....
        /*08a4*/ 	.word	0xffffffff


	//   ....[137]....
        /*08a8*/ 	.word	0xffffffff


	//   ....[138]....
        /*08ac*/ 	.word	0xffffffff


	//   ....[139]....
        /*08b0*/ 	.word	0xffffffff


	//   ....[140]....
        /*08b4*/ 	.word	0xffffffff


	//   ....[141]....
        /*08b8*/ 	.word	0xffffffff


	//   ....[142]....
        /*08bc*/ 	.word	0xffffffff


	//   ....[143]....
        /*08c0*/ 	.word	0xffffffff


	//   ....[144]....
        /*08c4*/ 	.word	0xffffffff


	//   ....[145]....
        /*08c8*/ 	.word	0xffffffff


	//   ....[146]....
        /*08cc*/ 	.word	0xffffffff


	//   ....[147]....
        /*08d0*/ 	.word	0xffffffff


	//   ....[148]....
        /*08d4*/ 	.word	0xffffffff


	//   ....[149]....
        /*08d8*/ 	.word	0xffffffff


	//   ....[150]....
        /*08dc*/ 	.word	0xffffffff


	//   ....[151]....
        /*08e0*/ 	.word	0xffffffff


	//   ....[152]....
        /*08e4*/ 	.word	0xffffffff


	//   ....[153]....
        /*08e8*/ 	.word	0xffffffff


	//   ....[154]....
        /*08ec*/ 	.word	0xffffffff


	//   ....[155]....
        /*08f0*/ 	.word	0xffffffff


	//   ....[156]....
        /*08f4*/ 	.word	0xffffffff


	//   ....[157]....
        /*08f8*/ 	.word	0xffffffff


	//   ....[158]....
        /*08fc*/ 	.word	0xffffffff


	//   ....[159]....
        /*0900*/ 	.word	0xffffffff


	//   ....[160]....
        /*0904*/ 	.word	0xffffffff


	//   ....[161]....
        /*0908*/ 	.word	0xffffffff


	//   ....[162]....
        /*090c*/ 	.word	0xffffffff


	//   ....[163]....
        /*0910*/ 	.word	0xffffffff


	//   ....[164]....
        /*0914*/ 	.word	0xffffffff


	//   ....[165]....
        /*0918*/ 	.word	0xffffffff


	//   ....[166]....
        /*091c*/ 	.word	0xffffffff


	//   ....[167]....
        /*0920*/ 	.word	0xffffffff


	//   ....[168]....
        /*0924*/ 	.word	0xffffffff


	//   ....[169]....
        /*0928*/ 	.word	0xffffffff


	//   ....[170]....
        /*092c*/ 	.word	0xffffffff


	//   ....[171]....
        /*0930*/ 	.word	0xffffffff


	//   ....[172]....
        /*0934*/ 	.word	0xffffffff


	//   ....[173]....
        /*0938*/ 	.word	0xffffffff


	//   ....[174]....
        /*093c*/ 	.word	0xffffffff


	//   ....[175]....
        /*0940*/ 	.word	0xffffffff


	//   ....[176]....
        /*0944*/ 	.word	0xffffffff


	//   ....[177]....
        /*0948*/ 	.word	0xffffffff


	//   ....[178]....
        /*094c*/ 	.word	0xffffffff


	//   ....[179]....
        /*0950*/ 	.word	0xffffffff


	//   ....[180]....
        /*0954*/ 	.word	0xffffffff


	//   ....[181]....
        /*0958*/ 	.word	0xffffffff


	//   ....[182]....
        /*095c*/ 	.word	0xffffffff


	//   ....[183]....
        /*0960*/ 	.word	0xffffffff


	//   ....[184]....
        /*0964*/ 	.word	0xffffffff


	//   ....[185]....
        /*0968*/ 	.word	0xffffffff


	//   ....[186]....
        /*096c*/ 	.word	0xffffffff


	//   ....[187]....
        /*0970*/ 	.word	0xffffffff


	//   ....[188]....
        /*0974*/ 	.word	0xffffffff


	//   ....[189]....
        /*0978*/ 	.word	0xffffffff


	//   ....[190]....
        /*097c*/ 	.word	0xffffffff


	//   ....[191]....
        /*0980*/ 	.word	0xffffffff


	//   ....[192]....
        /*0984*/ 	.word	0xffffffff


	//   ....[193]....
        /*0988*/ 	.word	0xffffffff


	//   ....[194]....
        /*098c*/ 	.word	0xffffffff


	//   ....[195]....
        /*0990*/ 	.word	0xffffffff


	//   ....[196]....
        /*0994*/ 	.word	0xffffffff


	//   ....[197]....
        /*0998*/ 	.word	0xffffffff


	//   ....[198]....
        /*099c*/ 	.word	0xffffffff


	//   ....[199]....
        /*09a0*/ 	.word	0xffffffff


	//   ....[200]....
        /*09a4*/ 	.word	0xffffffff


	//   ....[201]....
        /*09a8*/ 	.word	0xffffffff


	//   ....[202]....
        /*09ac*/ 	.word	0xffffffff


	//   ....[203]....
        /*09b0*/ 	.word	0xffffffff


	//   ....[204]....
        /*09b4*/ 	.word	0xffffffff


	//   ....[205]....
        /*09b8*/ 	.word	0xffffffff


	//   ....[206]....
        /*09bc*/ 	.word	0xffffffff


	//   ....[207]....
        /*09c0*/ 	.word	0xffffffff


	//   ....[208]....
        /*09c4*/ 	.word	0xffffffff


	//   ....[209]....
        /*09c8*/ 	.word	0xffffffff


	//   ....[210]....
        /*09cc*/ 	.word	0xffffffff


	//   ....[211]....
        /*09d0*/ 	.word	0xffffffff


	//   ....[212]....
        /*09d4*/ 	.word	0xffffffff


	//   ....[213]....
        /*09d8*/ 	.word	0xffffffff


	//   ....[214]....
        /*09dc*/ 	.word	0xffffffff


	//   ....[215]....
        /*09e0*/ 	.word	0xffffffff


	//   ....[216]....
        /*09e4*/ 	.word	0xffffffff


	//   ....[217]....
        /*09e8*/ 	.word	0xffffffff


	//   ....[218]....
        /*09ec*/ 	.word	0xffffffff


	//   ....[219]....
        /*09f0*/ 	.word	0xffffffff


	//   ....[220]....
        /*09f4*/ 	.word	0xffffffff


	//   ....[221]....
        /*09f8*/ 	.word	0xffffffff


	//   ....[222]....
        /*09fc*/ 	.word	0xffffffff


	//   ....[223]....
        /*0a00*/ 	.word	0xffffffff


	//   ....[224]....
        /*0a04*/ 	.word	0xffffffff


	//   ....[225]....
        /*0a08*/ 	.word	0xffffffff


	//   ....[226]....
        /*0a0c*/ 	.word	0xffffffff


	//   ....[227]....
        /*0a10*/ 	.word	0xffffffff


	//   ....[228]....
        /*0a14*/ 	.word	0xffffffff


	//   ....[229]....
        /*0a18*/ 	.word	0xffffffff


	//   ....[230]....
        /*0a1c*/ 	.word	0xffffffff


	//   ....[231]....
        /*0a20*/ 	.word	0xffffffff


	//   ....[232]....
        /*0a24*/ 	.word	0xffffffff


	//   ....[233]....
        /*0a28*/ 	.word	0xffffffff


	//   ....[234]....
        /*0a2c*/ 	.word	0xffffffff


	//   ....[235]....
        /*0a30*/ 	.word	0xffffffff


	//   ....[236]....
        /*0a34*/ 	.word	0xffffffff


	//   ....[237]....
        /*0a38*/ 	.word	0xffffffff


	//   ....[238]....
        /*0a3c*/ 	.word	0xffffffff


	//   ....[239]....
        /*0a40*/ 	.word	0xffffffff


	//   ....[240]....
        /*0a44*/ 	.word	0xffffffff


	//   ....[241]....
        /*0a48*/ 	.word	0xffffffff


	//   ....[242]....
        /*0a4c*/ 	.word	0xffffffff


	//----- nvinfo : EIATTR_COOP_GROUP_INSTR_OFFSETS
	.align		4
.L_204:
        /*0a50*/ 	.byte	0x04, 0x28
        /*0a52*/ 	.short	(.L_206 - .L_205)


	//   ....[0]....
.L_205:
        /*0a54*/ 	.word	0x00000050


	//   ....[1]....
        /*0a58*/ 	.word	0x00000210


	//   ....[2]....
        /*0a5c*/ 	.word	0x00000240


	//   ....[3]....
        /*0a60*/ 	.word	0x00000270


	//   ....[4]....
        /*0a64*/ 	.word	0x000002a0


	//   ....[5]....
        /*0a68*/ 	.word	0x000002d0


	//   ....[6]....
        /*0a6c*/ 	.word	0x00000300


	//   ....[7]....
        /*0a70*/ 	.word	0x00000470


	//   ....[8]....
        /*0a74*/ 	.word	0x000004b0


	//   ....[9]....
        /*0a78*/ 	.word	0x000004e0


	//   ....[10]....
        /*0a7c*/ 	.word	0x00000510


	//   ....[11]....
        /*0a80*/ 	.word	0x00000540


	//   ....[12]....
        /*0a84*/ 	.word	0x00000570


	//   ....[13]....
        /*0a88*/ 	.word	0x00000600


	//   ....[14]....
        /*0a8c*/ 	.word	0x00000650


	//   ....[15]....
        /*0a90*/ 	.word	0x00000670


	//   ....[16]....
        /*0a94*/ 	.word	0x000006d0


	//   ....[17]....
        /*0a98*/ 	.word	0x00002b60


	//   ....[18]....
        /*0a9c*/ 	.word	0x00002b80


	//   ....[19]....
        /*0aa0*/ 	.word	0x00002c60


	//   ....[20]....
        /*0aa4*/ 	.word	0x00002c70


	//   ....[21]....
        /*0aa8*/ 	.word	0x00002d50


	//   ....[22]....
        /*0aac*/ 	.word	0x00002d70


	//   ....[23]....
        /*0ab0*/ 	.word	0x00002e50


	//   ....[24]....
        /*0ab4*/ 	.word	0x00002e60


	//   ....[25]....
        /*0ab8*/ 	.word	0x00002f40


	//   ....[26]....
        /*0abc*/ 	.word	0x00002f60


	//   ....[27]....
        /*0ac0*/ 	.word	0x00003040


	//   ....[28]....
        /*0ac4*/ 	.word	0x00003050


	//   ....[29]....
        /*0ac8*/ 	.word	0x00003130


	//   ....[30]....
        /*0acc*/ 	.word	0x00003150


	//   ....[31]....
        /*0ad0*/ 	.word	0x00003230


	//   ....[32]....
        /*0ad4*/ 	.word	0x00003240


	//   ....[33]....
        /*0ad8*/ 	.word	0x00004370


	//   ....[34]....
        /*0adc*/ 	.word	0x00004560


	//   ....[35]....
        /*0ae0*/ 	.word	0x00004cc0


	//   ....[36]....
        /*0ae4*/ 	.word	0x00005380


	//   ....[37]....
        /*0ae8*/ 	.word	0x00005ca0


	//   ....[38]....
        /*0aec*/ 	.word	0x00005d40


	//   ....[39]....
        /*0af0*/ 	.word	0x00006210


	//   ....[40]....
        /*0af4*/ 	.word	0x00006270


	//   ....[41]....
        /*0af8*/ 	.word	0x000064e0


	//   ....[42]....
        /*0afc*/ 	.word	0x00006550


	//   ....[43]....
        /*0b00*/ 	.word	0x00006610


	//   ....[44]....
        /*0b04*/ 	.word	0x000067e0


	//   ....[45]....
        /*0b08*/ 	.word	0x00008b20


	//   ....[46]....
        /*0b0c*/ 	.word	0x00008d40


	//   ....[47]....
        /*0b10*/ 	.word	0x00008f00


	//   ....[48]....
        /*0b14*/ 	.word	0x00009920


	//   ....[49]....
        /*0b18*/ 	.word	0x0000a660


	//   ....[50]....
        /*0b1c*/ 	.word	0x0000a7c0


	//   ....[51]....
        /*0b20*/ 	.word	0x0000a810


	//   ....[52]....
        /*0b24*/ 	.word	0x0000a930


	//   ....[53]....
        /*0b28*/ 	.word	0x0000aa50


	//   ....[54]....
        /*0b2c*/ 	.word	0x0000ab90


	//   ....[55]....
        /*0b30*/ 	.word	0x0000aef0


	//   ....[56]....
        /*0b34*/ 	.word	0x0000afc0


	//   ....[57]....
        /*0b38*/ 	.word	0x0000db40


	//   ....[58]....
        /*0b3c*/ 	.word	0x0000dc50


	//   ....[59]....
        /*0b40*/ 	.word	0x0000dca0


	//   ....[60]....
        /*0b44*/ 	.word	0x0000dcd0


	//   ....[61]....
        /*0b48*/ 	.word	0x0000dd20


	//   ....[62]....
        /*0b4c*/ 	.word	0x0000ddc0


	//   ....[63]....
        /*0b50*/ 	.word	0x0000dea0


	//   ....[64]....
        /*0b54*/ 	.word	0x0000e290


	//   ....[65]....
        /*0b58*/ 	.word	0x00010a20


	//   ....[66]....
        /*0b5c*/ 	.word	0x00010c40


	//   ....[67]....
        /*0b60*/ 	.word	0x00010e00


	//   ....[68]....
        /*0b64*/ 	.word	0x00011820


	//   ....[69]....
        /*0b68*/ 	.word	0x00012560


	//   ....[70]....
        /*0b6c*/ 	.word	0x000126c0


	//   ....[71]....
        /*0b70*/ 	.word	0x00012710


	//   ....[72]....
        /*0b74*/ 	.word	0x00012830


	//   ....[73]....
        /*0b78*/ 	.word	0x00012930


	//   ....[74]....
        /*0b7c*/ 	.word	0x00012a60


	//   ....[75]....
        /*0b80*/ 	.word	0x00012de0


	//   ....[76]....
        /*0b84*/ 	.word	0x00012eb0


	//   ....[77]....
        /*0b88*/ 	.word	0x000149f0


	//   ....[78]....
        /*0b8c*/ 	.word	0x00014a60


	//   ....[79]....
        /*0b90*/ 	.word	0x00014a70


	//   ....[80]....
        /*0b94*/ 	.word	0x00014a80


	//   ....[81]....
        /*0b98*/ 	.word	0x00014ab0


	//   ....[82]....
        /*0b9c*/ 	.word	0x00014ad0


	//   ....[83]....
        /*0ba0*/ 	.word	0x00014ae0


	//   ....[84]....
        /*0ba4*/ 	.word	0x00014af0


	//   ....[85]....
        /*0ba8*/ 	.word	0x00015d00


	//   ....[86]....
        /*0bac*/ 	.word	0x00015d10


	//   ....[87]....
        /*0bb0*/ 	.word	0x00015d20


	//   ....[88]....
        /*0bb4*/ 	.word	0x00015d30


	//   ....[89]....
        /*0bb8*/ 	.word	0x00015d40


	//   ....[90]....
        /*0bbc*/ 	.word	0x00015d50


	//   ....[91]....
        /*0bc0*/ 	.word	0x00015d70


	//   ....[92]....
        /*0bc4*/ 	.word	0x00015e70


	//   ....[93]....
        /*0bc8*/ 	.word	0x000161b0


	//   ....[94]....
        /*0bcc*/ 	.word	0x000161d0


	//   ....[95]....
        /*0bd0*/ 	.word	0x00016250


	//   ....[96]....
        /*0bd4*/ 	.word	0x00016260


	//   ....[97]....
        /*0bd8*/ 	.word	0x000162e0


	//   ....[98]....
        /*0bdc*/ 	.word	0x00016300


	//   ....[99]....
        /*0be0*/ 	.word	0x00016380


	//   ....[100]....
        /*0be4*/ 	.word	0x00016390


	//   ....[101]....
        /*0be8*/ 	.word	0x00016410


	//   ....[102]....
        /*0bec*/ 	.word	0x00016430


	//   ....[103]....
        /*0bf0*/ 	.word	0x000164b0


	//   ....[104]....
        /*0bf4*/ 	.word	0x000164c0


	//   ....[105]....
        /*0bf8*/ 	.word	0x00016540


	//   ....[106]....
        /*0bfc*/ 	.word	0x00016560


	//   ....[107]....
        /*0c00*/ 	.word	0x000165e0


	//   ....[108]....
        /*0c04*/ 	.word	0x000165f0


	//   ....[109]....
        /*0c08*/ 	.word	0x00016890


	//   ....[110]....
        /*0c0c*/ 	.word	0x000168b0


	//   ....[111]....
        /*0c10*/ 	.word	0x00016bf0


	//   ....[112]....
        /*0c14*/ 	.word	0x00016c00


	//   ....[113]....
        /*0c18*/ 	.word	0x00016e50


	//   ....[114]....
        /*0c1c*/ 	.word	0x00016e70


	//   ....[115]....
        /*0c20*/ 	.word	0x000170e0


	//   ....[116]....
        /*0c24*/ 	.word	0x000170f0


	//   ....[117]....
        /*0c28*/ 	.word	0x00017b30


	//   ....[118]....
        /*0c2c*/ 	.word	0x00017b50


	//   ....[119]....
        /*0c30*/ 	.word	0x00017bd0


	//   ....[120]....
        /*0c34*/ 	.word	0x00017be0


	//   ....[121]....
        /*0c38*/ 	.word	0x00017c60


	//   ....[122]....
        /*0c3c*/ 	.word	0x00017c80


	//   ....[123]....
        /*0c40*/ 	.word	0x00017d00


	//   ....[124]....
        /*0c44*/ 	.word	0x00017d10


	//   ....[125]....
        /*0c48*/ 	.word	0x00017d90


	//   ....[126]....
        /*0c4c*/ 	.word	0x00017db0


	//   ....[127]....
        /*0c50*/ 	.word	0x00017e30


	//   ....[128]....
        /*0c54*/ 	.word	0x00017e40


	//   ....[129]....
        /*0c58*/ 	.word	0x00017ec0


	//   ....[130]....
        /*0c5c*/ 	.word	0x00017ee0


	//   ....[131]....
        /*0c60*/ 	.word	0x00017f60


	//   ....[132]....
        /*0c64*/ 	.word	0x00017f70


	//   ....[133]....
        /*0c68*/ 	.word	0x000180d0


	//   ....[134]....
        /*0c6c*/ 	.word	0x000180f0


	//   ....[135]....
        /*0c70*/ 	.word	0x00018220


	//   ....[136]....
        /*0c74*/ 	.word	0x00018260


	//   ....[137]....
        /*0c78*/ 	.word	0x00018290


	//   ....[138]....
        /*0c7c*/ 	.word	0x000182c0


	//   ....[139]....
        /*0c80*/ 	.word	0x000182f0


	//   ....[140]....
        /*0c84*/ 	.word	0x00018320


	//   ....[141]....
        /*0c88*/ 	.word	0x00018480


	//   ....[142]....
        /*0c8c*/ 	.word	0x000184c0


	//   ....[143]....
        /*0c90*/ 	.word	0x000184f0


	//   ....[144]....
        /*0c94*/ 	.word	0x00018520


	//   ....[145]....
        /*0c98*/ 	.word	0x00018550


	//   ....[146]....
        /*0c9c*/ 	.word	0x00018580


	//   ....[147]....
        /*0ca0*/ 	.word	0x00018610


	//   ....[148]....
        /*0ca4*/ 	.word	0x00018670


	//   ....[149]....
        /*0ca8*/ 	.word	0x00018680


	//   ....[150]....
        /*0cac*/ 	.word	0x000186e0


	//   ....[151]....
        /*0cb0*/ 	.word	0x00019140


	//   ....[152]....
        /*0cb4*/ 	.word	0x000191a0


	//   ....[153]....
        /*0cb8*/ 	.word	0x000191f0


	//   ....[154]....
        /*0cbc*/ 	.word	0x00019240


	//   ....[155]....
        /*0cc0*/ 	.word	0x00019290


	//   ....[156]....
        /*0cc4*/ 	.word	0x00019300


	//   ....[157]....
        /*0cc8*/ 	.word	0x00019350


	//   ....[158]....
        /*0ccc*/ 	.word	0x000193c0


	//   ....[159]....
        /*0cd0*/ 	.word	0x00019430


	//   ....[160]....
        /*0cd4*/ 	.word	0x00019490


	//   ....[161]....
        /*0cd8*/ 	.word	0x00019500


	//   ....[162]....
        /*0cdc*/ 	.word	0x00019570


	//   ....[163]....
        /*0ce0*/ 	.word	0x000195e0


	//   ....[164]....
        /*0ce4*/ 	.word	0x00019640


	//   ....[165]....
        /*0ce8*/ 	.word	0x000196b0


	//   ....[166]....
        /*0cec*/ 	.word	0x00019720


	//   ....[167]....
        /*0cf0*/ 	.word	0x00019790


	//   ....[168]....
        /*0cf4*/ 	.word	0x000197f0


	//   ....[169]....
        /*0cf8*/ 	.word	0x00019860


	//   ....[170]....
        /*0cfc*/ 	.word	0x000198d0


	//   ....[171]....
        /*0d00*/ 	.word	0x00019940


	//   ....[172]....
        /*0d04*/ 	.word	0x000199a0


	//   ....[173]....
        /*0d08*/ 	.word	0x00019a10


	//   ....[174]....
        /*0d0c*/ 	.word	0x00019a80


	//   ....[175]....
        /*0d10*/ 	.word	0x00019af0


	//   ....[176]....
        /*0d14*/ 	.word	0x00019b50


	//   ....[177]....
        /*0d18*/ 	.word	0x00019bb0


	//   ....[178]....
        /*0d1c*/ 	.word	0x00019c00


	//   ....[179]....
        /*0d20*/ 	.word	0x00019c50


	//   ....[180]....
        /*0d24*/ 	.word	0x00019cb0


	//   ....[181]....
        /*0d28*/ 	.word	0x00019d00


	//   ....[182]....
        /*0d2c*/ 	.word	0x00019d60


	//   ....[183]....
        /*0d30*/ 	.word	0x00019db0


	//   ....[184]....
        /*0d34*/ 	.word	0x00019e10


	//   ....[185]....
        /*0d38*/ 	.word	0x00019e80


	//   ....[186]....
        /*0d3c*/ 	.word	0x00019ef0


	//   ....[187]....
        /*0d40*/ 	.word	0x00019f60


	//   ....[188]....
        /*0d44*/ 	.word	0x00019fc0


	//   ....[189]....
        /*0d48*/ 	.word	0x0001a030


	//   ....[190]....
        /*0d4c*/ 	.word	0x0001a0a0


	//   ....[191]....
        /*0d50*/ 	.word	0x0001a110


	//   ....[192]....
        /*0d54*/ 	.word	0x0001a170


	//   ....[193]....
        /*0d58*/ 	.word	0x0001a1e0


	//   ....[194]....
        /*0d5c*/ 	.word	0x0001a250


	//   ....[195]....
        /*0d60*/ 	.word	0x0001a2c0


	//   ....[196]....
        /*0d64*/ 	.word	0x0001a320


	//   ....[197]....
        /*0d68*/ 	.word	0x0001a390


	//   ....[198]....
        /*0d6c*/ 	.word	0x0001a400


	//   ....[199]....
        /*0d70*/ 	.word	0x0001a470


	//   ....[200]....
        /*0d74*/ 	.word	0x0001a4d0


	//   ....[201]....
        /*0d78*/ 	.word	0x0001a540


	//   ....[202]....
        /*0d7c*/ 	.word	0x0001a5b0


	//   ....[203]....
        /*0d80*/ 	.word	0x0001a620


	//   ....[204]....
        /*0d84*/ 	.word	0x0001a680


	//   ....[205]....
        /*0d88*/ 	.word	0x0001a6f0


	//   ....[206]....
        /*0d8c*/ 	.word	0x0001a760


	//   ....[207]....
        /*0d90*/ 	.word	0x0001a7d0


	//   ....[208]....
        /*0d94*/ 	.word	0x0001a830


	//   ....[209]....
        /*0d98*/ 	.word	0x0001a8a0


	//   ....[210]....
        /*0d9c*/ 	.word	0x0001a910


	//   ....[211]....
        /*0da0*/ 	.word	0x0001a980


	//   ....[212]....
        /*0da4*/ 	.word	0x0001a9e0


	//   ....[213]....
        /*0da8*/ 	.word	0x0001aa50


	//   ....[214]....
        /*0dac*/ 	.word	0x0001aac0


	//   ....[215]....
        /*0db0*/ 	.word	0x0001ab30


	//   ....[216]....
        /*0db4*/ 	.word	0x0001ab90


	//   ....[217]....
        /*0db8*/ 	.word	0x0001ac00


	//   ....[218]....
        /*0dbc*/ 	.word	0x0001ac70


	//   ....[219]....
        /*0dc0*/ 	.word	0x0001ace0


	//   ....[220]....
        /*0dc4*/ 	.word	0x0001ad40


	//   ....[221]....
        /*0dc8*/ 	.word	0x0001adb0


	//   ....[222]....
        /*0dcc*/ 	.word	0x0001ae20


	//   ....[223]....
        /*0dd0*/ 	.word	0x0001ae90


	//   ....[224]....
        /*0dd4*/ 	.word	0x0001aef0


	//   ....[225]....
        /*0dd8*/ 	.word	0x0001af60


	//   ....[226]....
        /*0ddc*/ 	.word	0x0001afd0


	//   ....[227]....
        /*0de0*/ 	.word	0x0001b020


	//   ....[228]....
        /*0de4*/ 	.word	0x0001b060


	//   ....[229]....
        /*0de8*/ 	.word	0x0001b0b0


	//   ....[230]....
        /*0dec*/ 	.word	0x0001b100


	//   ....[231]....
        /*0df0*/ 	.word	0x0001b150


	//   ....[232]....
        /*0df4*/ 	.word	0x0001b1c0


	//   ....[233]....
        /*0df8*/ 	.word	0x0001b210


	//   ....[234]....
        /*0dfc*/ 	.word	0x0001b260


	//   ....[235]....
        /*0e00*/ 	.word	0x0001b2b0


	//   ....[236]....
        /*0e04*/ 	.word	0x0001b300


	//   ....[237]....
        /*0e08*/ 	.word	0x0001b350


	//   ....[238]....
        /*0e0c*/ 	.word	0x0001b3c0


	//   ....[239]....
        /*0e10*/ 	.word	0x0001b410


	//   ....[240]....
        /*0e14*/ 	.word	0x0001b480


	//   ....[241]....
        /*0e18*/ 	.word	0x0001b4e0


	//   ....[242]....
        /*0e1c*/ 	.word	0x0001b550


	//----- nvinfo : EIATTR_EXIT_INSTR_OFFSETS
	.align		4
.L_206:
        /*0e20*/ 	.byte	0x04, 0x1c
        /*0e22*/ 	.short	(.L_208 - .L_207)


	//   ....[0]....
.L_207:
        /*0e24*/ 	.word	0x000010f0


	//   ....[1]....
        /*0e28*/ 	.word	0x00019100


	//----- nvinfo : EIATTR_MAX_THREADS
	.align		4
.L_208:
        /*0e2c*/ 	.byte	0x04, 0x05
        /*0e2e*/ 	.short	(.L_210 - .L_209)
.L_209:
        /*0e30*/ 	.word	0x00000080
        /*0e34*/ 	.word	0x00000001
        /*0e38*/ 	.word	0x00000001


	//----- nvinfo : EIATTR_CRS_STACK_SIZE
	.align		4
.L_210:
        /*0e3c*/ 	.byte	0x04, 0x1e
        /*0e3e*/ 	.short	(.L_212 - .L_211)
.L_211:
        /*0e40*/ 	.word	0x00000000
.L_212:


//--------------------- .nv.info._ZN7cutlass13device_kernelIN5flash19enable_sm80_to_sm89INS1_16FlashAttnFwdSm80INS1_25CollectiveMainloopFwdSm80ILi4ELi1ELb0EN4cute5tupleIJNS5_1CILi128EEENS7_ILi80EEENS7_ILi64EEEEEELi64ENS_6half_tEfNS_4arch4Sm80ELb0ELb1ELb0ELb1ELb0ELb1ELb1ELb1EEENS1_21CollectiveEpilogueFwdINS6_IJS8_SA_S9_EEENS6_IJNS7_ILi1EEESI_SI_EEESC_SE_Li128ELb1ELb1ELb1ELb0EEENS1_36VarlenDynamicPersistentTileSchedulerILi128ELi80ELi128ELi128ELb1ELb1ELb0ELb1ELb0ELb1EEEEEEEEEvNT_6ParamsE --------------------------
	.section	.nv.info._ZN7cutlass13device_kernelIN5flash19enable_sm80_to_sm89INS1_16FlashAttnFwdSm80INS1_25CollectiveMainloopFwdSm80ILi4ELi1ELb0EN4cute5tupleIJNS5_1CILi128EEENS7_ILi80EEENS7_ILi64EEEEEELi64ENS_6half_tEfNS_4arch4Sm80ELb0ELb1ELb0ELb1ELb0ELb1ELb1ELb1EEENS1_21CollectiveEpilogueFwdINS6_IJS8_SA_S9_EEENS6_IJNS7_ILi1EEESI_SI_EEESC_SE_Li128ELb1ELb1ELb1ELb0EEENS1_36VarlenDynamicPersistentTileSchedulerILi128ELi80ELi128ELi128ELb1ELb1ELb0ELb1ELb0ELb1EEEEEEEEEvNT_6ParamsE,"",@"SHT_CUDA_INFO"
	.sectionflags	@""
	.align	4


	//----- nvinfo : EIATTR_CUDA_API_VERSION
	.align		4
        /*0000*/ 	.byte	0x04, 0x37
        /*0002*/ 	.short	(.L_214 - .L_213)
.L_213:
        /*0004*/ 	.word	0x00000082


	//----- nvinfo : EIATTR_SW2861232_WAR
	.align		4
.L_214:
        /*0008*/ 	.byte	0x01, 0x35
	.zero		2


	//----- nvinfo : EIATTR_PARAM_CBANK
	.align		4
        /*000c*/ 	.byte	0x04, 0x0a
        /*000e*/ 	.short	(.L_216 - .L_215)
	.align		4
.L_215:
        /*0010*/ 	.word	index@(.nv.constant0._ZN7cutlass13device_kernelIN5flash19enable_sm80_to_sm89INS1_16FlashAttnFwdSm80INS1_25CollectiveMainloopFwdSm80ILi4ELi1ELb0EN4cute5tupleIJNS5_1CILi128EEENS7_ILi80EEENS7_ILi64EEEEEELi64ENS_6half_tEfNS_4arch4Sm80ELb0ELb1ELb0ELb1ELb0ELb1ELb1ELb1EEENS1_21CollectiveEpilogueFwdINS6_IJS8_SA_S9_EEENS6_IJNS7_ILi1EEESI_SI_EEESC_SE_Li128ELb1ELb1ELb1ELb0EEENS1_36VarlenDynamicPersistentTileSchedulerILi128ELi80ELi128ELi128ELb1ELb1ELb0ELb1ELb0ELb1EEEEEEEEEvNT_6ParamsE)
        /*0014*/ 	.short	0x0160
        /*0016*/ 	.short	0x0438


	//----- nvinfo : EIATTR_CBANK_PARAM_SIZE
	.align		4
.L_216:
        /*0018*/ 	.byte	0x03, 0x19
        /*001a*/ 	.short	0x0438


	//----- nvinfo : EIATTR_KPARAM_INFO
	.align		4
        /*001c*/ 	.byte	0x04, 0x17
        /*001e*/ 	.short	(.L_218 - .L_217)
.L_217:
        /*0020*/ 	.word	0x00000000
        /*0024*/ 	.short	0x0000
        /*0026*/ 	.short	0x0000
        /*0028*/ 	.byte	0x00, 0xf0, 0xe1, 0x10


	//----- nvinfo : EIATTR_MAXREG_COUNT
	.align		4
.L_218:
        /*002c*/ 	.byte	0x03, 0x1b
        /*002e*/ 	.short	0x00ff


	//----- nvinfo : EIATTR_NUM_BARRIERS
	.align		4
        /*0030*/ 	.byte	0x02, 0x4c
        /*0032*/ 	.byte	0x06
	.zero		1


	//----- nvinfo : EIATTR_ANNOTATIONS
	.align		4
        /*0034*/ 	.byte	0x04, 0x55
        /*0036*/ 	.short	(.L_220 - .L_219)


	//   ....[0]....
.L_219:
        /* <DEDUP_REMOVED lines=89> */


	//----- nvinfo : EIATTR_MERCURY_ISA_VERSION
	.align		4
.L_220:
        /*05b8*/ 	.byte	0x03, 0x5f
        /*05ba*/ 	.short	0x0000


	//----- nvinfo : EIATTR_INT_WARP_WIDE_INSTR_OFFSETS
	.align		4
        /*05bc*/ 	.byte	0x04, 0x31
        /*05be*/ 	.short	(.L_222 - .L_221)


	//   ....[0]....
.L_221:
        /*05c0*/ 	.word	0x0001fab0


	//   ....[1]....
        /*05c4*/ 	.word	0x0001fb30


	//----- nvinfo : EIATTR_COOP_GROUP_MASK_REGIDS
	.align		4
.L_222:
        /*05c8*/ 	.byte	0x04, 0x29
        /*05ca*/ 	.short	(.L_224 - .L_223)


	//   ....[0]....
.L_223:
        /*05cc*/ 	.word	0xffffffff


	//   ....[1]....
        /*05d0*/ 	.word	0xffffffff


	//   ....[2]....
        /*05d4*/ 	.word	0xffffffff


	//   ....[3]....
        /*05d8*/ 	.word	0xffffffff


	//   ....[4]....
        /*05dc*/ 	.word	0xffffffff


	//   ....[5]....
        /*05e0*/ 	.word	0xffffffff


	//   ....[6]....
        /*05e4*/ 	.word	0xffffffff


	//   ....[7]....
        /*05e8*/ 	.word	0xffffffff


	//   ....[8]....
        /*05ec*/ 	.word	0xffffffff


	//   ....[9]....
        /*05f0*/ 	.word	0xffffffff


	//   ....[10]....
        /*05f4*/ 	.word	0xffffffff


	//   ....[11]....
        /*05f8*/ 	.word	0xffffffff


	//   ....[12]....
        /*05fc*/ 	.word	0xffffffff


	//   ....[13]....
        /*0600*/ 	.word	0xffffffff


	//   ....[14]....
        /*0604*/ 	.word	0xffffffff


	//   ....[15]....
        /*0608*/ 	.word	0xffffffff


	//   ....[16]....
        /*060c*/ 	.word	0xffffffff


	//   ....[17]....
        /*0610*/ 	.word	0xffffffff


	//   ....[18]....
        /*0614*/ 	.word	0xffffffff


	//   ....[19]....
        /*0618*/ 	.word	0xffffffff


	//   ....[20]....
        /*061c*/ 	.word	0xffffffff


	//   ....[21]....
        /*0620*/ 	.word	0xffffffff


	//   ....[22]....
        /*0624*/ 	.word	0xffffffff


	//   ....[23]....
        /*0628*/ 	.word	0xffffffff


	//   ....[24]....
        /*062c*/ 	.word	0xffffffff


	//   ....[25]....
        /*0630*/ 	.word	0xffffffff


	//   ....[26]....
        /*0634*/ 	.word	0xffffffff


	//   ....[27]....
        /*0638*/ 	.word	0xffffffff


	//   ....[28]....
        /*063c*/ 	.word	0xffffffff


	//   ....[29]....
        /*0640*/ 	.word	0xffffffff


	//   ....[30]....
        /*0644*/ 	.word	0xffffffff


	//   ....[31]....
        /*0648*/ 	.word	0xffffffff


	//   ....[32]....
        /*064c*/ 	.word	0xffffffff


	//   ....[33]....
        /*0650*/ 	.word	0xffffffff


	//   ....[34]....
        /*0654*/ 	.word	0xffffffff


	//   ....[35]....
        /*0658*/ 	.word	0xffffffff


	//   ....[36]....
        /*065c*/ 	.word	0xffffffff


	//   ....[37]....
        /*0660*/ 	.word	0xffffffff


	//   ....[38]....
        /*0664*/ 	.word	0xffffffff


	//   ....[39]....
        /*0668*/ 	.word	0xffffffff


	//   ....[40]....
        /*066c*/ 	.word	0xffffffff


	//   ....[41]....
        /*0670*/ 	.word	0xffffffff


	//   ....[42]....
        /*0674*/ 	.word	0xffffffff


	//   ....[43]....
        /*0678*/ 	.word	0xffffffff


	//   ....[44]....
        /*067c*/ 	.word	0xffffffff


	//   ....[45]....
        /*0680*/ 	.word	0xffffffff


	//   ....[46]....
        /*0684*/ 	.word	0xffffffff


	//   ....[47]....
        /*0688*/ 	.word	0xffffffff


	//   ....[48]....
        /*068c*/ 	.word	0xffffffff


	//   ....[49]....
        /*0690*/ 	.word	0xffffffff


	//   ....[50]....
        /*0694*/ 	.word	0xffffffff


	//   ....[51]....
        /*0698*/ 	.word	0xffffffff


	//   ....[52]....
        /*069c*/ 	.word	0xffffffff


	//   ....[53]....
        /*06a0*/ 	.word	0xffffffff


	//   ....[54]....
        /*06a4*/ 	.word	0xffffffff


	//   ....[55]....
        /*06a8*/ 	.word	0xffffffff


	//   ....[56]....
        /*06ac*/ 	.word	0xffffffff


	//   ....[57]....
        /*06b0*/ 	.word	0xffffffff


	//   ....[58]....
        /*06b4*/ 	.word	0xffffffff


	//   ....[59]....
        /*06b8*/ 	.word	0xffffffff


	//   ....[60]....
        /*06bc*/ 	.word	0xffffffff


	//   ....[61]....
        /*06c0*/ 	.word	0xffffffff


	//   ....[62]....
        /*06c4*/ 	.word	0xffffffff


	//   ....[63]....
        /*06c8*/ 	.word	0xffffffff


	//   ....[64]....
        /*06cc*/ 	.word	0xffffffff


	//   ....[65]....
        /*06d0*/ 	.word	0xffffffff


	//   ....[66]....
        /*06d4*/ 	.word	0xffffffff


	//   ....[67]....
        /*06d8*/ 	.word	0xffffffff


	//   ....[68]....
        /*06dc*/ 	.word	0xffffffff


	//   ....[69]....
        /*06e0*/ 	.word	0xffffffff


	//   ....[70]....
        /*06e4*/ 	.word	0xffffffff


	//   ....[71]....
        /*06e8*/ 	.word	0xffffffff


	//   ....[72]....
        /*06ec*/ 	.word	0xffffffff


	//   ....[73]....
        /*06f0*/ 	.word	0xffffffff


	//   ....[74]....
        /*06f4*/ 	.word	0xffffffff


	//   ....[75]....
        /*06f8*/ 	.word	0xffffffff


	//   ....[76]....
        /*06fc*/ 	.word	0xffffffff


	//   ....[77]....
        /*0700*/ 	.word	0xffffffff


	//   ....[78]....
        /*0704*/ 	.word	0xffffffff


	//   ....[79]....
        /*0708*/ 	.word	0xffffffff


	//   ....[80]....
        /*070c*/ 	.word	0xffffffff


	//   ....[81]....
        /*0710*/ 	.word	0xffffffff


	//   ....[82]....
        /*0714*/ 	.word	0xffffffff


	//   ....[83]....
        /*0718*/ 	.word	0xffffffff


	//   ....[84]....
        /*071c*/ 	.word	0xffffffff


	//   ....[85]....
        /*0720*/ 	.word	0xffffffff


	//   ....[86]....
        /*0724*/ 	.word	0xffffffff


	//   ....[87]....
        /*0728*/ 	.word	0xffffffff


	//   ....[88]....
        /*072c*/ 	.word	0xffffffff


	//   ....[89]....
        /*0730*/ 	.word	0xffffffff


	//   ....[90]....
        /*0734*/ 	.word	0xffffffff


	//   ....[91]....
        /*0738*/ 	.word	0xffffffff


	//   ....[92]....
        /*073c*/ 	.word	0xffffffff


	//   ....[93]....
        /*0740*/ 	.word	0xffffffff


	//   ....[94]....
        /*0744*/ 	.word	0xffffffff


	//   ....[95]....
        /*0748*/ 	.word	0xffffffff


	//   ....[96]....
        /*074c*/ 	.word	0xffffffff


	//   ....[97]....
        /*0750*/ 	.word	0xffffffff


	//   ....[98]....
        /*0754*/ 	.word	0xffffffff


	//   ....[99]....
        /*0758*/ 	.word	0xffffffff


	//   ....[100]....
        /*075c*/ 	.word	0xffffffff


	//   ....[101]....
        /*0760*/ 	.word	0xffffffff


	//   ....[102]....
        /*0764*/ 	.word	0xffffffff


	//   ....[103]....
        /*0768*/ 	.word	0xffffffff


	//   ....[104]....
        /*076c*/ 	.word	0xffffffff


	//   ....[105]....
        /*0770*/ 	.word	0xffffffff


	//   ....[106]....
        /*0774*/ 	.word	0xffffffff


	//   ....[107]....
        /*0778*/ 	.word	0xffffffff


	//   ....[108]....
        /*077c*/ 	.word	0xffffffff


	//   ....[109]....
        /*0780*/ 	.word	0xffffffff


	//   ....[110]....
        /*0784*/ 	.word	0xffffffff


	//   ....[111]....
        /*0788*/ 	.word	0xffffffff


	//   ....[112]....
        /*078c*/ 	.word	0xffffffff


	//   ....[113]....
        /*0790*/ 	.word	0xffffffff


	//   ....[114]....
        /*0794*/ 	.word	0xffffffff


	//   ....[115]....
        /*0798*/ 	.word	0xffffffff


	//   ....[116]....
        /*079c*/ 	.word	0xffffffff


	//   ....[117]....
        /*07a0*/ 	.word	0xffffffff


	//   ....[118]....
        /*07a4*/ 	.word	0xffffffff


	//   ....[119]....
        /*07a8*/ 	.word	0xffffffff


	//   ....[120]....
        /*07ac*/ 	.word	0xffffffff


	//   ....[121]....
        /*07b0*/ 	.word	0xffffffff


	//   ....[122]....
        /*07b4*/ 	.word	0xffffffff


	//   ....[123]....
        /*07b8*/ 	.word	0xffffffff


	//   ....[124]....
        /*07bc*/ 	.word	0xffffffff


	//   ....[125]....
        /*07c0*/ 	.word	0xffffffff


	//   ....[126]....
        /*07c4*/ 	.word	0xffffffff


	//   ....[127]....
        /*07c8*/ 	.word	0xffffffff


	//   ....[128]....
        /*07cc*/ 	.word	0xffffffff


	//   ....[129]....
        /*07d0*/ 	.word	0xffffffff


	//   ....[130]....
        /*07d4*/ 	.word	0xffffffff


	//   ....[131]....
        /*07d8*/ 	.word	0xffffffff


	//   ....[132]....
        /*07dc*/ 	.word	0xffffffff


	//   ....[133]....
        /*07e0*/ 	.word	0xffffffff


	//   ....[134]....
        /*07e4*/ 	.word	0xffffffff


	//   ....[135]....
        /*07e8*/ 	.word	0xffffffff


	//   ....[136]....
        /*07ec*/ 	.word	0xffffffff


	//   ....[137]....
        /*07f0*/ 	.word	0xffffffff


	//   ....[138]....
        /*07f4*/ 	.word	0xffffffff


	//   ....[139]....
        /*07f8*/ 	.word	0xffffffff


	//   ....[140]....
        /*07fc*/ 	.word	0xffffffff


	//   ....[141]....
        /*0800*/ 	.word	0xffffffff


	//   ....[142]....
        /*0804*/ 	.word	0xffffffff


	//   ....[143]....
        /*0808*/ 	.word	0xffffffff


	//   ....[144]....
        /*080c*/ 	.word	0xffffffff


	//   ....[145]....
        /*0810*/ 	.word	0xffffffff


	//   ....[146]....
        /*0814*/ 	.word	0xffffffff


	//   ....[147]....
        /*0818*/ 	.word	0xffffffff


	//   ....[148]....
        /*081c*/ 	.word	0xffffffff


	//   ....[149]....
        /*0820*/ 	.word	0xffffffff


	//   ....[150]....
        /*0824*/ 	.word	0xffffffff


	//   ....[151]....
        /*0828*/ 	.word	0xffffffff


	//   ....[152]....
        /*082c*/ 	.word	0xffffffff


	//   ....[153]....
        /*0830*/ 	.word	0xffffffff


	//   ....[154]....
        /*0834*/ 	.word	0xffffffff


	//   ....[155]....
        /*0838*/ 	.word	0xffffffff


	//   ....[156]....
        /*083c*/ 	.word	0xffffffff


	//   ....[157]....
        /*0840*/ 	.word	0xffffffff


	//   ....[158]....
        /*0844*/ 	.word	0xffffffff


	//   ....[159]....
        /*0848*/ 	.word	0xffffffff


	//   ....[160]....
        /*084c*/ 	.word	0xffffffff


	//   ....[161]....
        /*0850*/ 	.word	0xffffffff


	//   ....[162]....
        /*0854*/ 	.word	0xffffffff


	//   ....[163]....
        /*0858*/ 	.word	0xffffffff


	//   ....[164]....
        /*085c*/ 	.word	0xffffffff


	//   ....[165]....
        /*0860*/ 	.word	0xffffffff


	//   ....[166]....
        /*0864*/ 	.word	0xffffffff


	//   ....[167]....
        /*0868*/ 	.word	0xffffffff


	//   ....[168]....
        /*086c*/ 	.word	0xffffffff


	//   ....[169]....
        /*0870*/ 	.word	0xffffffff


	//   ....[170]....
        /*0874*/ 	.word	0xffffffff


	//   ....[171]....
        /*0878*/ 	.word	0xffffffff


	//   ....[172]....
        /*087c*/ 	.word	0xffffffff


	//   ....[173]....
        /*0880*/ 	.word	0xffffffff


	//   ....[174]....
        /*0884*/ 	.word	0xffffffff


	//   ....[175]....
        /*0888*/ 	.word	0xffffffff


	//   ....[176]....
        /*088c*/ 	.word	0xffffffff


	//   ....[177]....
        /*0890*/ 	.word	0xffffffff


	//   ....[178]....
        /*0894*/ 	.word	0xffffffff


	//   ....[179]....
        /*0898*/ 	.word	0xffffffff


	//   ....[180]....
        /*089c*/ 	.word	0xffffffff


	//   ....[181]....
        /*08a0*/ 	.word	0xffffffff


	//   ....[182]....
        /*08a4*/ 	.word	0xffffffff


	//   ....[183]....
        /*08a8*/ 	.word	0xffffffff


	//   ....[184]....
        /*08ac*/ 	.word	0xffffffff


	//   ....[185]....
        /*08b0*/ 	.word	0xffffffff


	//   ....[186]....
        /*08b4*/ 	.word	0xffffffff


	//   ....[187]....
        /*08b8*/ 	.word	0xffffffff


	//   ....[188]....
        /*08bc*/ 	.word	0xffffffff


	//   ....[189]....
        /*08c0*/ 	.word	0xffffffff


	//   ....[190]....
        /*08c4*/ 	.word	0xffffffff


	//   ....[191]....
        /*08c8*/ 	.word	0xffffffff


	//   ....[192]....
        /*08cc*/ 	.word	0xffffffff


	//   ....[193]....
        /*08d0*/ 	.word	0xffffffff


	//   ....[194]....
        /*08d4*/ 	.word	0xffffffff


	//   ....[195]....
        /*08d8*/ 	.word	0xffffffff


	//   ....[196]....
        /*08dc*/ 	.word	0xffffffff


	//   ....[197]....
        /*08e0*/ 	.word	0xffffffff


	//   ....[198]....
        /*08e4*/ 	.word	0xffffffff


	//   ....[199]....
        /*08e8*/ 	.word	0xffffffff


	//   ....[200]....
        /*08ec*/ 	.word	0xffffffff


	//   ....[201]....
        /*08f0*/ 	.word	0xffffffff


	//   ....[202]....
        /*08f4*/ 	.word	0xffffffff


	//   ....[203]....
        /*08f8*/ 	.word	0xffffffff


	//   ....[204]....
        /*08fc*/ 	.word	0xffffffff


	//   ....[205]....
        /*0900*/ 	.word	0xffffffff


	//   ....[206]....
        /*0904*/ 	.word	0xffffffff


	//   ....[207]....
        /*0908*/ 	.word	0xffffffff


	//   ....[208]....
        /*090c*/ 	.word	0xffffffff


	//   ....[209]....
        /*0910*/ 	.word	0xffffffff


	//   ....[210]....
        /*0914*/ 	.word	0xffffffff


	//   ....[211]....
        /*0918*/ 	.word	0xffffffff


	//   ....[212]....
        /*091c*/ 	.word	0xffffffff


	//   ....[213]....
        /*0920*/ 	.word	0xffffffff


	//   ....[214]....
        /*0924*/ 	.word	0xffffffff


	//   ....[215]....
        /*0928*/ 	.word	0xffffffff


	//   ....[216]....
        /*092c*/ 	.word	0xffffffff


	//   ....[217]....
        /*0930*/ 	.word	0xffffffff


	//   ....[218]....
        /*0934*/ 	.word	0xffffffff


	//   ....[219]....
        /*0938*/ 	.word	0xffffffff


	//   ....[220]....
        /*093c*/ 	.word	0xffffffff


	//   ....[221]....
        /*0940*/ 	.word	0xffffffff


	//   ....[222]....
        /*0944*/ 	.word	0xffffffff


	//   ....[223]....
        /*0948*/ 	.word	0xffffffff


	//   ....[224]....
        /*094c*/ 	.word	0xffffffff


	//   ....[225]....
        /*0950*/ 	.word	0xffffffff


	//   ....[226]....
        /*0954*/ 	.word	0xffffffff


	//   ....[227]....
        /*0958*/ 	.word	0xffffffff


	//   ....[228]....
        /*095c*/ 	.word	0xffffffff


	//   ....[229]....
        /*0960*/ 	.word	0xffffffff


	//   ....[230]....
        /*0964*/ 	.word	0xffffffff


	//   ....[231]....
        /*0968*/ 	.word	0xffffffff


	//   ....[232]....
        /*096c*/ 	.word	0xffffffff


	//   ....[233]....
        /*0970*/ 	.word	0xffffffff


	//   ....[234]....
        /*0974*/ 	.word	0xffffffff


	//   ....[235]....
        /*0978*/ 	.word	0xffffffff


	//   ....[236]....
        /*097c*/ 	.word	0xffffffff


	//   ....[237]....
        /*0980*/ 	.word	0xffffffff


	//   ....[238]....
        /*0984*/ 	.word	0xffffffff


	//   ....[239]....
        /*0988*/ 	.word	0xffffffff


	//   ....[240]....
        /*098c*/ 	.word	0xffffffff


	//   ....[241]....
        /*0990*/ 	.word	0xffffffff


	//   ....[242]....
        /*0994*/ 	.word	0xffffffff


	//   ....[243]....
        /*0998*/ 	.word	0xffffffff


	//   ....[244]....
        /*099c*/ 	.word	0xffffffff


	//   ....[245]....
        /*09a0*/ 	.word	0xffffffff


	//   ....[246]....
        /*09a4*/ 	.word	0xffffffff


	//   ....[247]....
        /*09a8*/ 	.word	0xffffffff


	//   ....[248]....
        /*09ac*/ 	.word	0xffffffff


	//   ....[249]....
        /*09b0*/ 	.word	0xffffffff


	//   ....[250]....
        /*09b4*/ 	.word	0xffffffff


	//   ....[251]....
        /*09b8*/ 	.word	0xffffffff


	//   ....[252]....
        /*09bc*/ 	.word	0xffffffff


	//   ....[253]....
        /*09c0*/ 	.word	0xffffffff


	//   ....[254]....
        /*09c4*/ 	.word	0xffffffff


	//   ....[255]....
        /*09c8*/ 	.word	0xffffffff


	//   ....[0]....
        /*09cc*/ 	.word	0xffffffff


	//   ....[1]....
        /*09d0*/ 	.word	0xffffffff


	//   ....[2]....
        /*09d4*/ 	.word	0xffffffff


	//   ....[3]....
        /*09d8*/ 	.word	0xffffffff


	//   ....[4]....
        /*09dc*/ 	.word	0xffffffff


	//   ....[5]....
        /*09e0*/ 	.word	0xffffffff


	//   ....[6]....
        /*09e4*/ 	.word	0xffffffff


	//   ....[7]....
        /*09e8*/ 	.word	0xffffffff


	//   ....[8]....
        /*09ec*/ 	.word	0xffffffff


	//   ....[9]....
        /*09f0*/ 	.word	0xffffffff


	//   ....[10]....
        /*09f4*/ 	.word	0xffffffff


	//   ....[11]....
        /*09f8*/ 	.word	0xffffffff


	//   ....[12]....
        /*09fc*/ 	.word	0xffffffff


	//   ....[13]....
        /*0a00*/ 	.word	0xffffffff


	//   ....[14]....
        /*0a04*/ 	.word	0xffffffff


	//   ....[15]....
        /*0a08*/ 	.word	0xffffffff


	//   ....[16]....
        /*0a0c*/ 	.word	0xffffffff


	//   ....[17]....
        /*0a10*/ 	.word	0xffffffff


	//   ....[18]....
        /*0a14*/ 	.word	0xffffffff


	//----- nvinfo : EIATTR_COOP_GROUP_INSTR_OFFSETS
	.align		4
.L_224:
        /*0a18*/ 	.byte	0x04, 0x28
        /*0a1a*/ 	.short	(.L_226 - .L_225)


	//   ....[0]....
.L_225:
        /*0a1c*/ 	.word	0x00000050


	//   ....[1]....
        /*0a20*/ 	.word	0x00000200


	//   ....[2]....
        /*0a24*/ 	.word	0x00000230


	//   ....[3]....
        /*0a28*/ 	.word	0x00000260


	//   ....[4]....
        /*0a2c*/ 	.word	0x00000290


	//   ....[5]....
        /*0a30*/ 	.word	0x000002c0


	//   ....[6]....
        /*0a34*/ 	.word	0x000002f0


	//   ....[7]....
        /*0a38*/ 	.word	0x00000450


	//   ....[8]....
        /*0a3c*/ 	.word	0x00000490


	//   ....[9]....
        /*0a40*/ 	.word	0x000004c0


	//   ....[10]....
        /*0a44*/ 	.word	0x000004f0


	//   ....[11]....
        /*0a48*/ 	.word	0x00000520


	//   ....[12]....
        /*0a4c*/ 	.word	0x00000550


	//   ....[13]....
        /*0a50*/ 	.word	0x000005e0


	//   ....[14]....
        /*0a54*/ 	.word	0x00000630


	//   ....[15]....
        /*0a58*/ 	.word	0x00000650


	//   ....[16]....
        /*0a5c*/ 	.word	0x000006b0


	//   ....[17]....
        /*0a60*/ 	.word	0x00008910


	//   ....[18]....
        /*0a64*/ 	.word	0x00008930


	//   ....[19]....
        /*0a68*/ 	.word	0x00008a10


	//   ....[20]....
        /*0a6c*/ 	.word	0x00008a20


	//   ....[21]....
        /*0a70*/ 	.word	0x00008af0


	//   ....[22]....
        /*0a74*/ 	.word	0x00008b10


	//   ....[23]....
        /*0a78*/ 	.word	0x00008be0


	//   ....[24]....
        /*0a7c*/ 	.word	0x00008bf0


	//   ....[25]....
        /*0a80*/ 	.word	0x00008cc0


	//   ....[26]....
        /*0a84*/ 	.word	0x00008ce0


	//   ....[27]....
        /*0a88*/ 	.word	0x00008db0


	//   ....[28]....
        /*0a8c*/ 	.word	0x00008dc0


	//   ....[29]....
        /*0a90*/ 	.word	0x00008e90


	//   ....[30]....
        /*0a94*/ 	.word	0x00008eb0


	//   ....[31]....
        /*0a98*/ 	.word	0x00008f80


	//   ....[32]....
        /*0a9c*/ 	.word	0x00008f90


	//   ....[33]....
        /*0aa0*/ 	.word	0x00009690


	//   ....[34]....
        /*0aa4*/ 	.word	0x000096f0


	//   ....[35]....
        /*0aa8*/ 	.word	0x00009750


	//   ....[36]....
        /*0aac*/ 	.word	0x00009760


	//   ....[37]....
        /*0ab0*/ 	.word	0x00009910


	//   ....[38]....
        /*0ab4*/ 	.word	0x000099d0


	//   ....[39]....
        /*0ab8*/ 	.word	0x00009a10


	//   ....[40]....
        /*0abc*/ 	.word	0x00009a50


	//   ....[41]....
        /*0ac0*/ 	.word	0x00009c30


	//   ....[42]....
        /*0ac4*/ 	.word	0x00009cf0


	//   ....[43]....
        /*0ac8*/ 	.word	0x00009d30


	//   ....[44]....
        /*0acc*/ 	.word	0x00009d70


	//   ....[45]....
        /*0ad0*/ 	.word	0x00009f70


	//   ....[46]....
        /*0ad4*/ 	.word	0x0000a030


	//   ....[47]....
        /*0ad8*/ 	.word	0x0000a070


	//   ....[48]....
        /*0adc*/ 	.word	0x0000a0b0


	//   ....[49]....
        /*0ae0*/ 	.word	0x0000bc00


	//   ....[50]....
        /*0ae4*/ 	.word	0x0000bc50


	//   ....[51]....
        /*0ae8*/ 	.word	0x0000bc70


	//   ....[52]....
        /*0aec*/ 	.word	0x0000bc90


	//   ....[53]....
        /*0af0*/ 	.word	0x0000bd70


	//   ....[54]....
        /*0af4*/ 	.word	0x0000bd80


	//   ....[55]....
        /*0af8*/ 	.word	0x0000bd90


	//   ....[56]....
        /*0afc*/ 	.word	0x0000bda0


	//   ....[57]....
        /*0b00*/ 	.word	0x0000bfd0


	//   ....[58]....
        /*0b04*/ 	.word	0x0000c010


	//   ....[59]....
        /*0b08*/ 	.word	0x0000c030


	//   ....[60]....
        /*0b0c*/ 	.word	0x0000c040


	//   ....[61]....
        /*0b10*/ 	.word	0x0000c1b0


	//   ....[62]....
        /*0b14*/ 	.word	0x0000c230


	//   ....[63]....
        /*0b18*/ 	.word	0x0000c270


	//   ....[64]....
        /*0b1c*/ 	.word	0x0000c290


	//   ....[65]....
        /*0b20*/ 	.word	0x0000ea90


	//   ....[66]....
        /*0b24*/ 	.word	0x0000ec70


	//   ....[67]....
        /*0b28*/ 	.word	0x0000ee10


	//   ....[68]....
        /*0b2c*/ 	.word	0x0000fa10


	//   ....[69]....
        /*0b30*/ 	.word	0x000103f0


	//   ....[70]....
        /*0b34*/ 	.word	0x000104a0


	//   ....[71]....
        /*0b38*/ 	.word	0x00010890


	//   ....[72]....
        /*0b3c*/ 	.word	0x000108b0


	//   ....[73]....
        /*0b40*/ 	.word	0x00010f90


	//   ....[74]....
        /*0b44*/ 	.word	0x00010ff0


	//   ....[75]....
        /*0b48*/ 	.word	0x00011100


	//   ....[76]....
        /*0b4c*/ 	.word	0x000111f0


	//   ....[77]....
        /*0b50*/ 	.word	0x00013350


	//   ....[78]....
        /*0b54*/ 	.word	0x00013570


	//   ....[79]....
        /*0b58*/ 	.word	0x00013730


	//   ....[80]....
        /*0b5c*/ 	.word	0x00014150


	//   ....[81]....
        /*0b60*/ 	.word	0x00014cd0


	//   ....[82]....
        /*0b64*/ 	.word	0x00014ee0


	//   ....[83]....
        /*0b68*/ 	.word	0x000150f0


	//   ....[84]....
        /*0b6c*/ 	.word	0x00015230


	//   ....[85]....
        /*0b70*/ 	.word	0x00015290


	//   ....[86]....
        /*0b74*/ 	.word	0x00015360


	//   ....[87]....
        /*0b78*/ 	.word	0x00015720


	//   ....[88]....
        /*0b7c*/ 	.word	0x00015880


	//   ....[89]....
        /*0b80*/ 	.word	0x00018440


	//   ....[90]....
        /*0b84*/ 	.word	0x000184e0


	//   ....[91]....
        /*0b88*/ 	.word	0x00018580


	//   ....[92]....
        /*0b8c*/ 	.word	0x000185b0


	//   ....[93]....
        /*0b90*/ 	.word	0x000185e0


	//   ....[94]....
        /*0b94*/ 	.word	0x00018660


	//   ....[95]....
        /*0b98*/ 	.word	0x00018760


	//   ....[96]....
        /*0b9c*/ 	.word	0x00018b50


	//   ....[97]....
        /*0ba0*/ 	.word	0x0001b2a0


	//   ....[98]....
        /*0ba4*/ 	.word	0x0001b540


	//   ....[99]....
        /*0ba8*/ 	.word	0x0001b700


	//   ....[100]....
        /*0bac*/ 	.word	0x0001c120


	//   ....[101]....
        /*0bb0*/ 	.word	0x0001cc80


	//   ....[102]....
        /*0bb4*/ 	.word	0x0001d030


	//   ....[103]....
        /*0bb8*/ 	.word	0x0001d080


	//   ....[104]....
        /*0bbc*/ 	.word	0x0001d170


	//   ....[105]....
        /*0bc0*/ 	.word	0x0001d230


	//   ....[106]....
        /*0bc4*/ 	.word	0x0001d340


	//   ....[107]....
        /*0bc8*/ 	.word	0x0001d700


	//   ....[108]....
        /*0bcc*/ 	.word	0x0001d7e0


	//   ....[109]....
        /*0bd0*/ 	.word	0x0001f2a0


	//   ....[110]....
        /*0bd4*/ 	.word	0x0001f310


	//   ....[111]....
        /*0bd8*/ 	.word	0x0001f320


	//   ....[112]....
        /*0bdc*/ 	.word	0x0001f330


	//   ....[113]....
        /*0be0*/ 	.word	0x0001f360


	//   ....[114]....
        /*0be4*/ 	.word	0x0001f380


	//   ....[115]....
        /*0be8*/ 	.word	0x0001f390


	//   ....[116]....
        /*0bec*/ 	.word	0x0001f3a0


	//   ....[117]....
        /*0bf0*/ 	.word	0x00020800


	//   ....[118]....
        /*0bf4*/ 	.word	0x00020820


	//   ....[119]....
        /*0bf8*/ 	.word	0x00020830


	//   ....[120]....
        /*0bfc*/ 	.word	0x00020840


	//   ....[121]....
        /*0c00*/ 	.word	0x00020850


	//   ....[122]....
        /*0c04*/ 	.word	0x00020860


	//   ....[123]....
        /*0c08*/ 	.word	0x00020880


	//   ....[124]....
        /*0c0c*/ 	.word	0x000208f0


	//   ....[125]....
        /*0c10*/ 	.word	0x00020c70


	//   ....[126]....
        /*0c14*/ 	.word	0x00020c90


	//   ....[127]....
        /*0c18*/ 	.word	0x00020d00


	//   ....[128]....
        /*0c1c*/ 	.word	0x00020d10


	//   ....[129]....
        /*0c20*/ 	.word	0x00020d80


	//   ....[130]....
        /*0c24*/ 	.word	0x00020da0


	//   ....[131]....
        /*0c28*/ 	.word	0x00020e10


	//   ....[132]....
        /*0c2c*/ 	.word	0x00020e20


	//   ....[133]....
        /*0c30*/ 	.word	0x00020e90


	//   ....[134]....
        /*0c34*/ 	.word	0x00020eb0


	//   ....[135]....
        /*0c38*/ 	.word	0x00020f20


	//   ....[136]....
        /*0c3c*/ 	.word	0x00020f30


	//   ....[137]....
        /*0c40*/ 	.word	0x00020fa0


	//   ....[138]....
        /*0c44*/ 	.word	0x00020fc0


	//   ....[139]....
        /*0c48*/ 	.word	0x00021030


	//   ....[140]....
        /*0c4c*/ 	.word	0x00021040


	//   ....[141]....
        /*0c50*/ 	.word	0x000212d0


	//   ....[142]....
        /*0c54*/ 	.word	0x000212f0


	//   ....[143]....
        /*0c58*/ 	.word	0x00021640


	//   ....[144]....
        /*0c5c*/ 	.word	0x00021650


	//   ....[145]....
        /*0c60*/ 	.word	0x000218b0


	//   ....[146]....
        /*0c64*/ 	.word	0x000218d0


	//   ....[147]....
        /*0c68*/ 	.word	0x00021b50


	//   ....[148]....
        /*0c6c*/ 	.word	0x00021b60


	//   ....[149]....
        /*0c70*/ 	.word	0x00022520


	//   ....[150]....
        /*0c74*/ 	.word	0x00022540


	//   ....[151]....
        /*0c78*/ 	.word	0x000225b0


	//   ....[152]....
        /*0c7c*/ 	.word	0x000225c0


	//   ....[153]....
        /*0c80*/ 	.word	0x00022630


	//   ....[154]....
        /*0c84*/ 	.word	0x00022650


	//   ....[155]....
        /*0c88*/ 	.word	0x000226c0


	//   ....[156]....
        /*0c8c*/ 	.word	0x000226d0


	//   ....[157]....
        /*0c90*/ 	.word	0x00022740


	//   ....[158]....
        /*0c94*/ 	.word	0x00022760


	//   ....[159]....
        /*0c98*/ 	.word	0x000227d0


	//   ....[160]....
        /*0c9c*/ 	.word	0x000227e0


	//   ....[161]....
        /*0ca0*/ 	.word	0x00022850


	//   ....[162]....
        /*0ca4*/ 	.word	0x00022870


	//   ....[163]....
        /*0ca8*/ 	.word	0x000228e0


	//   ....[164]....
        /*0cac*/ 	.word	0x000228f0


	//   ....[165]....
        /*0cb0*/ 	.word	0x00022a30


	//   ....[166]....
        /*0cb4*/ 	.word	0x00022a50


	//   ....[167]....
        /*0cb8*/ 	.word	0x00022b80


	//   ....[168]....
        /*0cbc*/ 	.word	0x00022bc0


	//   ....[169]....
        /*0cc0*/ 	.word	0x00022bf0


	//   ....[170]....
        /*0cc4*/ 	.word	0x00022c20


	//   ....[171]....
        /*0cc8*/ 	.word	0x00022c50


	//   ....[172]....
        /*0ccc*/ 	.word	0x00022c80


	//   ....[173]....
        /*0cd0*/ 	.word	0x00022de0


	//   ....[174]....
        /*0cd4*/ 	.word	0x00022e20


	//   ....[175]....
        /*0cd8*/ 	.word	0x00022e50


	//   ....[176]....
        /*0cdc*/ 	.word	0x00022e80


	//   ....[177]....
        /*0ce0*/ 	.word	0x00022eb0


	//   ....[178]....
        /*0ce4*/ 	.word	0x00022ee0


	//   ....[179]....
        /*0ce8*/ 	.word	0x00022f70


	//   ....[180]....
        /*0cec*/ 	.word	0x00022fd0


	//   ....[181]....
        /*0cf0*/ 	.word	0x00022fe0


	//   ....[182]....
        /*0cf4*/ 	.word	0x00023040


	//   ....[183]....
        /*0cf8*/ 	.word	0x00023aa0


	//   ....[184]....
        /*0cfc*/ 	.word	0x00023b00


	//   ....[185]....
        /*0d00*/ 	.word	0x00023b50


	//   ....[186]....
        /*0d04*/ 	.word	0x00023ba0


	//   ....[187]....
        /*0d08*/ 	.word	0x00023bf0


	//   ....[188]....
        /*0d0c*/ 	.word	0x00023c60


	//   ....[189]....
        /*0d10*/ 	.word	0x00023cb0


	//   ....[190]....
        /*0d14*/ 	.word	0x00023d20


	//   ....[191]....
        /*0d18*/ 	.word	0x00023d90


	//   ....[192]....
        /*0d1c*/ 	.word	0x00023df0


	//   ....[193]....
        /*0d20*/ 	.word	0x00023e60


	//   ....[194]....
        /*0d24*/ 	.word	0x00023ed0


	//   ....[195]....
        /*0d28*/ 	.word	0x00023f40


	//   ....[196]....
        /*0d2c*/ 	.word	0x00023fa0


	//   ....[197]....
        /*0d30*/ 	.word	0x00024010


	//   ....[198]....
        /*0d34*/ 	.word	0x00024080


	//   ....[199]....
        /*0d38*/ 	.word	0x000240f0


	//   ....[200]....
        /*0d3c*/ 	.word	0x00024150


	//   ....[201]....
        /*0d40*/ 	.word	0x000241c0


	//   ....[202]....
        /*0d44*/ 	.word	0x00024230


	//   ....[203]....
        /*0d48*/ 	.word	0x000242a0


	//   ....[204]....
        /*0d4c*/ 	.word	0x00024300


	//   ....[205]....
        /*0d50*/ 	.word	0x00024370


	//   ....[206]....
        /*0d54*/ 	.word	0x000243e0


	//   ....[207]....
        /*0d58*/ 	.word	0x00024450


	//   ....[208]....
        /*0d5c*/ 	.word	0x000244b0


	//   ....[209]....
        /*0d60*/ 	.word	0x00024510


	//   ....[210]....
        /*0d64*/ 	.word	0x00024570


	//   ....[211]....
        /*0d68*/ 	.word	0x000245c0


	//   ....[212]....
        /*0d6c*/ 	.word	0x00024620


	//   ....[213]....
        /*0d70*/ 	.word	0x00024670


	//   ....[214]....
        /*0d74*/ 	.word	0x000246d0


	//   ....[215]....
        /*0d78*/ 	.word	0x00024720


	//   ....[216]....
        /*0d7c*/ 	.word	0x00024780


	//   ....[217]....
        /*0d80*/ 	.word	0x000247f0


	//   ....[218]....
        /*0d84*/ 	.word	0x00024860


	//   ....[219]....
        /*0d88*/ 	.word	0x000248d0


	//   ....[220]....
        /*0d8c*/ 	.word	0x00024930


	//   ....[221]....
        /*0d90*/ 	.word	0x000249a0


	//   ....[222]....
        /*0d94*/ 	.word	0x00024a10


	//   ....[223]....
        /*0d98*/ 	.word	0x00024a80


	//   ....[224]....
        /*0d9c*/ 	.word	0x00024ae0


	//   ....[225]....
        /*0da0*/ 	.word	0x00024b50


	//   ....[226]....
        /*0da4*/ 	.word	0x00024bc0


	//   ....[227]....
        /*0da8*/ 	.word	0x00024c30


	//   ....[228]....
        /*0dac*/ 	.word	0x00024c90


	//   ....[229]....
        /*0db0*/ 	.word	0x00024d00


	//   ....[230]....
        /*0db4*/ 	.word	0x00024d70


	//   ....[231]....
        /*0db8*/ 	.word	0x00024de0


	//   ....[232]....
        /*0dbc*/ 	.word	0x00024e40


	//   ....[233]....
        /*0dc0*/ 	.word	0x00024eb0


	//   ....[234]....
        /*0dc4*/ 	.word	0x00024f20


	//   ....[235]....
        /*0dc8*/ 	.word	0x00024f90


	//   ....[236]....
        /*0dcc*/ 	.word	0x00024ff0


	//   ....[237]....
        /*0dd0*/ 	.word	0x00025060


	//   ....[238]....
        /*0dd4*/ 	.word	0x000250d0


	//   ....[239]....
        /*0dd8*/ 	.word	0x00025140


	//   ....[240]....
        /*0ddc*/ 	.word	0x000251a0


	//   ....[241]....
        /*0de0*/ 	.word	0x00025210


	//   ....[242]....
        /*0de4*/ 	.word	0x00025280


	//   ....[243]....
        /*0de8*/ 	.word	0x000252f0


	//   ....[244]....
        /*0dec*/ 	.word	0x00025350


	//   ....[245]....
        /*0df0*/ 	.word	0x000253c0


	//   ....[246]....
        /*0df4*/ 	.word	0x00025430


	//   ....[247]....
        /*0df8*/ 	.word	0x000254a0


	//   ....[248]....
        /*0dfc*/ 	.word	0x00025500


	//   ....[249]....
        /*0e00*/ 	.word	0x00025570


	//   ....[250]....
        /*0e04*/ 	.word	0x000255e0


	//   ....[251]....
        /*0e08*/ 	.word	0x00025650


	//   ....[252]....
        /*0e0c*/ 	.word	0x000256b0


	//   ....[253]....
        /*0e10*/ 	.word	0x00025720


	//   ....[254]....
        /*0e14*/ 	.word	0x00025790


	//   ....[255]....
        /*0e18*/ 	.word	0x00025800


	//   ....[0]....
        /*0e1c*/ 	.word	0x00025860


	//   ....[1]....
        /*0e20*/ 	.word	0x000258d0


	//   ....[2]....
        /*0e24*/ 	.word	0x00025940


	//   ....[3]....
        /*0e28*/ 	.word	0x00025990


	//   ....[4]....
        /*0e2c*/ 	.word	0x000259d0


	//   ....[5]....
        /*0e30*/ 	.word	0x00025a20


	//   ....[6]....
        /*0e34*/ 	.word	0x00025a70


	//   ....[7]....
        /*0e38*/ 	.word	0x00025ac0


	//   ....[8]....
        /*0e3c*/ 	.word	0x00025b30


	//   ....[9]....
        /*0e40*/ 	.word	0x00025b80


	//   ....[10]....
        /*0e44*/ 	.word	0x00025bd0


	//   ....[11]....
        /*0e48*/ 	.word	0x00025c20


	//   ....[12]....
        /*0e4c*/ 	.word	0x00025c70


	//   ....[13]....
        /*0e50*/ 	.word	0x00025cc0


	//   ....[14]....
        /*0e54*/ 	.word	0x00025d30


	//   ....[15]....
        /*0e58*/ 	.word	0x00025d80


	//   ....[16]....
        /*0e5c*/ 	.word	0x00025df0


	//   ....[17]....
        /*0e60*/ 	.word	0x00025e50


	//   ....[18]....
        /*0e64*/ 	.word	0x00025ec0


	//----- nvinfo : EIATTR_EXIT_INSTR_OFFSETS
	.align		4
.L_226:
        /*0e68*/ 	.byte	0x04, 0x1c
        /*0e6a*/ 	.short	(.L_228 - .L_227)


	//   ....[0]....
.L_227:
        /*0e6c*/ 	.word	0x000010d0


	//   ....[1]....
        /*0e70*/ 	.word	0x00023a60


	//----- nvinfo : EIATTR_MAX_THREADS
	.align		4
.L_228:
        /*0e74*/ 	.byte	0x04, 0x05
        /*0e76*/ 	.short	(.L_230 - .L_229)
.L_229:
        /*0e78*/ 	.word	0x00000080
        /*0e7c*/ 	.word	0x00000001
        /*0e80*/ 	.word	0x00000001


	//----- nvinfo : EIATTR_CRS_STACK_SIZE
	.align		4
.L_230:
        /*0e84*/ 	.byte	0x04, 0x1e
        /*0e86*/ 	.short	(.L_232 - .L_231)
.L_231:
        /*0e88*/ 	.word	0x00000000
.L_232:


//--------------------- .nv.info._ZN7cutlass13device_kernelIN5flash19enable_sm80_to_sm89INS1_16FlashAttnFwdSm80INS1_25CollectiveMainloopFwdSm80ILi4ELi1ELb0EN4cute5tupleIJNS5_1CILi128EEENS7_ILi112EEENS7_ILi64EEEEEELi64ENS_6half_tEfNS_4arch4Sm80ELb1ELb0ELb0ELb0ELb0ELb0ELb1ELb1EEENS1_21CollectiveEpilogueFwdINS6_IJS8_SA_S9_EEENS6_IJNS7_ILi1EEESI_SI_EEESC_SE_Li128ELb0ELb1ELb1ELb0EEENS1_30DynamicPersistentTileSchedulerILi128ELi128ELb1ELb1ELb0EEEEEEEEEvNT_6ParamsE --------------------------
	.section	.nv.info._ZN7cutlass13device_kernelIN5flash19enable_sm80_to_sm89INS1_16FlashAttnFwdSm80INS1_25CollectiveMainloopFwdSm80ILi4ELi1ELb0EN4cute5tupleIJNS5_1CILi128EEENS7_ILi112EEENS7_ILi64EEEEEELi64ENS_6half_tEfNS_4arch4Sm80ELb1ELb0ELb0ELb0ELb0ELb0ELb1ELb1EEENS1_21CollectiveEpilogueFwdINS6_IJS8_SA_S9_EEENS6_IJNS7_ILi1EEESI_SI_EEESC_SE_Li128ELb0ELb1ELb1ELb0EEENS1_30DynamicPersistentTileSchedulerILi128ELi128ELb1ELb1ELb0EEEEEEEEEvNT_6ParamsE,"",@"SHT_CUDA_INFO"
	.sectionflags	@""
	.align	4


	//----- nvinfo : EIATTR_CUDA_API_VERSION
	.align		4
        /*0000*/ 	.byte	0x04, 0x37
        /*0002*/ 	.short	(.L_234 - .L_233)
.L_233:
        /*0004*/ 	.word	0x00000082


	//----- nvinfo : EIATTR_SW2861232_WAR
	.align		4
.L_234:
        /*0008*/ 	.byte	0x01, 0x35
	.zero		2


	//----- nvinfo : EIATTR_PARAM_CBANK
	.align		4
        /*000c*/ 	.byte	0x04, 0x0a
        /*000e*/ 	.short	(.L_236 - .L_235)
	.align		4
.L_235:
        /*0010*/ 	.word	index@(.nv.constant0._ZN7cutlass13device_kernelIN5flash19enable_sm80_to_sm89INS1_16FlashAttnFwdSm80INS1_25CollectiveMainloopFwdSm80ILi4ELi1ELb0EN4cute5tupleIJNS5_1CILi128EEENS7_ILi112EEENS7_ILi64EEEEEELi64ENS_6half_tEfNS_4arch4Sm80ELb1ELb0ELb0ELb0ELb0ELb0ELb1ELb1EEENS1_21CollectiveEpilogueFwdINS6_IJS8_SA_S9_EEENS6_IJNS7_ILi1EEESI_SI_EEESC_SE_Li128ELb0ELb1ELb1ELb0EEENS1_30DynamicPersistentTileSchedulerILi128ELi128ELb1ELb1ELb0EEEEEEEEEvNT_6ParamsE)
        /*0014*/ 	.short	0x0160
        /*0016*/ 	.short	0x0428


	//----- nvinfo : EIATTR_CBANK_PARAM_SIZE
	.align		4
.L_236:
        /*0018*/ 	.byte	0x03, 0x19
        /*001a*/ 	.short	0x0428


	//----- nvinfo : EIATTR_KPARAM_INFO
	.align		4
        /*001c*/ 	.byte	0x04, 0x17
        /*001e*/ 	.short	(.L_238 - .L_237)
.L_237:
        /*0020*/ 	.word	0x00000000
        /*0024*/ 	.short	0x0000
        /*0026*/ 	.short	0x0000
        /*0028*/ 	.byte	0x00, 0xf0, 0xa1, 0x10


	//----- nvinfo : EIATTR_MAXREG_COUNT
	.align		4
.L_238:
        /*002c*/ 	.byte	0x03, 0x1b
        /*002e*/ 	.short	0x00ff


	//----- nvinfo : EIATTR_NUM_BARRIERS
	.align		4
        /*0030*/ 	.byte	0x02, 0x4c
        /*0032*/ 	.byte	0x06
	.zero		1


	//----- nvinfo : EIATTR_ANNOTATIONS
	.align		4
        /*0034*/ 	.byte	0x04, 0x55
        /*0036*/ 	.short	(.L_240 - .L_239)


	//   ....[0]....
.L_239:
        /* <DEDUP_REMOVED lines=94> */


	//----- nvinfo : EIATTR_MERCURY_ISA_VERSION
	.align		4
.L_240:
        /*0600*/ 	.byte	0x03, 0x5f
        /*0602*/ 	.short	0x0000


	//----- nvinfo : EIATTR_INT_WARP_WIDE_INSTR_OFFSETS
	.align		4
        /*0604*/ 	.byte	0x04, 0x31
        /*0606*/ 	.short	(.L_242 - .L_241)


	//   ....[0]....
.L_241:
        /*0608*/ 	.word	0x000129c0


	//   ....[1]....
        /*060c*/ 	.word	0x00012a40


	//----- nvinfo : EIATTR_COOP_GROUP_MASK_REGIDS
	.align		4
.L_242:
        /*0610*/ 	.byte	0x04, 0x29
        /*0612*/ 	.short	(.L_244 - .L_243)


	//   ....[0]....
.L_243:
        /*0614*/ 	.word	0xffffffff


	//   ....[1]....
        /*0618*/ 	.word	0xffffffff


	//   ....[2]....
        /*061c*/ 	.word	0xffffffff


	//   ....[3]....
        /*0620*/ 	.word	0xffffffff


	//   ....[4]....
        /*0624*/ 	.word	0xffffffff


	//   ....[5]....
        /*0628*/ 	.word	0xffffffff


	//   ....[6]....
        /*062c*/ 	.word	0xffffffff


	//   ....[7]....
        /*0630*/ 	.word	0xffffffff


	//   ....[8]....
        /*0634*/ 	.word	0xffffffff


	//   ....[9]....
        /*0638*/ 	.word	0xffffffff


	//   ....[10]....
        /*063c*/ 	.word	0xffffffff


	//   ....[11]....
        /*0640*/ 	.word	0xffffffff


	//   ....[12]....
        /*0644*/ 	.word	0xffffffff


	//   ....[13]....
        /*0648*/ 	.word	0xffffffff


	//   ....[14]....
        /*064c*/ 	.word	0xffffffff


	//   ....[15]....
        /*0650*/ 	.word	0xffffffff


	//   ....[16]....
        /*0654*/ 	.word	0xffffffff


	//   ....[17]....
        /*0658*/ 	.word	0xffffffff


	//   ....[18]....
        /*065c*/ 	.word	0xffffffff


	//   ....[19]....
        /*0660*/ 	.word	0xffffffff


	//   ....[20]....
        /*0664*/ 	.word	0xffffffff


	//   ....[21]....
        /*0668*/ 	.word	0xffffffff


	//   ....[22]....
        /*066c*/ 	.word	0xffffffff


	//   ....[23]....
        /*0670*/ 	.word	0xffffffff


	//   ....[24]....
        /*0674*/ 	.word	0xffffffff


	//   ....[25]....
        /*0678*/ 	.word	0xffffffff


	//   ....[26]....
        /*067c*/ 	.word	0xffffffff


	//   ....[27]....
        /*0680*/ 	.word	0xffffffff


	//   ....[28]....
        /*0684*/ 	.word	0xffffffff


	//   ....[29]....
        /*0688*/ 	.word	0xffffffff


	//   ....[30]....
        /*068c*/ 	.word	0xffffffff


	//   ....[31]....
        /*0690*/ 	.word	0xffffffff


	//   ....[32]....
        /*0694*/ 	.word	0xffffffff


	//   ....[33]....
        /*0698*/ 	.word	0xffffffff


	//   ....[34]....
        /*069c*/ 	.word	0xffffffff


	//   ....[35]....
        /*06a0*/ 	.word	0xffffffff


	//   ....[36]....
        /*06a4*/ 	.word	0xffffffff


	//   ....[37]....
        /*06a8*/ 	.word	0xffffffff


	//   ....[38]....
        /*06ac*/ 	.word	0xffffffff


	//   ....[39]....
        /*06b0*/ 	.word	0xffffffff


	//   ....[40]....
        /*06b4*/ 	.word	0xffffffff


	//   ....[41]....
        /*06b8*/ 	.word	0xffffffff


	//   ....[42]....
        /*06bc*/ 	.word	0xffffffff


	//   ....[43]....
        /*06c0*/ 	.word	0xffffffff


	//   ....[44]....
        /*06c4*/ 	.word	0xffffffff


	//   ....[45]....
        /*06c8*/ 	.word	0xffffffff


	//   ....[46]....
        /*06cc*/ 	.word	0xffffffff


	//   ....[47]....
        /*06d0*/ 	.word	0xffffffff


	//   ....[48]....
        /*06d4*/ 	.word	0xffffffff


	//   ....[49]....
        /*06d8*/ 	.word	0xffffffff


	//   ....[50]....
        /*06dc*/ 	.word	0xffffffff


	//   ....[51]....
        /*06e0*/ 	.word	0xffffffff


	//   ....[52]....
        /*06e4*/ 	.word	0xffffffff


	//   ....[53]....
        /*06e8*/ 	.word	0xffffffff


	//   ....[54]....
        /*06ec*/ 	.word	0xffffffff


	//   ....[55]....
        /*06f0*/ 	.word	0xffffffff


	//   ....[56]....
        /*06f4*/ 	.word	0xffffffff


	//   ....[57]....
        /*06f8*/ 	.word	0xffffffff


	//   ....[58]....
        /*06fc*/ 	.word	0xffffffff


	//   ....[59]....
        /*0700*/ 	.word	0xffffffff


	//   ....[60]....
        /*0704*/ 	.word	0xffffffff


	//   ....[61]....
        /*0708*/ 	.word	0xffffffff


	//   ....[62]....
        /*070c*/ 	.word	0xffffffff


	//   ....[63]....
        /*0710*/ 	.word	0xffffffff


	//   ....[64]....
        /*0714*/ 	.word	0xffffffff


	//   ....[65]....
        /*0718*/ 	.word	0xffffffff


	//   ....[66]....
        /*071c*/ 	.word	0xffffffff


	//   ....[67]....
        /*0720*/ 	.word	0xffffffff


	//   ....[68]....
        /*0724*/ 	.word	0xffffffff


	//   ....[69]....
        /*0728*/ 	.word	0xffffffff


	//   ....[70]....
        /*072c*/ 	.word	0xffffffff


	//   ....[71]....
        /*0730*/ 	.word	0xffffffff


	//   ....[72]....
        /*0734*/ 	.word	0xffffffff


	//   ....[73]....
        /*0738*/ 	.word	0xffffffff


	//   ....[74]....
        /*073c*/ 	.word	0xffffffff


	//   ....[75]....
        /*0740*/ 	.word	0xffffffff


	//   ....[76]....
        /*0744*/ 	.word	0xffffffff


	//   ....[77]....
        /*0748*/ 	.word	0xffffffff


	//   ....[78]....
        /*074c*/ 	.word	0xffffffff


	//   ....[79]....
        /*0750*/ 	.word	0xffffffff


	//   ....[80]....
        /*0754*/ 	.word	0xffffffff


	//   ....[81]....
        /*0758*/ 	.word	0xffffffff


	//   ....[82]....
        /*075c*/ 	.word	0xffffffff


	//   ....[83]....
        /*0760*/ 	.word	0xffffffff


	//   ....[84]....
        /*0764*/ 	.word	0xffffffff


	//   ....[85]....
        /*0768*/ 	.word	0xffffffff


	//   ....[86]....
        /*076c*/ 	.word	0xffffffff


	//   ....[87]....
        /*0770*/ 	.word	0xffffffff


	//   ....[88]....
        /*0774*/ 	.word	0xffffffff


	//   ....[89]....
        /*0778*/ 	.word	0xffffffff


	//   ....[90]....
        /*077c*/ 	.word	0xffffffff


	//   ....[91]....
        /*0780*/ 	.word	0xffffffff


	//   ....[92]....
        /*0784*/ 	.word	0xffffffff


	//   ....[93]....
        /*0788*/ 	.word	0xffffffff


	//   ....[94]....
        /*078c*/ 	.word	0xffffffff


	//   ....[95]....
        /*0790*/ 	.word	0xffffffff


	//   ....[96]....
        /*0794*/ 	.word	0xffffffff


	//   ....[97]....
        /*0798*/ 	.word	0xffffffff


	//   ....[98]....
        /*079c*/ 	.word	0xffffffff


	//   ....[99]....
        /*07a0*/ 	.word	0xffffffff


	//----- nvinfo : EIATTR_COOP_GROUP_INSTR_OFFSETS
	.align		4
.L_244:
        /*07a4*/ 	.byte	0x04, 0x28
        /*07a6*/ 	.short	(.L_246 - .L_245)


	//   ....[0]....
.L_245:
        /*07a8*/ 	.word	0x00000050


	//   ....[1]....
        /*07ac*/ 	.word	0x00001570


	//   ....[2]....
        /*07b0*/ 	.word	0x00001590


	//   ....[3]....
        /*07b4*/ 	.word	0x00001680


	//   ....[4]....
        /*07b8*/ 	.word	0x00001690


	//   ....[5]....
        /*07bc*/ 	.word	0x00001770


	//   ....[6]....
        /*07c0*/ 	.word	0x00001790


	//   ....[7]....
        /*07c4*/ 	.word	0x00001870


	//   ....[8]....
        /*07c8*/ 	.word	0x00001880


	//   ....[9]....
        /*07cc*/ 	.word	0x00001960


	//   ....[10]....
        /*07d0*/ 	.word	0x00001980


	//   ....[11]....
        /*07d4*/ 	.word	0x00001a60


	//   ....[12]....
        /*07d8*/ 	.word	0x00001a70


	//   ....[13]....
        /*07dc*/ 	.word	0x00001b50


	//   ....[14]....
        /*07e0*/ 	.word	0x00001b70


	//   ....[15]....
        /*07e4*/ 	.word	0x00001c50


	//   ....[16]....
        /*07e8*/ 	.word	0x00001c60


	//   ....[17]....
        /*07ec*/ 	.word	0x00003270


	//   ....[18]....
        /*07f0*/ 	.word	0x00003290


	//   ....[19]....
        /*07f4*/ 	.word	0x000032d0


	//   ....[20]....
        /*07f8*/ 	.word	0x000040c0


	//   ....[21]....
        /*07fc*/ 	.word	0x00004100


	//   ....[22]....
        /*0800*/ 	.word	0x000042b0


	//   ....[23]....
        /*0804*/ 	.word	0x00004350


	//   ....[24]....
        /*0808*/ 	.word	0x00004380


	//   ....[25]....
        /*080c*/ 	.word	0x00004440


	//   ....[26]....
        /*0810*/ 	.word	0x00004520


	//   ....[27]....
        /*0814*/ 	.word	0x00004b40


	//   ....[28]....
        /*0818*/ 	.word	0x00004bb0


	//   ....[29]....
        /*081c*/ 	.word	0x00008510


	//   ....[30]....
        /*0820*/ 	.word	0x00008530


	//   ....[31]....
        /*0824*/ 	.word	0x00008550


	//   ....[32]....
        /*0828*/ 	.word	0x00008570


	//   ....[33]....
        /*082c*/ 	.word	0x00009850


	//   ....[34]....
        /*0830*/ 	.word	0x00009d20


	//   ....[35]....
        /*0834*/ 	.word	0x00009e10


	//   ....[36]....
        /*0838*/ 	.word	0x00009fe0


	//   ....[37]....
        /*083c*/ 	.word	0x0000a020


	//   ....[38]....
        /*0840*/ 	.word	0x0000a140


	//   ....[39]....
        /*0844*/ 	.word	0x0000a2c0


	//   ....[40]....
        /*0848*/ 	.word	0x0000a330


	//   ....[41]....
        /*084c*/ 	.word	0x0000f2d0


	//   ....[42]....
        /*0850*/ 	.word	0x0000f360


	//   ....[43]....
        /*0854*/ 	.word	0x0000f420


	//   ....[44]....
        /*0858*/ 	.word	0x0000f480


	//   ....[45]....
        /*085c*/ 	.word	0x0000f4c0


	//   ....[46]....
        /*0860*/ 	.word	0x0000f610


	//   ....[47]....
        /*0864*/ 	.word	0x0000f720


	//   ....[48]....
        /*0868*/ 	.word	0x0000fa40


	//   ....[49]....
        /*086c*/ 	.word	0x000121c0


	//   ....[50]....
        /*0870*/ 	.word	0x00012230


	//   ....[51]....
        /*0874*/ 	.word	0x00012240


	//   ....[52]....
        /*0878*/ 	.word	0x00012250


	//   ....[53]....
        /*087c*/ 	.word	0x00012280


	//   ....[54]....
        /*0880*/ 	.word	0x000122a0


	//   ....[55]....
        /*0884*/ 	.word	0x000122b0


	//   ....[56]....
        /*0888*/ 	.word	0x000122c0


	//   ....[57]....
        /*088c*/ 	.word	0x00012b80


	//   ....[58]....
        /*0890*/ 	.word	0x00012fe0


	//   ....[59]....
        /*0894*/ 	.word	0x00012ff0


	//   ....[60]....
        /*0898*/ 	.word	0x00013020


	//   ....[61]....
        /*089c*/ 	.word	0x00013040


	//   ....[62]....
        /*08a0*/ 	.word	0x00013060


	//   ....[63]....
        /*08a4*/ 	.word	0x00013070


	//   ....[64]....
        /*08a8*/ 	.word	0x00013080


	//   ....[65]....
        /*08ac*/ 	.word	0x00013090


	//   ....[66]....
        /*08b0*/ 	.word	0x000131f0


	//   ....[67]....
        /*08b4*/ 	.word	0x00013220


	//   ....[68]....
        /*08b8*/ 	.word	0x00013520


	//   ....[69]....
        /*08bc*/ 	.word	0x00013540


	//   ....[70]....
        /*08c0*/ 	.word	0x00013770


	//   ....[71]....
        /*08c4*/ 	.word	0x00013790


	//   ....[72]....
        /*08c8*/ 	.word	0x000139c0


	//   ....[73]....
        /*08cc*/ 	.word	0x000139d0


	//   ....[74]....
        /*08d0*/ 	.word	0x00013f70


	//   ....[75]....
        /*08d4*/ 	.word	0x00014080


	//   ....[76]....
        /*08d8*/ 	.word	0x000140f0


	//   ....[77]....
        /*08dc*/ 	.word	0x00014160


	//   ....[78]....
        /*08e0*/ 	.word	0x000141c0


	//   ....[79]....
        /*08e4*/ 	.word	0x00014230


	//   ....[80]....
        /*08e8*/ 	.word	0x000142a0


	//   ....[81]....
        /*08ec*/ 	.word	0x00014310


	//   ....[82]....
        /*08f0*/ 	.word	0x00014370


	//   ....[83]....
        /*08f4*/ 	.word	0x000143e0


	//   ....[84]....
        /*08f8*/ 	.word	0x00014450


	//   ....[85]....
        /*08fc*/ 	.word	0x000144c0


	//   ....[86]....
        /*0900*/ 	.word	0x00014520


	//   ....[87]....
        /*0904*/ 	.word	0x00014590


	//   ....[88]....
        /*0908*/ 	.word	0x00014600


	//   ....[89]....
        /*090c*/ 	.word	0x00014670


	//   ....[90]....
        /*0910*/ 	.word	0x000146d0


	//   ....[91]....
        /*0914*/ 	.word	0x00014730


	//   ....[92]....
        /*0918*/ 	.word	0x00014790


	//   ....[93]....
        /*091c*/ 	.word	0x000147e0


	//   ....[94]....
        /*0920*/ 	.word	0x00014840


	//   ....[95]....
        /*0924*/ 	.word	0x00014890


	//   ....[96]....
        /*0928*/ 	.word	0x000148f0


	//   ....[97]....
        /*092c*/ 	.word	0x00014940


	//   ....[98]....
        /*0930*/ 	.word	0x000149a0


	//   ....[99]....
        /*0934*/ 	.word	0x00014a10


	//----- nvinfo : EIATTR_EXIT_INSTR_OFFSETS
	.align		4
.L_246:
        /*0938*/ 	.byte	0x04, 0x1c
        /*093a*/ 	.short	(.L_248 - .L_247)


	//   ....[0]....
.L_247:
        /*093c*/ 	.word	0x000000a0


	//   ....[1]....
        /*0940*/ 	.word	0x00014030


	//----- nvinfo : EIATTR_MAX_THREADS
	.align		4
.L_248:
        /*0944*/ 	.byte	0x04, 0x05
        /*0946*/ 	.short	(.L_250 - .L_249)
.L_249:
        /*0948*/ 	.word	0x00000080
        /*094c*/ 	.word	0x00000001
        /*0950*/ 	.word	0x00000001


	//----- nvinfo : EIATTR_CRS_STACK_SIZE
	.align		4
.L_250:
        /*0954*/ 	.byte	0x04, 0x1e
        /*0956*/ 	.short	(.L_252 - .L_251)
.L_251:
        /*0958*/ 	.word	0x00000000
.L_252:


//--------------------- .nv.info._ZN7cutlass13device_kernelIN5flash19enable_sm80_to_sm89INS1_16FlashAttnFwdSm80INS1_25CollectiveMainloopFwdSm80ILi4ELi1ELb0EN4cute5tupleIJNS5_1CILi128EEENS7_ILi80EEENS7_ILi64EEEEEELi64ENS_6half_tEfNS_4arch4Sm80ELb1ELb0ELb0ELb1ELb0ELb0ELb1ELb1EEENS1_21CollectiveEpilogueFwdINS6_IJS8_SA_S9_EEENS6_IJNS7_ILi1EEESI_SI_EEESC_SE_Li128ELb1ELb1ELb1ELb0EEENS1_36VarlenDynamicPersistentTileSchedulerILi128ELi80ELi128ELi128ELb1ELb1ELb0ELb1ELb1ELb1EEEEEEEEEvNT_6ParamsE --------------------------
	.section	.nv.info._ZN7cutlass13device_kernelIN5flash19enable_sm80_to_sm89INS1_16FlashAttnFwdSm80INS1_25CollectiveMainloopFwdSm80ILi4ELi1ELb0EN4cute5tupleIJNS5_1CILi128EEENS7_ILi80EEENS7_ILi64EEEEEELi64ENS_6half_tEfNS_4arch4Sm80ELb1ELb0ELb0ELb1ELb0ELb0ELb1ELb1EEENS1_21CollectiveEpilogueFwdINS6_IJS8_SA_S9_EEENS6_IJNS7_ILi1EEESI_SI_EEESC_SE_Li128ELb1ELb1ELb1ELb0EEENS1_36VarlenDynamicPersistentTileSchedulerILi128ELi80ELi128ELi128ELb1ELb1ELb0ELb1ELb1ELb1EEEEEEEEEvNT_6ParamsE,"",@"SHT_CUDA_INFO"
	.sectionflags	@""
	.align	4


	//----- nvinfo : EIATTR_CUDA_API_VERSION
	.align		4
        /*0000*/ 	.byte	0x04, 0x37
        /*0002*/ 	.short	(.L_254 - .L_253)
.L_253:
        /*0004*/ 	.word	0x00000082


	//----- nvinfo : EIATTR_SW2861232_WAR
	.align		4
.L_254:
        /*0008*/ 	.byte	0x01, 0x35
	.zero		2


	//----- nvinfo : EIATTR_PARAM_CBANK
	.align		4
        /*000c*/ 	.byte	0x04, 0x0a
        /*000e*/ 	.short	(.L_256 - .L_255)
	.align		4
.L_255:
        /*0010*/ 	.word	index@(.nv.constant0._ZN7cutlass13device_kernelIN5flash19enable_sm80_to_sm89INS1_16FlashAttnFwdSm80INS1_25CollectiveMainloopFwdSm80ILi4ELi1ELb0EN4cute5tupleIJNS5_1CILi128EEENS7_ILi80EEENS7_ILi64EEEEEELi64ENS_6half_tEfNS_4arch4Sm80ELb1ELb0ELb0ELb1ELb0ELb0ELb1ELb1EEENS1_21CollectiveEpilogueFwdINS6_IJS8_SA_S9_EEENS6_IJNS7_ILi1EEESI_SI_EEESC_SE_Li128ELb1ELb1ELb1ELb0EEENS1_36VarlenDynamicPersistentTileSchedulerILi128ELi80ELi128ELi128ELb1ELb1ELb0ELb1ELb1ELb1EEEEEEEEEvNT_6ParamsE)
        /*0014*/ 	.short	0x0160
        /*0016*/ 	.short	0x0438


	//----- nvinfo : EIATTR_CBANK_PARAM_SIZE
	.align		4
.L_256:
        /*0018*/ 	.byte	0x03, 0x19
        /*001a*/ 	.short	0x0438


	//----- nvinfo : EIATTR_KPARAM_INFO
	.align		4
        /*001c*/ 	.byte	0x04, 0x17
        /*001e*/ 	.short	(.L_258 - .L_257)
.L_257:
        /*0020*/ 	.word	0x00000000
        /*0024*/ 	.short	0x0000
        /*0026*/ 	.short	0x0000
        /*0028*/ 	.byte	0x00, 0xf0, 0xe1, 0x10


	//----- nvinfo : EIATTR_MAXREG_COUNT
	.align		4
.L_258:
        /*002c*/ 	.byte	0x03, 0x1b
        /*002e*/ 	.short	0x00ff


	//----- nvinfo : EIATTR_NUM_BARRIERS
	.align		4
        /*0030*/ 	.byte	0x02, 0x4c
        /*0032*/ 	.byte	0x06
	.zero		1


	//----- nvinfo : EIATTR_ANNOTATIONS
	.align		4
        /*0034*/ 	.byte	0x04, 0x55
        /*0036*/ 	.short	(.L_260 - .L_259)


	//   ....[0]....
.L_259:
        /* <DEDUP_REMOVED lines=100> */


	//----- nvinfo : EIATTR_MERCURY_ISA_VERSION
	.align		4
.L_260:
        /*0668*/ 	.byte	0x03, 0x5f
        /*066a*/ 	.short	0x0000


	//----- nvinfo : EIATTR_INT_WARP_WIDE_INSTR_OFFSETS
	.align		4
        /*066c*/ 	.byte	0x04, 0x31
        /*066e*/ 	.short	(.L_262 - .L_261)


	//   ....[0]....
.L_261:
        /*0670*/ 	.word	0x0000e090


	//   ....[1]....
        /*0674*/ 	.word	0x0000e110


	//----- nvinfo : EIATTR_COOP_GROUP_MASK_REGIDS
	.align		4
.L_262:
        /*0678*/ 	.byte	0x04, 0x29
        /*067a*/ 	.short	(.L_264 - .L_263)


	//   ....[0]....
.L_263:
        /*067c*/ 	.word	0xffffffff


	//   ....[1]....
        /*0680*/ 	.word	0xffffffff


	//   ....[2]....
        /*0684*/ 	.word	0xffffffff


	//   ....[3]....
        /*0688*/ 	.word	0xffffffff


	//   ....[4]....
        /*068c*/ 	.word	0xffffffff


	//   ....[5]....
        /*0690*/ 	.word	0xffffffff


	//   ....[6]....
        /*0694*/ 	.word	0xffffffff


	//   ....[7]....
        /*0698*/ 	.word	0xffffffff


	//   ....[8]....
        /*069c*/ 	.word	0xffffffff


	//   ....[9]....
        /*06a0*/ 	.word	0xffffffff


	//   ....[10]....
        /*06a4*/ 	.word	0xffffffff


	//   ....[11]....
        /*06a8*/ 	.word	0xffffffff


	//   ....[12]....
        /*06ac*/ 	.word	0xffffffff


	//   ....[13]....
        /*06b0*/ 	.word	0xffffffff


	//   ....[14]....
        /*06b4*/ 	.word	0xffffffff


	//   ....[15]....
        /*06b8*/ 	.word	0xffffffff


	//   ....[16]....
        /*06bc*/ 	.word	0xffffffff


	//   ....[17]....
        /*06c0*/ 	.word	0xffffffff


	//   ....[18]....
        /*06c4*/ 	.word	0xffffffff


	//   ....[19]....
        /*06c8*/ 	.word	0xffffffff


	//   ....[20]....
        /*06cc*/ 	.word	0xffffffff


	//   ....[21]....
        /*06d0*/ 	.word	0xffffffff


	//   ....[22]....
        /*06d4*/ 	.word	0xffffffff


	//   ....[23]....
        /*06d8*/ 	.word	0xffffffff


	//   ....[24]....
        /*06dc*/ 	.word	0xffffffff


	//   ....[25]....
        /*06e0*/ 	.word	0xffffffff


	//   ....[26]....
        /*06e4*/ 	.word	0xffffffff


	//   ....[27]....
        /*06e8*/ 	.word	0xffffffff


	//   ....[28]....
        /*06ec*/ 	.word	0xffffffff


	//   ....[29]....
        /*06f0*/ 	.word	0xffffffff


	//   ....[30]....
        /*06f4*/ 	.word	0xffffffff


	//   ....[31]....
        /*06f8*/ 	.word	0xffffffff


	//   ....[32]....
        /*06fc*/ 	.word	0xffffffff


	//   ....[33]....
        /*0700*/ 	.word	0xffffffff


	//   ....[34]....
        /*0704*/ 	.word	0xffffffff


	//   ....[35]....
        /*0708*/ 	.word	0xffffffff


	//   ....[36]....
        /*070c*/ 	.word	0xffffffff


	//   ....[37]....
        /*0710*/ 	.word	0xffffffff


	//   ....[38]....
        /*0714*/ 	.word	0xffffffff


	//   ....[39]....
        /*0718*/ 	.word	0xffffffff


	//   ....[40]....
        /*071c*/ 	.word	0xffffffff


	//   ....[41]....
        /*0720*/ 	.word	0xffffffff


	//   ....[42]....
        /*0724*/ 	.word	0xffffffff


	//   ....[43]....
        /*0728*/ 	.word	0xffffffff


	//   ....[44]....
        /*072c*/ 	.word	0xffffffff


	//   ....[45]....
        /*0730*/ 	.word	0xffffffff


	//   ....[46]....
        /*0734*/ 	.word	0xffffffff


	//   ....[47]....
        /*0738*/ 	.word	0xffffffff


	//   ....[48]....
        /*073c*/ 	.word	0xffffffff


	//   ....[49]....
        /*0740*/ 	.word	0xffffffff


	//   ....[50]....
        /*0744*/ 	.word	0xffffffff


	//   ....[51]....
        /*0748*/ 	.word	0xffffffff


	//   ....[52]....
        /*074c*/ 	.word	0xffffffff


	//   ....[53]....
        /*0750*/ 	.word	0xffffffff


	//   ....[54]....
        /*0754*/ 	.word	0xffffffff


	//   ....[55]....
        /*0758*/ 	.word	0xffffffff


	//   ....[56]....
        /*075c*/ 	.word	0xffffffff


	//   ....[57]....
        /*0760*/ 	.word	0xffffffff


	//   ....[58]....
        /*0764*/ 	.word	0xffffffff


	//   ....[59]....
        /*0768*/ 	.word	0xffffffff


	//   ....[60]....
        /*076c*/ 	.word	0xffffffff


	//   ....[61]....
        /*0770*/ 	.word	0xffffffff


	//   ....[62]....
        /*0774*/ 	.word	0xffffffff


	//   ....[63]....
        /*0778*/ 	.word	0xffffffff


	//   ....[64]....
        /*077c*/ 	.word	0xffffffff


	//   ....[65]....
        /*0780*/ 	.word	0xffffffff


	//   ....[66]....
        /*0784*/ 	.word	0xffffffff


	//   ....[67]....
        /*0788*/ 	.word	0xffffffff


	//   ....[68]....
        /*078c*/ 	.word	0xffffffff


	//   ....[69]....
        /*0790*/ 	.word	0xffffffff


	//   ....[70]....
        /*0794*/ 	.word	0xffffffff


	//   ....[71]....
        /*0798*/ 	.word	0xffffffff


	//   ....[72]....
        /*079c*/ 	.word	0xffffffff


	//   ....[73]....
        /*07a0*/ 	.word	0xffffffff


	//   ....[74]....
        /*07a4*/ 	.word	0xffffffff


	//   ....[75]....
        /*07a8*/ 	.word	0xffffffff


	//   ....[76]....
        /*07ac*/ 	.word	0xffffffff


	//   ....[77]....
        /*07b0*/ 	.word	0xffffffff


	//   ....[78]....
        /*07b4*/ 	.word	0xffffffff


	//   ....[79]....
        /*07b8*/ 	.word	0xffffffff


	//   ....[80]....
        /*07bc*/ 	.word	0xffffffff


	//   ....[81]....
        /*07c0*/ 	.word	0xffffffff


	//   ....[82]....
        /*07c4*/ 	.word	0xffffffff


	//   ....[83]....
        /*07c8*/ 	.word	0xffffffff


	//   ....[84]....
        /*07cc*/ 	.word	0xffffffff


	//   ....[85]....
        /*07d0*/ 	.word	0xffffffff


	//   ....[86]....
        /*07d4*/ 	.word	0xffffffff


	//   ....[87]....
        /*07d8*/ 	.word	0xffffffff


	//   ....[88]....
        /*07dc*/ 	.word	0xffffffff


	//   ....[89]....
        /*07e0*/ 	.word	0xffffffff


	//   ....[90]....
        /*07e4*/ 	.word	0xffffffff


	//   ....[91]....
        /*07e8*/ 	.word	0xffffffff


	//   ....[92]....
        /*07ec*/ 	.word	0xffffffff


	//   ....[93]....
        /*07f0*/ 	.word	0xffffffff


	//   ....[94]....
        /*07f4*/ 	.word	0xffffffff


	//   ....[95]....
        /*07f8*/ 	.word	0xffffffff


	//   ....[96]....
        /*07fc*/ 	.word	0xffffffff


	//   ....[97]....
        /*0800*/ 	.word	0xffffffff


	//   ....[98]....
        /*0804*/ 	.word	0xffffffff


	//   ....[99]....
        /*0808*/ 	.word	0xffffffff


	//   ....[100]....
        /*080c*/ 	.word	0xffffffff


	//   ....[101]....
        /*0810*/ 	.word	0xffffffff


	//   ....[102]....
        /*0814*/ 	.word	0xffffffff


	//   ....[103]....
        /*0818*/ 	.word	0xffffffff


	//   ....[104]....
        /*081c*/ 	.word	0xffffffff


	//   ....[105]....
        /*0820*/ 	.word	0xffffffff


	//   ....[106]....
        /*0824*/ 	.word	0xffffffff


	//   ....[107]....
        /*0828*/ 	.word	0xffffffff


	//   ....[108]....
        /*082c*/ 	.word	0xffffffff


	//   ....[109]....
        /*0830*/ 	.word	0xffffffff


	//   ....[110]....
        /*0834*/ 	.word	0xffffffff


	//   ....[111]....
        /*0838*/ 	.word	0xffffffff


	//   ....[112]....
        /*083c*/ 	.word	0xffffffff


	//   ....[113]....
        /*0840*/ 	.word	0xffffffff


	//   ....[114]....
        /*0844*/ 	.word	0xffffffff


	//   ....[115]....
        /*0848*/ 	.word	0xffffffff


	//   ....[116]....
        /*084c*/ 	.word	0xffffffff


	//   ....[117]....
        /*0850*/ 	.word	0xffffffff


	//   ....[118]....
        /*0854*/ 	.word	0xffffffff


	//   ....[119]....
        /*0858*/ 	.word	0xffffffff


	//   ....[120]....
        /*085c*/ 	.word	0xffffffff


	//   ....[121]....
        /*0860*/ 	.word	0xffffffff


	//   ....[122]....
        /*0864*/ 	.word	0xffffffff


	//   ....[123]....
        /*0868*/ 	.word	0xffffffff


	//   ....[124]....
        /*086c*/ 	.word	0xffffffff


	//   ....[125]....
        /*0870*/ 	.word	0xffffffff


	//   ....[126]....
        /*0874*/ 	.word	0xffffffff


	//   ....[127]....
        /*0878*/ 	.word	0xffffffff


	//   ....[128]....
        /*087c*/ 	.word	0xffffffff


	//   ....[129]....
        /*0880*/ 	.word	0xffffffff


	//   ....[130]....
        /*0884*/ 	.word	0xffffffff


	//   ....[131]....
        /*0888*/ 	.word	0xffffffff


	//   ....[132]....
        /*088c*/ 	.word	0xffffffff


	//   ....[133]....
        /*0890*/ 	.word	0xffffffff


	//   ....[134]....
        /*0894*/ 	.word	0xffffffff


	//   ....[135]....
        /*0898*/ 	.word	0xffffffff


	//   ....[136]....
        /*089c*/ 	.word	0xffffffff


	//   ....[137]....
        /*08a0*/ 	.word	0xffffffff


	//   ....[138]....
        /*08a4*/ 	.word	0xffffffff


	//   ....[139]....
        /*08a8*/ 	.word	0xffffffff


	//   ....[140]....
        /*08ac*/ 	.word	0xffffffff


	//   ....[141]....
        /*08b0*/ 	.word	0xffffffff


	//   ....[142]....
        /*08b4*/ 	.word	0xffffffff


	//   ....[143]....
        /*08b8*/ 	.word	0xffffffff


	//   ....[144]....
        /*08bc*/ 	.word	0xffffffff


	//   ....[145]....
        /*08c0*/ 	.word	0xffffffff


	//   ....[146]....
        /*08c4*/ 	.word	0xffffffff


	//   ....[147]....
        /*08c8*/ 	.word	0xffffffff


	//   ....[148]....
        /*08cc*/ 	.word	0xffffffff


	//   ....[149]....
        /*08d0*/ 	.word	0xffffffff


	//   ....[150]....
        /*08d4*/ 	.word	0xffffffff


	//   ....[151]....
        /*08d8*/ 	.word	0xffffffff


	//   ....[152]....
        /*08dc*/ 	.word	0xffffffff


	//   ....[153]....
        /*08e0*/ 	.word	0xffffffff


	//   ....[154]....
        /*08e4*/ 	.word	0xffffffff


	//   ....[155]....
        /*08e8*/ 	.word	0xffffffff


	//   ....[156]....
        /*08ec*/ 	.word	0xffffffff


	//   ....[157]....
        /*08f0*/ 	.word	0xffffffff


	//   ....[158]....
        /*08f4*/ 	.word	0xffffffff


	//   ....[159]....
        /*08f8*/ 	.word	0xffffffff


	//   ....[160]....
        /*08fc*/ 	.word	0xffffffff


	//   ....[161]....
        /*0900*/ 	.word	0xffffffff


	//   ....[162]....
        /*0904*/ 	.word	0xffffffff


	//   ....[163]....
        /*0908*/ 	.word	0xffffffff


	//   ....[164]....
        /*090c*/ 	.word	0xffffffff


	//   ....[165]....
        /*0910*/ 	.word	0xffffffff


	//   ....[166]....
        /*0914*/ 	.word	0xffffffff


	//   ....[167]....
        /*0918*/ 	.word	0xffffffff


	//   ....[168]....
        /*091c*/ 	.word	0xffffffff


	//   ....[169]....
        /*0920*/ 	.word	0xffffffff


	//   ....[170]....
        /*0924*/ 	.word	0xffffffff


	//   ....[171]....
        /*0928*/ 	.word	0xffffffff


	//   ....[172]....
        /*092c*/ 	.word	0xffffffff


	//   ....[173]....
        /*0930*/ 	.word	0xffffffff


	//   ....[174]....
        /*0934*/ 	.word	0xffffffff


	//   ....[175]....
        /*0938*/ 	.word	0xffffffff


	//   ....[176]....
        /*093c*/ 	.word	0xffffffff


	//   ....[177]....
        /*0940*/ 	.word	0xffffffff


	//   ....[178]....
        /*0944*/ 	.word	0xffffffff


	//   ....[179]....
        /*0948*/ 	.word	0xffffffff


	//   ....[180]....
        /*094c*/ 	.word	0xffffffff


	//   ....[181]....
        /*0950*/ 	.word	0xffffffff


	//   ....[182]....
        /*0954*/ 	.word	0xffffffff


	//   ....[183]....
        /*0958*/ 	.word	0xffffffff


	//   ....[184]....
        /*095c*/ 	.word	0xffffffff


	//   ....[185]....
        /*0960*/ 	.word	0xffffffff


	//   ....[186]....
        /*0964*/ 	.word	0xffffffff


	//   ....[187]....
        /*0968*/ 	.word	0xffffffff


	//   ....[188]....
        /*096c*/ 	.word	0xffffffff


	//   ....[189]....
        /*0970*/ 	.word	0xffffffff


	//   ....[190]....
        /*0974*/ 	.word	0xffffffff


	//   ....[191]....
        /*0978*/ 	.word	0xffffffff


	//   ....[192]....
        /*097c*/ 	.word	0xffffffff


	//   ....[193]....
        /*0980*/ 	.word	0xffffffff


	//   ....[194]....
        /*0984*/ 	.word	0xffffffff


	//   ....[195]....
        /*0988*/ 	.word	0xffffffff


	//   ....[196]....
        /*098c*/ 	.word	0xffffffff


	//   ....[197]....
        /*0990*/ 	.word	0xffffffff


	//   ....[198]....
        /*0994*/ 	.word	0xffffffff


	//   ....[199]....
        /*0998*/ 	.word	0xffffffff


	//   ....[200]....
        /*099c*/ 	.word	0xffffffff


	//   ....[201]....
        /*09a0*/ 	.word	0xffffffff


	//   ....[202]....
        /*09a4*/ 	.word	0xffffffff


	//   ....[203]....
        /*09a8*/ 	.word	0xffffffff


	//   ....[204]....
        /*09ac*/ 	.word	0xffffffff


	//   ....[205]....
        /*09b0*/ 	.word	0xffffffff


	//   ....[206]....
        /*09b4*/ 	.word	0xffffffff


	//   ....[207]....
        /*09b8*/ 	.word	0xffffffff


	//   ....[208]....
        /*09bc*/ 	.word	0xffffffff


	//   ....[209]....
        /*09c0*/ 	.word	0xffffffff


	//   ....[210]....
        /*09c4*/ 	.word	0xffffffff


	//   ....[211]....
        /*09c8*/ 	.word	0xffffffff


	//   ....[212]....
        /*09cc*/ 	.word	0xffffffff


	//   ....[213]....
        /*09d0*/ 	.word	0xffffffff


	//   ....[214]....
        /*09d4*/ 	.word	0xffffffff


	//   ....[215]....
        /*09d8*/ 	.word	0xffffffff


	//   ....[216]....
        /*09dc*/ 	.word	0xffffffff


	//   ....[217]....
        /*09e0*/ 	.word	0xffffffff


	//   ....[218]....
        /*09e4*/ 	.word	0xffffffff


	//   ....[219]....
        /*09e8*/ 	.word	0xffffffff


	//   ....[220]....
        /*09ec*/ 	.word	0xffffffff


	//   ....[221]....
        /*09f0*/ 	.word	0xffffffff


	//   ....[222]....
        /*09f4*/ 	.word	0xffffffff


	//   ....[223]....
        /*09f8*/ 	.word	0xffffffff


	//   ....[224]....
        /*09fc*/ 	.word	0xffffffff


	//   ....[225]....
        /*0a00*/ 	.word	0xffffffff


	//   ....[226]....
        /*0a04*/ 	.word	0xffffffff


	//   ....[227]....
        /*0a08*/ 	.word	0xffffffff


	//   ....[228]....
        /*0a0c*/ 	.word	0xffffffff


	//   ....[229]....
        /*0a10*/ 	.word	0xffffffff


	//   ....[230]....
        /*0a14*/ 	.word	0xffffffff


	//----- nvinfo : EIATTR_COOP_GROUP_INSTR_OFFSETS
	.align		4
.L_264:
        /*0a18*/ 	.byte	0x04, 0x28
        /*0a1a*/ 	.short	(.L_266 - .L_265)


	//   ....[0]....
.L_265:
        /*0a1c*/ 	.word	0x00000050


	//   ....[1]....
        /*0a20*/ 	.word	0x00000210


	//   ....[2]....
        /*0a24*/ 	.word	0x00000240


	//   ....[3]....
        /*0a28*/ 	.word	0x00000270


	//   ....[4]....
        /*0a2c*/ 	.word	0x000002a0


	//   ....[5]....
        /*0a30*/ 	.word	0x000002d0


	//   ....[6]....
        /*0a34*/ 	.word	0x00000300


	//   ....[7]....
        /*0a38*/ 	.word	0x00000470


	//   ....[8]....
        /*0a3c*/ 	.word	0x000004b0


	//   ....[9]....
        /*0a40*/ 	.word	0x000004e0


	//   ....[10]....
        /*0a44*/ 	.word	0x00000510


	//   ....[11]....
        /*0a48*/ 	.word	0x00000540


	//   ....[12]....
        /*0a4c*/ 	.word	0x00000570


	//   ....[13]....
        /*0a50*/ 	.word	0x00000600


	//   ....[14]....
        /*0a54*/ 	.word	0x00000650


	//   ....[15]....
        /*0a58*/ 	.word	0x00000670


	//   ....[16]....
        /*0a5c*/ 	.word	0x000006d0


	//   ....[17]....
        /*0a60*/ 	.word	0x00002900


	//   ....[18]....
        /*0a64*/ 	.word	0x00002920


	//   ....[19]....
        /*0a68*/ 	.word	0x00002a10


	//   ....[20]....
        /*0a6c*/ 	.word	0x00002a20


	//   ....[21]....
        /*0a70*/ 	.word	0x00002b00


	//   ....[22]....
        /*0a74*/ 	.word	0x00002b20


	//   ....[23]....
        /*0a78*/ 	.word	0x00002c00


	//   ....[24]....
        /*0a7c*/ 	.word	0x00002c10


	//   ....[25]....
        /*0a80*/ 	.word	0x00002cf0


	//   ....[26]....
        /*0a84*/ 	.word	0x00002d10


	//   ....[27]....
        /*0a88*/ 	.word	0x00002df0


	//   ....[28]....
        /*0a8c*/ 	.word	0x00002e00


	//   ....[29]....
        /*0a90*/ 	.word	0x00002ee0


	//   ....[30]....
        /*0a94*/ 	.word	0x00002f00


	//   ....[31]....
        /*0a98*/ 	.word	0x00002fe0


	//   ....[32]....
        /*0a9c*/ 	.word	0x00002ff0


	//   ....[33]....
        /*0aa0*/ 	.word	0x000040a0


	//   ....[34]....
        /*0aa4*/ 	.word	0x000040b0


	//   ....[35]....
        /*0aa8*/ 	.word	0x000040d0


	//   ....[36]....
        /*0aac*/ 	.word	0x000040e0


	//   ....[37]....
        /*0ab0*/ 	.word	0x00004cb0


	//   ....[38]....
        /*0ab4*/ 	.word	0x00004d40


	//   ....[39]....
        /*0ab8*/ 	.word	0x00004ed0


	//   ....[40]....
        /*0abc*/ 	.word	0x00004f60


	//   ....[41]....
        /*0ac0*/ 	.word	0x00004f90


	//   ....[42]....
        /*0ac4*/ 	.word	0x00005110


	//   ....[43]....
        /*0ac8*/ 	.word	0x00005170


	//   ....[44]....
        /*0acc*/ 	.word	0x00005250


	//   ....[45]....
        /*0ad0*/ 	.word	0x00007420


	//   ....[46]....
        /*0ad4*/ 	.word	0x00007440


	//   ....[47]....
        /*0ad8*/ 	.word	0x00007460


	//   ....[48]....
        /*0adc*/ 	.word	0x00007480


	//   ....[49]....
        /*0ae0*/ 	.word	0x00007e20


	//   ....[50]....
        /*0ae4*/ 	.word	0x00008000


	//   ....[51]....
        /*0ae8*/ 	.word	0x00008160


	//   ....[52]....
        /*0aec*/ 	.word	0x00008340


	//   ....[53]....
        /*0af0*/ 	.word	0x00008460


	//   ....[54]....
        /*0af4*/ 	.word	0x000085f0


	//   ....[55]....
        /*0af8*/ 	.word	0x00008670


	//   ....[56]....
        /*0afc*/ 	.word	0x00008770


	//   ....[57]....
        /*0b00*/ 	.word	0x0000b620


	//   ....[58]....
        /*0b04*/ 	.word	0x0000b730


	//   ....[59]....
        /*0b08*/ 	.word	0x0000b780


	//   ....[60]....
        /*0b0c*/ 	.word	0x0000b7b0


	//   ....[61]....
        /*0b10*/ 	.word	0x0000b800


	//   ....[62]....
        /*0b14*/ 	.word	0x0000b8a0


	//   ....[63]....
        /*0b18*/ 	.word	0x0000b980


	//   ....[64]....
        /*0b1c*/ 	.word	0x0000bdb0


	//   ....[65]....
        /*0b20*/ 	.word	0x0000d890


	//   ....[66]....
        /*0b24*/ 	.word	0x0000d900


	//   ....[67]....
        /*0b28*/ 	.word	0x0000d910


	//   ....[68]....
        /*0b2c*/ 	.word	0x0000d920


	//   ....[69]....
        /*0b30*/ 	.word	0x0000d950


	//   ....[70]....
        /*0b34*/ 	.word	0x0000d970


	//   ....[71]....
        /*0b38*/ 	.word	0x0000d980


	//   ....[72]....
        /*0b3c*/ 	.word	0x0000d990


	//   ....[73]....
        /*0b40*/ 	.word	0x0000eba0


	//   ....[74]....
        /*0b44*/ 	.word	0x0000ebb0


	//   ....[75]....
        /*0b48*/ 	.word	0x0000ebc0


	//   ....[76]....
        /*0b4c*/ 	.word	0x0000ebd0


	//   ....[77]....
        /*0b50*/ 	.word	0x0000ebe0


	//   ....[78]....
        /*0b54*/ 	.word	0x0000ebf0


	//   ....[79]....
        /*0b58*/ 	.word	0x0000ec00


	//   ....[80]....
        /*0b5c*/ 	.word	0x0000ec10


	//   ....[81]....
        /*0b60*/ 	.word	0x0000f000


	//   ....[82]....
        /*0b64*/ 	.word	0x0000f020


	//   ....[83]....
        /*0b68*/ 	.word	0x0000f0a0


	//   ....[84]....
        /*0b6c*/ 	.word	0x0000f0b0


	//   ....[85]....
        /*0b70*/ 	.word	0x0000f130


	//   ....[86]....
        /*0b74*/ 	.word	0x0000f150


	//   ....[87]....
        /*0b78*/ 	.word	0x0000f1d0


	//   ....[88]....
        /*0b7c*/ 	.word	0x0000f1e0


	//   ....[89]....
        /*0b80*/ 	.word	0x0000f260


	//   ....[90]....
        /*0b84*/ 	.word	0x0000f280


	//   ....[91]....
        /*0b88*/ 	.word	0x0000f300


	//   ....[92]....
        /*0b8c*/ 	.word	0x0000f310


	//   ....[93]....
        /*0b90*/ 	.word	0x0000f390


	//   ....[94]....
        /*0b94*/ 	.word	0x0000f3b0


	//   ....[95]....
        /*0b98*/ 	.word	0x0000f430


	//   ....[96]....
        /*0b9c*/ 	.word	0x0000f440


	//   ....[97]....
        /*0ba0*/ 	.word	0x0000f6e0


	//   ....[98]....
        /*0ba4*/ 	.word	0x0000f700


	//   ....[99]....
        /*0ba8*/ 	.word	0x0000fa50


	//   ....[100]....
        /*0bac*/ 	.word	0x0000fa60


	//   ....[101]....
        /*0bb0*/ 	.word	0x0000fcc0


	//   ....[102]....
        /*0bb4*/ 	.word	0x0000fce0


	//   ....[103]....
        /*0bb8*/ 	.word	0x0000ff40


	//   ....[104]....
        /*0bbc*/ 	.word	0x0000ff50


	//   ....[105]....
        /*0bc0*/ 	.word	0x00010960


	//   ....[106]....
        /*0bc4*/ 	.word	0x00010980


	//   ....[107]....
        /*0bc8*/ 	.word	0x00010a00


	//   ....[108]....
        /*0bcc*/ 	.word	0x00010a10


	//   ....[109]....
        /*0bd0*/ 	.word	0x00010a90


	//   ....[110]....
        /*0bd4*/ 	.word	0x00010ab0


	//   ....[111]....
        /*0bd8*/ 	.word	0x00010b30


	//   ....[112]....
        /*0bdc*/ 	.word	0x00010b40


	//   ....[113]....
        /*0be0*/ 	.word	0x00010bc0


	//   ....[114]....
        /*0be4*/ 	.word	0x00010be0


	//   ....[115]....
        /*0be8*/ 	.word	0x00010c60


	//   ....[116]....
        /*0bec*/ 	.word	0x00010c70


	//   ....[117]....
        /*0bf0*/ 	.word	0x00010cf0


	//   ....[118]....
        /*0bf4*/ 	.word	0x00010d10


	//   ....[119]....
        /*0bf8*/ 	.word	0x00010d90


	//   ....[120]....
        /*0bfc*/ 	.word	0x00010da0


	//   ....[121]....
        /*0c00*/ 	.word	0x00010f00


	//   ....[122]....
        /*0c04*/ 	.word	0x00010f20


	//   ....[123]....
        /*0c08*/ 	.word	0x00011050


	//   ....[124]....
        /*0c0c*/ 	.word	0x00011090


	//   ....[125]....
        /*0c10*/ 	.word	0x000110c0


	//   ....[126]....
        /*0c14*/ 	.word	0x000110f0


	//   ....[127]....
        /*0c18*/ 	.word	0x00011120


	//   ....[128]....
        /*0c1c*/ 	.word	0x00011150


	//   ....[129]....
        /*0c20*/ 	.word	0x000112b0


	//   ....[130]....
        /*0c24*/ 	.word	0x000112f0


	//   ....[131]....
        /*0c28*/ 	.word	0x00011320


	//   ....[132]....
        /*0c2c*/ 	.word	0x00011350


	//   ....[133]....
        /*0c30*/ 	.word	0x00011380


	//   ....[134]....
        /*0c34*/ 	.word	0x000113b0


	//   ....[135]....
        /*0c38*/ 	.word	0x00011440


	//   ....[136]....
        /*0c3c*/ 	.word	0x000114a0


	//   ....[137]....
        /*0c40*/ 	.word	0x000114b0


	//   ....[138]....
        /*0c44*/ 	.word	0x00011510


	//   ....[139]....
        /*0c48*/ 	.word	0x00011f70


	//   ....[140]....
        /*0c4c*/ 	.word	0x00011fd0


	//   ....[141]....
        /*0c50*/ 	.word	0x00012020


	//   ....[142]....
        /*0c54*/ 	.word	0x00012070


	//   ....[143]....
        /*0c58*/ 	.word	0x000120c0


	//   ....[144]....
        /*0c5c*/ 	.word	0x00012130


	//   ....[145]....
        /*0c60*/ 	.word	0x00012180


	//   ....[146]....
        /*0c64*/ 	.word	0x000121f0


	//   ....[147]....
        /*0c68*/ 	.word	0x00012260


	//   ....[148]....
        /*0c6c*/ 	.word	0x000122c0


	//   ....[149]....
        /*0c70*/ 	.word	0x00012330


	//   ....[150]....
        /*0c74*/ 	.word	0x000123a0


	//   ....[151]....
        /*0c78*/ 	.word	0x00012410


	//   ....[152]....
        /*0c7c*/ 	.word	0x00012470


	//   ....[153]....
        /*0c80*/ 	.word	0x000124e0


	//   ....[154]....
        /*0c84*/ 	.word	0x00012550


	//   ....[155]....
        /*0c88*/ 	.word	0x000125c0


	//   ....[156]....
        /*0c8c*/ 	.word	0x00012620


	//   ....[157]....
        /*0c90*/ 	.word	0x00012690


	//   ....[158]....
        /*0c94*/ 	.word	0x00012700


	//   ....[159]....
        /*0c98*/ 	.word	0x00012770


	//   ....[160]....
        /*0c9c*/ 	.word	0x000127d0


	//   ....[161]....
        /*0ca0*/ 	.word	0x00012840


	//   ....[162]....
        /*0ca4*/ 	.word	0x000128b0


	//   ....[163]....
        /*0ca8*/ 	.word	0x00012920


	//   ....[164]....
        /*0cac*/ 	.word	0x00012980


	//   ....[165]....
        /*0cb0*/ 	.word	0x000129e0


	//   ....[166]....
        /*0cb4*/ 	.word	0x00012a30


	//   ....[167]....
        /*0cb8*/ 	.word	0x00012a80


	//   ....[168]....
        /*0cbc*/ 	.word	0x00012ae0


	//   ....[169]....
        /*0cc0*/ 	.word	0x00012b30


	//   ....[170]....
        /*0cc4*/ 	.word	0x00012b90


	//   ....[171]....
        /*0cc8*/ 	.word	0x00012be0


	//   ....[172]....
        /*0ccc*/ 	.word	0x00012c40


	//   ....[173]....
        /*0cd0*/ 	.word	0x00012cb0


	//   ....[174]....
        /*0cd4*/ 	.word	0x00012d20


	//   ....[175]....
        /*0cd8*/ 	.word	0x00012d90


	//   ....[176]....
        /*0cdc*/ 	.word	0x00012df0


	//   ....[177]....
        /*0ce0*/ 	.word	0x00012e60


	//   ....[178]....
        /*0ce4*/ 	.word	0x00012ed0


	//   ....[179]....
        /*0ce8*/ 	.word	0x00012f40


	//   ....[180]....
        /*0cec*/ 	.word	0x00012fa0


	//   ....[181]....
        /*0cf0*/ 	.word	0x00013010


	//   ....[182]....
        /*0cf4*/ 	.word	0x00013080


	//   ....[183]....
        /*0cf8*/ 	.word	0x000130f0


	//   ....[184]....
        /*0cfc*/ 	.word	0x00013150


	//   ....[185]....
        /*0d00*/ 	.word	0x000131c0


	//   ....[186]....
        /*0d04*/ 	.word	0x00013230


	//   ....[187]....
        /*0d08*/ 	.word	0x000132a0


	//   ....[188]....
        /*0d0c*/ 	.word	0x00013300


	//   ....[189]....
        /*0d10*/ 	.word	0x00013370


	//   ....[190]....
        /*0d14*/ 	.word	0x000133e0


	//   ....[191]....
        /*0d18*/ 	.word	0x00013450


	//   ....[192]....
        /*0d1c*/ 	.word	0x000134b0


	//   ....[193]....
        /*0d20*/ 	.word	0x00013520


	//   ....[194]....
        /*0d24*/ 	.word	0x00013590


	//   ....[195]....
        /*0d28*/ 	.word	0x00013600


	//   ....[196]....
        /*0d2c*/ 	.word	0x00013660


	//   ....[197]....
        /*0d30*/ 	.word	0x000136d0


	//   ....[198]....
        /*0d34*/ 	.word	0x00013740


	//   ....[199]....
        /*0d38*/ 	.word	0x000137b0


	//   ....[200]....
        /*0d3c*/ 	.word	0x00013810


	//   ....[201]....
        /*0d40*/ 	.word	0x00013880


	//   ....[202]....
        /*0d44*/ 	.word	0x000138f0


	//   ....[203]....
        /*0d48*/ 	.word	0x00013960


	//   ....[204]....
        /*0d4c*/ 	.word	0x000139c0


	//   ....[205]....
        /*0d50*/ 	.word	0x00013a30


	//   ....[206]....
        /*0d54*/ 	.word	0x00013aa0


	//   ....[207]....
        /*0d58*/ 	.word	0x00013b10


	//   ....[208]....
        /*0d5c*/ 	.word	0x00013b70


	//   ....[209]....
        /*0d60*/ 	.word	0x00013be0


	//   ....[210]....
        /*0d64*/ 	.word	0x00013c50


	//   ....[211]....
        /*0d68*/ 	.word	0x00013cc0


	//   ....[212]....
        /*0d6c*/ 	.word	0x00013d20


	//   ....[213]....
        /*0d70*/ 	.word	0x00013d90


	//   ....[214]....
        /*0d74*/ 	.word	0x00013e00


	//   ....[215]....
        /*0d78*/ 	.word	0x00013e50


	//   ....[216]....
        /*0d7c*/ 	.word	0x00013e90


	//   ....[217]....
        /*0d80*/ 	.word	0x00013ee0


	//   ....[218]....
        /*0d84*/ 	.word	0x00013f30


	//   ....[219]....
        /*0d88*/ 	.word	0x00013f80


	//   ....[220]....
        /*0d8c*/ 	.word	0x00013ff0


	//   ....[221]....
        /*0d90*/ 	.word	0x00014040


	//   ....[222]....
        /*0d94*/ 	.word	0x00014090


	//   ....[223]....
        /*0d98*/ 	.word	0x000140e0


	//   ....[224]....
        /*0d9c*/ 	.word	0x00014130


	//   ....[225]....
        /*0da0*/ 	.word	0x00014180


	//   ....[226]....
        /*0da4*/ 	.word	0x000141f0


	//   ....[227]....
        /*0da8*/ 	.word	0x00014240


	//   ....[228]....
        /*0dac*/ 	.word	0x000142b0


	//   ....[229]....
        /*0db0*/ 	.word	0x00014310


	//   ....[230]....
        /*0db4*/ 	.word	0x00014380


	//----- nvinfo : EIATTR_EXIT_INSTR_OFFSETS
	.align		4
.L_266:
        /*0db8*/ 	.byte	0x04, 0x1c
        /*0dba*/ 	.short	(.L_268 - .L_267)


	//   ....[0]....
.L_267:
        /*0dbc*/ 	.word	0x000010f0


	//   ....[1]....
        /*0dc0*/ 	.word	0x00011f30


	//----- nvinfo : EIATTR_MAX_THREADS
	.align		4
.L_268:
        /*0dc4*/ 	.byte	0x04, 0x05
        /*0dc6*/ 	.short	(.L_270 - .L_269)
.L_269:
        /*0dc8*/ 	.word	0x00000080
        /*0dcc*/ 	.word	0x00000001
        /*0dd0*/ 	.word	0x00000001


	//----- nvinfo : EIATTR_CRS_STACK_SIZE
	.align		4
.L_270:
        /*0dd4*/ 	.byte	0x04, 0x1e
        /*0dd6*/ 	.short	(.L_272 - .L_271)
.L_271:
        /*0dd8*/ 	.word	0x00000000
.L_272:


//--------------------- .nv.info._ZN7cutlass13device_kernelIN5flash19enable_sm80_to_sm89INS1_16FlashAttnFwdSm80INS1_25CollectiveMainloopFwdSm80ILi4ELi1ELb0EN4cute5tupleIJNS5_1CILi128EEENS7_ILi80EEENS7_ILi64EEEEEELi64ENS_6half_tEfNS_4arch4Sm80ELb1ELb0ELb0ELb1ELb0ELb1ELb1ELb1EEENS1_21CollectiveEpilogueFwdINS6_IJS8_SA_S9_EEENS6_IJNS7_ILi1EEESI_SI_EEESC_SE_Li128ELb1ELb1ELb1ELb0EEENS1_36VarlenDynamicPersistentTileSchedulerILi128ELi80ELi128ELi128ELb1ELb1ELb0ELb1ELb1ELb1EEEEEEEEEvNT_6ParamsE --------------------------
	.section	.nv.info._ZN7cutlass13device_kernelIN5flash19enable_sm80_to_sm89INS1_16FlashAttnFwdSm80INS1_25CollectiveMainloopFwdSm80ILi4ELi1ELb0EN4cute5tupleIJNS5_1CILi128EEENS7_ILi80EEENS7_ILi64EEEEEELi64ENS_6half_tEfNS_4arch4Sm80ELb1ELb0ELb0ELb1ELb0ELb1ELb1ELb1EEENS1_21CollectiveEpilogueFwdINS6_IJS8_SA_S9_EEENS6_IJNS7_ILi1EEESI_SI_EEESC_SE_Li128ELb1ELb1ELb1ELb0EEENS1_36VarlenDynamicPersistentTileSchedulerILi128ELi80ELi128ELi128ELb1ELb1ELb0ELb1ELb1ELb1EEEEEEEEEvNT_6ParamsE,"",@"SHT_CUDA_INFO"
	.sectionflags	@""
	.align	4


	//----- nvinfo : EIATTR_CUDA_API_VERSION
	.align		4
        /*0000*/ 	.byte	0x04, 0x37
        /*0002*/ 	.short	(.L_274 - .L_273)
.L_273:
        /*0004*/ 	.word	0x00000082


	//----- nvinfo : EIATTR_SW2861232_WAR
	.align		4
.L_274:
        /*0008*/ 	.byte	0x01, 0x35
	.zero		2


	//----- nvinfo : EIATTR_PARAM_CBANK
	.align		4
        /*000c*/ 	.byte	0x04, 0x0a
        /*000e*/ 	.short	(.L_276 - .L_275)
	.align		4
.L_275:
        /*0010*/ 	.word	index@(.nv.constant0._ZN7cutlass13device_kernelIN5flash19enable_sm80_to_sm89INS1_16FlashAttnFwdSm80INS1_25CollectiveMainloopFwdSm80ILi4ELi1ELb0EN4cute5tupleIJNS5_1CILi128EEENS7_ILi80EEENS7_ILi64EEEEEELi64ENS_6half_tEfNS_4arch4Sm80ELb1ELb0ELb0ELb1ELb0ELb1ELb1ELb1EEENS1_21CollectiveEpilogueFwdINS6_IJS8_SA_S9_EEENS6_IJNS7_ILi1EEESI_SI_EEESC_SE_Li128ELb1ELb1ELb1ELb0EEENS1_36VarlenDynamicPersistentTileSchedulerILi128ELi80ELi128ELi128ELb1ELb1ELb0ELb1ELb1ELb1EEEEEEEEEvNT_6ParamsE)
        /*0014*/ 	.short	0x0160
        /*0016*/ 	.short	0x0438


	//----- nvinfo : EIATTR_CBANK_PARAM_SIZE
	.align		4
.L_276:
        /*0018*/ 	.byte	0x03, 0x19
        /*001a*/ 	.short	0x0438


	//----- nvinfo : EIATTR_KPARAM_INFO
	.align		4
        /*001c*/ 	.byte	0x04, 0x17
        /*001e*/ 	.short	(.L_278 - .L_277)
.L_277:
        /*0020*/ 	.word	0x00000000
        /*0024*/ 	.short	0x0000
        /*0026*/ 	.short	0x0000
        /*0028*/ 	.byte	0x00, 0xf0, 0xe1, 0x10


	//----- nvinfo : EIATTR_MAXREG_COUNT
	.align		4
.L_278:
        /*002c*/ 	.byte	0x03, 0x1b
        /*002e*/ 	.short	0x00ff


	//----- nvinfo : EIATTR_NUM_BARRIERS
	.align		4
        /*0030*/ 	.byte	0x02, 0x4c
        /*0032*/ 	.byte	0x06
	.zero		1


	//----- nvinfo : EIATTR_ANNOTATIONS
	.align		4
        /*0034*/ 	.byte	0x04, 0x55
        /*0036*/ 	.short	(.L_280 - .L_279)


	//   ....[0]....
.L_279:
        /* <DEDUP_REMOVED lines=80> */


	//----- nvinfo : EIATTR_MERCURY_ISA_VERSION
	.align		4
.L_280:
        /*0528*/ 	.byte	0x03, 0x5f
        /*052a*/ 	.short	0x0000


	//----- nvinfo : EIATTR_INT_WARP_WIDE_INSTR_OFFSETS
	.align		4
        /*052c*/ 	.byte	0x04, 0x31
        /*052e*/ 	.short	(.L_282 - .L_281)


	//   ....[0]....
.L_281:
        /*0530*/ 	.word	0x000184b0


	//   ....[1]....
        /*0534*/ 	.word	0x00018530


	//----- nvinfo : EIATTR_COOP_GROUP_MASK_REGIDS
	.align		4
.L_282:
        /*0538*/ 	.byte	0x04, 0x29
        /*053a*/ 	.short	(.L_284 - .L_283)


	//   ....[0]....
.L_283:
        /*053c*/ 	.word	0xffffffff


	//   ....[1]....
        /*0540*/ 	.word	0xffffffff


	//   ....[2]....
        /*0544*/ 	.word	0xffffffff


	//   ....[3]....
        /*0548*/ 	.word	0xffffffff


	//   ....[4]....
        /*054c*/ 	.word	0xffffffff


	//   ....[5]....
        /*0550*/ 	.word	0xffffffff


	//   ....[6]....
        /*0554*/ 	.word	0xffffffff


	//   ....[7]....
        /*0558*/ 	.word	0xffffffff


	//   ....[8]....
        /*055c*/ 	.word	0xffffffff


	//   ....[9]....
        /*0560*/ 	.word	0xffffffff


	//   ....[10]....
        /*0564*/ 	.word	0xffffffff


	//   ....[11]....
        /*0568*/ 	.word	0xffffffff


	//   ....[12]....
        /*056c*/ 	.word	0xffffffff


	//   ....[13]....
        /*0570*/ 	.word	0xffffffff


	//   ....[14]....
        /*0574*/ 	.word	0xffffffff


	//   ....[15]....
        /*0578*/ 	.word	0xffffffff


	//   ....[16]....
        /*057c*/ 	.word	0xffffffff


	//   ....[17]....
        /*0580*/ 	.word	0xffffffff


	//   ....[18]....
        /*0584*/ 	.word	0xffffffff


	//   ....[19]....
        /*0588*/ 	.word	0xffffffff


	//   ....[20]....
        /*058c*/ 	.word	0xffffffff


	//   ....[21]....
        /*0590*/ 	.word	0xffffffff


	//   ....[22]....
        /*0594*/ 	.word	0xffffffff


	//   ....[23]....
        /*0598*/ 	.word	0xffffffff


	//   ....[24]....
        /*059c*/ 	.word	0xffffffff


	//   ....[25]....
        /*05a0*/ 	.word	0xffffffff


	//   ....[26]....
        /*05a4*/ 	.word	0xffffffff


	//   ....[27]....
        /*05a8*/ 	.word	0xffffffff


	//   ....[28]....
        /*05ac*/ 	.word	0xffffffff


	//   ....[29]....
        /*05b0*/ 	.word	0xffffffff


	//   ....[30]....
        /*05b4*/ 	.word	0xffffffff


	//   ....[31]....
        /*05b8*/ 	.word	0xffffffff


	//   ....[32]....
        /*05bc*/ 	.word	0xffffffff


	//   ....[33]....
        /*05c0*/ 	.word	0xffffffff


	//   ....[34]....
        /*05c4*/ 	.word	0xffffffff


	//   ....[35]....
        /*05c8*/ 	.word	0xffffffff


	//   ....[36]....
        /*05cc*/ 	.word	0xffffffff


	//   ....[37]....
        /*05d0*/ 	.word	0xffffffff


	//   ....[38]....
        /*05d4*/ 	.word	0xffffffff


	//   ....[39]....
        /*05d8*/ 	.word	0xffffffff


	//   ....[40]....
        /*05dc*/ 	.word	0xffffffff


	//   ....[41]....
        /*05e0*/ 	.word	0xffffffff


	//   ....[42]....
        /*05e4*/ 	.word	0xffffffff


	//   ....[43]....
        /*05e8*/ 	.word	0xffffffff


	//   ....[44]....
        /*05ec*/ 	.word	0xffffffff


	//   ....[45]....
        /*05f0*/ 	.word	0xffffffff


	//   ....[46]....
        /*05f4*/ 	.word	0xffffffff


	//   ....[47]....
        /*05f8*/ 	.word	0xffffffff


	//   ....[48]....
        /*05fc*/ 	.word	0xffffffff


	//   ....[49]....
        /*0600*/ 	.word	0xffffffff


	//   ....[50]....
        /*0604*/ 	.word	0xffffffff


	//   ....[51]....
        /*0608*/ 	.word	0xffffffff


	//   ....[52]....
        /*060c*/ 	.word	0xffffffff


	//   ....[53]....
        /*0610*/ 	.word	0xffffffff


	//   ....[54]....
        /*0614*/ 	.word	0xffffffff


	//   ....[55]....
        /*0618*/ 	.word	0xffffffff


	//   ....[56]....
        /*061c*/ 	.word	0xffffffff


	//   ....[57]....
        /*0620*/ 	.word	0xffffffff


	//   ....[58]....
        /*0624*/ 	.word	0xffffffff


	//   ....[59]....
        /*0628*/ 	.word	0xffffffff


	//   ....[60]....
        /*062c*/ 	.word	0xffffffff


	//   ....[61]....
        /*0630*/ 	.word	0xffffffff


	//   ....[62]....
        /*0634*/ 	.word	0xffffffff


	//   ....[63]....
        /*0638*/ 	.word	0xffffffff


	//   ....[64]....
        /*063c*/ 	.word	0xffffffff


	//   ....[65]....
        /*0640*/ 	.word	0xffffffff


	//   ....[66]....
        /*0644*/ 	.word	0xffffffff


	//   ....[67]....
        /*0648*/ 	.word	0xffffffff


	//   ....[68]....
        /*064c*/ 	.word	0xffffffff


	//   ....[69]....
        /*0650*/ 	.word	0xffffffff


	//   ....[70]....
        /*0654*/ 	.word	0xffffffff


	//   ....[71]....
        /*0658*/ 	.word	0xffffffff


	//   ....[72]....
        /*065c*/ 	.word	0xffffffff


	//   ....[73]....
        /*0660*/ 	.word	0xffffffff


	//   ....[74]....
        /*0664*/ 	.word	0xffffffff


	//   ....[75]....
        /*0668*/ 	.word	0xffffffff


	//   ....[76]....
        /*066c*/ 	.word	0xffffffff


	//   ....[77]....
        /*0670*/ 	.word	0xffffffff


	//   ....[78]....
        /*0674*/ 	.word	0xffffffff


	//   ....[79]....
        /*0678*/ 	.word	0xffffffff


	//   ....[80]....
        /*067c*/ 	.word	0xffffffff


	//   ....[81]....
        /*0680*/ 	.word	0xffffffff


	//   ....[82]....
        /*0684*/ 	.word	0xffffffff


	//   ....[83]....
        /*0688*/ 	.word	0xffffffff


	//   ....[84]....
        /*068c*/ 	.word	0xffffffff


	//   ....[85]....
        /*0690*/ 	.word	0xffffffff


	//   ....[86]....
        /*0694*/ 	.word	0xffffffff


	//   ....[87]....
        /*0698*/ 	.word	0xffffffff


	//   ....[88]....
        /*069c*/ 	.word	0xffffffff


	//   ....[89]....
        /*06a0*/ 	.word	0xffffffff


	//   ....[90]....
        /*06a4*/ 	.word	0xffffffff


	//   ....[91]....
        /*06a8*/ 	.word	0xffffffff


	//   ....[92]....
        /*06ac*/ 	.word	0xffffffff


	//   ....[93]....
        /*06b0*/ 	.word	0xffffffff


	//   ....[94]....
        /*06b4*/ 	.word	0xffffffff


	//   ....[95]....
        /*06b8*/ 	.word	0xffffffff


	//   ....[96]....
        /*06bc*/ 	.word	0xffffffff


	//   ....[97]....
        /*06c0*/ 	.word	0xffffffff


	//   ....[98]....
        /*06c4*/ 	.word	0xffffffff


	//   ....[99]....
        /*06c8*/ 	.word	0xffffffff


	//   ....[100]....
        /*06cc*/ 	.word	0xffffffff


	//   ....[101]....
        /*06d0*/ 	.word	0xffffffff


	//   ....[102]....
        /*06d4*/ 	.word	0xffffffff


	//   ....[103]....
        /*06d8*/ 	.word	0xffffffff


	//   ....[104]....
        /*06dc*/ 	.word	0xffffffff


	//   ....[105]....
        /*06e0*/ 	.word	0xffffffff


	//   ....[106]....
        /*06e4*/ 	.word	0xffffffff


	//   ....[107]....
        /*06e8*/ 	.word	0xffffffff


	//   ....[108]....
        /*06ec*/ 	.word	0xffffffff


	//   ....[109]....
        /*06f0*/ 	.word	0xffffffff


	//   ....[110]....
        /*06f4*/ 	.word	0xffffffff


	//   ....[111]....
        /*06f8*/ 	.word	0xffffffff


	//   ....[112]....
        /*06fc*/ 	.word	0xffffffff


	//   ....[113]....
        /*0700*/ 	.word	0xffffffff


	//   ....[114]....
        /*0704*/ 	.word	0xffffffff


	//   ....[115]....
        /*0708*/ 	.word	0xffffffff


	//   ....[116]....
        /*070c*/ 	.word	0xffffffff


	//   ....[117]....
        /*0710*/ 	.word	0xffffffff


	//   ....[118]....
        /*0714*/ 	.word	0xffffffff


	//   ....[119]....
        /*0718*/ 	.word	0xffffffff


	//   ....[120]....
        /*071c*/ 	.word	0xffffffff


	//   ....[121]....
        /*0720*/ 	.word	0xffffffff


	//   ....[122]....
        /*0724*/ 	.word	0xffffffff


	//   ....[123]....
        /*0728*/ 	.word	0xffffffff


	//   ....[124]....
        /*072c*/ 	.word	0xffffffff


	//   ....[125]....
        /*0730*/ 	.word	0xffffffff


	//   ....[126]....
        /*0734*/ 	.word	0xffffffff


	//   ....[127]....
        /*0738*/ 	.word	0xffffffff


	//   ....[128]....
        /*073c*/ 	.word	0xffffffff


	//   ....[129]....
        /*0740*/ 	.word	0xffffffff


	//   ....[130]....
        /*0744*/ 	.word	0xffffffff


	//   ....[131]....
        /*0748*/ 	.word	0xffffffff


	//   ....[132]....
        /*074c*/ 	.word	0xffffffff


	//   ....[133]....
        /*0750*/ 	.word	0xffffffff


	//   ....[134]....
        /*0754*/ 	.word	0xffffffff


	//   ....[135]....
        /*0758*/ 	.word	0xffffffff


	//   ....[136]....
        /*075c*/ 	.word	0xffffffff


	//   ....[137]....
        /*0760*/ 	.word	0xffffffff


	//   ....[138]....
        /*0764*/ 	.word	0xffffffff


	//   ....[139]....
        /*0768*/ 	.word	0xffffffff


	//   ....[140]....
        /*076c*/ 	.word	0xffffffff


	//   ....[141]....
        /*0770*/ 	.word	0xffffffff


	//   ....[142]....
        /*0774*/ 	.word	0xffffffff


	//   ....[143]....
        /*0778*/ 	.word	0xffffffff


	//   ....[144]....
        /*077c*/ 	.word	0xffffffff


	//   ....[145]....
        /*0780*/ 	.word	0xffffffff


	//   ....[146]....
        /*0784*/ 	.word	0xffffffff


	//   ....[147]....
        /*0788*/ 	.word	0xffffffff


	//   ....[148]....
        /*078c*/ 	.word	0xffffffff


	//   ....[149]....
        /*0790*/ 	.word	0xffffffff


	//   ....[150]....
        /*0794*/ 	.word	0xffffffff


	//   ....[151]....
        /*0798*/ 	.word	0xffffffff


	//   ....[152]....
        /*079c*/ 	.word	0xffffffff


	//   ....[153]....
        /*07a0*/ 	.word	0xffffffff


	//   ....[154]....
        /*07a4*/ 	.word	0xffffffff


	//   ....[155]....
        /*07a8*/ 	.word	0xffffffff


	//   ....[156]....
        /*07ac*/ 	.word	0xffffffff


	//   ....[157]....
        /*07b0*/ 	.word	0xffffffff


	//   ....[158]....
        /*07b4*/ 	.word	0xffffffff


	//   ....[159]....
        /*07b8*/ 	.word	0xffffffff


	//   ....[160]....
        /*07bc*/ 	.word	0xffffffff


	//   ....[161]....
        /*07c0*/ 	.word	0xffffffff


	//   ....[162]....
        /*07c4*/ 	.word	0xffffffff


	//   ....[163]....
        /*07c8*/ 	.word	0xffffffff


	//   ....[164]....
        /*07cc*/ 	.word	0xffffffff


	//   ....[165]....
        /*07d0*/ 	.word	0xffffffff


	//   ....[166]....
        /*07d4*/ 	.word	0xffffffff


	//   ....[167]....
        /*07d8*/ 	.word	0xffffffff


	//   ....[168]....
        /*07dc*/ 	.word	0xffffffff


	//   ....[169]....
        /*07e0*/ 	.word	0xffffffff


	//   ....[170]....
        /*07e4*/ 	.word	0xffffffff


	//   ....[171]....
        /*07e8*/ 	.word	0xffffffff


	//   ....[172]....
        /*07ec*/ 	.word	0xffffffff


	//   ....[173]....
        /*07f0*/ 	.word	0xffffffff


	//   ....[174]....
        /*07f4*/ 	.word	0xffffffff


	//   ....[175]....
        /*07f8*/ 	.word	0xffffffff


	//   ....[176]....
        /*07fc*/ 	.word	0xffffffff


	//   ....[177]....
        /*0800*/ 	.word	0xffffffff


	//   ....[178]....
        /*0804*/ 	.word	0xffffffff


	//   ....[179]....
        /*0808*/ 	.word	0xffffffff


	//   ....[180]....
        /*080c*/ 	.word	0xffffffff


	//   ....[181]....
        /*0810*/ 	.word	0xffffffff


	//   ....[182]....
        /*0814*/ 	.word	0xffffffff


	//   ....[183]....
        /*0818*/ 	.word	0xffffffff


	//   ....[184]....
        /*081c*/ 	.word	0xffffffff


	//   ....[185]....
        /*0820*/ 	.word	0xffffffff


	//   ....[186]....
        /*0824*/ 	.word	0xffffffff


	//   ....[187]....
        /*0828*/ 	.word	0xffffffff


	//   ....[188]....
        /*082c*/ 	.word	0xffffffff


	//   ....[189]....
        /*0830*/ 	.word	0xffffffff


	//   ....[190]....
        /*0834*/ 	.word	0xffffffff


	//   ....[191]....
        /*0838*/ 	.word	0xffffffff


	//   ....[192]....
        /*083c*/ 	.word	0xffffffff


	//   ....[193]....
        /*0840*/ 	.word	0xffffffff


	//   ....[194]....
        /*0844*/ 	.word	0xffffffff


	//   ....[195]....
        /*0848*/ 	.word	0xffffffff


	//   ....[196]....
        /*084c*/ 	.word	0xffffffff


	//   ....[197]....
        /*0850*/ 	.word	0xffffffff


	//   ....[198]....
        /*0854*/ 	.word	0xffffffff


	//   ....[199]....
        /*0858*/ 	.word	0xffffffff


	//   ....[200]....
        /*085c*/ 	.word	0xffffffff


	//   ....[201]....
        /*0860*/ 	.word	0xffffffff


	//   ....[202]....
        /*0864*/ 	.word	0xffffffff


	//   ....[203]....
        /*0868*/ 	.word	0xffffffff


	//   ....[204]....
        /*086c*/ 	.word	0xffffffff


	//   ....[205]....
        /*0870*/ 	.word	0xffffffff


	//   ....[206]....
        /*0874*/ 	.word	0xffffffff


	//   ....[207]....
        /*0878*/ 	.word	0xffffffff


	//   ....[208]....
        /*087c*/ 	.word	0xffffffff


	//   ....[209]....
        /*0880*/ 	.word	0xffffffff


	//   ....[210]....
        /*0884*/ 	.word	0xffffffff


	//   ....[211]....
        /*0888*/ 	.word	0xffffffff


	//   ....[212]....
        /*088c*/ 	.word	0xffffffff


	//   ....[213]....
        /*0890*/ 	.word	0xffffffff


	//   ....[214]....
        /*0894*/ 	.word	0xffffffff


	//   ....[215]....
        /*0898*/ 	.word	0xffffffff


	//   ....[216]....
        /*089c*/ 	.word	0xffffffff


	//   ....[217]....
        /*08a0*/ 	.word	0xffffffff


	//   ....[218]....
        /*08a4*/ 	.word	0xffffffff


	//   ....[219]....
        /*08a8*/ 	.word	0xffffffff


	//   ....[220]....
        /*08ac*/ 	.word	0xffffffff


	//   ....[221]....
        /*08b0*/ 	.word	0xffffffff


	//   ....[222]....
        /*08b4*/ 	.word	0xffffffff


	//   ....[223]....
        /*08b8*/ 	.word	0xffffffff


	//   ....[224]....
        /*08bc*/ 	.word	0xffffffff


	//   ....[225]....
        /*08c0*/ 	.word	0xffffffff


	//   ....[226]....
        /*08c4*/ 	.word	0xffffffff


	//   ....[227]....
        /*08c8*/ 	.word	0xffffffff


	//   ....[228]....
        /*08cc*/ 	.word	0xffffffff


	//   ....[229]....
        /*08d0*/ 	.word	0xffffffff


	//   ....[230]....
        /*08d4*/ 	.word	0xffffffff


	//   ....[231]....
        /*08d8*/ 	.word	0xffffffff


	//   ....[232]....
        /*08dc*/ 	.word	0xffffffff


	//   ....[233]....
        /*08e0*/ 	.word	0xffffffff


	//   ....[234]....
        /*08e4*/ 	.word	0xffffffff


	//   ....[235]....
        /*08e8*/ 	.word	0xffffffff


	//   ....[236]....
        /*08ec*/ 	.word	0xffffffff


	//   ....[237]....
        /*08f0*/ 	.word	0xffffffff


	//   ....[238]....
        /*08f4*/ 	.word	0xffffffff


	//   ....[239]....
        /*08f8*/ 	.word	0xffffffff


	//   ....[240]....
        /*08fc*/ 	.word	0xffffffff


	//   ....[241]....
        /*0900*/ 	.word	0xffffffff


	//   ....[242]....
        /*0904*/ 	.word	0xffffffff


	//   ....[243]....
        /*0908*/ 	.word	0xffffffff


	//   ....[244]....
        /*090c*/ 	.word	0xffffffff


	//   ....[245]....
        /*0910*/ 	.word	0xffffffff


	//   ....[246]....
        /*0914*/ 	.word	0xffffffff


	//   ....[247]....
        /*0918*/ 	.word	0xffffffff


	//   ....[248]....
        /*091c*/ 	.word	0xffffffff


	//   ....[249]....
        /*0920*/ 	.word	0xffffffff


	//   ....[250]....
        /*0924*/ 	.word	0xffffffff


	//   ....[251]....
        /*0928*/ 	.word	0xffffffff


	//   ....[252]....
        /*092c*/ 	.word	0xffffffff


	//   ....[253]....
        /*0930*/ 	.word	0xffffffff


	//   ....[254]....
        /*0934*/ 	.word	0xffffffff


	//   ....[255]....
        /*0938*/ 	.word	0xffffffff


	//   ....[0]....
        /*093c*/ 	.word	0xffffffff


	//   ....[1]....
        /*0940*/ 	.word	0xffffffff


	//   ....[2]....
        /*0944*/ 	.word	0xffffffff


	//   ....[3]....
        /*0948*/ 	.word	0xffffffff


	//   ....[4]....
        /*094c*/ 	.word	0xffffffff


	//   ....[5]....
        /*0950*/ 	.word	0xffffffff


	//   ....[6]....
        /*0954*/ 	.word	0xffffffff


	//----- nvinfo : EIATTR_COOP_GROUP_INSTR_OFFSETS
	.align		4
.L_284:
        /*0958*/ 	.byte	0x04, 0x28
        /*095a*/ 	.short	(.L_286 - .L_285)


	//   ....[0]....
.L_285:
        /*095c*/ 	.word	0x00000050


	//   ....[1]....
        /*0960*/ 	.word	0x00000200


	//   ....[2]....
        /*0964*/ 	.word	0x00000230


	//   ....[3]....
        /*0968*/ 	.word	0x00000260


	//   ....[4]....
        /*096c*/ 	.word	0x00000290


	//   ....[5]....
        /*0970*/ 	.word	0x000002c0


	//   ....[6]....
        /*0974*/ 	.word	0x000002f0


	//   ....[7]....
        /*0978*/ 	.word	0x00000450


	//   ....[8]....
        /*097c*/ 	.word	0x00000490


	//   ....[9]....
        /*0980*/ 	.word	0x000004c0


	//   ....[10]....
        /*0984*/ 	.word	0x000004f0


	//   ....[11]....
        /*0988*/ 	.word	0x00000520


	//   ....[12]....
        /*098c*/ 	.word	0x00000550


	//   ....[13]....
        /*0990*/ 	.word	0x000005e0


	//   ....[14]....
        /*0994*/ 	.word	0x00000630


	//   ....[15]....
        /*0998*/ 	.word	0x00000650


	//   ....[16]....
        /*099c*/ 	.word	0x000006b0


	//   ....[17]....
        /*09a0*/ 	.word	0x00008350


	//   ....[18]....
        /*09a4*/ 	.word	0x00008370


	//   ....[19]....
        /*09a8*/ 	.word	0x00008450


	//   ....[20]....
        /*09ac*/ 	.word	0x00008460


	//   ....[21]....
        /*09b0*/ 	.word	0x00008530


	//   ....[22]....
        /*09b4*/ 	.word	0x00008550


	//   ....[23]....
        /*09b8*/ 	.word	0x00008620


	//   ....[24]....
        /*09bc*/ 	.word	0x00008630


	//   ....[25]....
        /*09c0*/ 	.word	0x00008700


	//   ....[26]....
        /*09c4*/ 	.word	0x00008720


	//   ....[27]....
        /*09c8*/ 	.word	0x000087f0


	//   ....[28]....
        /*09cc*/ 	.word	0x00008800


	//   ....[29]....
        /*09d0*/ 	.word	0x000088d0


	//   ....[30]....
        /*09d4*/ 	.word	0x000088f0


	//   ....[31]....
        /*09d8*/ 	.word	0x000089c0


	//   ....[32]....
        /*09dc*/ 	.word	0x000089d0


	//   ....[33]....
        /*09e0*/ 	.word	0x00009140


	//   ....[34]....
        /*09e4*/ 	.word	0x00009180


	//   ....[35]....
        /*09e8*/ 	.word	0x00009190


	//   ....[36]....
        /*09ec*/ 	.word	0x000091a0


	//   ....[37]....
        /*09f0*/ 	.word	0x00009350


	//   ....[38]....
        /*09f4*/ 	.word	0x00009410


	//   ....[39]....
        /*09f8*/ 	.word	0x00009450


	//   ....[40]....
        /*09fc*/ 	.word	0x00009490


	//   ....[41]....
        /*0a00*/ 	.word	0x00009670


	//   ....[42]....
        /*0a04*/ 	.word	0x00009730


	//   ....[43]....
        /*0a08*/ 	.word	0x00009770


	//   ....[44]....
        /*0a0c*/ 	.word	0x000097b0


	//   ....[45]....
        /*0a10*/ 	.word	0x000099b0


	//   ....[46]....
        /*0a14*/ 	.word	0x00009a70


	//   ....[47]....
        /*0a18*/ 	.word	0x00009ab0


	//   ....[48]....
        /*0a1c*/ 	.word	0x00009af0


	//   ....[49]....
        /*0a20*/ 	.word	0x0000b640


	//   ....[50]....
        /*0a24*/ 	.word	0x0000b690


	//   ....[51]....
        /*0a28*/ 	.word	0x0000b6b0


	//   ....[52]....
        /*0a2c*/ 	.word	0x0000b6d0


	//   ....[53]....
        /*0a30*/ 	.word	0x0000b7b0


	//   ....[54]....
        /*0a34*/ 	.word	0x0000b7c0


	//   ....[55]....
        /*0a38*/ 	.word	0x0000b7d0


	//   ....[56]....
        /*0a3c*/ 	.word	0x0000b7e0


	//   ....[57]....
        /*0a40*/ 	.word	0x0000ba10


	//   ....[58]....
        /*0a44*/ 	.word	0x0000ba50


	//   ....[59]....
        /*0a48*/ 	.word	0x0000ba70


	//   ....[60]....
        /*0a4c*/ 	.word	0x0000ba80


	//   ....[61]....
        /*0a50*/ 	.word	0x0000bbf0


	//   ....[62]....
        /*0a54*/ 	.word	0x0000bc70


	//   ....[63]....
        /*0a58*/ 	.word	0x0000bcb0


	//   ....[64]....
        /*0a5c*/ 	.word	0x0000bcd0


	//   ....[65]....
        /*0a60*/ 	.word	0x0000e480


	//   ....[66]....
        /*0a64*/ 	.word	0x0000e490


	//   ....[67]....
        /*0a68*/ 	.word	0x0000e4b0


	//   ....[68]....
        /*0a6c*/ 	.word	0x0000e4c0


	//   ....[69]....
        /*0a70*/ 	.word	0x0000f090


	//   ....[70]....
        /*0a74*/ 	.word	0x0000f120


	//   ....[71]....
        /*0a78*/ 	.word	0x0000f2b0


	//   ....[72]....
        /*0a7c*/ 	.word	0x0000f340


	//   ....[73]....
        /*0a80*/ 	.word	0x0000f370


	//   ....[74]....
        /*0a84*/ 	.word	0x0000f4f0


	//   ....[75]....
        /*0a88*/ 	.word	0x0000f550


	//   ....[76]....
        /*0a8c*/ 	.word	0x0000f630


	//   ....[77]....
        /*0a90*/ 	.word	0x000116c0


	//   ....[78]....
        /*0a94*/ 	.word	0x000116e0


	//   ....[79]....
        /*0a98*/ 	.word	0x00011700


	//   ....[80]....
        /*0a9c*/ 	.word	0x00011720


	//   ....[81]....
        /*0aa0*/ 	.word	0x00012280


	//   ....[82]....
        /*0aa4*/ 	.word	0x00012440


	//   ....[83]....
        /*0aa8*/ 	.word	0x000125a0


	//   ....[84]....
        /*0aac*/ 	.word	0x00012790


	//   ....[85]....
        /*0ab0*/ 	.word	0x000128a0


	//   ....[86]....
        /*0ab4*/ 	.word	0x00012a40


	//   ....[87]....
        /*0ab8*/ 	.word	0x00012ad0


	//   ....[88]....
        /*0abc*/ 	.word	0x00012bc0


	//   ....[89]....
        /*0ac0*/ 	.word	0x00015a40


	//   ....[90]....
        /*0ac4*/ 	.word	0x00015b60


	//   ....[91]....
        /*0ac8*/ 	.word	0x00015bb0


	//   ....[92]....
        /*0acc*/ 	.word	0x00015be0


	//   ....[93]....
        /*0ad0*/ 	.word	0x00015c30


	//   ....[94]....
        /*0ad4*/ 	.word	0x00015cc0


	//   ....[95]....
        /*0ad8*/ 	.word	0x00015db0


	//   ....[96]....
        /*0adc*/ 	.word	0x00016170


	//   ....[97]....
        /*0ae0*/ 	.word	0x00017cb0


	//   ....[98]....
        /*0ae4*/ 	.word	0x00017d20


	//   ....[99]....
        /*0ae8*/ 	.word	0x00017d40


	//   ....[100]....
        /*0aec*/ 	.word	0x00017d50


	//   ....[101]....
        /*0af0*/ 	.word	0x00017d60


	//   ....[102]....
        /*0af4*/ 	.word	0x00017d90


	//   ....[103]....
        /*0af8*/ 	.word	0x00017db0


	//   ....[104]....
        /*0afc*/ 	.word	0x00017dc0


	//   ....[105]....
        /*0b00*/ 	.word	0x00019200


	//   ....[106]....
        /*0b04*/ 	.word	0x00019220


	//   ....[107]....
        /*0b08*/ 	.word	0x00019240


	//   ....[108]....
        /*0b0c*/ 	.word	0x00019250


	//   ....[109]....
        /*0b10*/ 	.word	0x00019260


	//   ....[110]....
        /*0b14*/ 	.word	0x00019270


	//   ....[111]....
        /*0b18*/ 	.word	0x00019290


	//   ....[112]....
        /*0b1c*/ 	.word	0x00019300


	//   ....[113]....
        /*0b20*/ 	.word	0x00019680


	//   ....[114]....
        /*0b24*/ 	.word	0x000196a0


	//   ....[115]....
        /*0b28*/ 	.word	0x00019710


	//   ....[116]....
        /*0b2c*/ 	.word	0x00019720


	//   ....[117]....
        /*0b30*/ 	.word	0x00019790


	//   ....[118]....
        /*0b34*/ 	.word	0x000197b0


	//   ....[119]....
        /*0b38*/ 	.word	0x00019820


	//   ....[120]....
        /*0b3c*/ 	.word	0x00019830


	//   ....[121]....
        /*0b40*/ 	.word	0x000198a0


	//   ....[122]....
        /*0b44*/ 	.word	0x000198c0


	//   ....[123]....
        /*0b48*/ 	.word	0x00019930


	//   ....[124]....
        /*0b4c*/ 	.word	0x00019940


	//   ....[125]....
        /*0b50*/ 	.word	0x000199b0


	//   ....[126]....
        /*0b54*/ 	.word	0x000199d0


	//   ....[127]....
        /*0b58*/ 	.word	0x00019a40


	//   ....[128]....
        /*0b5c*/ 	.word	0x00019a50


	//   ....[129]....
        /*0b60*/ 	.word	0x00019ce0


	//   ....[130]....
        /*0b64*/ 	.word	0x00019d00


	//   ....[131]....
        /*0b68*/ 	.word	0x0001a050


	//   ....[132]....
        /*0b6c*/ 	.word	0x0001a060


	//   ....[133]....
        /*0b70*/ 	.word	0x0001a2c0


	//   ....[134]....
        /*0b74*/ 	.word	0x0001a2e0


	//   ....[135]....
        /*0b78*/ 	.word	0x0001a560


	//   ....[136]....
        /*0b7c*/ 	.word	0x0001a570


	//   ....[137]....
        /*0b80*/ 	.word	0x0001af40


	//   ....[138]....
        /*0b84*/ 	.word	0x0001af60


	//   ....[139]....
        /*0b88*/ 	.word	0x0001afd0


	//   ....[140]....
        /*0b8c*/ 	.word	0x0001afe0


	//   ....[141]....
        /*0b90*/ 	.word	0x0001b050


	//   ....[142]....
        /*0b94*/ 	.word	0x0001b070


	//   ....[143]....
        /*0b98*/ 	.word	0x0001b0e0


	//   ....[144]....
        /*0b9c*/ 	.word	0x0001b0f0


	//   ....[145]....
        /*0ba0*/ 	.word	0x0001b160


	//   ....[146]....
        /*0ba4*/ 	.word	0x0001b180


	//   ....[147]....
        /*0ba8*/ 	.word	0x0001b1f0


	//   ....[148]....
        /*0bac*/ 	.word	0x0001b200


	//   ....[149]....
        /*0bb0*/ 	.word	0x0001b270


	//   ....[150]....
        /*0bb4*/ 	.word	0x0001b290


	//   ....[151]....
        /*0bb8*/ 	.word	0x0001b300


	//   ....[152]....
        /*0bbc*/ 	.word	0x0001b310


	//   ....[153]....
        /*0bc0*/ 	.word	0x0001b460


	//   ....[154]....
        /*0bc4*/ 	.word	0x0001b480


	//   ....[155]....
        /*0bc8*/ 	.word	0x0001b5b0


	//   ....[156]....
        /*0bcc*/ 	.word	0x0001b5f0


	//   ....[157]....
        /*0bd0*/ 	.word	0x0001b620


	//   ....[158]....
        /*0bd4*/ 	.word	0x0001b650


	//   ....[159]....
        /*0bd8*/ 	.word	0x0001b680


	//   ....[160]....
        /*0bdc*/ 	.word	0x0001b6b0


	//   ....[161]....
        /*0be0*/ 	.word	0x0001b810


	//   ....[162]....
        /*0be4*/ 	.word	0x0001b850


	//   ....[163]....
        /*0be8*/ 	.word	0x0001b880


	//   ....[164]....
        /*0bec*/ 	.word	0x0001b8b0


	//   ....[165]....
        /*0bf0*/ 	.word	0x0001b8e0


	//   ....[166]....
        /*0bf4*/ 	.word	0x0001b910


	//   ....[167]....
        /*0bf8*/ 	.word	0x0001b9a0


	//   ....[168]....
        /*0bfc*/ 	.word	0x0001ba00


	//   ....[169]....
        /*0c00*/ 	.word	0x0001ba10


	//   ....[170]....
        /*0c04*/ 	.word	0x0001ba70


	//   ....[171]....
        /*0c08*/ 	.word	0x0001c4d0


	//   ....[172]....
        /*0c0c*/ 	.word	0x0001c530


	//   ....[173]....
        /*0c10*/ 	.word	0x0001c580


	//   ....[174]....
        /*0c14*/ 	.word	0x0001c5d0


	//   ....[175]....
        /*0c18*/ 	.word	0x0001c620


	//   ....[176]....
        /*0c1c*/ 	.word	0x0001c690


	//   ....[177]....
        /*0c20*/ 	.word	0x0001c6e0


	//   ....[178]....
        /*0c24*/ 	.word	0x0001c750


	//   ....[179]....
        /*0c28*/ 	.word	0x0001c7c0


	//   ....[180]....
        /*0c2c*/ 	.word	0x0001c820


	//   ....[181]....
        /*0c30*/ 	.word	0x0001c890


	//   ....[182]....
        /*0c34*/ 	.word	0x0001c900


	//   ....[183]....
        /*0c38*/ 	.word	0x0001c970


	//   ....[184]....
        /*0c3c*/ 	.word	0x0001c9d0


	//   ....[185]....
        /*0c40*/ 	.word	0x0001ca40


	//   ....[186]....
        /*0c44*/ 	.word	0x0001cab0


	//   ....[187]....
        /*0c48*/ 	.word	0x0001cb20


	//   ....[188]....
        /*0c4c*/ 	.word	0x0001cb80


	//   ....[189]....
        /*0c50*/ 	.word	0x0001cbf0


	//   ....[190]....
        /*0c54*/ 	.word	0x0001cc60


	//   ....[191]....
        /*0c58*/ 	.word	0x0001ccd0


	//   ....[192]....
        /*0c5c*/ 	.word	0x0001cd30


	//   ....[193]....
        /*0c60*/ 	.word	0x0001cda0


	//   ....[194]....
        /*0c64*/ 	.word	0x0001ce10


	//   ....[195]....
        /*0c68*/ 	.word	0x0001ce80


	//   ....[196]....
        /*0c6c*/ 	.word	0x0001cee0


	//   ....[197]....
        /*0c70*/ 	.word	0x0001cf40


	//   ....[198]....
        /*0c74*/ 	.word	0x0001cfa0


	//   ....[199]....
        /*0c78*/ 	.word	0x0001cff0


	//   ....[200]....
        /*0c7c*/ 	.word	0x0001d050


	//   ....[201]....
        /*0c80*/ 	.word	0x0001d0a0


	//   ....[202]....
        /*0c84*/ 	.word	0x0001d100


	//   ....[203]....
        /*0c88*/ 	.word	0x0001d150


	//   ....[204]....
        /*0c8c*/ 	.word	0x0001d1b0


	//   ....[205]....
        /*0c90*/ 	.word	0x0001d220


	//   ....[206]....
        /*0c94*/ 	.word	0x0001d290


	//   ....[207]....
        /*0c98*/ 	.word	0x0001d300


	//   ....[208]....
        /*0c9c*/ 	.word	0x0001d360


	//   ....[209]....
        /*0ca0*/ 	.word	0x0001d3d0


	//   ....[210]....
        /*0ca4*/ 	.word	0x0001d440


	//   ....[211]....
        /*0ca8*/ 	.word	0x0001d4b0


	//   ....[212]....
        /*0cac*/ 	.word	0x0001d510


	//   ....[213]....
        /*0cb0*/ 	.word	0x0001d580


	//   ....[214]....
        /*0cb4*/ 	.word	0x0001d5f0


	//   ....[215]....
        /*0cb8*/ 	.word	0x0001d660


	//   ....[216]....
        /*0cbc*/ 	.word	0x0001d6c0


	//   ....[217]....
        /*0cc0*/ 	.word	0x0001d730


	//   ....[218]....
        /*0cc4*/ 	.word	0x0001d7a0


	//   ....[219]....
        /*0cc8*/ 	.word	0x0001d810


	//   ....[220]....
        /*0ccc*/ 	.word	0x0001d870


	//   ....[221]....
        /*0cd0*/ 	.word	0x0001d8e0


	//   ....[222]....
        /*0cd4*/ 	.word	0x0001d950


	//   ....[223]....
        /*0cd8*/ 	.word	0x0001d9c0


	//   ....[224]....
        /*0cdc*/ 	.word	0x0001da20


	//   ....[225]....
        /*0ce0*/ 	.word	0x0001da90


	//   ....[226]....
        /*0ce4*/ 	.word	0x0001db00


	//   ....[227]....
        /*0ce8*/ 	.word	0x0001db70


	//   ....[228]....
        /*0cec*/ 	.word	0x0001dbd0


	//   ....[229]....
        /*0cf0*/ 	.word	0x0001dc40


	//   ....[230]....
        /*0cf4*/ 	.word	0x0001dcb0


	//   ....[231]....
        /*0cf8*/ 	.word	0x0001dd20


	//   ....[232]....
        /*0cfc*/ 	.word	0x0001dd80


	//   ....[233]....
        /*0d00*/ 	.word	0x0001ddf0


	//   ....[234]....
        /*0d04*/ 	.word	0x0001de60


	//   ....[235]....
        /*0d08*/ 	.word	0x0001ded0


	//   ....[236]....
        /*0d0c*/ 	.word	0x0001df30


	//   ....[237]....
        /*0d10*/ 	.word	0x0001dfa0


	//   ....[238]....
        /*0d14*/ 	.word	0x0001e010


	//   ....[239]....
        /*0d18*/ 	.word	0x0001e080


	//   ....[240]....
        /*0d1c*/ 	.word	0x0001e0e0


	//   ....[241]....
        /*0d20*/ 	.word	0x0001e150


	//   ....[242]....
        /*0d24*/ 	.word	0x0001e1c0


	//   ....[243]....
        /*0d28*/ 	.word	0x0001e230


	//   ....[244]....
        /*0d2c*/ 	.word	0x0001e290


	//   ....[245]....
        /*0d30*/ 	.word	0x0001e300


	//   ....[246]....
        /*0d34*/ 	.word	0x0001e370


	//   ....[247]....
        /*0d38*/ 	.word	0x0001e3c0


	//   ....[248]....
        /*0d3c*/ 	.word	0x0001e400


	//   ....[249]....
        /*0d40*/ 	.word	0x0001e450


	//   ....[250]....
        /*0d44*/ 	.word	0x0001e4a0


	//   ....[251]....
        /*0d48*/ 	.word	0x0001e4f0


	//   ....[252]....
        /*0d4c*/ 	.word	0x0001e560


	//   ....[253]....
        /*0d50*/ 	.word	0x0001e5b0


	//   ....[254]....
        /*0d54*/ 	.word	0x0001e600


	//   ....[255]....
        /*0d58*/ 	.word	0x0001e650


	//   ....[0]....
        /*0d5c*/ 	.word	0x0001e6a0


	//   ....[1]....
        /*0d60*/ 	.word	0x0001e6f0


	//   ....[2]....
        /*0d64*/ 	.word	0x0001e760


	//   ....[3]....
        /*0d68*/ 	.word	0x0001e7b0


	//   ....[4]....
        /*0d6c*/ 	.word	0x0001e820


	//   ....[5]....
        /*0d70*/ 	.word	0x0001e880


	//   ....[6]....
        /*0d74*/ 	.word	0x0001e8f0


	//----- nvinfo : EIATTR_EXIT_INSTR_OFFSETS
	.align		4
.L_286:
        /*0d78*/ 	.byte	0x04, 0x1c
        /*0d7a*/ 	.short	(.L_288 - .L_287)


	//   ....[0]....
.L_287:
        /*0d7c*/ 	.word	0x000010d0


	//   ....[1]....
        /*0d80*/ 	.word	0x0001c490


	//----- nvinfo : EIATTR_MAX_THREADS
	.align		4
.L_288:
        /*0d84*/ 	.byte	0x04, 0x05
        /*0d86*/ 	.short	(.L_290 - .L_289)
.L_289:
        /*0d88*/ 	.word	0x00000080
        /*0d8c*/ 	.word	0x00000001
        /*0d90*/ 	.word	0x00000001


	//----- nvinfo : EIATTR_CRS_STACK_SIZE
	.align		4
.L_290:
        /*0d94*/ 	.byte	0x04, 0x1e
        /*0d96*/ 	.short	(.L_292 - .L_291)
.L_291:
        /*0d98*/ 	.word	0x00000000
.L_292:


//--------------------- .nv.callgraph             --------------------------
	.section	.nv.callgraph,"",@"SHT_CUDA_CALLGRAPH"
	.align	4
	.sectionentsize	8
	.align		4
        /*0000*/ 	.word	0x00000000
	.align		4
        /*0004*/ 	.word	0xffffffff
	.align		4
        /*0008*/ 	.word	0x00000000
	.align		4
        /*000c*/ 	.word	0xfffffffe
	.align		4
        /*0010*/ 	.word	0x00000000
	.align		4
        /*0014*/ 	.word	0xfffffffd
	.align		4
        /*0018*/ 	.word	0x00000000
	.align		4
        /*001c*/ 	.word	0xfffffffc


//--------------------- .nv.rel.action            --------------------------
	.section	.nv.rel.action,"",@"SHT_CUDA_RELOCINFO"
	.align	8
	.sectionentsize	8
        /*0000*/ 	.byte	0x73, 0x00, 0x00, 0x00, 0x00, 0x00, 0x00, 0x00, 0x00, 0x00, 0x00, 0x11, 0x25, 0x00, 0x05, 0x36


//--------------------- .nv.constant4             --------------------------
	.section	.nv.constant4,"a",@progbits
	.align	8
	.align		8
.nv.constant4:
        /*0000*/ 	.dword	_ZN71_INTERNAL_daa827db_35_flash_fwd_hdim64_fp16_split_sm80_cu_ea41c527_42064cuda3std3__45__cpo5beginE
	.align		8
        /*0008*/ 	.dword	_ZN71_INTERNAL_daa827db_35_flash_fwd_hdim64_fp16_split_sm80_cu_ea41c527_42064cuda3std3__45__cpo3endE
	.align		8
        /*0010*/ 	.dword	_ZN71_INTERNAL_daa827db_35_flash_fwd_hdim64_fp16_split_sm80_cu_ea41c527_42064cuda3std3__45__cpo6cbeginE
	.align		8
        /*0018*/ 	.dword	_ZN71_INTERNAL_daa827db_35_flash_fwd_hdim64_fp16_split_sm80_cu_ea41c527_42064cuda3std3__45__cpo4cendE
	.align		8
        /*0020*/ 	.dword	_ZN71_INTERNAL_daa827db_35_flash_fwd_hdim64_fp16_split_sm80_cu_ea41c527_42064cuda3std3__473_GLOBAL__N__daa827db_35_flash_fwd_hdim64_fp16_split_sm80_cu_ea41c527_42066ignoreE
	.align		8
        /*0028*/ 	.dword	_ZN71_INTERNAL_daa827db_35_flash_fwd_hdim64_fp16_split_sm80_cu_ea41c527_42064cuda3std3__419piecewise_constructE
	.align		8
        /*0030*/ 	.dword	_ZN71_INTERNAL_daa827db_35_flash_fwd_hdim64_fp16_split_sm80_cu_ea41c527_42064cuda3std3__48in_placeE
	.align		8
        /*0038*/ 	.dword	_ZN71_INTERNAL_daa827db_35_flash_fwd_hdim64_fp16_split_sm80_cu_ea41c527_42064cuda3std6ranges3__45__cpo4swapE
	.align		8
        /*0040*/ 	.dword	_ZN71_INTERNAL_daa827db_35_flash_fwd_hdim64_fp16_split_sm80_cu_ea41c527_42064cuda3std6ranges3__45__cpo9iter_moveE
	.align		8
        /*0048*/ 	.dword	_ZN71_INTERNAL_daa827db_35_flash_fwd_hdim64_fp16_split_sm80_cu_ea41c527_42064cute7productE
	.align		8
        /*0050*/ 	.dword	_ZN71_INTERNAL_daa827db_35_flash_fwd_hdim64_fp16_split_sm80_cu_ea41c527_42064cute1_E


//--------------------- .nv.constant0._ZN7cutlass13device_kernelIN5flash19enable_sm80_to_sm89INS1_16FlashAttnFwdSm80INS1_25CollectiveMainloopFwdSm80ILi4ELi1ELb0EN4cute5tupleIJNS5_1CILi128EEENS7_ILi112EEENS7_ILi64EEEEEELi64ENS_6half_tEfNS_4arch4Sm80ELb0ELb0ELb0ELb0ELb0ELb0ELb1ELb1EEENS1_21CollectiveEpilogueFwdINS6_IJS8_SA_S9_EEENS6_IJNS7_ILi1EEESI_SI_EEESC_SE_Li128ELb0ELb1ELb1ELb0EEENS1_19SingleTileSchedulerILb0ELb1ELb1ELi128EEEEEEEEEvNT_6ParamsE --------------------------
	.section	.nv.constant0._ZN7cutlass13device_kernelIN5flash19enable_sm80_to_sm89INS1_16FlashAttnFwdSm80INS1_25CollectiveMainloopFwdSm80ILi4ELi1ELb0EN4cute5tupleIJNS5_1CILi128EEENS7_ILi112EEENS7_ILi64EEEEEELi64ENS_6half_tEfNS_4arch4Sm80ELb0ELb0ELb0ELb0ELb0ELb0ELb1ELb1EEENS1_21CollectiveEpilogueFwdINS6_IJS8_SA_S9_EEENS6_IJNS7_ILi1EEESI_SI_EEESC_SE_Li128ELb0ELb1ELb1ELb0EEENS1_19SingleTileSchedulerILb0ELb1ELb1ELi128EEEEEEEEEvNT_6ParamsE,"a",@progbits
	.sectionflags	@""
	.align	4
.nv.constant0._ZN7cutlass13device_kernelIN5flash19enable_sm80_to_sm89INS1_16FlashAttnFwdSm80INS1_25CollectiveMainloopFwdSm80ILi4ELi1ELb0EN4cute5tupleIJNS5_1CILi128EEENS7_ILi112EEENS7_ILi64EEEEEELi64ENS_6half_tEfNS_4arch4Sm80ELb0ELb0ELb0ELb0ELb0ELb0ELb1ELb1EEENS1_21CollectiveEpilogueFwdINS6_IJS8_SA_S9_EEENS6_IJNS7_ILi1EEESI_SI_EEESC_SE_Li128ELb0ELb1ELb1ELb0EEENS1_19SingleTileSchedulerILb0ELb1ELb1ELi128EEEEEEEEEvNT_6ParamsE:
	.zero		1400


//--------------------- .nv.constant0._ZN7cutlass13device_kernelIN5flash19enable_sm80_to_sm89INS1_16FlashAttnFwdSm80INS1_25CollectiveMainloopFwdSm80ILi4ELi1ELb0EN4cute5tupleIJNS5_1CILi128EEENS7_ILi80EEENS7_ILi64EEEEEELi64ENS_6half_tEfNS_4arch4Sm80ELb0ELb0ELb0ELb1ELb0ELb0ELb1ELb1EEENS1_21CollectiveEpilogueFwdINS6_IJS8_SA_S9_EEENS6_IJNS7_ILi1EEESI_SI_EEESC_SE_Li128ELb1ELb1ELb1ELb0EEENS1_36VarlenDynamicPersistentTileSchedulerILi128ELi80ELi128ELi128ELb1ELb1ELb0ELb0ELb1ELb1EEEEEEEEEvNT_6ParamsE --------------------------
	.section	.nv.constant0._ZN7cutlass13device_kernelIN5flash19enable_sm80_to_sm89INS1_16FlashAttnFwdSm80INS1_25CollectiveMainloopFwdSm80ILi4ELi1ELb0EN4cute5tupleIJNS5_1CILi128EEENS7_ILi80EEENS7_ILi64EEEEEELi64ENS_6half_tEfNS_4arch4Sm80ELb0ELb0ELb0ELb1ELb0ELb0ELb1ELb1EEENS1_21CollectiveEpilogueFwdINS6_IJS8_SA_S9_EEENS6_IJNS7_ILi1EEESI_SI_EEESC_SE_Li128ELb1ELb1ELb1ELb0EEENS1_36VarlenDynamicPersistentTileSchedulerILi128ELi80ELi128ELi128ELb1ELb1ELb0ELb0ELb1ELb1EEEEEEEEEvNT_6ParamsE,"a",@progbits
	.sectionflags	@""
	.align	4
.nv.constant0._ZN7cutlass13device_kernelIN5flash19enable_sm80_to_sm89INS1_16FlashAttnFwdSm80INS1_25CollectiveMainloopFwdSm80ILi4ELi1ELb0EN4cute5tupleIJNS5_1CILi128EEENS7_ILi80EEENS7_ILi64EEEEEELi64ENS_6half_tEfNS_4arch4Sm80ELb0ELb0ELb0ELb1ELb0ELb0ELb1ELb1EEENS1_21CollectiveEpilogueFwdINS6_IJS8_SA_S9_EEENS6_IJNS7_ILi1EEESI_SI_EEESC_SE_Li128ELb1ELb1ELb1ELb0EEENS1_36VarlenDynamicPersistentTileSchedulerILi128ELi80ELi128ELi128ELb1ELb1ELb0ELb0ELb1ELb1EEEEEEEEEvNT_6ParamsE:
	.zero		1432


//--------------------- .nv.constant0._ZN7cutlass13device_kernelIN5flash19enable_sm80_to_sm89INS1_16FlashAttnFwdSm80INS1_25CollectiveMainloopFwdSm80ILi4ELi1ELb0EN4cute5tupleIJNS5_1CILi128EEENS7_ILi80EEENS7_ILi64EEEEEELi64ENS_6half_tEfNS_4arch4Sm80ELb0ELb0ELb0ELb1ELb0ELb1ELb1ELb1EEENS1_21CollectiveEpilogueFwdINS6_IJS8_SA_S9_EEENS6_IJNS7_ILi1EEESI_SI_EEESC_SE_Li128ELb1ELb1ELb1ELb0EEENS1_36VarlenDynamicPersistentTileSchedulerILi128ELi80ELi128ELi128ELb1ELb1ELb0ELb0ELb1ELb1EEEEEEEEEvNT_6ParamsE --------------------------
	.section	.nv.constant0._ZN7cutlass13device_kernelIN5flash19enable_sm80_to_sm89INS1_16FlashAttnFwdSm80INS1_25CollectiveMainloopFwdSm80ILi4ELi1ELb0EN4cute5tupleIJNS5_1CILi128EEENS7_ILi80EEENS7_ILi64EEEEEELi64ENS_6half_tEfNS_4arch4Sm80ELb0ELb0ELb0ELb1ELb0ELb1ELb1ELb1EEENS1_21CollectiveEpilogueFwdINS6_IJS8_SA_S9_EEENS6_IJNS7_ILi1EEESI_SI_EEESC_SE_Li128ELb1ELb1ELb1ELb0EEENS1_36VarlenDynamicPersistentTileSchedulerILi128ELi80ELi128ELi128ELb1ELb1ELb0ELb0ELb1ELb1EEEEEEEEEvNT_6ParamsE,"a",@progbits
	.sectionflags	@""
	.align	4
.nv.constant0._ZN7cutlass13device_kernelIN5flash19enable_sm80_to_sm89INS1_16FlashAttnFwdSm80INS1_25CollectiveMainloopFwdSm80ILi4ELi1ELb0EN4cute5tupleIJNS5_1CILi128EEENS7_ILi80EEENS7_ILi64EEEEEELi64ENS_6half_tEfNS_4arch4Sm80ELb0ELb0ELb0ELb1ELb0ELb1ELb1ELb1EEENS1_21CollectiveEpilogueFwdINS6_IJS8_SA_S9_EEENS6_IJNS7_ILi1EEESI_SI_EEESC_SE_Li128ELb1ELb1ELb1ELb0EEENS1_36VarlenDynamicPersistentTileSchedulerILi128ELi80ELi128ELi128ELb1ELb1ELb0ELb0ELb1ELb1EEEEEEEEEvNT_6ParamsE:
	.zero		1432


//--------------------- .nv.constant0._ZN7cutlass13device_kernelIN5flash19enable_sm80_to_sm89INS1_16FlashAttnFwdSm80INS1_25CollectiveMainloopFwdSm80ILi4ELi1ELb0EN4cute5tupleIJNS5_1CILi128EEENS7_ILi96EEENS7_ILi64EEEEEELi64ENS_6half_tEfNS_4arch4Sm80ELb0ELb1ELb0ELb0ELb0ELb0ELb1ELb1EEENS1_21CollectiveEpilogueFwdINS6_IJS8_SA_S9_EEENS6_IJNS7_ILi1EEESI_SI_EEESC_SE_Li128ELb0ELb1ELb1ELb0EEENS1_19SingleTileSchedulerILb0ELb1ELb1ELi128EEEEEEEEEvNT_6ParamsE --------------------------
	.section	.nv.constant0._ZN7cutlass13device_kernelIN5flash19enable_sm80_to_sm89INS1_16FlashAttnFwdSm80INS1_25CollectiveMainloopFwdSm80ILi4ELi1ELb0EN4cute5tupleIJNS5_1CILi128EEENS7_ILi96EEENS7_ILi64EEEEEELi64ENS_6half_tEfNS_4arch4Sm80ELb0ELb1ELb0ELb0ELb0ELb0ELb1ELb1EEENS1_21CollectiveEpilogueFwdINS6_IJS8_SA_S9_EEENS6_IJNS7_ILi1EEESI_SI_EEESC_SE_Li128ELb0ELb1ELb1ELb0EEENS1_19SingleTileSchedulerILb0ELb1ELb1ELi128EEEEEEEEEvNT_6ParamsE,"a",@progbits
	.sectionflags	@""
	.align	4
.nv.constant0._ZN7cutlass13device_kernelIN5flash19enable_sm80_to_sm89INS1_16FlashAttnFwdSm80INS1_25CollectiveMainloopFwdSm80ILi4ELi1ELb0EN4cute5tupleIJNS5_1CILi128EEENS7_ILi96EEENS7_ILi64EEEEEELi64ENS_6half_tEfNS_4arch4Sm80ELb0ELb1ELb0ELb0ELb0ELb0ELb1ELb1EEENS1_21CollectiveEpilogueFwdINS6_IJS8_SA_S9_EEENS6_IJNS7_ILi1EEESI_SI_EEESC_SE_Li128ELb0ELb1ELb1ELb0EEENS1_19SingleTileSchedulerILb0ELb1ELb1ELi128EEEEEEEEEvNT_6ParamsE:
	.zero		1400


//--------------------- .nv.constant0._ZN7cutlass13device_kernelIN5flash19enable_sm80_to_sm89INS1_16FlashAttnFwdSm80INS1_25CollectiveMainloopFwdSm80ILi4ELi1ELb0EN4cute5tupleIJNS5_1CILi128EEENS7_ILi80EEENS7_ILi64EEEEEELi64ENS_6half_tEfNS_4arch4Sm80ELb0ELb1ELb0ELb1ELb0ELb0ELb1ELb1EEENS1_21CollectiveEpilogueFwdINS6_IJS8_SA_S9_EEENS6_IJNS7_ILi1EEESI_SI_EEESC_SE_Li128ELb1ELb1ELb1ELb0EEENS1_36VarlenDynamicPersistentTileSchedulerILi128ELi80ELi128ELi128ELb1ELb1ELb0ELb1ELb0ELb1EEEEEEEEEvNT_6ParamsE --------------------------
	.section	.nv.constant0._ZN7cutlass13device_kernelIN5flash19enable_sm80_to_sm89INS1_16FlashAttnFwdSm80INS1_25CollectiveMainloopFwdSm80ILi4ELi1ELb0EN4cute5tupleIJNS5_1CILi128EEENS7_ILi80EEENS7_ILi64EEEEEELi64ENS_6half_tEfNS_4arch4Sm80ELb0ELb1ELb0ELb1ELb0ELb0ELb1ELb1EEENS1_21CollectiveEpilogueFwdINS6_IJS8_SA_S9_EEENS6_IJNS7_ILi1EEESI_SI_EEESC_SE_Li128ELb1ELb1ELb1ELb0EEENS1_36VarlenDynamicPersistentTileSchedulerILi128ELi80ELi128ELi128ELb1ELb1ELb0ELb1ELb0ELb1EEEEEEEEEvNT_6ParamsE,"a",@progbits
	.sectionflags	@""
	.align	4
.nv.constant0._ZN7cutlass13device_kernelIN5flash19enable_sm80_to_sm89INS1_16FlashAttnFwdSm80INS1_25CollectiveMainloopFwdSm80ILi4ELi1ELb0EN4cute5tupleIJNS5_1CILi128EEENS7_ILi80EEENS7_ILi64EEEEEELi64ENS_6half_tEfNS_4arch4Sm80ELb0ELb1ELb0ELb1ELb0ELb0ELb1ELb1EEENS1_21CollectiveEpilogueFwdINS6_IJS8_SA_S9_EEENS6_IJNS7_ILi1EEESI_SI_EEESC_SE_Li128ELb1ELb1ELb1ELb0EEENS1_36VarlenDynamicPersistentTileSchedulerILi128ELi80ELi128ELi128ELb1ELb1ELb0ELb1ELb0ELb1EEEEEEEEEvNT_6ParamsE:
	.zero		1432


//--------------------- .nv.constant0._ZN7cutlass13device_kernelIN5flash19enable_sm80_to_sm89INS1_16FlashAttnFwdSm80INS1_25CollectiveMainloopFwdSm80ILi4ELi1ELb0EN4cute5tupleIJNS5_1CILi128EEENS7_ILi80EEENS7_ILi64EEEEEELi64ENS_6half_tEfNS_4arch4Sm80ELb0ELb1ELb0ELb1ELb0ELb1ELb1ELb1EEENS1_21CollectiveEpilogueFwdINS6_IJS8_SA_S9_EEENS6_IJNS7_ILi1EEESI_SI_EEESC_SE_Li128ELb1ELb1ELb1ELb0EEENS1_36VarlenDynamicPersistentTileSchedulerILi128ELi80ELi128ELi128ELb1ELb1ELb0ELb1ELb0ELb1EEEEEEEEEvNT_6ParamsE --------------------------
	.section	.nv.constant0._ZN7cutlass13device_kernelIN5flash19enable_sm80_to_sm89INS1_16FlashAttnFwdSm80INS1_25CollectiveMainloopFwdSm80ILi4ELi1ELb0EN4cute5tupleIJNS5_1CILi128EEENS7_ILi80EEENS7_ILi64EEEEEELi64ENS_6half_tEfNS_4arch4Sm80ELb0ELb1ELb0ELb1ELb0ELb1ELb1ELb1EEENS1_21CollectiveEpilogueFwdINS6_IJS8_SA_S9_EEENS6_IJNS7_ILi1EEESI_SI_EEESC_SE_Li128ELb1ELb1ELb1ELb0EEENS1_36VarlenDynamicPersistentTileSchedulerILi128ELi80ELi128ELi128ELb1ELb1ELb0ELb1ELb0ELb1EEEEEEEEEvNT_6ParamsE,"a",@progbits
	.sectionflags	@""
	.align	4
.nv.constant0._ZN7cutlass13device_kernelIN5flash19enable_sm80_to_sm89INS1_16FlashAttnFwdSm80INS1_25CollectiveMainloopFwdSm80ILi4ELi1ELb0EN4cute5tupleIJNS5_1CILi128EEENS7_ILi80EEENS7_ILi64EEEEEELi64ENS_6half_tEfNS_4arch4Sm80ELb0ELb1ELb0ELb1ELb0ELb1ELb1ELb1EEENS1_21CollectiveEpilogueFwdINS6_IJS8_SA_S9_EEENS6_IJNS7_ILi1EEESI_SI_EEESC_SE_Li128ELb1ELb1ELb1ELb0EEENS1_36VarlenDynamicPersistentTileSchedulerILi128ELi80ELi128ELi128ELb1ELb1ELb0ELb1ELb0ELb1EEEEEEEEEvNT_6ParamsE:
	.zero		1432


//--------------------- .nv.constant0._ZN7cutlass13device_kernelIN5flash19enable_sm80_to_sm89INS1_16FlashAttnFwdSm80INS1_25CollectiveMainloopFwdSm80ILi4ELi1ELb0EN4cute5tupleIJNS5_1CILi128EEENS7_ILi112EEENS7_ILi64EEEEEELi64ENS_6half_tEfNS_4arch4Sm80ELb1ELb0ELb0ELb0ELb0ELb0ELb1ELb1EEENS1_21CollectiveEpilogueFwdINS6_IJS8_SA_S9_EEENS6_IJNS7_ILi1EEESI_SI_EEESC_SE_Li128ELb0ELb1ELb1ELb0EEENS1_30DynamicPersistentTileSchedulerILi128ELi128ELb1ELb1ELb0EEEEEEEEEvNT_6ParamsE --------------------------
	.section	.nv.constant0._ZN7cutlass13device_kernelIN5flash19enable_sm80_to_sm89INS1_16FlashAttnFwdSm80INS1_25CollectiveMainloopFwdSm80ILi4ELi1ELb0EN4cute5tupleIJNS5_1CILi128EEENS7_ILi112EEENS7_ILi64EEEEEELi64ENS_6half_tEfNS_4arch4Sm80ELb1ELb0ELb0ELb0ELb0ELb0ELb1ELb1EEENS1_21CollectiveEpilogueFwdINS6_IJS8_SA_S9_EEENS6_IJNS7_ILi1EEESI_SI_EEESC_SE_Li128ELb0ELb1ELb1ELb0EEENS1_30DynamicPersistentTileSchedulerILi128ELi128ELb1ELb1ELb0EEEEEEEEEvNT_6ParamsE,"a",@progbits
	.sectionflags	@""
	.align	4
.nv.constant0._ZN7cutlass13device_kernelIN5flash19enable_sm80_to_sm89INS1_16FlashAttnFwdSm80INS1_25CollectiveMainloopFwdSm80ILi4ELi1ELb0EN4cute5tupleIJNS5_1CILi128EEENS7_ILi112EEENS7_ILi64EEEEEELi64ENS_6half_tEfNS_4arch4Sm80ELb1ELb0ELb0ELb0ELb0ELb0ELb1ELb1EEENS1_21CollectiveEpilogueFwdINS6_IJS8_SA_S9_EEENS6_IJNS7_ILi1EEESI_SI_EEESC_SE_Li128ELb0ELb1ELb1ELb0EEENS1_30DynamicPersistentTileSchedulerILi128ELi128ELb1ELb1ELb0EEEEEEEEEvNT_6ParamsE:
	.zero		1416


//--------------------- .nv.constant0._ZN7cutlass13device_kernelIN5flash19enable_sm80_to_sm89INS1_16FlashAttnFwdSm80INS1_25CollectiveMainloopFwdSm80ILi4ELi1ELb0EN4cute5tupleIJNS5_1CILi128EEENS7_ILi80EEENS7_ILi64EEEEEELi64ENS_6half_tEfNS_4arch4Sm80ELb1ELb0ELb0ELb1ELb0ELb0ELb1ELb1EEENS1_21CollectiveEpilogueFwdINS6_IJS8_SA_S9_EEENS6_IJNS7_ILi1EEESI_SI_EEESC_SE_Li128ELb1ELb1ELb1ELb0EEENS1_36VarlenDynamicPersistentTileSchedulerILi128ELi80ELi128ELi128ELb1ELb1ELb0ELb1ELb1ELb1EEEEEEEEEvNT_6ParamsE --------------------------
	.section	.nv.constant0._ZN7cutlass13device_kernelIN5flash19enable_sm80_to_sm89INS1_16FlashAttnFwdSm80INS1_25CollectiveMainloopFwdSm80ILi4ELi1ELb0EN4cute5tupleIJNS5_1CILi128EEENS7_ILi80EEENS7_ILi64EEEEEELi64ENS_6half_tEfNS_4arch4Sm80ELb1ELb0ELb0ELb1ELb0ELb0ELb1ELb1EEENS1_21CollectiveEpilogueFwdINS6_IJS8_SA_S9_EEENS6_IJNS7_ILi1EEESI_SI_EEESC_SE_Li128ELb1ELb1ELb1ELb0EEENS1_36VarlenDynamicPersistentTileSchedulerILi128ELi80ELi128ELi128ELb1ELb1ELb0ELb1ELb1ELb1EEEEEEEEEvNT_6ParamsE,"a",@progbits
	.sectionflags	@""
	.align	4
.nv.constant0._ZN7cutlass13device_kernelIN5flash19enable_sm80_to_sm89INS1_16FlashAttnFwdSm80INS1_25CollectiveMainloopFwdSm80ILi4ELi1ELb0EN4cute5tupleIJNS5_1CILi128EEENS7_ILi80EEENS7_ILi64EEEEEELi64ENS_6half_tEfNS_4arch4Sm80ELb1ELb0ELb0ELb1ELb0ELb0ELb1ELb1EEENS1_21CollectiveEpilogueFwdINS6_IJS8_SA_S9_EEENS6_IJNS7_ILi1EEESI_SI_EEESC_SE_Li128ELb1ELb1ELb1ELb0EEENS1_36VarlenDynamicPersistentTileSchedulerILi128ELi80ELi128ELi128ELb1ELb1ELb0ELb1ELb1ELb1EEEEEEEEEvNT_6ParamsE:
	.zero		1432


//--------------------- .nv.constant0._ZN7cutlass13device_kernelIN5flash19enable_sm80_to_sm89INS1_16FlashAttnFwdSm80INS1_25CollectiveMainloopFwdSm80ILi4ELi1ELb0EN4cute5tupleIJNS5_1CILi128EEENS7_ILi80EEENS7_ILi64EEEEEELi64ENS_6half_tEfNS_4arch4Sm80ELb1ELb0ELb0ELb1ELb0ELb1ELb1ELb1EEENS1_21CollectiveEpilogueFwdINS6_IJS8_SA_S9_EEENS6_IJNS7_ILi1EEESI_SI_EEESC_SE_Li128ELb1ELb1ELb1ELb0EEENS1_36VarlenDynamicPersistentTileSchedulerILi128ELi80ELi128ELi128ELb1ELb1ELb0ELb1ELb1ELb1EEEEEEEEEvNT_6ParamsE --------------------------
	.section	.nv.constant0._ZN7cutlass13device_kernelIN5flash19enable_sm80_to_sm89INS1_16FlashAttnFwdSm80INS1_25CollectiveMainloopFwdSm80ILi4ELi1ELb0EN4cute5tupleIJNS5_1CILi128EEENS7_ILi80EEENS7_ILi64EEEEEELi64ENS_6half_tEfNS_4arch4Sm80ELb1ELb0ELb0ELb1ELb0ELb1ELb1ELb1EEENS1_21CollectiveEpilogueFwdINS6_IJS8_SA_S9_EEENS6_IJNS7_ILi1EEESI_SI_EEESC_SE_Li128ELb1ELb1ELb1ELb0EEENS1_36VarlenDynamicPersistentTileSchedulerILi128ELi80ELi128ELi128ELb1ELb1ELb0ELb1ELb1ELb1EEEEEEEEEvNT_6ParamsE,"a",@progbits
	.sectionflags	@""
	.align	4
.nv.constant0._ZN7cutlass13device_kernelIN5flash19enable_sm80_to_sm89INS1_16FlashAttnFwdSm80INS1_25CollectiveMainloopFwdSm80ILi4ELi1ELb0EN4cute5tupleIJNS5_1CILi128EEENS7_ILi80EEENS7_ILi64EEEEEELi64ENS_6half_tEfNS_4arch4Sm80ELb1ELb0ELb0ELb1ELb0ELb1ELb1ELb1EEENS1_21CollectiveEpilogueFwdINS6_IJS8_SA_S9_EEENS6_IJNS7_ILi1EEESI_SI_EEESC_SE_Li128ELb1ELb1ELb1ELb0EEENS1_36VarlenDynamicPersistentTileSchedulerILi128ELi80ELi128ELi128ELb1ELb1ELb0ELb1ELb1ELb1EEEEEEEEEvNT_6ParamsE:
	.zero		1432


//--------------------- .text._ZN7cutlass13device_kernelIN5flash19enable_sm80_to_sm89INS1_16FlashAttnFwdSm80INS1_25CollectiveMainloopFwdSm80ILi4ELi1ELb0EN4cute5tupleIJNS5_1CILi128EEENS7_ILi112EEENS7_ILi64EEEEEELi64ENS_6half_tEfNS_4arch4Sm80ELb0ELb0ELb0ELb0ELb0ELb0ELb1ELb1EEENS1_21CollectiveEpilogueFwdINS6_IJS8_SA_S9_EEENS6_IJNS7_ILi1EEESI_SI_EEESC_SE_Li128ELb0ELb1ELb1ELb0EEENS1_19SingleTileSchedulerILb0ELb1ELb1ELi128EEEEEEEEEvNT_6ParamsE --------------------------
	.section	.text._ZN7cutlass13device_kernelIN5flash19enable_sm80_to_sm89INS1_16FlashAttnFwdSm80INS1_25CollectiveMainloopFwdSm80ILi4ELi1ELb0EN4cute5tupleIJNS5_1CILi128EEENS7_ILi112EEENS7_ILi64EEEEEELi64ENS_6half_tEfNS_4arch4Sm80ELb0ELb0ELb0ELb0ELb0ELb0ELb1ELb1EEENS1_21CollectiveEpilogueFwdINS6_IJS8_SA_S9_EEENS6_IJNS7_ILi1EEESI_SI_EEESC_SE_Li128ELb0ELb1ELb1ELb0EEENS1_19SingleTileSchedulerILb0ELb1ELb1ELi128EEEEEEEEEvNT_6ParamsE,"ax",@progbits
	.sectioninfo	@"SHI_REGISTERS=255"
	.align	128
.text._ZN7cutlass13device_kernelIN5flash19enable_sm80_to_sm89INS1_16FlashAttnFwdSm80INS1_25CollectiveMainloopFwdSm80ILi4ELi1ELb0EN4cute5tupleIJNS5_1CILi128EEENS7_ILi112EEENS7_ILi64EEEEEELi64ENS_6half_tEfNS_4arch4Sm80ELb0ELb0ELb0ELb0ELb0ELb0ELb1ELb1EEENS1_21CollectiveEpilogueFwdINS6_IJS8_SA_S9_EEENS6_IJNS7_ILi1EEESI_SI_EEESC_SE_Li128ELb0ELb1ELb1ELb0EEENS1_19SingleTileSchedulerILb0ELb1ELb1ELi128EEEEEEEEEvNT_6ParamsE:
        .type           _ZN7cutlass13device_kernelIN5flash19enable_sm80_to_sm89INS1_16FlashAttnFwdSm80INS1_25CollectiveMainloopFwdSm80ILi4ELi1ELb0EN4cute5tupleIJNS5_1CILi128EEENS7_ILi112EEENS7_ILi64EEEEEELi64ENS_6half_tEfNS_4arch4Sm80ELb0ELb0ELb0ELb0ELb0ELb0ELb1ELb1EEENS1_21CollectiveEpilogueFwdINS6_IJS8_SA_S9_EEENS6_IJNS7_ILi1EEESI_SI_EEESC_SE_Li128ELb0ELb1ELb1ELb0EEENS1_19SingleTileSchedulerILb0ELb1ELb1ELi128EEEEEEEEEvNT_6ParamsE,@function
        .size           _ZN7cutlass13device_kernelIN5flash19enable_sm80_to_sm89INS1_16FlashAttnFwdSm80INS1_25CollectiveMainloopFwdSm80ILi4ELi1ELb0EN4cute5tupleIJNS5_1CILi128EEENS7_ILi112EEENS7_ILi64EEEEEELi64ENS_6half_tEfNS_4arch4Sm80ELb0ELb0ELb0ELb0ELb0ELb0ELb1ELb1EEENS1_21CollectiveEpilogueFwdINS6_IJS8_SA_S9_EEENS6_IJNS7_ILi1EEESI_SI_EEESC_SE_Li128ELb0ELb1ELb1ELb0EEENS1_19SingleTileSchedulerILb0ELb1ELb1ELi128EEEEEEEEEvNT_6ParamsE,(.L_x_1614 - _ZN7cutlass13device_kernelIN5flash19enable_sm80_to_sm89INS1_16FlashAttnFwdSm80INS1_25CollectiveMainloopFwdSm80ILi4ELi1ELb0EN4cute5tupleIJNS5_1CILi128EEENS7_ILi112EEENS7_ILi64EEEEEELi64ENS_6half_tEfNS_4arch4Sm80ELb0ELb0ELb0ELb0ELb0ELb0ELb1ELb1EEENS1_21CollectiveEpilogueFwdINS6_IJS8_SA_S9_EEENS6_IJNS7_ILi1EEESI_SI_EEESC_SE_Li128ELb0ELb1ELb1ELb0EEENS1_19SingleTileSchedulerILb0ELb1ELb1ELi128EEEEEEEEEvNT_6ParamsE)
        .other          _ZN7cutlass13device_kernelIN5flash19enable_sm80_to_sm89INS1_16FlashAttnFwdSm80INS1_25CollectiveMainloopFwdSm80ILi4ELi1ELb0EN4cute5tupleIJNS5_1CILi128EEENS7_ILi112EEENS7_ILi64EEEEEELi64ENS_6half_tEfNS_4arch4Sm80ELb0ELb0ELb0ELb0ELb0ELb0ELb1ELb1EEENS1_21CollectiveEpilogueFwdINS6_IJS8_SA_S9_EEENS6_IJNS7_ILi1EEESI_SI_EEESC_SE_Li128ELb0ELb1ELb1ELb0EEENS1_19SingleTileSchedulerILb0ELb1ELb1ELi128EEEEEEEEEvNT_6ParamsE,@"STO_CUDA_ENTRY STV_DEFAULT"
_ZN7cutlass13device_kernelIN5flash19enable_sm80_to_sm89INS1_16FlashAttnFwdSm80INS1_25CollectiveMainloopFwdSm80ILi4ELi1ELb0EN4cute5tupleIJNS5_1CILi128EEENS7_ILi112EEENS7_ILi64EEEEEELi64ENS_6half_tEfNS_4arch4Sm80ELb0ELb0ELb0ELb0ELb0ELb0ELb1ELb1EEENS1_21CollectiveEpilogueFwdINS6_IJS8_SA_S9_EEENS6_IJNS7_ILi1EEESI_SI_EEESC_SE_Li128ELb0ELb1ELb1ELb0EEENS1_19SingleTileSchedulerILb0ELb1ELb1ELi128EEEEEEEEEvNT_6ParamsE:
[----:B------:R-:W-:-:S03]  /*0000*/  MOV R1, c[0x0][0x28] ;  /* 0x00000a0000017a02 */ /* 0x000fc60000000f00 */
[----:B------:R-:W1:Y:S01]  /*0010*/  S2R R244, SR_TID.X ;  /* 0x0000000000f47919 */ /* 0x000e620000002100 */
[----:B------:R-:W-:-:S03]  /*0020*/  IADD3 R1, R1, -0x48, RZ ;  /* 0xffffffb801017810 */ /* 0x000fc60007ffe0ff */
[----:B------:R-:W2:Y:S04]  /*0030*/  S2R R2, SR_CTAID.Y ;  /* 0x0000000000027919 */ /* 0x000ea80000002600 */
[----:B------:R-:W3:Y:S01]  /*0040*/  S2R R18, SR_CTAID.Z ;  /* 0x0000000000127919 */ /* 0x000ee20000002700 */
[----:B-1----:R-:W-:-:S06]  /*0050*/  SHF.R.U32.HI R0, RZ, 0x5, R244 ;  /* 0x00000005ff007819 */ /* 0x002fcc00000116f4 */
[----:B------:R-:W1:Y:S02]  /*0060*/  SHFL.IDX PT, R0, R0, RZ, 0x1f ;  /* 0x00001fff00007589 */ /* 0x000e6400000e0000 */
[----:B-1----:R-:W-:-:S13]  /*0070*/  ISETP.NE.AND P0, PT, R0, RZ, PT ;  /* 0x000000ff0000720c */ /* 0x002fda0003f05270 */
[----:B------:R-:W-:Y:S05]  /*0080*/  @!P0 BRA `(.L_x_0) ;  /* 0x0000008000008947 */ /* 0x000fea0003800000 */
[----:B--23--:R1:W-:Y:S01]  /*0090*/  STL [R1+0x20], R2 ;  /* 0x0000200201007387 */ /* 0x00c3e20000100800 */
[----:B------:R-:W-:-:S04]  /*00a0*/  MOV R0, c[0x0][0x550] ;  /* 0x0001540000007a02 */ /* 0x000fc80000000f00 */
[----:B------:R-:W-:-:S13]  /*00b0*/  ISETP.NE.AND P0, PT, R0, 0x1, PT ;  /* 0x000000010000780c */ /* 0x000fda0003f05270 */
[----:B------:R-:W-:Y:S05]  /*00c0*/  @!P0 BRA `(.L_x_1) ;  /* 0x000000a000008947 */ /* 0x000fea0003800000 */
[----:B------:R-:W-:-:S05]  /*00d0*/  IMAD.HI.U32 R0, R2, c[0x0][0x554], RZ ;  /* 0x0001550002007a27 */ /* 0x000fca00078e00ff */
[----:B------:R-:W-:-:S05]  /*00e0*/  SHF.R.U32.HI R0, RZ, c[0x0][0x558], R0 ;  /* 0x00015600ff007a19 */ /* 0x000fca0000011600 */
[----:B------:R2:W-:Y:S01]  /*00f0*/  STL [R1+0x20], R0 ;  /* 0x0000200001007387 */ /* 0x0005e20000100800 */
[----:B------:R-:W-:Y:S05]  /*0100*/  BRA `(.L_x_1) ;  /* 0x0000006000007947 */ /* 0x000fea0003800000 */
.L_x_0:
[----:B--23--:R-:W-:Y:S01]  /*0110*/  IMAD.MOV.U32 R0, RZ, RZ, c[0x0][0x550] ;  /* 0x00015400ff007624 */ /* 0x00cfe200078e00ff */
[----:B------:R-:W-:-:S04]  /*0120*/  MOV R3, R2 ;  /* 0x0000000200037202 */ /* 0x000fc80000000f00 */
[----:B------:R-:W-:-:S13]  /*0130*/  ISETP.NE.AND P0, PT, R0, 0x1, PT ;  /* 0x000000010000780c */ /* 0x000fda0003f05270 */
[----:B------:R-:W-:-:S05]  /*0140*/  @P0 IMAD.HI.U32 R0, R2, c[0x0][0x554], RZ ;  /* 0x0001550002000a27 */ /* 0x000fca00078e00ff */
[----:B------:R-:W-:-:S05]  /*0150*/  @P0 SHF.R.U32.HI R3, RZ, c[0x0][0x558], R0 ;  /* 0x00015600ff030a19 */ /* 0x000fca0000011600 */
[----:B------:R1:W-:Y:S02]  /*0160*/  STL [R1+0x20], R3 ;  /* 0x0000200301007387 */ /* 0x0003e40000100800 */
.L_x_1:
[----:B------:R-:W3:Y:S01]  /*0170*/  LDL R16, [R1+0x20] ;  /* 0x0000200001107983 */ /* 0x000ee20000100800 */
[----:B------:R-:W-:Y:S02]  /*0180*/  ISETP.GE.AND P0, PT, R18, RZ, PT ;  /* 0x000000ff1200720c */ /* 0x000fe40003f06270 */
[----:B--23--:R-:W-:-:S05]  /*0190*/  IADD3 R0, -R16, RZ, RZ ;  /* 0x000000ff10007210 */ /* 0x00cfca0007ffe1ff */
[----:B------:R-:W-:-:S06]  /*01a0*/  IMAD R11, R0, c[0x0][0x550], R2 ;  /* 0x00015400000b7a24 */ /* 0x000fcc00078e0202 */
[----:B------:R-:W-:Y:S05]  /*01b0*/  @!P0 EXIT ;  /* 0x000000000000894d */ /* 0x000fea0003800000 */
[----:B------:R-:W-:Y:S02]  /*01c0*/  IMAD.MOV.U32 R0, RZ, RZ, c[0x0][0x1d0] ;  /* 0x00007400ff007624 */ /* 0x000fe400078e00ff */
[----:B-1----:R-:W-:-:S03]  /*01d0*/  IMAD.MOV.U32 R2, RZ, RZ, RZ ;  /* 0x000000ffff027224 */ /* 0x002fc600078e00ff */
[C---:B------:R-:W-:Y:S02]  /*01e0*/  ISETP.GE.AND P0, PT, R0.reuse, 0x1, PT ;  /* 0x000000010000780c */ /* 0x040fe40003f06270 */
[----:B------:R-:W-:Y:S01]  /*01f0*/  IADD3 R3, R0, 0x6f, RZ ;  /* 0x0000006f00037810 */ /* 0x000fe20007ffe0ff */
[----:B------:R-:W-:-:S04]  /*0200*/  IMAD.MOV.U32 R0, RZ, RZ, RZ ;  /* 0x000000ffff007224 */ /* 0x000fc800078e00ff */
[----:B------:R-:W-:-:S05]  /*0210*/  IMAD.HI R2, R3, -0x6db6db6d, R2 ;  /* 0x9249249303027827 */ /* 0x000fca00078e0202 */
[----:B------:R-:W-:-:S04]  /*0220*/  SHF.R.U32.HI R3, RZ, 0x1f, R2 ;  /* 0x0000001fff037819 */ /* 0x000fc80000011602 */
[----:B------:R-:W-:Y:S01]  /*0230*/  LEA.HI.SX32 R10, R2, R3, 0x1a ;  /* 0x00000003020a7211 */ /* 0x000fe200078fd2ff */
[----:B------:R-:W-:Y:S05]  /*0240*/  @!P0 BRA `(.L_x_2) ;  /* 0x0000020000008947 */ /* 0x000fea0003800000 */
[----:B------:R-:W-:-:S04]  /*0250*/  SHF.R.U32.HI R0, RZ, 0x10, R11 ;  /* 0x00000010ff007819 */ /* 0x000fc8000001160b */
[----:B------:R-:W-:-:S04]  /*0260*/  ISETP.NE.AND P0, PT, R0, RZ, PT ;  /* 0x000000ff0000720c */ /* 0x000fc80003f05270 */
[----:B------:R-:W-:-:S04]  /*0270*/  SEL R5, R0, c[0x0][0x338], P0 ;  /* 0x0000ce0000057a07 */ /* 0x000fc80000000000 */
[----:B------:R-:W-:Y:S02]  /*0280*/  IABS R0, R5 ;  /* 0x0000000500007213 */ /* 0x000fe40000000000 */
[----:B------:R-:W-:-:S03]  /*0290*/  IADD3 R7, R10, -0x1, R5 ;  /* 0xffffffff0a077810 */ /* 0x000fc60007ffe005 */
[----:B------:R-:W-:Y:S01]  /*02a0*/  IMAD.MOV.U32 R4, RZ, RZ, R0 ;  /* 0x000000ffff047224 */ /* 0x000fe200078e0000 */
[----:B------:R-:W-:-:S03]  /*02b0*/  IABS R9, R7 ;  /* 0x0000000700097213 */ /* 0x000fc60000000000 */
[----:B------:R-:W1:Y:S08]  /*02c0*/  I2F.RP R2, R4 ;  /* 0x0000000400027306 */ /* 0x000e700000209400 */
[----:B-1----:R-:W1:Y:S02]  /*02d0*/  MUFU.RCP R2, R2 ;  /* 0x0000000200027308 */ /* 0x002e640000001000 */
[----:B-1----:R-:W-:-:S06]  /*02e0*/  IADD3 R2, R2, 0xffffffe, RZ ;  /* 0x0ffffffe02027810 */ /* 0x002fcc0007ffe0ff */
[----:B------:R-:W1:Y:S02]  /*02f0*/  F2I.FTZ.U32.TRUNC.NTZ R3, R2 ;  /* 0x0000000200037305 */ /* 0x000e64000021f000 */
[----:B-1----:R-:W-:Y:S02]  /*0300*/  IMAD.MOV R0, RZ, RZ, -R3 ;  /* 0x000000ffff007224 */ /* 0x002fe400078e0a03 */
[----:B------:R-:W-:Y:S02]  /*0310*/  IMAD.MOV.U32 R2, RZ, RZ, RZ ;  /* 0x000000ffff027224 */ /* 0x000fe400078e00ff */
[----:B------:R-:W-:Y:S01]  /*0320*/  IMAD.MOV.U32 R6, RZ, RZ, R0 ;  /* 0x000000ffff067224 */ /* 0x000fe200078e0000 */
[----:B------:R-:W-:-:S03]  /*0330*/  IABS R0, R5 ;  /* 0x0000000500007213 */ /* 0x000fc60000000000 */
[----:B------:R-:W-:Y:S02]  /*0340*/  IMAD R6, R6, R4, RZ ;  /* 0x0000000406067224 */ /* 0x000fe400078e02ff */
[----:B------:R-:W-:Y:S02]  /*0350*/  IMAD.MOV R8, RZ, RZ, -R0 ;  /* 0x000000ffff087224 */ /* 0x000fe400078e0a00 */
[----:B------:R-:W-:-:S04]  /*0360*/  IMAD.HI.U32 R0, R3, R6, R2 ;  /* 0x0000000603007227 */ /* 0x000fc800078e0002 */
[----:B------:R-:W-:Y:S02]  /*0370*/  IMAD.MOV.U32 R2, RZ, RZ, R9 ;  /* 0x000000ffff027224 */ /* 0x000fe400078e0009 */
[----:B------:R-:W-:Y:S02]  /*0380*/  IMAD.MOV.U32 R3, RZ, RZ, R8 ;  /* 0x000000ffff037224 */ /* 0x000fe400078e0008 */
[----:B------:R-:W-:-:S04]  /*0390*/  IMAD.HI.U32 R0, R0, R2, RZ ;  /* 0x0000000200007227 */ /* 0x000fc800078e00ff */
[----:B------:R-:W-:-:S05]  /*03a0*/  IMAD R2, R0, R3, R2 ;  /* 0x0000000300027224 */ /* 0x000fca00078e0202 */
[----:B------:R-:W-:-:S13]  /*03b0*/  ISETP.GT.U32.AND P1, PT, R4, R2, PT ;  /* 0x000000020400720c */ /* 0x000fda0003f24070 */
[----:B------:R-:W-:Y:S01]  /*03c0*/  @!P1 IMAD.IADD R2, R2, 0x1, -R4 ;  /* 0x0000000102029824 */ /* 0x000fe200078e0a04 */
[----:B------:R-:W-:Y:S02]  /*03d0*/  @!P1 IADD3 R0, R0, 0x1, RZ ;  /* 0x0000000100009810 */ /* 0x000fe40007ffe0ff */
[----:B------:R-:W-:Y:S02]  /*03e0*/  ISETP.NE.AND P1, PT, R5, RZ, PT ;  /* 0x000000ff0500720c */ /* 0x000fe40003f25270 */
[----:B------:R-:W-:Y:S02]  /*03f0*/  ISETP.GE.U32.AND P2, PT, R2, R4, PT ;  /* 0x000000040200720c */ /* 0x000fe40003f46070 */
[----:B------:R-:W-:-:S04]  /*0400*/  LOP3.LUT R2, R7, R5, RZ, 0x3c, !PT ;  /* 0x0000000507027212 */ /* 0x000fc800078e3cff */
[----:B------:R-:W-:-:S07]  /*0410*/  ISETP.GE.AND P0, PT, R2, RZ, PT ;  /* 0x000000ff0200720c */ /* 0x000fce0003f06270 */
[----:B------:R-:W-:-:S06]  /*0420*/  @P2 IADD3 R0, R0, 0x1, RZ ;  /* 0x0000000100002810 */ /* 0x000fcc0007ffe0ff */
[----:B------:R-:W-:Y:S01]  /*0430*/  @!P0 IMAD.MOV R0, RZ, RZ, -R0 ;  /* 0x000000ffff008224 */ /* 0x000fe200078e0a00 */
[----:B------:R-:W-:Y:S02]  /*0440*/  @!P1 LOP3.LUT R0, RZ, R5, RZ, 0x33, !PT ;  /* 0x00000005ff009212 */ /* 0x000fe400078e33ff */
.L_x_2:
[----:B------:R-:W-:Y:S01]  /*0450*/  LOP3.LUT R2, R11, 0xffff, RZ, 0xc0, !PT ;  /* 0x0000ffff0b027812 */ /* 0x000fe200078ec0ff */
[----:B------:R-:W-:Y:S01]  /*0460*/  ULDC.64 UR8, c[0x0][0x118] ;  /* 0x0000460000087ab9 */ /* 0x000fe20000000a00 */
[----:B------:R-:W-:Y:S01]  /*0470*/  PLOP3.LUT P4, PT, PT, PT, PT, 0x80, 0x0 ;  /* 0x000000000000781c */ /* 0x000fe20003f8f070 */
[----:B------:R-:W-:Y:S01]  /*0480*/  CS2R R22, SRZ ;  /* 0x0000000000167805 */ /* 0x000fe2000001ff00 */
[----:B------:R-:W-:Y:S01]  /*0490*/  CS2R R20, SRZ ;  /* 0x0000000000147805 */ /* 0x000fe2000001ff00 */
[----:B------:R-:W-:Y:S01]  /*04a0*/  IMAD R235, R2, R0, RZ ;  /* 0x0000000002eb7224 */ /* 0x000fe200078e02ff */
[----:B------:R-:W-:Y:S01]  /*04b0*/  CS2R R134, SRZ ;  /* 0x0000000000867805 */ /* 0x000fe2000001ff00 */
[----:B------:R-:W-:Y:S01]  /*04c0*/  CS2R R132, SRZ ;  /* 0x0000000000847805 */ /* 0x000fe2000001ff00 */
[----:B------:R-:W-:Y:S01]  /*04d0*/  CS2R R186, SRZ ;  /* 0x0000000000ba7805 */ /* 0x000fe2000001ff00 */
[----:B------:R-:W-:Y:S01]  /*04e0*/  IMAD.IADD R0, R235, 0x1, R0 ;  /* 0x00000001eb007824 */ /* 0x000fe200078e0200 */
[----:B------:R1:W-:Y:S01]  /*04f0*/  STL [R1+0x24], R235 ;  /* 0x000024eb01007387 */ /* 0x0003e20000100800 */
[----:B------:R-:W-:Y:S01]  /*0500*/  CS2R R184, SRZ ;  /* 0x0000000000b87805 */ /* 0x000fe2000001ff00 */
[----:B------:R-:W-:Y:S01]  /*0510*/  CS2R R130, SRZ ;  /* 0x0000000000827805 */ /* 0x000fe2000001ff00 */
[----:B------:R-:W-:Y:S01]  /*0520*/  CS2R R128, SRZ ;  /* 0x0000000000807805 */ /* 0x000fe2000001ff00 */
[----:B------:R-:W-:Y:S01]  /*0530*/  IMNMX R236, R10, R0, PT ;  /* 0x000000000aec7217 */ /* 0x000fe20003800200 */
[----:B------:R-:W-:Y:S01]  /*0540*/  CS2R R126, SRZ ;  /* 0x00000000007e7805 */ /* 0x000fe2000001ff00 */
[----:B------:R-:W-:Y:S01]  /*0550*/  CS2R R124, SRZ ;  /* 0x00000000007c7805 */ /* 0x000fe2000001ff00 */
[----:B------:R-:W-:Y:S01]  /*0560*/  CS2R R118, SRZ ;  /* 0x0000000000767805 */ /* 0x000fe2000001ff00 */
[----:B------:R-:W-:Y:S01]  /*0570*/  ISETP.GT.AND P0, PT, R236, R235, PT ;  /* 0x000000ebec00720c */ /* 0x000fe20003f04270 */
[----:B------:R-:W-:Y:S01]  /*0580*/  CS2R R116, SRZ ;  /* 0x0000000000747805 */ /* 0x000fe2000001ff00 */
        /* <DEDUP_REMOVED lines=22> */
[----:B------:R-:W-:Y:S05]  /*06f0*/  @!P0 BRA `(.L_x_3) ;  /* 0x0000a57000008947 */ /* 0x000fea0003800000 */
[----:B-1----:R-:W-:-:S04]  /*0700*/  ISETP.NE.U32.AND P1, PT, RZ, c[0x0][0x340], PT ;  /* 0x0000d000ff007a0c */ /* 0x002fc80003f25070 */
[----:B------:R-:W-:-:S13]  /*0710*/  ISETP.NE.AND.EX P1, PT, RZ, c[0x0][0x344], PT, P1 ;  /* 0x0000d100ff007a0c */ /* 0x000fda0003f25310 */
[----:B------:R-:W-:-:S04]  /*0720*/  @P1 IMAD.MOV.U32 R2, RZ, RZ, 0x4 ;  /* 0x00000004ff021424 */ /* 0x000fc800078e00ff */
[----:B------:R-:W-:-:S05]  /*0730*/  @P1 IMAD.WIDE R2, R18, R2, c[0x0][0x340] ;  /* 0x0000d00012021625 */ /* 0x000fca00078e0202 */
[----:B------:R1:W2:Y:S01]  /*0740*/  @P1 LDG.E R15, [R2.64] ;  /* 0x00000008020f1981 */ /* 0x0002a2000c1e1900 */
[----:B------:R-:W-:Y:S01]  /*0750*/  SHF.R.S32.HI R27, RZ, 0x1f, R244 ;  /* 0x0000001fff1b7819 */ /* 0x000fe200000114f4 */
[----:B------:R-:W-:Y:S01]  /*0760*/  IMAD.MOV.U32 R0, RZ, RZ, c[0x0][0x2c4] ;  /* 0x0000b100ff007624 */ /* 0x000fe200078e00ff */
[----:B------:R-:W-:Y:S01]  /*0770*/  SHF.R.S32.HI R12, RZ, 0x1f, R16 ;  /* 0x0000001fff0c7819 */ /* 0x000fe20000011410 */
[----:B------:R-:W3:Y:S01]  /*0780*/  S2R R22, SR_CTAID.X ;  /* 0x0000000000167919 */ /* 0x000ee20000002500 */
[-C--:B------:R-:W-:Y:S01]  /*0790*/  LEA.HI R5, R27, R244.reuse, RZ, 0x3 ;  /* 0x000000f41b057211 */ /* 0x080fe200078f18ff */
[----:B------:R-:W-:Y:S01]  /*07a0*/  ULDC UR5, c[0x0][0x2c4] ;  /* 0x0000b10000057ab9 */ /* 0x000fe20000000800 */
[----:B------:R-:W-:Y:S01]  /*07b0*/  ISETP.NE.AND P0, PT, R0, 0x1, PT ;  /* 0x000000010000780c */ /* 0x000fe20003f05270 */
[----:B------:R-:W-:Y:S01]  /*07c0*/  IMAD R4, R12, c[0x0][0x1b8], RZ ;  /* 0x00006e000c047a24 */ /* 0x000fe200078e02ff */
[----:B------:R-:W-:Y:S01]  /*07d0*/  LOP3.LUT R0, R5, 0xfffffff8, RZ, 0xc0, !PT ;  /* 0xfffffff805007812 */ /* 0x000fe200078ec0ff */
[----:B------:R-:W-:Y:S01]  /*07e0*/  ULDC UR4, c[0x0][0x168] ;  /* 0x00005a0000047ab9 */ /* 0x000fe20000000800 */
[----:B------:R-:W-:Y:S01]  /*07f0*/  SHF.R.S32.HI R19, RZ, 0x3, R5 ;  /* 0x00000003ff137819 */ /* 0x000fe20000011405 */
[----:B------:R-:W-:Y:S01]  /*0800*/  UIMAD UR4, UR5, UR4, URZ ;  /* 0x00000004050472a4 */ /* 0x000fe2000f8e023f */
[-C--:B------:R-:W-:Y:S01]  /*0810*/  IADD3 R23, -R0, R244.reuse, RZ ;  /* 0x000000f400177210 */ /* 0x080fe20007ffe1ff */
[----:B------:R-:W-:Y:S01]  /*0820*/  IMAD R0, R16, c[0x0][0x1bc], R4 ;  /* 0x00006f0010007a24 */ /* 0x000fe200078e0204 */
[----:B------:R-:W-:Y:S01]  /*0830*/  SHF.R.S32.HI R17, RZ, 0x1f, R18 ;  /* 0x0000001fff117819 */ /* 0x000fe20000011412 */
[----:B------:R-:W-:Y:S01]  /*0840*/  BSSY B0, `(.L_x_4) ;  /* 0x000005e000007945 */ /* 0x000fe20003800000 */
[--C-:B------:R-:W-:Y:S01]  /*0850*/  SHF.R.S32.HI R6, RZ, 0x1f, R19.reuse ;  /* 0x0000001fff067819 */ /* 0x100fe20000011413 */
[----:B------:R-:W-:Y:S01]  /*0860*/  IMAD R4, R23, 0x10, R19 ;  /* 0x0000001017047824 */ /* 0x000fe200078e0213 */
[----:B------:R-:W-:Y:S01]  /*0870*/  LEA.HI R26, R27, R244, RZ, 0x4 ;  /* 0x000000f41b1a7211 */ /* 0x000fe200078f20ff */
[----:B------:R-:W-:-:S02]  /*0880*/  IMAD R5, R17, c[0x0][0x1c0], RZ ;  /* 0x0000700011057a24 */ /* 0x000fc400078e02ff */
[----:B------:R-:W-:Y:S02]  /*0890*/  IMAD.SHL.U32 R20, R23, 0x8, RZ ;  /* 0x0000000817147824 */ /* 0x000fe400078e00ff */
[----:B------:R-:W-:Y:S02]  /*08a0*/  IMAD R5, R18, c[0x0][0x1c4], R5 ;  /* 0x0000710012057a24 */ /* 0x000fe400078e0205 */
[----:B-1----:R-:W-:Y:S01]  /*08b0*/  IMAD.WIDE.U32 R2, R16, c[0x0][0x1b8], RZ ;  /* 0x00006e0010027a25 */ /* 0x002fe200078e00ff */
[----:B------:R-:W-:Y:S02]  /*08c0*/  SHF.R.S32.HI R21, RZ, 0x1f, R20 ;  /* 0x0000001fff157819 */ /* 0x000fe40000011414 */
[----:B------:R-:W-:Y:S01]  /*08d0*/  ISETP.GE.AND P3, PT, R20, c[0x0][0x198], PT ;  /* 0x0000660014007a0c */ /* 0x000fe20003f66270 */
[----:B---3--:R-:W-:Y:S01]  /*08e0*/  IMAD R10, R22, 0x80, R4 ;  /* 0x00000080160a7824 */ /* 0x008fe200078e0204 */
[----:B------:R-:W-:Y:S01]  /*08f0*/  IADD3 R3, R3, R0, RZ ;  /* 0x0000000003037210 */ /* 0x000fe20007ffe0ff */
[----:B------:R-:W-:-:S03]  /*0900*/  IMAD.WIDE.U32 R8, R19, c[0x0][0x208], R20 ;  /* 0x0000820013087a25 */ /* 0x000fc600078e0014 */
[----:B------:R-:W-:Y:S01]  /*0910*/  MOV R0, R10 ;  /* 0x0000000a00007202 */ /* 0x000fe20000000f00 */
[----:B------:R-:W-:-:S04]  /*0920*/  @P0 IMAD.HI.U32 R4, R10, c[0x0][0x2c8], RZ ;  /* 0x0000b2000a040a27 */ /* 0x000fc800078e00ff */
[----:B------:R-:W-:Y:S01]  /*0930*/  IMAD.WIDE.U32 R2, R18, c[0x0][0x1c0], R2 ;  /* 0x0000700012027a25 */ /* 0x000fe200078e0002 */
[----:B------:R-:W-:-:S03]  /*0940*/  @P0 SHF.R.U32.HI R0, RZ, c[0x0][0x2cc], R4 ;  /* 0x0000b300ff000a19 */ /* 0x000fc60000011604 */
[C---:B------:R-:W-:Y:S01]  /*0950*/  IMAD R4, R6.reuse, c[0x0][0x208], RZ ;  /* 0x0000820006047a24 */ /* 0x040fe200078e02ff */
[----:B------:R-:W-:Y:S01]  /*0960*/  IADD3 R3, R3, R5, RZ ;  /* 0x0000000503037210 */ /* 0x000fe20007ffe0ff */
[----:B------:R-:W-:Y:S01]  /*0970*/  IMAD R5, R6, c[0x0][0x1e0], RZ ;  /* 0x0000780006057a24 */ /* 0x000fe200078e02ff */
[----:B------:R-:W-:Y:S01]  /*0980*/  SHF.R.S32.HI R6, RZ, 0x1f, R0 ;  /* 0x0000001fff067819 */ /* 0x000fe20000011400 */
[C---:B------:R-:W-:Y:S02]  /*0990*/  IMAD R11, R19.reuse, c[0x0][0x20c], R4 ;  /* 0x00008300130b7a24 */ /* 0x040fe400078e0204 */
[C---:B------:R-:W-:Y:S02]  /*09a0*/  IMAD R7, R19.reuse, c[0x0][0x1e4], R5 ;  /* 0x0000790013077a24 */ /* 0x040fe400078e0205 */
[----:B------:R-:W-:Y:S02]  /*09b0*/  IMAD R6, R6, c[0x0][0x1b0], RZ ;  /* 0x00006c0006067a24 */ /* 0x000fe400078e02ff */
[----:B------:R-:W-:-:S04]  /*09c0*/  IMAD.WIDE.U32 R4, R19, c[0x0][0x1e0], R20 ;  /* 0x0000780013047a25 */ /* 0x000fc800078e0014 */
[----:B------:R-:W-:Y:S01]  /*09d0*/  IMAD.WIDE.U32 R2, R0, c[0x0][0x1b0], R2 ;  /* 0x00006c0000027a25 */ /* 0x000fe200078e0002 */
[----:B------:R-:W-:-:S03]  /*09e0*/  IADD3 R7, R5, R7, RZ ;  /* 0x0000000705077210 */ /* 0x000fc60007ffe0ff */
[----:B------:R-:W-:Y:S02]  /*09f0*/  IMAD R6, R0, c[0x0][0x1b4], R6 ;  /* 0x00006d0000067a24 */ /* 0x000fe400078e0206 */
[----:B------:R-:W-:Y:S02]  /*0a00*/  IMAD.MOV R0, RZ, RZ, -R0 ;  /* 0x000000ffff007224 */ /* 0x000fe400078e0a00 */
[----:B------:R-:W-:Y:S01]  /*0a10*/  IMAD.IADD R5, R9, 0x1, R11 ;  /* 0x0000000109057824 */ /* 0x000fe200078e020b */
[----:B------:R-:W-:Y:S01]  /*0a20*/  IADD3 R3, R3, R6, RZ ;  /* 0x0000000603037210 */ /* 0x000fe20007ffe0ff */
[----:B------:R-:W-:Y:S01]  /*0a30*/  IMAD R9, R0, c[0x0][0x2c4], R10 ;  /* 0x0000b10000097a24 */ /* 0x000fe200078e020a */
[----:B------:R-:W-:Y:S01]  /*0a40*/  LOP3.LUT R0, R26, 0xfffffff0, RZ, 0xc0, !PT ;  /* 0xfffffff01a007812 */ /* 0x000fe200078ec0ff */
[----:B------:R-:W-:Y:S01]  /*0a50*/  IMAD.MOV.U32 R6, RZ, RZ, R4 ;  /* 0x000000ffff067224 */ /* 0x000fe200078e0004 */
[----:B------:R-:W-:Y:S01]  /*0a60*/  MOV R4, R8 ;  /* 0x0000000800047202 */ /* 0x000fe20000000f00 */
[----:B------:R-:W-:-:S02]  /*0a70*/  IMAD R10, R12, c[0x0][0x210], RZ ;  /* 0x000084000c0a7a24 */ /* 0x000fc400078e02ff */
[----:B------:R-:W-:Y:S01]  /*0a80*/  IMAD.IADD R8, R244, 0x1, -R0 ;  /* 0x00000001f4087824 */ /* 0x000fe200078e0a00 */
[----:B------:R-:W-:Y:S01]  /*0a90*/  SHF.L.U32 R0, R19, 0x6, RZ ;  /* 0x0000000613007819 */ /* 0x000fe200000006ff */
[----:B------:R-:W-:Y:S01]  /*0aa0*/  IMAD R13, R16, c[0x0][0x214], R10 ;  /* 0x00008500100d7a24 */ /* 0x000fe200078e020a */
[----:B------:R-:W-:Y:S01]  /*0ab0*/  SHF.R.S32.HI R10, RZ, 0x1f, R9 ;  /* 0x0000001fff0a7819 */ /* 0x000fe20000011409 */
[----:B------:R-:W-:Y:S01]  /*0ac0*/  IMAD R11, R12, c[0x0][0x1e8], RZ ;  /* 0x00007a000c0b7a24 */ /* 0x000fe200078e02ff */
[----:B------:R-:W-:Y:S01]  /*0ad0*/  SHF.R.S32.HI R12, RZ, 0x1f, R8 ;  /* 0x0000001fff0c7819 */ /* 0x000fe20000011408 */
[----:B------:R-:W-:Y:S01]  /*0ae0*/  IMAD.WIDE.U32 R2, R9, c[0x0][0x1a8], R2 ;  /* 0x00006a0009027a25 */ /* 0x000fe200078e0002 */
[----:B------:R-:W-:Y:S02]  /*0af0*/  LOP3.LUT R0, R0, 0x1c0, RZ, 0xc0, !PT ;  /* 0x000001c000007812 */ /* 0x000fe400078ec0ff */
[----:B------:R-:W-:Y:S01]  /*0b00*/  LEA.HI R25, R12, R8, RZ, 0x3 ;  /* 0x000000080c197211 */ /* 0x000fe200078f18ff */
[----:B------:R-:W-:Y:S01]  /*0b10*/  IMAD R10, R10, c[0x0][0x1a8], RZ ;  /* 0x00006a000a0a7a24 */ /* 0x000fe200078e02ff */
[----:B------:R-:W-:Y:S01]  /*0b20*/  LOP3.LUT R14, R0, 0x38, R20, 0xf8, !PT ;  /* 0x00000038000e7812 */ /* 0x000fe200078ef814 */
[----:B------:R-:W-:Y:S01]  /*0b30*/  IMAD.WIDE.U32 R4, R16, c[0x0][0x210], R4 ;  /* 0x0000840010047a25 */ /* 0x000fe200078e0004 */
[----:B------:R-:W-:-:S02]  /*0b40*/  SHF.R.U32.HI R12, RZ, 0x3, R0 ;  /* 0x00000003ff0c7819 */ /* 0x000fc40000011600 */
[----:B------:R-:W-:Y:S01]  /*0b50*/  LOP3.LUT R0, R25, 0xfffffff8, RZ, 0xc0, !PT ;  /* 0xfffffff819007812 */ /* 0x000fe200078ec0ff */
[----:B------:R-:W-:Y:S02]  /*0b60*/  IMAD R10, R9, c[0x0][0x1ac], R10 ;  /* 0x00006b00090a7a24 */ /* 0x000fe400078e020a */
[----:B------:R-:W-:Y:S01]  /*0b70*/  IMAD R11, R16, c[0x0][0x1ec], R11 ;  /* 0x00007b00100b7a24 */ /* 0x000fe200078e020b */
[----:B------:R-:W-:Y:S01]  /*0b80*/  IADD3 R24, R8, -R0, RZ ;  /* 0x8000000008187210 */ /* 0x000fe20007ffe0ff */
[----:B------:R-:W-:Y:S01]  /*0b90*/  IMAD.WIDE.U32 R6, R16, c[0x0][0x1e8], R6 ;  /* 0x00007a0010067a25 */ /* 0x000fe200078e0006 */
[----:B------:R-:W-:Y:S02]  /*0ba0*/  IADD3 R9, R3, R10, RZ ;  /* 0x0000000a03097210 */ /* 0x000fe40007ffe0ff */
[----:B------:R-:W-:Y:S01]  /*0bb0*/  LEA R8, P0, R2, c[0x0][0x160], 0x1 ;  /* 0x0000580002087a11 */ /* 0x000fe200078008ff */
[----:B------:R-:W-:Y:S01]  /*0bc0*/  IMAD.IADD R5, R5, 0x1, R13 ;  /* 0x0000000105057824 */ /* 0x000fe200078e020d */
[----:B------:R-:W-:Y:S01]  /*0bd0*/  LOP3.LUT R16, R14, R12, RZ, 0x3c, !PT ;  /* 0x0000000c0e107212 */ /* 0x000fe200078e3cff */
[----:B------:R-:W-:Y:S01]  /*0be0*/  IMAD.IADD R7, R7, 0x1, R11 ;  /* 0x0000000107077824 */ /* 0x000fe200078e020b */
[----:B------:R-:W-:Y:S01]  /*0bf0*/  LEA.HI.X R9, R2, c[0x0][0x164], R9, 0x1, P0 ;  /* 0x0000590002097a11 */ /* 0x000fe200000f0c09 */
[----:B------:R1:W3:Y:S01]  /*0c00*/  SHFL.IDX PT, R13, R8, RZ, 0x181f ;  /* 0x00181fff080d7589 */ /* 0x0002e200000e0000 */
[----:B------:R-:W-:-:S03]  /*0c10*/  LEA.HI R11, R27, R244, RZ, 0x6 ;  /* 0x000000f41b0b7211 */ /* 0x000fc600078f30ff */
[----:B------:R1:W4:Y:S02]  /*0c20*/  SHFL.IDX PT, R14, R9, RZ, 0x181f ;  /* 0x00181fff090e7589 */ /* 0x00032400000e0000 */
[----:B------:R-:W-:Y:S01]  /*0c30*/  IMAD.SHL.U32 R11, R11, 0x8, RZ ;  /* 0x000000080b0b7824 */ /* 0x000fe200078e00ff */
[----:B--2---:R-:W-:Y:S01]  /*0c40*/  @P1 SHF.R.S32.HI R3, RZ, 0x1f, R15 ;  /* 0x0000001fff031819 */ /* 0x004fe2000001140f */
[----:B------:R-:W-:Y:S02]  /*0c50*/  @!P1 IMAD.MOV.U32 R3, RZ, RZ, R17 ;  /* 0x000000ffff039224 */ /* 0x000fe400078e0011 */
[----:B------:R-:W-:Y:S01]  /*0c60*/  @P1 IMAD.MOV.U32 R2, RZ, RZ, R15 ;  /* 0x000000ffff021224 */ /* 0x000fe200078e000f */
[----:B------:R-:W-:Y:S01]  /*0c70*/  @!P1 MOV R2, R18 ;  /* 0x0000001200029202 */ /* 0x000fe20000000f00 */
[C---:B------:R-:W-:Y:S01]  /*0c80*/  IMAD R10, R3.reuse, c[0x0][0x1f0], RZ ;  /* 0x00007c00030a7a24 */ /* 0x040fe200078e02ff */
[----:B------:R-:W-:Y:S01]  /*0c90*/  LEA R15, R22, R19, 0x7 ;  /* 0x00000013160f7211 */ /* 0x000fe200078e38ff */
[----:B------:R-:W-:Y:S01]  /*0ca0*/  IMAD R0, R3, c[0x0][0x218], RZ ;  /* 0x0000860003007a24 */ /* 0x000fe200078e02ff */
[----:B------:R-:W-:Y:S01]  /*0cb0*/  MOV R18, 0x20 ;  /* 0x0000002000127802 */ /* 0x000fe20000000f00 */
[C---:B------:R-:W-:Y:S01]  /*0cc0*/  IMAD R12, R2.reuse, c[0x0][0x1f4], R10 ;  /* 0x00007d00020c7a24 */ /* 0x040fe200078e020a */
[----:B------:R-:W-:Y:S01]  /*0cd0*/  ISETP.GE.AND P0, PT, R15, UR4, PT ;  /* 0x000000040f007c0c */ /* 0x000fe2000bf06270 */
[----:B------:R-:W-:Y:S01]  /*0ce0*/  IMAD R10, R2, c[0x0][0x21c], R0 ;  /* 0x00008700020a7a24 */ /* 0x000fe200078e0200 */
[----:B------:R-:W-:Y:S01]  /*0cf0*/  LOP3.LUT R0, R16, 0xfffffe00, R11, 0xf8, !PT ;  /* 0xfffffe0010007812 */ /* 0x000fe200078ef80b */
[----:B------:R-:W-:Y:S01]  /*0d00*/  IMAD.WIDE.U32 R94, R2, c[0x0][0x218], R4 ;  /* 0x00008600025e7a25 */ /* 0x000fe200078e0004 */
[----:B------:R-:W-:-:S03]  /*0d10*/  R2P PR, R24, 0x6 ;  /* 0x0000000618007804 */ /* 0x000fc60000000000 */
[----:B------:R-:W-:Y:S01]  /*0d20*/  IMAD.WIDE.U32 R30, R2, c[0x0][0x1f0], R6 ;  /* 0x00007c00021e7a25 */ /* 0x000fe200078e0006 */
[----:B------:R-:W-:Y:S02]  /*0d30*/  IADD3 R29, R95, R10, RZ ;  /* 0x0000000a5f1d7210 */ /* 0x000fe40007ffe0ff */
[----:B------:R-:W-:Y:S01]  /*0d40*/  SEL R4, R18, 0xffffffe0, !P2 ;  /* 0xffffffe012047807 */ /* 0x000fe20005000000 */
[----:B------:R-:W-:Y:S01]  /*0d50*/  IMAD.MOV.U32 R17, RZ, RZ, 0x10 ;  /* 0x00000010ff117424 */ /* 0x000fe200078e00ff */
[----:B------:R-:W-:Y:S01]  /*0d60*/  IADD3 R33, R31, R12, RZ ;  /* 0x0000000c1f217210 */ /* 0x000fe20007ffe0ff */
[----:B------:R1:W-:Y:S03]  /*0d70*/  STL.64 [R1+0x28], R30 ;  /* 0x0000281e01007387 */ /* 0x0003e60000100a00 */
[----:B------:R-:W-:Y:S01]  /*0d80*/  SEL R3, R17, 0xfffffff0, !P1 ;  /* 0xfffffff011037807 */ /* 0x000fe20004800000 */
[----:B------:R1:W-:Y:S04]  /*0d90*/  STL.64 [R1+0x38], R94 ;  /* 0x0000385e01007387 */ /* 0x0003e80000100a00 */
[----:B------:R1:W-:Y:S04]  /*0da0*/  STL [R1+0x34], R29 ;  /* 0x0000341d01007387 */ /* 0x0003e80000100800 */
[----:B------:R1:W-:Y:S01]  /*0db0*/  STL [R1+0x1c], R33 ;  /* 0x00001c2101007387 */ /* 0x0003e20000100800 */
[----:B------:R-:W-:Y:S05]  /*0dc0*/  @P0 BRA `(.L_x_5) ;  /* 0x0000005000000947 */ /* 0x000fea0003800000 */
[----:B---34-:R-:W-:Y:S01]  /*0dd0*/  LEA R6, P0, R20, R13, 0x1 ;  /* 0x0000000d14067211 */ /* 0x018fe200078008ff */
[----:B------:R-:W-:-:S03]  /*0de0*/  IMAD.SHL.U32 R2, R0, 0x2, RZ ;  /* 0x0000000200027824 */ /* 0x000fc600078e00ff */
[----:B------:R-:W-:-:S05]  /*0df0*/  LEA.HI.X R7, R20, R14, R21, 0x1, P0 ;  /* 0x0000000e14077211 */ /* 0x000fca00000f0c15 */
[----:B------:R-:W-:Y:S01]  /*0e00*/  @!PT LDS RZ, [RZ] ;  /* 0x00000000fffff984 */ /* 0x000fe20000000800 */
[----:B------:R2:W-:Y:S04]  /*0e10*/  LDGSTS.E.BYPASS.LTC128B.128 [R2+0x7100], [R6.64], !P3 ;  /* 0x0710000006027fae */ /* 0x0005e8000d901d48 */
.L_x_5:
[----:B---34-:R-:W-:Y:S05]  /*0e20*/  BSYNC B0 ;  /* 0x0000000000007941 */ /* 0x018fea0003800000 */
.L_x_4:
[----:B------:R-:W-:Y:S01]  /*0e30*/  IADD3 R5, R15, 0x10, RZ ;  /* 0x000000100f057810 */ /* 0x000fe20007ffe0ff */
[----:B--2---:R2:W3:Y:S01]  /*0e40*/  SHFL.IDX PT, R2, R9, 0x1, 0x181f ;  /* 0x00381f0009027f89 */ /* 0x0044e200000e0000 */
[----:B------:R-:W-:Y:S02]  /*0e50*/  BSSY B0, `(.L_x_6) ;  /* 0x0000009000007945 */ /* 0x000fe40003800000 */
[----:B------:R-:W-:Y:S01]  /*0e60*/  ISETP.GE.AND P0, PT, R5, UR4, PT ;  /* 0x0000000405007c0c */ /* 0x000fe2000bf06270 */
[----:B------:R2:W4:-:S12]  /*0e70*/  SHFL.IDX PT, R6, R8, 0x1, 0x181f ;  /* 0x00381f0008067f89 */ /* 0x00051800000e0000 */
[----:B------:R-:W-:Y:S05]  /*0e80*/  @P0 BRA `(.L_x_7) ;  /* 0x0000005000000947 */ /* 0x000fea0003800000 */
[----:B----4-:R-:W-:-:S04]  /*0e90*/  LEA R6, P0, R20, R6, 0x1 ;  /* 0x0000000614067211 */ /* 0x010fc800078008ff */
[----:B---3--:R-:W-:Y:S01]  /*0ea0*/  LEA.HI.X R7, R20, R2, R21, 0x1, P0 ;  /* 0x0000000214077211 */ /* 0x008fe200000f0c15 */
[----:B------:R-:W-:-:S05]  /*0eb0*/  IMAD.SHL.U32 R2, R0, 0x2, RZ ;  /* 0x0000000200027824 */ /* 0x000fca00078e00ff */
[----:B------:R-:W-:Y:S01]  /*0ec0*/  @!PT LDS RZ, [RZ] ;  /* 0x00000000fffff984 */ /* 0x000fe20000000800 */
[----:B------:R3:W-:Y:S03]  /*0ed0*/  LDGSTS.E.BYPASS.LTC128B.128 [R2+0x7900], [R6.64], !P3 ;  /* 0x0790000006027fae */ /* 0x0007e6000d901d48 */
.L_x_7:
[----:B------:R-:W-:Y:S05]  /*0ee0*/  BSYNC B0 ;  /* 0x0000000000007941 */ /* 0x000fea0003800000 */
.L_x_6:
[----:B------:R-:W-:Y:S01]  /*0ef0*/  IADD3 R5, R15, 0x20, RZ ;  /* 0x000000200f057810 */ /* 0x000fe20007ffe0ff */
[----:B---3--:R3:W1:Y:S01]  /*0f00*/  SHFL.IDX PT, R2, R9, 0x2, 0x181f ;  /* 0x00581f0009027f89 */ /* 0x00866200000e0000 */
[----:B------:R-:W-:Y:S02]  /*0f10*/  BSSY B0, `(.L_x_8) ;  /* 0x0000009000007945 */ /* 0x000fe40003800000 */
[----:B------:R-:W-:Y:S01]  /*0f20*/  ISETP.GE.AND P0, PT, R5, UR4, PT ;  /* 0x0000000405007c0c */ /* 0x000fe2000bf06270 */
[----:B----4-:R3:W4:-:S12]  /*0f30*/  SHFL.IDX PT, R6, R8, 0x2, 0x181f ;  /* 0x00581f0008067f89 */ /* 0x01071800000e0000 */
[----:B------:R-:W-:Y:S05]  /*0f40*/  @P0 BRA `(.L_x_9) ;  /* 0x0000005000000947 */ /* 0x000fea0003800000 */
[----:B----4-:R-:W-:-:S04]  /*0f50*/  LEA R6, P0, R20, R6, 0x1 ;  /* 0x0000000614067211 */ /* 0x010fc800078008ff */
[----:B-1----:R-:W-:Y:S01]  /*0f60*/  LEA.HI.X R7, R20, R2, R21, 0x1, P0 ;  /* 0x0000000214077211 */ /* 0x002fe200000f0c15 */
[----:B------:R-:W-:-:S05]  /*0f70*/  IMAD.SHL.U32 R2, R0, 0x2, RZ ;  /* 0x0000000200027824 */ /* 0x000fca00078e00ff */
[----:B------:R-:W-:Y:S01]  /*0f80*/  @!PT LDS RZ, [RZ] ;  /* 0x00000000fffff984 */ /* 0x000fe20000000800 */
[----:B------:R1:W-:Y:S03]  /*0f90*/  LDGSTS.E.BYPASS.LTC128B.128 [R2+0x8100], [R6.64], !P3 ;  /* 0x0810000006027fae */ /* 0x0003e6000d901d48 */
.L_x_9:
[----:B------:R-:W-:Y:S05]  /*0fa0*/  BSYNC B0 ;  /* 0x0000000000007941 */ /* 0x000fea0003800000 */
.L_x_8:
[----:B------:R-:W-:Y:S01]  /*0fb0*/  IADD3 R5, R15, 0x30, RZ ;  /* 0x000000300f057810 */ /* 0x000fe20007ffe0ff */
[----:B-1----:R1:W2:Y:S01]  /*0fc0*/  SHFL.IDX PT, R2, R9, 0x3, 0x181f ;  /* 0x00781f0009027f89 */ /* 0x0022a200000e0000 */
[----:B------:R-:W-:Y:S02]  /*0fd0*/  BSSY B0, `(.L_x_10) ;  /* 0x0000009000007945 */ /* 0x000fe40003800000 */
[----:B------:R-:W-:Y:S01]  /*0fe0*/  ISETP.GE.AND P0, PT, R5, UR4, PT ;  /* 0x0000000405007c0c */ /* 0x000fe2000bf06270 */
[----:B----4-:R1:W4:-:S12]  /*0ff0*/  SHFL.IDX PT, R6, R8, 0x3, 0x181f ;  /* 0x00781f0008067f89 */ /* 0x01031800000e0000 */
[----:B------:R-:W-:Y:S05]  /*1000*/  @P0 BRA `(.L_x_11) ;  /* 0x0000005000000947 */ /* 0x000fea0003800000 */
[----:B----4-:R-:W-:-:S04]  /*1010*/  LEA R6, P0, R20, R6, 0x1 ;  /* 0x0000000614067211 */ /* 0x010fc800078008ff */
[----:B--2---:R-:W-:Y:S01]  /*1020*/  LEA.HI.X R7, R20, R2, R21, 0x1, P0 ;  /* 0x0000000214077211 */ /* 0x004fe200000f0c15 */
[----:B------:R-:W-:-:S05]  /*1030*/  IMAD.SHL.U32 R2, R0, 0x2, RZ ;  /* 0x0000000200027824 */ /* 0x000fca00078e00ff */
[----:B------:R-:W-:Y:S01]  /*1040*/  @!PT LDS RZ, [RZ] ;  /* 0x00000000fffff984 */ /* 0x000fe20000000800 */
[----:B------:R2:W-:Y:S03]  /*1050*/  LDGSTS.E.BYPASS.LTC128B.128 [R2+0x8900], [R6.64], !P3 ;  /* 0x0890000006027fae */ /* 0x0005e6000d901d48 */
.L_x_11:
[----:B------:R-:W-:Y:S05]  /*1060*/  BSYNC B0 ;  /* 0x0000000000007941 */ /* 0x000fea0003800000 */
.L_x_10:
[----:B------:R-:W-:Y:S01]  /*1070*/  IADD3 R5, R15, 0x40, RZ ;  /* 0x000000400f057810 */ /* 0x000fe20007ffe0ff */
[----:B--2---:R2:W1:Y:S01]  /*1080*/  SHFL.IDX PT, R2, R9, 0x4, 0x181f ;  /* 0x00981f0009027f89 */ /* 0x00446200000e0000 */
        /* <DEDUP_REMOVED lines=9> */
.L_x_13:
[----:B------:R-:W-:Y:S05]  /*1120*/  BSYNC B0 ;  /* 0x0000000000007941 */ /* 0x000fea0003800000 */
.L_x_12:
        /* <DEDUP_REMOVED lines=11> */
.L_x_15:
[----:B------:R-:W-:Y:S05]  /*11e0*/  BSYNC B0 ;  /* 0x0000000000007941 */ /* 0x000fea0003800000 */
.L_x_14:
        /* <DEDUP_REMOVED lines=11> */
.L_x_17:
[----:B------:R-:W-:Y:S05]  /*12a0*/  BSYNC B0 ;  /* 0x0000000000007941 */ /* 0x000fea0003800000 */
.L_x_16:
[----:B-123--:R-:W1:Y:S01]  /*12b0*/  SHFL.IDX PT, R8, R8, 0x7, 0x181f ;  /* 0x00f81f0008087f89 */ /* 0x00ee6200000e0000 */
[----:B------:R-:W-:Y:S01]  /*12c0*/  IADD3 R5, R15, 0x70, RZ ;  /* 0x000000700f057810 */ /* 0x000fe20007ffe0ff */
[----:B------:R-:W-:Y:S01]  /*12d0*/  IMAD.SHL.U32 R241, R0, 0x2, RZ ;  /* 0x0000000200f17824 */ /* 0x000fe200078e00ff */
[C---:B------:R-:W-:Y:S01]  /*12e0*/  IADD3 R142, R236.reuse, -0x1, RZ ;  /* 0xffffffffec8e7810 */ /* 0x040fe20007ffe0ff */
[----:B------:R-:W2:Y:S01]  /*12f0*/  SHFL.IDX PT, R2, R9, 0x7, 0x181f ;  /* 0x00f81f0009027f89 */ /* 0x000ea200000e0000 */
[----:B------:R-:W-:Y:S01]  /*1300*/  ISETP.GE.AND P1, PT, R5, UR4, PT ;  /* 0x0000000405007c0c */ /* 0x000fe2000bf26270 */
[----:B------:R-:W-:Y:S01]  /*1310*/  IMAD.MOV.U32 R5, RZ, RZ, 0x70 ;  /* 0x00000070ff057424 */ /* 0x000fe200078e00ff */
[----:B------:R-:W-:Y:S01]  /*1320*/  SHF.R.S32.HI R18, RZ, 0x4, R26 ;  /* 0x00000004ff127819 */ /* 0x000fe2000001141a */
[----:B------:R-:W-:Y:S01]  /*1330*/  IMAD.MOV.U32 R250, RZ, RZ, R32 ;  /* 0x000000fffffa7224 */ /* 0x000fe200078e0020 */
[----:B------:R-:W-:Y:S01]  /*1340*/  LEA.HI R242, R27, R244, RZ, 0x5 ;  /* 0x000000f41bf27211 */ /* 0x000fe200078f28ff */
[----:B------:R-:W-:Y:S01]  /*1350*/  IMAD R141, R236, -0x70, R5 ;  /* 0xffffff90ec8d7824 */ /* 0x000fe200078e0205 */
[----:B------:R-:W-:Y:S01]  /*1360*/  ULDC.64 UR4, c[0x0][0x208] ;  /* 0x0000820000047ab9 */ /* 0x000fe20000000a00 */
[C---:B----4-:R-:W-:Y:S01]  /*1370*/  IMAD R6, R5.reuse, c[0x0][0x1e4], RZ ;  /* 0x0000790005067a24 */ /* 0x050fe200078e02ff */
[----:B------:R-:W-:Y:S01]  /*1380*/  USHF.L.U32 UR7, UR4, 0x5, URZ ;  /* 0x0000000504077899 */ /* 0x000fe2000800063f */
[----:B------:R-:W-:Y:S01]  /*1390*/  IMAD.WIDE.U32 R248, R5, c[0x0][0x1e0], RZ ;  /* 0x0000780005f87a25 */ /* 0x000fe200078e00ff */
[----:B------:R-:W-:Y:S01]  /*13a0*/  IADD3 R22, R141, c[0x0][0x1d0], -R19 ;  /* 0x000074008d167a10 */ /* 0x000fe20007ffe813 */
[----:B------:R-:W-:-:S02]  /*13b0*/  UMOV UR6, 0x5 ;  /* 0x0000000500067882 */ /* 0x000fc40000000000 */
[----:B------:R-:W-:Y:S01]  /*13c0*/  IMAD.IADD R243, R249, 0x1, R6 ;  /* 0x00000001f9f37824 */ /* 0x000fe200078e0206 */
[C---:B------:R-:W-:Y:S01]  /*13d0*/  ISETP.GE.AND P6, PT, R22.reuse, 0x21, PT ;  /* 0x000000211600780c */ /* 0x040fe20003fc6270 */
[----:B------:R-:W-:Y:S01]  /*13e0*/  IMAD.MOV.U32 R251, RZ, RZ, R33 ;  /* 0x000000fffffb7224 */ /* 0x000fe200078e0021 */
[----:B------:R-:W-:Y:S01]  /*13f0*/  ISETP.GE.AND P4, PT, R22, 0x1, PT ;  /* 0x000000011600780c */ /* 0x000fe20003f86270 */
[----:B------:R-:W-:Y:S01]  /*1400*/  IMAD.MOV.U32 R250, RZ, RZ, R30 ;  /* 0x000000fffffa7224 */ /* 0x000fe200078e001e */
[----:B------:R-:W-:Y:S01]  /*1410*/  USHF.L.U64.HI UR5, UR4, UR6, UR5 ;  /* 0x0000000604057299 */ /* 0x000fe20008010205 */
[C---:B-1----:R-:W-:Y:S01]  /*1420*/  @!P1 LEA R8, P0, R20.reuse, R8, 0x1 ;  /* 0x0000000814089211 */ /* 0x042fe200078008ff */
[----:B------:R-:W-:Y:S02]  /*1430*/  IMAD R0, R243, R142, RZ ;  /* 0x0000008ef3007224 */ /* 0x000fe400078e02ff */
[----:B------:R-:W-:Y:S01]  /*1440*/  IMAD.MOV.U32 R245, RZ, RZ, c[0x0][0x1e0] ;  /* 0x00007800fff57624 */ /* 0x000fe200078e00ff */
[----:B--2---:R-:W-:Y:S01]  /*1450*/  @!P1 LEA.HI.X R9, R20, R2, R21, 0x1, P0 ;  /* 0x0000000214099211 */ /* 0x004fe200000f0c15 */
[----:B------:R-:W-:Y:S01]  /*1460*/  IMAD.WIDE.U32 R6, R142, R248, R250 ;  /* 0x000000f88e067225 */ /* 0x000fe200078e00fa */
[----:B------:R-:W-:Y:S01]  /*1470*/  ISETP.GE.AND P0, PT, R22, 0x11, PT ;  /* 0x000000111600780c */ /* 0x000fe20003f06270 */
[----:B------:R-:W-:Y:S01]  /*1480*/  STL.64 [R1+0x18], R250 ;  /* 0x000018fa01007387 */ /* 0x000fe20000100a00 */
[----:B------:R-:W-:Y:S01]  /*1490*/  SHF.R.S32.HI R21, RZ, 0x1f, R142 ;  /* 0x0000001fff157819 */ /* 0x000fe2000001148e */
[----:B------:R-:W-:-:S02]  /*14a0*/  IMAD.MOV.U32 R246, RZ, RZ, c[0x0][0x1e4] ;  /* 0x00007900fff67624 */ /* 0x000fc400078e00ff */
[----:B------:R-:W-:Y:S01]  /*14b0*/  @!PT LDS RZ, [RZ] ;  /* 0x00000000fffff984 */ /* 0x000fe20000000800 */
[----:B------:R1:W-:Y:S01]  /*14c0*/  @!P1 LDGSTS.E.BYPASS.LTC128B.128 [R241+0xa900], [R8.64], !P3 ;  /* 0x0a90000008f19fae */ /* 0x0003e2000d901d48 */
[----:B------:R-:W-:Y:S01]  /*14d0*/  ISETP.GE.AND P1, PT, R20, c[0x0][0x1d4], PT ;  /* 0x0000750014007a0c */ /* 0x000fe20003f26270 */
[----:B------:R-:W-:Y:S02]  /*14e0*/  IMAD R0, R21, R248, R0 ;  /* 0x000000f815007224 */ /* 0x000fe400078e0200 */
[----:B------:R-:W0:Y:S01]  /*14f0*/  LDGDEPBAR ;  /* 0x00000000000079af */ /* 0x000e220000000000 */
[----:B------:R-:W-:Y:S02]  /*1500*/  IMAD.SHL.U32 R12, R246, 0x20, RZ ;  /* 0x00000020f60c7824 */ /* 0x000fe400078e00ff */
[----:B------:R-:W-:Y:S01]  /*1510*/  IMAD.IADD R7, R7, 0x1, R0 ;  /* 0x0000000107077824 */ /* 0x000fe200078e0200 */
[----:B------:R-:W-:Y:S01]  /*1520*/  BAR.SYNC.DEFER_BLOCKING 0x0 ;  /* 0x0000000000007b1d */ /* 0x000fe20000010000 */
[----:B------:R-:W-:Y:S01]  /*1530*/  @P0 LEA R2, P2, R245, R6, 0x4 ;  /* 0x00000006f5020211 */ /* 0x000fe200078420ff */
[----:B------:R-:W-:-:S02]  /*1540*/  IMAD.MOV.U32 R92, RZ, RZ, R28 ;  /* 0x000000ffff5c7224 */ /* 0x000fc400078e001c */
[----:B------:R-:W-:Y:S01]  /*1550*/  IMAD.MOV.U32 R93, RZ, RZ, R29 ;  /* 0x000000ffff5d7224 */ /* 0x000fe200078e001d */
[----:B------:R-:W-:Y:S01]  /*1560*/  @P0 LEA R10, P5, R2, c[0x0][0x1c8], 0x1 ;  /* 0x00007200020a0a11 */ /* 0x000fe200078a08ff */
[----:B------:R-:W-:Y:S01]  /*1570*/  IMAD.MOV.U32 R92, RZ, RZ, R94 ;  /* 0x000000ffff5c7224 */ /* 0x000fe200078e005e */
[----:B------:R-:W-:-:S04]  /*1580*/  @P0 LEA.HI.X R5, R245, R7, R246, 0x4, P2 ;  /* 0x00000007f5050211 */ /* 0x000fc800010f24f6 */
[----:B------:R-:W-:Y:S01]  /*1590*/  @P0 LEA.HI.X R11, R2, c[0x0][0x1cc], R5, 0x1, P5 ;  /* 0x00007300020b0a11 */ /* 0x000fe200028f0c05 */
[----:B------:R-:W-:Y:S01]  /*15a0*/  STL.64 [R1+0x30], R92 ;  /* 0x0000305c01007387 */ /* 0x000fe20000100a00 */
[----:B------:R-:W-:Y:S01]  /*15b0*/  ISETP.GE.AND P5, PT, R22, 0x31, PT ;  /* 0x000000311600780c */ /* 0x000fe20003fa6270 */
[----:B-1----:R-:W-:-:S05]  /*15c0*/  IMAD.WIDE.U32 R8, R245, 0x20, RZ ;  /* 0x00000020f5087825 */ /* 0x002fca00078e00ff */
[C---:B------:R-:W-:Y:S02]  /*15d0*/  @P6 IADD3 R0, P2, R6.reuse, R8, RZ ;  /* 0x0000000806006210 */ /* 0x040fe40007f5e0ff */
[C---:B------:R-:W-:Y:S02]  /*15e0*/  @P4 LEA R8, P3, R6.reuse, c[0x0][0x1c8], 0x1 ;  /* 0x0000720006084a11 */ /* 0x040fe400078608ff */
[----:B------:R-:W-:Y:S02]  /*15f0*/  @P6 IADD3.X R2, R7, R9, R12, P2, !PT ;  /* 0x0000000907026210 */ /* 0x000fe400017fe40c */
[----:B------:R-:W-:Y:S02]  /*1600*/  @P4 LEA.HI.X R9, R6, c[0x0][0x1cc], R7, 0x1, P3 ;  /* 0x0000730006094a11 */ /* 0x000fe400018f0c07 */
[----:B------:R-:W-:Y:S02]  /*1610*/  @P6 LEA R16, P2, R0, c[0x0][0x1c8], 0x1 ;  /* 0x0000720000106a11 */ /* 0x000fe400078408ff */
[C---:B------:R-:W-:Y:S01]  /*1620*/  ISETP.GE.AND P3, PT, R22.reuse, 0x51, PT ;  /* 0x000000511600780c */ /* 0x040fe20003f66270 */
[----:B------:R-:W-:Y:S01]  /*1630*/  @!PT LDS RZ, [RZ] ;  /* 0x00000000fffff984 */ /* 0x000fe20000000800 */
[----:B------:R-:W-:Y:S01]  /*1640*/  @!PT LDS RZ, [RZ] ;  /* 0x00000000fffff984 */ /* 0x000fe20000000800 */
[----:B------:R-:W-:Y:S01]  /*1650*/  @!PT LDS RZ, [RZ] ;  /* 0x00000000fffff984 */ /* 0x000fe20000000800 */
[----:B------:R1:W-:Y:S01]  /*1660*/  @P4 LDGSTS.E.BYPASS.LTC128B.128 [R241+0x3900], [R8.64], !P1 ;  /* 0x0390000008f14fae */ /* 0x0003e2000c901d48 */
[----:B------:R-:W-:-:S02]  /*1670*/  ISETP.GE.AND P4, PT, R22, 0x41, PT ;  /* 0x000000411600780c */ /* 0x000fc40003f86270 */
[----:B------:R-:W-:Y:S01]  /*1680*/  @P6 LEA.HI.X R17, R0, c[0x0][0x1cc], R2, 0x1, P2 ;  /* 0x0000730000116a11 */ /* 0x000fe200010f0c02 */
[----:B------:R-:W-:Y:S01]  /*1690*/  @P5 IMAD R0, R246, 0x30, RZ ;  /* 0x00000030f6005824 */ /* 0x000fe200078e02ff */
[----:B------:R2:W-:Y:S01]  /*16a0*/  @P0 LDGSTS.E.BYPASS.LTC128B.128 [R241+0x4100], [R10.64], !P1 ;  /* 0x041000000af10fae */ /* 0x0005e2000c901d48 */
[----:B------:R-:W-:-:S03]  /*16b0*/  ISETP.GE.AND P2, PT, R22, 0x61, PT ;  /* 0x000000611600780c */ /* 0x000fc60003f46270 */
[----:B------:R3:W-:Y:S10]  /*16c0*/  @P6 LDGSTS.E.BYPASS.LTC128B.128 [R241+0x4900], [R16.64], !P1 ;  /* 0x0490000010f16fae */ /* 0x0007f4000c901d48 */
[----:B------:R-:W-:-:S02]  /*16d0*/  @P2 IMAD R5, R246, 0x60, RZ ;  /* 0x00000060f6052824 */ /* 0x000fc400078e02ff */
[----:B-1----:R-:W-:-:S04]  /*16e0*/  @P5 IMAD.WIDE.U32 R8, R245, 0x30, R6 ;  /* 0x00000030f5085825 */ /* 0x002fc800078e0006 */
[----:B------:R-:W-:Y:S01]  /*16f0*/  @P5 IMAD.IADD R0, R9, 0x1, R0 ;  /* 0x0000000109005824 */ /* 0x000fe200078e0200 */
[----:B------:R-:W-:Y:S01]  /*1700*/  @P5 LEA R14, P0, R8, c[0x0][0x1c8], 0x1 ;  /* 0x00007200080e5a11 */ /* 0x000fe200078008ff */
[----:B--2---:R-:W-:-:S03]  /*1710*/  @P3 IMAD R10, R246, 0x50, RZ ;  /* 0x00000050f60a3824 */ /* 0x004fc600078e02ff */
[----:B------:R-:W-:Y:S01]  /*1720*/  @P5 LEA.HI.X R15, R8, c[0x0][0x1cc], R0, 0x1, P0 ;  /* 0x00007300080f5a11 */ /* 0x000fe200000f0c00 */
[C---:B------:R-:W-:Y:S01]  /*1730*/  @P3 IMAD.WIDE.U32 R8, R245.reuse, 0x50, R6 ;  /* 0x00000050f5083825 */ /* 0x040fe200078e0006 */
[----:B------:R-:W-:-:S03]  /*1740*/  @P4 LEA R0, P0, R245, R6, 0x6 ;  /* 0x00000006f5004211 */ /* 0x000fc600078030ff */
[----:B------:R1:W-:Y:S01]  /*1750*/  @P5 LDGSTS.E.BYPASS.LTC128B.128 [R241+0x5100], [R14.64], !P1 ;  /* 0x051000000ef15fae */ /* 0x0003e2000c901d48 */
[C---:B------:R-:W-:Y:S01]  /*1760*/  @P4 LEA.HI.X R2, R245.reuse, R7, R246, 0x6, P0 ;  /* 0x00000007f5024211 */ /* 0x040fe200000f34f6 */
[----:B------:R-:W-:Y:S01]  /*1770*/  @P2 IMAD.WIDE.U32 R6, R245, 0x60, R6 ;  /* 0x00000060f5062825 */ /* 0x000fe200078e0006 */
[----:B------:R-:W-:-:S04]  /*1780*/  @P4 LEA R12, P0, R0, c[0x0][0x1c8], 0x1 ;  /* 0x00007200000c4a11 */ /* 0x000fc800078008ff */
[----:B------:R-:W-:Y:S01]  /*1790*/  @P4 LEA.HI.X R13, R0, c[0x0][0x1cc], R2, 0x1, P0 ;  /* 0x00007300000d4a11 */ /* 0x000fe200000f0c02 */
[----:B------:R-:W-:Y:S01]  /*17a0*/  @P3 IMAD.IADD R0, R9, 0x1, R10 ;  /* 0x0000000109003824 */ /* 0x000fe200078e020a */
[----:B------:R-:W-:Y:S02]  /*17b0*/  @P3 LEA R10, P0, R8, c[0x0][0x1c8], 0x1 ;  /* 0x00007200080a3a11 */ /* 0x000fe400078008ff */
[----:B------:R-:W-:Y:S01]  /*17c0*/  LEA.HI R2, R26, R18, RZ, 0x1 ;  /* 0x000000121a027211 */ /* 0x000fe200078f08ff */
[----:B------:R1:W-:Y:S01]  /*17d0*/  @P4 LDGSTS.E.BYPASS.LTC128B.128 [R241+0x5900], [R12.64], !P1 ;  /* 0x059000000cf14fae */ /* 0x0003e2000c901d48 */
[----:B------:R-:W-:Y:S01]  /*17e0*/  @P3 LEA.HI.X R11, R8, c[0x0][0x1cc], R0, 0x1, P0 ;  /* 0x00007300080b3a11 */ /* 0x000fe200000f0c00 */
[----:B------:R-:W-:Y:S01]  /*17f0*/  @P2 IMAD.IADD R0, R7, 0x1, R5 ;  /* 0x0000000107002824 */ /* 0x000fe200078e0205 */
[----:B------:R-:W-:Y:S02]  /*1800*/  @P2 LEA R8, P0, R6, c[0x0][0x1c8], 0x1 ;  /* 0x0000720006082a11 */ /* 0x000fe400078008ff */
[----:B------:R-:W-:Y:S01]  /*1810*/  LOP3.LUT R2, R2, 0xfffffffe, RZ, 0xc0, !PT ;  /* 0xfffffffe02027812 */ /* 0x000fe200078ec0ff */
[----:B------:R2:W-:Y:S01]  /*1820*/  @P3 LDGSTS.E.BYPASS.LTC128B.128 [R241+0x6100], [R10.64], !P1 ;  /* 0x061000000af13fae */ /* 0x0005e2000c901d48 */
[----:B------:R-:W-:Y:S01]  /*1830*/  @P2 LEA.HI.X R9, R6, c[0x0][0x1cc], R0, 0x1, P0 ;  /* 0x0000730006092a11 */ /* 0x000fe200000f0c00 */
[C---:B------:R-:W-:Y:S01]  /*1840*/  IMAD.SHL.U32 R0, R23.reuse, 0x40, RZ ;  /* 0x0000004017007824 */ /* 0x040fe200078e00ff */
[----:B------:R-:W-:Y:S01]  /*1850*/  LOP3.LUT P0, RZ, R23, 0x2, RZ, 0xc0, !PT ;  /* 0x0000000217ff7812 */ /* 0x000fe2000780c0ff */
[----:B------:R-:W-:Y:S01]  /*1860*/  IMAD.IADD R18, R18, 0x1, -R2 ;  /* 0x0000000112127824 */ /* 0x000fe200078e0a02 */
[----:B------:R-:W-:Y:S01]  /*1870*/  ISETP.GE.AND P3, PT, R20, c[0x0][0x1d4], PT ;  /* 0x0000750014007a0c */ /* 0x000fe20003f66270 */
[----:B------:R4:W-:Y:S01]  /*1880*/  @P2 LDGSTS.E.BYPASS.LTC128B.128 [R241+0x6900], [R8.64], !P1 ;  /* 0x0690000008f12fae */ /* 0x0009e2000c901d48 */
[----:B------:R-:W-:Y:S01]  /*1890*/  IMAD.SHL.U32 R2, R24, 0x40, RZ ;  /* 0x0000004018027824 */ /* 0x000fe200078e00ff */
[----:B------:R-:W-:Y:S01]  /*18a0*/  LOP3.LUT R0, R0, 0x1c0, RZ, 0xc0, !PT ;  /* 0x000001c000007812 */ /* 0x000fe200078ec0ff */
[----:B------:R-:W-:Y:S01]  /*18b0*/  IMAD.SHL.U32 R5, R18, 0x8, RZ ;  /* 0x0000000812057824 */ /* 0x000fe200078e00ff */
[----:B------:R-:W0:Y:S01]  /*18c0*/  LDGDEPBAR ;  /* 0x00000000000079af */ /* 0x000e220000000000 */
[----:B------:R-:W-:-:S02]  /*18d0*/  ISETP.LT.OR P6, PT, R22, 0x1, P3 ;  /* 0x000000011600780c */ /* 0x000fc40001fc1670 */
[----:B------:R-:W-:Y:S02]  /*18e0*/  LOP3.LUT R2, R2, 0x1c0, RZ, 0xc0, !PT ;  /* 0x000001c002027812 */ /* 0x000fe400078ec0ff */
[----:B------:R-:W-:Y:S02]  /*18f0*/  SHF.R.U32.HI R6, RZ, 0x3, R0 ;  /* 0x00000003ff067819 */ /* 0x000fe40000011600 */
[----:B------:R-:W-:Y:S01]  /*1900*/  LOP3.LUT R7, R2, 0x8, R5, 0xf8, !PT ;  /* 0x0000000802077812 */ /* 0x000fe200078ef805 */
[----:B------:R-:W-:Y:S01]  /*1910*/  IMAD.SHL.U32 R5, R25, 0x40, RZ ;  /* 0x0000004019057824 */ /* 0x000fe200078e00ff */
[----:B------:R-:W-:Y:S02]  /*1920*/  SHF.R.U32.HI R2, RZ, 0x3, R2 ;  /* 0x00000003ff027819 */ /* 0x000fe40000011602 */
[----:B------:R-:W-:Y:S02]  /*1930*/  ISETP.LT.OR P5, PT, R22, 0x11, P3 ;  /* 0x000000111600780c */ /* 0x000fe40001fa1670 */
[----:B------:R-:W-:-:S02]  /*1940*/  LOP3.LUT R140, R7, R2, RZ, 0x3c, !PT ;  /* 0x00000002078c7212 */ /* 0x000fc400078e3cff */
[----:B------:R-:W-:Y:S01]  /*1950*/  LOP3.LUT R5, R5, 0xfffffe00, RZ, 0xc0, !PT ;  /* 0xfffffe0005057812 */ /* 0x000fe200078ec0ff */
[----:B----4-:R-:W-:Y:S01]  /*1960*/  IMAD.SHL.U32 R8, R19, 0x8, RZ ;  /* 0x0000000813087824 */ /* 0x010fe200078e00ff */
[----:B------:R-:W-:-:S04]  /*1970*/  DEPBAR.LE SB0, 0x1 ;  /* 0x000080400000791a */ /* 0x000fc80000000000 */
[----:B------:R-:W-:-:S04]  /*1980*/  DEPBAR.LE SB0, 0x0 ;  /* 0x000080000000791a */ /* 0x000fc80000000000 */
[----:B------:R-:W-:Y:S01]  /*1990*/  LOP3.LUT R8, R0, 0x8, R8, 0xf8, !PT ;  /* 0x0000000800087812 */ /* 0x000fe200078ef808 */
[----:B------:R-:W-:-:S03]  /*19a0*/  IMAD.SHL.U32 R0, R242, 0x20, RZ ;  /* 0x00000020f2007824 */ /* 0x000fc600078e00ff */
[----:B------:R-:W-:Y:S02]  /*19b0*/  LOP3.LUT R6, R8, R6, RZ, 0x3c, !PT ;  /* 0x0000000608067212 */ /* 0x000fe400078e3cff */
[----:B------:R-:W-:-:S03]  /*19c0*/  LOP3.LUT R2, R0, 0x7ffffc00, RZ, 0xc0, !PT ;  /* 0x7ffffc0000027812 */ /* 0x000fc600078ec0ff */
[----:B------:R-:W-:Y:S01]  /*19d0*/  IMAD R0, R18, 0x200, R6 ;  /* 0x0000020012007824 */ /* 0x000fe200078e0206 */
[----:B------:R-:W-:Y:S01]  /*19e0*/  IADD3 R2, R140, R5, R2 ;  /* 0x000000058c027210 */ /* 0x000fe20007ffe002 */
[----:B------:R-:W-:-:S04]  /*19f0*/  IMAD.WIDE.U32 R6, R142, c[0x0][0x208], RZ ;  /* 0x000082008e067a25 */ /* 0x000fc800078e00ff */
[----:B------:R-:W-:Y:S01]  /*1a00*/  IMAD.SHL.U32 R143, R0, 0x2, RZ ;  /* 0x00000002008f7824 */ /* 0x000fe200078e00ff */
[----:B------:R-:W-:Y:S01]  /*1a10*/  BAR.SYNC.DEFER_BLOCKING 0x0 ;  /* 0x0000000000007b1d */ /* 0x000fe20000010000 */
[----:B------:R-:W-:-:S03]  /*1a20*/  IMAD.SHL.U32 R230, R2, 0x2, RZ ;  /* 0x0000000202e67824 */ /* 0x000fc600078e00ff */
[----:B------:R-:W-:Y:S01]  /*1a30*/  IADD3 R0, R143, 0x3900, RZ ;  /* 0x000039008f007810 */ /* 0x000fe20007ffe0ff */
[--C-:B------:R-:W-:Y:S01]  /*1a40*/  IMAD R233, R3, 0x2, R230.reuse ;  /* 0x0000000203e97824 */ /* 0x100fe200078e02e6 */
[----:B------:R-:W-:Y:S01]  /*1a50*/  IADD3 R234, R143, 0x3920, RZ ;  /* 0x000039208fea7810 */ /* 0x000fe20007ffe0ff */
[----:B------:R-:W-:Y:S01]  /*1a60*/  IMAD R231, R4, 0x2, R230 ;  /* 0x0000000204e77824 */ /* 0x000fe200078e02e6 */
[----:B------:R-:W-:Y:S01]  /*1a70*/  @P0 IADD3 R234, R0, -0x20, RZ ;  /* 0xffffffe000ea0810 */ /* 0x000fe20007ffe0ff */
[----:B------:R-:W-:Y:S02]  /*1a80*/  IMAD R0, R21, c[0x0][0x208], RZ ;  /* 0x0000820015007a24 */ /* 0x000fe400078e02ff */
[----:B------:R-:W-:Y:S01]  /*1a90*/  IMAD R232, R3, 0x2, R231 ;  /* 0x0000000203e87824 */ /* 0x000fe200078e02e7 */
[----:B------:R-:W-:Y:S01]  /*1aa0*/  IADD3 R240, R234, 0x800, RZ ;  /* 0x00000800eaf07810 */ /* 0x000fe20007ffe0ff */
[----:B------:R-:W-:Y:S01]  /*1ab0*/  IMAD R0, R142, c[0x0][0x20c], R0 ;  /* 0x000083008e007a24 */ /* 0x000fe200078e0200 */
[----:B------:R-:W-:-:S02]  /*1ac0*/  IADD3 R239, R234, 0x1000, RZ ;  /* 0x00001000eaef7810 */ /* 0x000fc40007ffe0ff */
[C---:B------:R-:W-:Y:S01]  /*1ad0*/  IADD3 R238, R234.reuse, 0x1800, RZ ;  /* 0x00001800eaee7810 */ /* 0x040fe20007ffe0ff */
[----:B------:R-:W-:Y:S01]  /*1ae0*/  IMAD.IADD R0, R7, 0x1, R0 ;  /* 0x0000000107007824 */ /* 0x000fe200078e0200 */
[----:B------:R-:W-:-:S03]  /*1af0*/  IADD3 R237, R234, 0x2000, RZ ;  /* 0x00002000eaed7810 */ /* 0x000fc60007ffe0ff */
[----:B------:R-:W-:Y:S01]  /*1b00*/  IMAD R0, R0, 0x70, RZ ;  /* 0x0000007000007824 */ /* 0x000fe200078e02ff */
[----:B--2---:R-:W-:Y:S04]  /*1b10*/  LDSM.16.M88.4 R8, [R230+0x9100] ;  /* 0x00910000e608783b */ /* 0x004fe80000000200 */
[----:B------:R-:W2:Y:S04]  /*1b20*/  LDSM.16.M88.4 R28, [R143+0x3900] ;  /* 0x003900008f1c783b */ /* 0x000ea80000000200 */
[----:B------:R-:W4:Y:S04]  /*1b30*/  LDSM.16.M88.4 R24, [R143+0x4100] ;  /* 0x004100008f18783b */ /* 0x000f280000000200 */
[----:B---3--:R-:W3:Y:S04]  /*1b40*/  LDSM.16.M88.4 R16, [R143+0x4900] ;  /* 0x004900008f10783b */ /* 0x008ee80000000200 */
[----:B------:R-:W5:Y:S04]  /*1b50*/  LDSM.16.M88.4 R32, [R143+0x5100] ;  /* 0x005100008f20783b */ /* 0x000f680000000200 */
[----:B------:R-:W3:Y:S04]  /*1b60*/  LDSM.16.M88.4 R36, [R143+0x5900] ;  /* 0x005900008f24783b */ /* 0x000ee80000000200 */
[----:B------:R-:W5:Y:S04]  /*1b70*/  LDSM.16.M88.4 R44, [R143+0x6100] ;  /* 0x006100008f2c783b */ /* 0x000f680000000200 */
[----:B------:R-:W5:Y:S04]  /*1b80*/  LDSM.16.M88.4 R40, [R143+0x6900] ;  /* 0x006900008f28783b */ /* 0x000f680000000200 */
[----:B-1----:R-:W1:Y:S04]  /*1b90*/  LDSM.16.M88.4 R12, [R230+0x7100] ;  /* 0x00710000e60c783b */ /* 0x002e680000000200 */
[----:B------:R-:W-:Y:S04]  /*1ba0*/  LDSM.16.M88.4 R56, [R234] ;  /* 0x00000000ea38783b */ /* 0x000fe80000000200 */
[----:B------:R-:W-:Y:S01]  /*1bb0*/  LDSM.16.M88.4 R52, [R234+0x800] ;  /* 0x00080000ea34783b */ /* 0x000fe20000000200 */
[C---:B--2---:R-:W-:Y:S03]  /*1bc0*/  HMMA.16816.F32 R60, R8.reuse, R28, RZ ;  /* 0x0000001c083c723c */ /* 0x044fe600000018ff */
[----:B------:R-:W-:Y:S05]  /*1bd0*/  LDSM.16.M88.4 R48, [R234+0x1000] ;  /* 0x00100000ea30783b */ /* 0x000fea0000000200 */
[C---:B----4-:R-:W-:Y:S08]  /*1be0*/  HMMA.16816.F32 R64, R8.reuse, R24, RZ ;  /* 0x000000180840723c */ /* 0x050ff000000018ff */
[C---:B---3--:R-:W-:Y:S08]  /*1bf0*/  HMMA.16816.F32 R68, R8.reuse, R16, RZ ;  /* 0x000000100844723c */ /* 0x048ff000000018ff */
[C---:B-----5:R-:W-:Y:S08]  /*1c00*/  HMMA.16816.F32 R72, R8.reuse, R32, RZ ;  /* 0x000000200848723c */ /* 0x060ff000000018ff */
[C---:B------:R-:W-:Y:S08]  /*1c10*/  HMMA.16816.F32 R76, R8.reuse, R36, RZ ;  /* 0x00000024084c723c */ /* 0x040ff000000018ff */
        /* <DEDUP_REMOVED lines=8> */
[----:B------:R-:W-:Y:S07]  /*1ca0*/  HMMA.16816.F32 R188, R8, R42, RZ ;  /* 0x0000002a08bc723c */ /* 0x000fee00000018ff */
[----:B------:R-:W-:Y:S01]  /*1cb0*/  IMAD.WIDE.U32 R8, R6, 0x70, R92 ;  /* 0x0000007006087825 */ /* 0x000fe200078e005c */
[----:B-1----:R-:W-:Y:S03]  /*1cc0*/  HMMA.16816.F32 R184, R12, R28, RZ ;  /* 0x0000001c0cb8723c */ /* 0x002fe600000018ff */
[----:B------:R-:W-:Y:S01]  /*1cd0*/  IMAD.IADD R0, R9, 0x1, R0 ;  /* 0x0000000109007824 */ /* 0x000fe200078e0200 */
[----:B------:R-:W-:-:S04]  /*1ce0*/  LEA R6, P2, R8, c[0x0][0x1f8], 0x1 ;  /* 0x00007e0008067a11 */ /* 0x000fc800078408ff */
[C---:B------:R-:W-:Y:S01]  /*1cf0*/  HMMA.16816.F32 R176, R12.reuse, R30, RZ ;  /* 0x0000001e0cb0723c */ /* 0x040fe200000018ff */
[----:B------:R-:W-:Y:S01]  /*1d00*/  LDSM.16.M88.4 R28, [R234+0x2800] ;  /* 0x00280000ea1c783b */ /* 0x000fe20000000200 */
[----:B------:R-:W-:Y:S02]  /*1d10*/  IADD3 R20, P0, R6, UR7, RZ ;  /* 0x0000000706147c10 */ /* 0x000fe4000ff1e0ff */
[----:B------:R-:W-:Y:S01]  /*1d20*/  LEA.HI.X R7, R8, c[0x0][0x1fc], R0, 0x1, P2 ;  /* 0x00007f0008077a11 */ /* 0x000fe200010f0c00 */
[----:B------:R-:W-:Y:S01]  /*1d30*/  IMAD.MOV.U32 R0, RZ, RZ, 0x40 ;  /* 0x00000040ff007424 */ /* 0x000fe200078e00ff */
[----:B------:R-:W-:Y:S01]  /*1d40*/  LDSM.16.M88.4 R8, [R233+0x7100] ;  /* 0x00710000e908783b */ /* 0x000fe20000000200 */
[----:B------:R-:W-:Y:S01]  /*1d50*/  LOP3.LUT P2, RZ, R23, 0x4, RZ, 0xc0, !PT ;  /* 0x0000000417ff7812 */ /* 0x000fe2000784c0ff */
[----:B------:R-:W-:Y:S01]  /*1d60*/  HMMA.16816.F32 R144, R12, R16, RZ ;  /* 0x000000100c90723c */ /* 0x000fe200000018ff */
[----:B------:R-:W-:Y:S02]  /*1d70*/  IADD3.X R21, R7, UR5, RZ, P0, !PT ;  /* 0x0000000507157c10 */ /* 0x000fe400087fe4ff */
[----:B------:R-:W-:-:S02]  /*1d80*/  ISETP.LT.OR P0, PT, R22, 0x21, P3 ;  /* 0x000000211600780c */ /* 0x000fc40001f01670 */
[----:B------:R-:W-:-:S03]  /*1d90*/  SEL R0, R0, 0xffffffc0, !P2 ;  /* 0xffffffc000007807 */ /* 0x000fc60005000000 */
[----:B------:R-:W-:Y:S01]  /*1da0*/  HMMA.16816.F32 R168, R12, R18, RZ ;  /* 0x000000120ca8723c */ /* 0x000fe200000018ff */
[----:B------:R-:W1:Y:S01]  /*1db0*/  LDSM.16.M88.4 R16, [R233+0x9100] ;  /* 0x00910000e910783b */ /* 0x000e620000000200 */
[----:B------:R-:W-:Y:S02]  /*1dc0*/  IMAD.IADD R229, R143, 0x1, R0 ;  /* 0x000000018fe57824 */ /* 0x000fe400078e0200 */
[----:B------:R-:W-:Y:S01]  /*1dd0*/  IMAD.IADD R228, R0, 0x1, R234 ;  /* 0x0000000100e47824 */ /* 0x000fe200078e02ea */
[----:B------:R-:W-:-:S03]  /*1de0*/  LOP3.LUT R0, R140, R5, RZ, 0xfc, !PT ;  /* 0x000000058c007212 */ /* 0x000fc600078efcff */
[C---:B------:R-:W-:Y:S08]  /*1df0*/  HMMA.16816.F32 R136, R12.reuse, R32, RZ ;  /* 0x000000200c88723c */ /* 0x040ff000000018ff */
[C---:B------:R-:W-:Y:S01]  /*1e00*/  HMMA.16816.F32 R164, R12.reuse, R34, RZ ;  /* 0x000000220ca4723c */ /* 0x040fe200000018ff */
[----:B------:R-:W2:Y:S07]  /*1e10*/  LDSM.16.M88.4 R32, [R234+0x2000] ;  /* 0x00200000ea20783b */ /* 0x000eae0000000200 */
[C---:B------:R-:W-:Y:S08]  /*1e20*/  HMMA.16816.F32 R152, R12.reuse, R24, RZ ;  /* 0x000000180c98723c */ /* 0x040ff000000018ff */
[C---:B------:R-:W-:Y:S01]  /*1e30*/  HMMA.16816.F32 R172, R12.reuse, R26, RZ ;  /* 0x0000001a0cac723c */ /* 0x040fe200000018ff */
[----:B------:R-:W-:Y:S07]  /*1e40*/  LDSM.16.M88.4 R24, [R234+0x3000] ;  /* 0x00300000ea18783b */ /* 0x000fee0000000200 */
[C---:B------:R-:W-:Y:S08]  /*1e50*/  HMMA.16816.F32 R132, R12.reuse, R36, RZ ;  /* 0x000000240c84723c */ /* 0x040ff000000018ff */
[----:B------:R-:W-:Y:S01]  /*1e60*/  HMMA.16816.F32 R156, R12, R38, RZ ;  /* 0x000000260c9c723c */ /* 0x000fe200000018ff */
[----:B------:R-:W3:Y:S04]  /*1e70*/  LDSM.16.M88.4 R36, [R234+0x1800] ;  /* 0x00180000ea24783b */ /* 0x000ee80000000200 */
[----:B------:R-:W-:Y:S01]  /*1e80*/  @!PT LDS RZ, [RZ] ;  /* 0x00000000fffff984 */ /* 0x000fe20000000800 */
[----:B------:R-:W-:Y:S01]  /*1e90*/  @!PT LDS RZ, [RZ] ;  /* 0x00000000fffff984 */ /* 0x000fe20000000800 */
[----:B------:R-:W-:Y:S01]  /*1ea0*/  @!PT LDS RZ, [RZ] ;  /* 0x00000000fffff984 */ /* 0x000fe20000000800 */
[----:B------:R4:W-:Y:S01]  /*1eb0*/  LDGSTS.E.BYPASS.LTC128B.128 [R241+0x100], [R6.64], !P6 ;  /* 0x0010000006f17fae */ /* 0x0009e2000f101d48 */
[----:B------:R-:W-:-:S02]  /*1ec0*/  ISETP.LT.OR P6, PT, R22, 0x31, P3 ;  /* 0x000000311600780c */ /* 0x000fc40001fc1670 */
[----:B------:R-:W-:Y:S01]  /*1ed0*/  HMMA.16816.F32 R124, R12, R44, RZ ;  /* 0x0000002c0c7c723c */ /* 0x000fe200000018ff */
[----:B------:R5:W-:Y:S01]  /*1ee0*/  LDGSTS.E.BYPASS.LTC128B.128 [R241+0x900], [R20.64], !P5 ;  /* 0x0090000014f17fae */ /* 0x000be2000e901d48 */
[----:B------:R-:W-:-:S06]  /*1ef0*/  ISETP.LT.OR P5, PT, R22, 0x41, P3 ;  /* 0x000000411600780c */ /* 0x000fcc0001fa1670 */
[C---:B------:R-:W-:Y:S08]  /*1f00*/  HMMA.16816.F32 R148, R12.reuse, R46, RZ ;  /* 0x0000002e0c94723c */ /* 0x040ff000000018ff */
[C---:B------:R-:W-:Y:S08]  /*1f10*/  HMMA.16816.F32 R120, R12.reuse, R40, RZ ;  /* 0x000000280c78723c */ /* 0x040ff000000018ff */
[----:B------:R-:W-:Y:S07]  /*1f20*/  HMMA.16816.F32 R128, R12, R42, RZ ;  /* 0x0000002a0c80723c */ /* 0x000fee00000018ff */
[----:B------:R-:W-:Y:S01]  /*1f30*/  IADD3 R12, P4, R20, UR7, RZ ;  /* 0x00000007140c7c10 */ /* 0x000fe2000ff9e0ff */
[----:B-1----:R-:W-:Y:S03]  /*1f40*/  HMMA.16816.F32 R44, R16, R28, R80 ;  /* 0x0000001c102c723c */ /* 0x002fe60000001850 */
[----:B------:R-:W-:-:S02]  /*1f50*/  IADD3.X R13, R21, UR5, RZ, P4, !PT ;  /* 0x00000005150d7c10 */ /* 0x000fc4000a7fe4ff */
[----:B------:R-:W-:-:S03]  /*1f60*/  IADD3 R14, P4, R12, UR7, RZ ;  /* 0x000000070c0e7c10 */ /* 0x000fc6000ff9e0ff */
[----:B------:R1:W-:Y:S01]  /*1f70*/  LDGSTS.E.BYPASS.LTC128B.128 [R241+0x1100], [R12.64], !P0 ;  /* 0x011000000cf17fae */ /* 0x0003e2000c101d48 */
[----:B------:R-:W-:Y:S01]  /*1f80*/  IADD3.X R15, R13, UR5, RZ, P4, !PT ;  /* 0x000000050d0f7c10 */ /* 0x000fe2000a7fe4ff */
[----:B--2---:R-:W-:Y:S01]  /*1f90*/  HMMA.16816.F32 R40, R16, R32, R76 ;  /* 0x000000201028723c */ /* 0x004fe2000000184c */
[----:B----4-:R-:W-:-:S03]  /*1fa0*/  IADD3 R6, P4, R14, UR7, RZ ;  /* 0x000000070e067c10 */ /* 0x010fc6000ff9e0ff */
[----:B------:R2:W-:Y:S01]  /*1fb0*/  LDGSTS.E.BYPASS.LTC128B.128 [R241+0x1900], [R14.64], !P6 ;  /* 0x019000000ef17fae */ /* 0x0005e2000f101d48 */
[----:B------:R-:W-:Y:S02]  /*1fc0*/  IADD3.X R7, R15, UR5, RZ, P4, !PT ;  /* 0x000000050f077c10 */ /* 0x000fe4000a7fe4ff */
[C---:B------:R-:W-:Y:S01]  /*1fd0*/  ISETP.LT.OR P4, PT, R22.reuse, 0x51, P3 ;  /* 0x000000511600780c */ /* 0x040fe20001f81670 */
[C---:B------:R-:W-:Y:S01]  /*1fe0*/  HMMA.16816.F32 R104, R16.reuse, R56, R60 ;  /* 0x000000381068723c */ /* 0x040fe2000000183c */
[----:B------:R-:W-:Y:S01]  /*1ff0*/  ISETP.LT.OR P3, PT, R22, 0x61, P3 ;  /* 0x000000611600780c */ /* 0x000fe20001f61670 */
[----:B------:R4:W-:Y:S06]  /*2000*/  LDGSTS.E.BYPASS.LTC128B.128 [R241+0x2100], [R6.64], !P5 ;  /* 0x0210000006f17fae */ /* 0x0009ec000e901d48 */
[C---:B---3--:R-:W-:Y:S08]  /*2010*/  HMMA.16816.F32 R92, R16.reuse, R36, R72 ;  /* 0x00000024105c723c */ /* 0x048ff00000001848 */
[----:B------:R-:W-:Y:S01]  /*2020*/  HMMA.16816.F32 R180, R16, R58, R84 ;  /* 0x0000003a10b4723c */ /* 0x000fe20000001854 */
[----:B-1----:R-:W-:-:S04]  /*2030*/  IADD3 R12, P0, R6, UR7, RZ ;  /* 0x00000007060c7c10 */ /* 0x002fc8000ff1e0ff */
[----:B------:R-:W-:Y:S02]  /*2040*/  IADD3.X R13, R7, UR5, RZ, P0, !PT ;  /* 0x00000005070d7c10 */ /* 0x000fe400087fe4ff */
[----:B--2---:R-:W-:Y:S01]  /*2050*/  IADD3 R14, P0, R12, UR7, RZ ;  /* 0x000000070c0e7c10 */ /* 0x004fe2000ff1e0ff */
[----:B------:R-:W-:Y:S02]  /*2060*/  HMMA.16816.F32 R220, R16, R54, R108 ;  /* 0x0000003610dc723c */ /* 0x000fe4000000186c */
[----:B------:R1:W-:Y:S01]  /*2070*/  LDGSTS.E.BYPASS.LTC128B.128 [R241+0x2900], [R12.64], !P4 ;  /* 0x029000000cf17fae */ /* 0x0003e2000e101d48 */
[----:B------:R-:W-:-:S05]  /*2080*/  IADD3.X R15, R13, UR5, RZ, P0, !PT ;  /* 0x000000050d0f7c10 */ /* 0x000fca00087fe4ff */
[----:B------:R1:W-:Y:S01]  /*2090*/  LDGSTS.E.BYPASS.LTC128B.128 [R241+0x3100], [R14.64], !P3 ;  /* 0x031000000ef17fae */ /* 0x0003e2000d901d48 */
[C---:B------:R-:W-:Y:S03]  /*20a0*/  HMMA.16816.F32 R216, R16.reuse, R50, R112 ;  /* 0x0000003210d8723c */ /* 0x040fe60000001870 */
[----:B-----5:R-:W-:Y:S04]  /*20b0*/  LDSM.16.M88.4 R20, [R231+0x9100] ;  /* 0x00910000e714783b */ /* 0x020fe80000000200 */
[----:B------:R-:W2:Y:S01]  /*20c0*/  LDSM.16.M88.4 R80, [R229+0x5900] ;  /* 0x00590000e550783b */ /* 0x000ea20000000200 */
[C---:B------:R-:W-:Y:S03]  /*20d0*/  HMMA.16816.F32 R100, R16.reuse, R52, R64 ;  /* 0x000000341064723c */ /* 0x040fe60000001840 */
[----:B------:R-:W3:Y:S04]  /*20e0*/  LDSM.16.M88.4 R76, [R229+0x6100] ;  /* 0x00610000e54c783b */ /* 0x000ee80000000200 */
[----:B------:R-:W5:Y:S01]  /*20f0*/  LDSM.16.M88.4 R60, [R229+0x4100] ;  /* 0x00410000e53c783b */ /* 0x000f620000000200 */
[C---:B------:R-:W-:Y:S03]  /*2100*/  HMMA.16816.F32 R96, R16.reuse, R48, R68 ;  /* 0x000000301060723c */ /* 0x040fe60000001844 */
[----:B------:R-:W2:Y:S04]  /*2110*/  LDSM.16.M88.4 R84, [R229+0x5100] ;  /* 0x00510000e554783b */ /* 0x000ea80000000200 */
[----:B------:R-:W2:Y:S01]  /*2120*/  LDSM.16.M88.4 R72, [R229+0x6900] ;  /* 0x00690000e548783b */ /* 0x000ea20000000200 */
[C---:B------:R-:W-:Y:S03]  /*2130*/  HMMA.16816.F32 R88, R16.reuse, R24, R88 ;  /* 0x000000181058723c */ /* 0x040fe60000001858 */
[----:B------:R-:W2:Y:S04]  /*2140*/  LDSM.16.M88.4 R64, [R229+0x3900] ;  /* 0x00390000e540783b */ /* 0x000ea80000000200 */
[----:B------:R-:W-:Y:S01]  /*2150*/  LDSM.16.M88.4 R68, [R229+0x4900] ;  /* 0x00490000e544783b */ /* 0x000fe20000000200 */
[C---:B------:R-:W-:Y:S03]  /*2160*/  HMMA.16816.F32 R112, R16.reuse, R38, R116 ;  /* 0x000000261070723c */ /* 0x040fe60000001874 */
[----:B-1----:R-:W-:Y:S04]  /*2170*/  LDSM.16.M88.4 R12, [R232+0x7100] ;  /* 0x00710000e80c783b */ /* 0x002fe80000000200 */
[----:B------:R-:W0:Y:S01]  /*2180*/  LDGDEPBAR ;  /* 0x00000000000079af */ /* 0x000e220000000000 */
[C---:B------:R-:W-:Y:S08]  /*2190*/  HMMA.16816.F32 R108, R16.reuse, R34, R160 ;  /* 0x00000022106c723c */ /* 0x040ff000000018a0 */
[C---:B------:R-:W-:Y:S08]  /*21a0*/  HMMA.16816.F32 R200, R16.reuse, R30, R192 ;  /* 0x0000001e10c8723c */ /* 0x040ff000000018c0 */
[----:B------:R-:W-:Y:S01]  /*21b0*/  HMMA.16816.F32 R188, R16, R26, R188 ;  /* 0x0000001a10bc723c */ /* 0x000fe200000018bc */
[----:B------:R-:W1:Y:S07]  /*21c0*/  LDSM.16.M88.4 R16, [R231+0x7100] ;  /* 0x00710000e710783b */ /* 0x000e6e0000000200 */
[C---:B------:R-:W-:Y:S08]  /*21d0*/  HMMA.16816.F32 R184, R8.reuse, R56, R184 ;  /* 0x0000003808b8723c */ /* 0x040ff000000018b8 */
[C---:B------:R-:W-:Y:S08]  /*21e0*/  HMMA.16816.F32 R192, R8.reuse, R52, R152 ;  /* 0x0000003408c0723c */ /* 0x040ff00000001898 */
[C---:B------:R-:W-:Y:S08]  /*21f0*/  HMMA.16816.F32 R56, R8.reuse, R58, R176 ;  /* 0x0000003a0838723c */ /* 0x040ff000000018b0 */
[C---:B------:R-:W-:Y:S08]  /*2200*/  HMMA.16816.F32 R52, R8.reuse, R54, R172 ;  /* 0x000000360834723c */ /* 0x040ff000000018ac */
[C---:B------:R-:W-:Y:S08]  /*2210*/  HMMA.16816.F32 R204, R8.reuse, R36, R136 ;  /* 0x0000002408cc723c */ /* 0x040ff00000001888 */
[C---:B------:R-:W-:Y:S08]  /*2220*/  HMMA.16816.F32 R208, R8.reuse, R32, R132 ;  /* 0x0000002008d0723c */ /* 0x040ff00000001884 */
[C---:B------:R-:W-:Y:S08]  /*2230*/  HMMA.16816.F32 R132, R8.reuse, R50, R168 ;  /* 0x000000320884723c */ /* 0x040ff000000018a8 */
[C---:B------:R-:W-:Y:S01]  /*2240*/  HMMA.16816.F32 R136, R8.reuse, R38, R164 ;  /* 0x000000260888723c */ /* 0x040fe200000018a4 */
[----:B------:R-:W-:Y:S07]  /*2250*/  LDSM.16.M88.4 R36, [R228+0x1800] ;  /* 0x00180000e424783b */ /* 0x000fee0000000200 */
[C---:B------:R-:W-:Y:S01]  /*2260*/  HMMA.16816.F32 R196, R8.reuse, R48, R144 ;  /* 0x0000003008c4723c */ /* 0x040fe20000001890 */
[----:B------:R-:W-:Y:S07]  /*2270*/  LDSM.16.M88.4 R48, [R228] ;  /* 0x00000000e430783b */ /* 0x000fee0000000200 */
[C---:B------:R-:W-:Y:S08]  /*2280*/  HMMA.16816.F32 R212, R8.reuse, R28, R124 ;  /* 0x0000001c08d4723c */ /* 0x040ff0000000187c */
[C---:B------:R-:W-:Y:S01]  /*2290*/  HMMA.16816.F32 R172, R8.reuse, R30, R148 ;  /* 0x0000001e08ac723c */ /* 0x040fe20000001894 */
[----:B------:R-:W-:Y:S07]  /*22a0*/  LDSM.16.M88.4 R28, [R228+0x2800] ;  /* 0x00280000e41c783b */ /* 0x000fee0000000200 */
[C---:B------:R-:W-:Y:S08]  /*22b0*/  HMMA.16816.F32 R224, R8.reuse, R24, R120 ;  /* 0x0000001808e0723c */ /* 0x040ff00000001878 */
[C---:B------:R-:W-:Y:S01]  /*22c0*/  HMMA.16816.F32 R168, R8.reuse, R34, R156 ;  /* 0x0000002208a8723c */ /* 0x040fe2000000189c */
[----:B------:R-:W-:Y:S07]  /*22d0*/  LDSM.16.M88.4 R32, [R228+0x2000] ;  /* 0x00200000e420783b */ /* 0x000fee0000000200 */
[----:B------:R-:W-:Y:S01]  /*22e0*/  HMMA.16816.F32 R164, R8, R26, R128 ;  /* 0x0000001a08a4723c */ /* 0x000fe20000001880 */
[----:B------:R-:W-:Y:S04]  /*22f0*/  LDSM.16.M88.4 R8, [R232+0x9100] ;  /* 0x00910000e808783b */ /* 0x000fe80000000200 */
[----:B------:R-:W-:Y:S03]  /*2300*/  LDSM.16.M88.4 R24, [R228+0x3000] ;  /* 0x00300000e418783b */ /* 0x000fe60000000200 */
[C---:B--2---:R-:W-:Y:S01]  /*2310*/  HMMA.16816.F32 R144, R20.reuse, R80, R40 ;  /* 0x000000501490723c */ /* 0x044fe20000001828 */
[----:B------:R-:W2:Y:S07]  /*2320*/  LDSM.16.M88.4 R40, [R228+0x1000] ;  /* 0x00100000e428783b */ /* 0x000eae0000000200 */
[----:B---3--:R-:W-:Y:S01]  /*2330*/  HMMA.16816.F32 R128, R20, R76, R44 ;  /* 0x0000004c1480723c */ /* 0x008fe2000000182c */
[----:B------:R-:W3:Y:S01]  /*2340*/  LDSM.16.M88.4 R44, [R228+0x800] ;  /* 0x00080000e42c783b */ /* 0x000ee20000000200 */
[----:B------:R-:W-:-:S06]  /*2350*/  DEPBAR.LE SB0, 0x0 ;  /* 0x000080000000791a */ /* 0x000fcc0000000000 */
[C---:B-----5:R-:W-:Y:S08]  /*2360*/  HMMA.16816.F32 R156, R20.reuse, R60, R100 ;  /* 0x0000003c149c723c */ /* 0x060ff00000001864 */
[C---:B------:R-:W-:Y:S08]  /*2370*/  HMMA.16816.F32 R148, R20.reuse, R84, R92 ;  /* 0x000000541494723c */ /* 0x040ff0000000185c */
[C---:B------:R-:W-:Y:S08]  /*2380*/  HMMA.16816.F32 R100, R20.reuse, R72, R88 ;  /* 0x000000481464723c */ /* 0x040ff00000001858 */
[C---:B------:R-:W-:Y:S08]  /*2390*/  HMMA.16816.F32 R160, R20.reuse, R64, R104 ;  /* 0x0000004014a0723c */ /* 0x040ff00000001868 */
[----:B------:R-:W-:Y:S08]  /*23a0*/  HMMA.16816.F32 R124, R20, R66, R180 ;  /* 0x00000042147c723c */ /* 0x000ff000000018b4 */
[C---:B-1----:R-:W-:Y:S08]  /*23b0*/  HMMA.16816.F32 R92, R16.reuse, R64, R184 ;  /* 0x00000040105c723c */ /* 0x042ff000000018b8 */
[----:B------:R-:W-:Y:S08]  /*23c0*/  HMMA.16816.F32 R88, R16, R66, R56 ;  /* 0x000000421058723c */ /* 0x000ff00000001838 */
[C---:B------:R-:W-:Y:S08]  /*23d0*/  HMMA.16816.F32 R152, R20.reuse, R68, R96 ;  /* 0x000000441498723c */ /* 0x040ff00000001860 */
[----:B------:R-:W-:Y:S08]  /*23e0*/  HMMA.16816.F32 R120, R20, R62, R220 ;  /* 0x0000003e1478723c */ /* 0x000ff000000018dc */
[C---:B------:R-:W-:Y:S08]  /*23f0*/  HMMA.16816.F32 R64, R16.reuse, R60, R192 ;  /* 0x0000003c1040723c */ /* 0x040ff000000018c0 */
[----:B------:R-:W-:Y:S08]  /*2400*/  HMMA.16816.F32 R56, R16, R62, R52 ;  /* 0x0000003e1038723c */ /* 0x000ff00000001834 */
[C---:B------:R-:W-:Y:S08]  /*2410*/  HMMA.16816.F32 R116, R20.reuse, R70, R216 ;  /* 0x000000461474723c */ /* 0x040ff000000018d8 */
[C---:B------:R-:W-:Y:S08]  /*2420*/  HMMA.16816.F32 R112, R20.reuse, R86, R112 ;  /* 0x000000561470723c */ /* 0x040ff00000001870 */
[C---:B------:R-:W-:Y:S08]  /*2430*/  HMMA.16816.F32 R108, R20.reuse, R82, R108 ;  /* 0x00000052146c723c */ /* 0x040ff0000000186c */
[C---:B------:R-:W-:Y:S07]  /*2440*/  HMMA.16816.F32 R104, R20.reuse, R78, R200 ;  /* 0x0000004e1468723c */ /* 0x040fee00000018c8 */
[----:B------:R-:W-:Y:S01]  /*2450*/  IMAD.MOV.U32 R202, RZ, RZ, R235 ;  /* 0x000000ffffca7224 */ /* 0x000fe200078e00eb */
[----:B------:R-:W-:Y:S01]  /*2460*/  HMMA.16816.F32 R96, R20, R74, R188 ;  /* 0x0000004a1460723c */ /* 0x000fe200000018bc */
[----:B------:R-:W-:Y:S01]  /*2470*/  IMAD.MOV.U32 R203, RZ, RZ, R236 ;  /* 0x000000ffffcb7224 */ /* 0x000fe200078e00ec */
[----:B------:R-:W-:-:S02]  /*2480*/  IADD3 R236, R234, 0x2800, RZ ;  /* 0x00002800eaec7810 */ /* 0x000fc40007ffe0ff */
[----:B------:R-:W-:Y:S02]  /*2490*/  ISETP.GT.AND P0, PT, R142, R202, PT ;  /* 0x000000ca8e00720c */ /* 0x000fe40003f04270 */
[----:B------:R-:W-:Y:S02]  /*24a0*/  IADD3 R235, R234, 0x3000, RZ ;  /* 0x00003000eaeb7810 */ /* 0x000fe40007ffe0ff */
[C---:B------:R-:W-:Y:S08]  /*24b0*/  HMMA.16816.F32 R60, R16.reuse, R84, R204 ;  /* 0x00000054103c723c */ /* 0x040ff000000018cc */
        /* <DEDUP_REMOVED lines=8> */
[----:B------:R-:W-:Y:S08]  /*2540*/  HMMA.16816.F32 R72, R16, R74, R164 ;  /* 0x0000004a1048723c */ /* 0x000ff000000018a4 */
[C---:B--2---:R-:W-:Y:S08]  /*2550*/  HMMA.16816.F32 R152, R8.reuse, R40, R152 ;  /* 0x000000280898723c */ /* 0x044ff00000001898 */
[C---:B------:R-:W-:Y:S08]  /*2560*/  HMMA.16816.F32 R116, R8.reuse, R42, R116 ;  /* 0x0000002a0874723c */ /* 0x040ff00000001874 */
[----:B------:R-:W-:Y:S08]  /*2570*/  HMMA.16816.F32 R164, R8, R36, R148 ;  /* 0x0000002408a4723c */ /* 0x000ff00000001894 */
[C---:B------:R-:W-:Y:S08]  /*2580*/  HMMA.16816.F32 R52, R12.reuse, R40, R52 ;  /* 0x000000280c34723c */ /* 0x040ff00000001834 */
[----:B------:R-:W-:Y:S08]  /*2590*/  HMMA.16816.F32 R20, R12, R42, R20 ;  /* 0x0000002a0c14723c */ /* 0x000ff00000001814 */
[C---:B---3--:R-:W-:Y:S08]  /*25a0*/  HMMA.16816.F32 R156, R8.reuse, R44, R156 ;  /* 0x0000002c089c723c */ /* 0x048ff0000000189c */
[C---:B------:R-:W-:Y:S08]  /*25b0*/  HMMA.16816.F32 R120, R8.reuse, R46, R120 ;  /* 0x0000002e0878723c */ /* 0x040ff00000001878 */
[C---:B------:R-:W-:Y:S08]  /*25c0*/  HMMA.16816.F32 R148, R8.reuse, R38, R112 ;  /* 0x000000260894723c */ /* 0x040ff00000001870 */
[C---:B------:R-:W-:Y:S08]  /*25d0*/  HMMA.16816.F32 R144, R8.reuse, R32, R144 ;  /* 0x000000200890723c */ /* 0x040ff00000001890 */
[----:B------:R-:W-:Y:S08]  /*25e0*/  HMMA.16816.F32 R108, R8, R34, R108 ;  /* 0x00000022086c723c */ /* 0x000ff0000000186c */
[C---:B------:R-:W-:Y:S08]  /*25f0*/  HMMA.16816.F32 R64, R12.reuse, R44, R64 ;  /* 0x0000002c0c40723c */ /* 0x040ff00000001840 */
[C---:B------:R-:W-:Y:S08]  /*2600*/  HMMA.16816.F32 R56, R12.reuse, R46, R56 ;  /* 0x0000002e0c38723c */ /* 0x040ff00000001838 */
[C---:B------:R-:W-:Y:S08]  /*2610*/  HMMA.16816.F32 R16, R12.reuse, R36, R60 ;  /* 0x000000240c10723c */ /* 0x040ff0000000183c */
[----:B------:R-:W-:Y:S08]  /*2620*/  HMMA.16816.F32 R40, R12, R32, R68 ;  /* 0x000000200c28723c */ /* 0x000ff00000001844 */
[C---:B------:R-:W-:Y:S08]  /*2630*/  HMMA.16816.F32 R160, R8.reuse, R48, R160 ;  /* 0x0000003008a0723c */ /* 0x040ff000000018a0 */
[C---:B------:R-:W-:Y:S08]  /*2640*/  HMMA.16816.F32 R124, R8.reuse, R50, R124 ;  /* 0x00000032087c723c */ /* 0x040ff0000000187c */
        /* <DEDUP_REMOVED lines=9> */
[C---:B------:R-:W-:Y:S08]  /*26e0*/  HMMA.16816.F32 R68, R12.reuse, R30, R136 ;  /* 0x0000001e0c44723c */ /* 0x040ff00000001888 */
[C---:B------:R-:W-:Y:S08]  /*26f0*/  HMMA.16816.F32 R76, R12.reuse, R24, R76 ;  /* 0x000000180c4c723c */ /* 0x040ff0000000184c */
[----:B------:R-:W-:Y:S01]  /*2700*/  HMMA.16816.F32 R72, R12, R26, R72 ;  /* 0x0000001a0c48723c */ /* 0x000fe20000001848 */
[----:B------:R-:W-:Y:S06]  /*2710*/  BAR.SYNC.DEFER_BLOCKING 0x0 ;  /* 0x0000000000007b1d */ /* 0x000fec0000010000 */
[----:B------:R-:W-:Y:S05]  /*2720*/  @!P0 BRA `(.L_x_18) ;  /* 0x0000020000008947 */ /* 0x000fea0003800000 */
[----:B----4-:R-:W-:Y:S01]  /*2730*/  IADD3 R2, R203, -0x2, RZ ;  /* 0xfffffffecb027810 */ /* 0x010fe20007ffe0ff */
[----:B------:R-:W-:-:S03]  /*2740*/  IMAD.SHL.U32 R24, R245, 0x20, RZ ;  /* 0x00000020f5187824 */ /* 0x000fc600078e00ff */
[----:B------:R-:W-:Y:S01]  /*2750*/  SHF.R.S32.HI R6, RZ, 0x1f, R2 ;  /* 0x0000001fff067819 */ /* 0x000fe20000011402 */
[----:B------:R-:W-:Y:S02]  /*2760*/  IMAD R5, R243, R2, RZ ;  /* 0x00000002f3057224 */ /* 0x000fe400078e02ff */
[----:B------:R-:W-:-:S04]  /*2770*/  IMAD.WIDE.U32 R8, R2, R248, R250 ;  /* 0x000000f802087225 */ /* 0x000fc800078e00fa */
[----:B------:R-:W-:Y:S01]  /*2780*/  IMAD R2, R6, R248, R5 ;  /* 0x000000f806027224 */ /* 0x000fe200078e0205 */
[----:B------:R-:W-:Y:S02]  /*2790*/  LEA R6, P0, R8, c[0x0][0x1c8], 0x1 ;  /* 0x0000720008067a11 */ /* 0x000fe400078008ff */
[----:B------:R-:W-:Y:S01]  /*27a0*/  SHF.L.U64.HI R5, R245, 0x5, R246 ;  /* 0x00000005f5057819 */ /* 0x000fe200000102f6 */
[----:B------:R-:W-:Y:S01]  /*27b0*/  IMAD.IADD R2, R9, 0x1, R2 ;  /* 0x0000000109027824 */ /* 0x000fe200078e0202 */
[----:B------:R-:W-:-:S04]  /*27c0*/  IADD3 R14, P2, R24, R6, RZ ;  /* 0x00000006180e7210 */ /* 0x000fc80007f5e0ff */
[----:B------:R-:W-:Y:S02]  /*27d0*/  LEA.HI.X R7, R8, c[0x0][0x1cc], R2, 0x1, P0 ;  /* 0x0000730008077a11 */ /* 0x000fe400000f0c02 */
[----:B------:R-:W-:-:S03]  /*27e0*/  IADD3 R12, P0, R14, R24, RZ ;  /* 0x000000180e0c7210 */ /* 0x000fc60007f1e0ff */
[----:B------:R-:W-:Y:S01]  /*27f0*/  IMAD.X R15, R5, 0x1, R7, P2 ;  /* 0x00000001050f7824 */ /* 0x000fe200010e0607 */
[-C--:B------:R-:W-:Y:S01]  /*2800*/  IADD3 R10, P2, R12, R24.reuse, RZ ;  /* 0x000000180c0a7210 */ /* 0x080fe20007f5e0ff */
[----:B------:R-:W-:Y:S01]  /*2810*/  @!PT LDS RZ, [RZ] ;  /* 0x00000000fffff984 */ /* 0x000fe20000000800 */
[----:B------:R-:W-:Y:S01]  /*2820*/  @!PT LDS RZ, [RZ] ;  /* 0x00000000fffff984 */ /* 0x000fe20000000800 */
[----:B------:R-:W-:Y:S01]  /*2830*/  @!PT LDS RZ, [RZ] ;  /* 0x00000000fffff984 */ /* 0x000fe20000000800 */
[----:B------:R1:W-:Y:S02]  /*2840*/  LDGSTS.E.BYPASS.LTC128B.128 [R241+0x3900], [R6.64], !P1 ;  /* 0x0390000006f17fae */ /* 0x0003e4000c901d48 */
[--C-:B------:R-:W-:Y:S01]  /*2850*/  IMAD.X R13, R15, 0x1, R5.reuse, P0 ;  /* 0x000000010f0d7824 */ /* 0x100fe200000e0605 */
[----:B------:R-:W-:Y:S01]  /*2860*/  IADD3 R8, P0, R10, R24, RZ ;  /* 0x000000180a087210 */ /* 0x000fe20007f1e0ff */
[----:B------:R2:W-:Y:S02]  /*2870*/  LDGSTS.E.BYPASS.LTC128B.128 [R241+0x4100], [R14.64], !P1 ;  /* 0x041000000ef17fae */ /* 0x0005e4000c901d48 */
[--C-:B------:R-:W-:Y:S02]  /*2880*/  IMAD.X R11, R13, 0x1, R5.reuse, P2 ;  /* 0x000000010d0b7824 */ /* 0x100fe400010e0605 */
[----:B------:R3:W-:Y:S02]  /*2890*/  LDGSTS.E.BYPASS.LTC128B.128 [R241+0x4900], [R12.64], !P1 ;  /* 0x049000000cf17fae */ /* 0x0007e4000c901d48 */
[----:B------:R-:W-:-:S02]  /*28a0*/  IMAD.X R9, R11, 0x1, R5, P0 ;  /* 0x000000010b097824 */ /* 0x000fc400000e0605 */
[----:B------:R3:W-:Y:S04]  /*28b0*/  LDGSTS.E.BYPASS.LTC128B.128 [R241+0x5100], [R10.64], !P1 ;  /* 0x051000000af17fae */ /* 0x0007e8000c901d48 */
[----:B------:R3:W-:Y:S01]  /*28c0*/  LDGSTS.E.BYPASS.LTC128B.128 [R241+0x5900], [R8.64], !P1 ;  /* 0x0590000008f17fae */ /* 0x0007e2000c901d48 */
[----:B-1----:R-:W-:-:S04]  /*28d0*/  IADD3 R6, P2, R8, R24, RZ ;  /* 0x0000001808067210 */ /* 0x002fc80007f5e0ff */
[----:B--2---:R-:W-:Y:S01]  /*28e0*/  IADD3 R14, P0, R6, R24, RZ ;  /* 0x00000018060e7210 */ /* 0x004fe20007f1e0ff */
[----:B------:R-:W-:-:S04]  /*28f0*/  IMAD.X R7, R9, 0x1, R5, P2 ;  /* 0x0000000109077824 */ /* 0x000fc800010e0605 */
[----:B------:R-:W-:Y:S01]  /*2900*/  IMAD.X R15, R7, 0x1, R5, P0 ;  /* 0x00000001070f7824 */ /* 0x000fe200000e0605 */
[----:B------:R3:W-:Y:S04]  /*2910*/  LDGSTS.E.BYPASS.LTC128B.128 [R241+0x6100], [R6.64], !P1 ;  /* 0x0610000006f17fae */ /* 0x0007e8000c901d48 */
[----:B------:R3:W-:Y:S03]  /*2920*/  LDGSTS.E.BYPASS.LTC128B.128 [R241+0x6900], [R14.64], !P1 ;  /* 0x069000000ef17fae */ /* 0x0007e6000c901d48 */
.L_x_18:
[----:B----4-:R-:W-:Y:S01]  /*2930*/  LOP3.LUT R2, R242, 0xffffffe0, RZ, 0xc0, !PT ;  /* 0xffffffe0f2027812 */ /* 0x010fe200078ec0ff */
[----:B------:R-:W-:Y:S01]  /*2940*/  STL [R1+0x44], R228 ;  /* 0x000044e401007387 */ /* 0x000fe20000100800 */
[----:B---3--:R-:W-:Y:S01]  /*2950*/  IADD3 R6, R141, c[0x0][0x1d0], RZ ;  /* 0x000074008d067a10 */ /* 0x008fe20007ffe0ff */
[----:B------:R-:W-:Y:S02]  /*2960*/  IMAD.SHL.U32 R224, R0, 0x2, RZ ;  /* 0x0000000200e07824 */ /* 0x000fe400078e00ff */
[----:B------:R-:W-:Y:S01]  /*2970*/  IMAD.IADD R2, R244, 0x1, -R2 ;  /* 0x00000001f4027824 */ /* 0x000fe200078e0a02 */
[----:B------:R-:W-:Y:S01]  /*2980*/  STL [R1+0x40], R143 ;  /* 0x0000408f01007387 */ /* 0x000fe20000100800 */
[----:B------:R-:W-:-:S02]  /*2990*/  IMAD R225, R4, 0x2, R224 ;  /* 0x0000000204e17824 */ /* 0x000fc400078e02e0 */
[C---:B------:R-:W-:Y:S01]  /*29a0*/  IMAD R227, R3.reuse, 0x2, R224 ;  /* 0x0000000203e37824 */ /* 0x040fe200078e02e0 */
[----:B------:R-:W-:Y:S01]  /*29b0*/  SHF.R.S32.HI R5, RZ, 0x1f, R2 ;  /* 0x0000001fff057819 */ /* 0x000fe20000011402 */
[----:B------:R-:W0:Y:S01]  /*29c0*/  LDGDEPBAR ;  /* 0x00000000000079af */ /* 0x000e220000000000 */
[----:B------:R-:W-:Y:S02]  /*29d0*/  LEA R226, R3, R225, 0x1 ;  /* 0x000000e103e27211 */ /* 0x000fe400078e08ff */
[----:B------:R-:W-:-:S04]  /*29e0*/  LEA.HI R5, R5, R2, RZ, 0x2 ;  /* 0x0000000205057211 */ /* 0x000fc800078f10ff */
[----:B------:R-:W-:-:S05]  /*29f0*/  LOP3.LUT R5, R5, 0x7ffffffc, RZ, 0xc0, !PT ;  /* 0x7ffffffc05057812 */ /* 0x000fca00078ec0ff */
[----:B------:R-:W-:-:S04]  /*2a00*/  IMAD.IADD R2, R2, 0x1, -R5 ;  /* 0x0000000102027824 */ /* 0x000fc800078e0a05 */
[----:B------:R-:W-:-:S05]  /*2a10*/  IMAD R2, R2, -0x2, R6 ;  /* 0xfffffffe02027824 */ /* 0x000fca00078e0206 */
[C---:B------:R-:W-:Y:S02]  /*2a20*/  ISETP.GT.AND P2, PT, R2.reuse, RZ, PT ;  /* 0x000000ff0200720c */ /* 0x040fe40003f44270 */
[C---:B------:R-:W-:Y:S02]  /*2a30*/  ISETP.GT.AND P0, PT, R2.reuse, 0x1, PT ;  /* 0x000000010200780c */ /* 0x040fe40003f04270 */
[----:B------:R-:W-:Y:S02]  /*2a40*/  ISETP.GT.AND P4, PT, R2, 0x8, PT ;  /* 0x000000080200780c */ /* 0x000fe40003f84270 */
[----:B------:R-:W-:Y:S02]  /*2a50*/  FSEL R10, R92, -INF , P2 ;  /* 0xff8000005c0a7808 */ /* 0x000fe40001000000 */
[----:B------:R-:W-:Y:S02]  /*2a60*/  FSEL R11, R93, -INF , P0 ;  /* 0xff8000005d0b7808 */ /* 0x000fe40000000000 */
[----:B------:R-:W-:-:S02]  /*2a70*/  ISETP.GT.AND P3, PT, R2, 0x9, PT ;  /* 0x000000090200780c */ /* 0x000fc40003f64270 */
[----:B------:R-:W-:Y:S02]  /*2a80*/  FSEL R12, R88, -INF , P4 ;  /* 0xff800000580c7808 */ /* 0x000fe40002000000 */
[----:B------:R-:W-:Y:S02]  /*2a90*/  FMNMX.FTZ R5, R10, R11, !PT ;  /* 0x0000000b0a057209 */ /* 0x000fe40007810000 */
[----:B------:R-:W-:Y:S02]  /*2aa0*/  FSEL R27, R162, -INF , P2 ;  /* 0xff800000a21b7808 */ /* 0x000fe40001000000 */
        /* <DEDUP_REMOVED lines=32> */
[----:B------:R-:W-:-:S02]  /*2cb0*/  FSEL R84, R121, -INF , P3 ;  /* 0xff80000079547808 */ /* 0x000fc40001800000 */
[----:B------:R-:W-:Y:S02]  /*2cc0*/  ISETP.GT.AND P0, PT, R2, 0x21, PT ;  /* 0x000000210200780c */ /* 0x000fe40003f04270 */
[----:B------:R-:W-:Y:S02]  /*2cd0*/  FSEL R121, R52, -INF , P2 ;  /* 0xff80000034797808 */ /* 0x000fe40001000000 */
[----:B------:R-:W-:Y:S02]  /*2ce0*/  FMNMX.FTZ R5, R49, R5, !PT ;  /* 0x0000000531057209 */ /* 0x000fe40007810000 */
        /* <DEDUP_REMOVED lines=11> */
[----:B------:R-:W-:Y:S02]  /*2da0*/  FSEL R116, R20, -INF , P3 ;  /* 0xff80000014747808 */ /* 0x000fe40001800000 */
[----:B------:R-:W-:Y:S02]  /*2db0*/  FMNMX.FTZ R5, R120, R5, !PT ;  /* 0x0000000578057209 */ /* 0x000fe40007810000 */
[----:B------:R-:W-:Y:S02]  /*2dc0*/  FSEL R113, R155, -INF , P0 ;  /* 0xff8000009b717808 */ /* 0x000fe40000000000 */
[----:B------:R-:W-:-:S02]  /*2dd0*/  FSEL R106, R153, -INF , P0 ;  /* 0xff800000996a7808 */ /* 0x000fc40000000000 */
[----:B------:R-:W-:Y:S02]  /*2de0*/  FSEL R125, R55, -INF , P0 ;  /* 0xff800000377d7808 */ /* 0x000fe40000000000 */
[----:B------:R-:W-:Y:S02]  /*2df0*/  FSEL R107, R117, -INF , P2 ;  /* 0xff800000756b7808 */ /* 0x000fe40001000000 */
[----:B------:R-:W-:Y:S02]  /*2e00*/  ISETP.GT.AND P0, PT, R2, 0x30, PT ;  /* 0x000000300200780c */ /* 0x000fe40003f04270 */
[----:B------:R-:W-:Y:S02]  /*2e10*/  FSEL R117, R21, -INF , P2 ;  /* 0xff80000015757808 */ /* 0x000fe40001000000 */
[----:B------:R-:W-:Y:S02]  /*2e20*/  FMNMX.FTZ R5, R116, R5, !PT ;  /* 0x0000000574057209 */ /* 0x000fe40007810000 */
        /* <DEDUP_REMOVED lines=8> */
[----:B------:R-:W-:Y:S01]  /*2eb0*/  ISETP.GT.AND P3, PT, R2, 0x38, PT ;  /* 0x000000380200780c */ /* 0x000fe20003f64270 */
[----:B------:R-:W-:Y:S01]  /*2ec0*/  LDSM.16.MT88.4 R20, [R224+0x900] ;  /* 0x00090000e014783b */ /* 0x000fe20000004200 */
[----:B------:R-:W-:Y:S02]  /*2ed0*/  FSEL R119, R17, -INF , P2 ;  /* 0xff80000011777808 */ /* 0x000fe40001000000 */
[----:B------:R-:W-:Y:S02]  /*2ee0*/  FMNMX.FTZ R5, R118, R5, !PT ;  /* 0x0000000576057209 */ /* 0x000fe40007810000 */
[----:B------:R-:W-:Y:S02]  /*2ef0*/  FSEL R135, R166, -INF , P0 ;  /* 0xff800000a6877808 */ /* 0x000fe40000000000 */
[----:B------:R-:W-:Y:S01]  /*2f00*/  FSEL R127, R164, -INF , P0 ;  /* 0xff800000a47f7808 */ /* 0x000fe20000000000 */
[----:B------:R-:W-:Y:S01]  /*2f10*/  IMAD.MOV.U32 R164, RZ, RZ, R202 ;  /* 0x000000ffffa47224 */ /* 0x000fe200078e00ca */
[----:B------:R-:W-:-:S02]  /*2f20*/  FSEL R156, R18, -INF , P0 ;  /* 0xff800000129c7808 */ /* 0x000fc40000000000 */
[----:B------:R-:W-:Y:S02]  /*2f30*/  ISETP.GT.AND P0, PT, R2, 0x39, PT ;  /* 0x000000390200780c */ /* 0x000fe40003f04270 */
[----:B------:R-:W-:Y:S02]  /*2f40*/  FSEL R142, R36, -INF , P3 ;  /* 0xff800000248e7808 */ /* 0x000fe40001800000 */
[----:B------:R-:W-:Y:S02]  /*2f50*/  FMNMX.FTZ R5, R119, R5, !PT ;  /* 0x0000000577057209 */ /* 0x000fe40007810000 */
[----:B------:R-:W-:Y:S02]  /*2f60*/  FSEL R140, R167, -INF , P2 ;  /* 0xff800000a78c7808 */ /* 0x000fe40001000000 */
[----:B------:R-:W-:Y:S02]  /*2f70*/  FSEL R133, R165, -INF , P2 ;  /* 0xff800000a5857808 */ /* 0x000fe40001000000 */
[----:B------:R-:W-:-:S02]  /*2f80*/  FSEL R158, R19, -INF , P2 ;  /* 0xff800000139e7808 */ /* 0x000fc40001000000 */
[----:B------:R-:W-:Y:S01]  /*2f90*/  ISETP.GT.AND P2, PT, R2, 0x40, PT ;  /* 0x000000400200780c */ /* 0x000fe20003f44270 */
[----:B------:R-:W-:Y:S01]  /*2fa0*/  LDSM.16.MT88.4 R16, [R224+0x100] ;  /* 0x00010000e010783b */ /* 0x000fe20000004200 */
        /* <DEDUP_REMOVED lines=13> */
[----:B------:R-:W-:Y:S02]  /*3080*/  FSEL R134, R150, -INF , P3 ;  /* 0xff80000096867808 */ /* 0x000fe40001800000 */
[----:B------:R-:W-:Y:S02]  /*3090*/  FSEL R151, R38, -INF , P3 ;  /* 0xff80000026977808 */ /* 0x000fe40001800000 */
[C---:B------:R-:W-:Y:S01]  /*30a0*/  ISETP.GT.AND P0, PT, R2.reuse, 0x49, PT ;  /* 0x000000490200780c */ /* 0x040fe20003f04270 */
[----:B------:R-:W-:Y:S01]  /*30b0*/  LDSM.16.MT88.4 R36, [R226+0x100] ;  /* 0x00010000e224783b */ /* 0x000fe20000004200 */
[----:B------:R-:W-:-:S02]  /*30c0*/  ISETP.GT.AND P3, PT, R2, 0x48, PT ;  /* 0x000000480200780c */ /* 0x000fc40003f64270 */
[----:B------:R-:W-:Y:S02]  /*30d0*/  FMNMX.FTZ R5, R148, R5, !PT ;  /* 0x0000000594057209 */ /* 0x000fe40007810000 */
[----:B------:R-:W-:Y:S02]  /*30e0*/  FSEL R162, R109, -INF , P0 ;  /* 0xff8000006da27808 */ /* 0x000fe40000000000 */
[----:B------:R-:W-:Y:S02]  /*30f0*/  FSEL R109, R32, -INF , P3 ;  /* 0xff800000206d7808 */ /* 0x000fe40001800000 */
[----:B------:R-:W-:Y:S02]  /*3100*/  FMNMX.FTZ R5, R149, R5, !PT ;  /* 0x0000000595057209 */ /* 0x000fe40007810000 */
[----:B------:R-:W-:Y:S02]  /*3110*/  FSEL R163, R146, -INF , P2 ;  /* 0xff80000092a37808 */ /* 0x000fe40001000000 */
[----:B------:R-:W-:-:S02]  /*3120*/  FSEL R159, R144, -INF , P2 ;  /* 0xff800000909f7808 */ /* 0x000fc40001000000 */
[----:B------:R-:W-:Y:S02]  /*3130*/  FSEL R185, R42, -INF , P2 ;  /* 0xff8000002ab97808 */ /* 0x000fe40001000000 */
[----:B------:R-:W-:Y:S02]  /*3140*/  ISETP.GT.AND P2, PT, R2, 0x50, PT ;  /* 0x000000500200780c */ /* 0x000fe40003f44270 */
[----:B------:R-:W-:Y:S02]  /*3150*/  FSEL R150, R33, -INF , P0 ;  /* 0xff80000021967808 */ /* 0x000fe40000000000 */
[----:B------:R-:W-:Y:S02]  /*3160*/  FMNMX.FTZ R5, R109, R5, !PT ;  /* 0x000000056d057209 */ /* 0x000fe40007810000 */
[----:B------:R-:W-:Y:S02]  /*3170*/  FSEL R176, R111, -INF , P0 ;  /* 0xff8000006fb07808 */ /* 0x000fe40000000000 */
[----:B------:R-:W-:-:S02]  /*3180*/  FSEL R186, R35, -INF , P0 ;  /* 0xff80000023ba7808 */ /* 0x000fc40000000000 */
[----:B------:R-:W-:Y:S02]  /*3190*/  ISETP.GT.AND P0, PT, R2, 0x51, PT ;  /* 0x000000510200780c */ /* 0x000fe40003f04270 */
[----:B------:R-:W-:Y:S02]  /*31a0*/  FSEL R246, R44, -INF , P2 ;  /* 0xff8000002cf67808 */ /* 0x000fe40001000000 */
[----:B------:R-:W-:Y:S02]  /*31b0*/  FMNMX.FTZ R5, R150, R5, !PT ;  /* 0x0000000596057209 */ /* 0x000fe40007810000 */
[----:B------:R-:W-:Y:S02]  /*31c0*/  FSEL R100, R58, -INF , P4 ;  /* 0xff8000003a647808 */ /* 0x000fe40002000000 */
[----:B------:R-:W-:Y:S02]  /*31d0*/  ISETP.GT.AND P4, PT, R2, 0x58, PT ;  /* 0x000000580200780c */ /* 0x000fe40003f84270 */
[----:B------:R-:W-:-:S02]  /*31e0*/  FSEL R245, R45, -INF , P0 ;  /* 0xff8000002df57808 */ /* 0x000fc40000000000 */
[----:B------:R-:W-:Y:S02]  /*31f0*/  FMNMX.FTZ R5, R246, R5, !PT ;  /* 0x00000005f6057209 */ /* 0x000fe40007810000 */
[----:B------:R-:W-:Y:S02]  /*3200*/  ISETP.GT.AND P6, PT, R2, 0x59, PT ;  /* 0x000000590200780c */ /* 0x000fe40003fc4270 */
[----:B------:R-:W-:Y:S02]  /*3210*/  FSEL R152, R68, -INF , P4 ;  /* 0xff80000044987808 */ /* 0x000fe40002000000 */
[----:B------:R-:W-:Y:S02]  /*3220*/  FMNMX.FTZ R5, R245, R5, !PT ;  /* 0x00000005f5057209 */ /* 0x000fe40007810000 */
[----:B------:R-:W-:Y:S02]  /*3230*/  ISETP.GT.AND P5, PT, R2, 0x60, PT ;  /* 0x000000600200780c */ /* 0x000fe40003fa4270 */
[----:B------:R-:W-:-:S02]  /*3240*/  FSEL R153, R69, -INF , P6 ;  /* 0xff80000045997808 */ /* 0x000fc40003000000 */
[----:B------:R-:W-:Y:S02]  /*3250*/  FMNMX.FTZ R5, R152, R5, !PT ;  /* 0x0000000598057209 */ /* 0x000fe40007810000 */
[----:B------:R-:W-:Y:S02]  /*3260*/  ISETP.GT.AND P4, PT, R2, 0x61, PT ;  /* 0x000000610200780c */ /* 0x000fe40003f84270 */
[----:B------:R-:W-:Y:S02]  /*3270*/  FSEL R181, R76, -INF , P5 ;  /* 0xff8000004cb57808 */ /* 0x000fe40002800000 */
[----:B------:R-:W-:Y:S02]  /*3280*/  FMNMX.FTZ R5, R153, R5, !PT ;  /* 0x0000000599057209 */ /* 0x000fe40007810000 */
[----:B------:R-:W-:Y:S02]  /*3290*/  FSEL R177, R110, -INF , P3 ;  /* 0xff8000006eb17808 */ /* 0x000fe40001800000 */
[----:B------:R-:W-:-:S02]  /*32a0*/  FSEL R160, R108, -INF , P3 ;  /* 0xff8000006ca07808 */ /* 0x000fc40001800000 */
[----:B------:R-:W-:Y:S02]  /*32b0*/  FSEL R179, R34, -INF , P3 ;  /* 0xff80000022b37808 */ /* 0x000fe40001800000 */
[----:B------:R-:W-:Y:S01]  /*32c0*/  ISETP.GT.AND P3, PT, R2, 0x68, PT ;  /* 0x000000680200780c */ /* 0x000fe20003f64270 */
[----:B------:R-:W-:Y:S01]  /*32d0*/  LDSM.16.MT88.4 R32, [R225+0x100] ;  /* 0x00010000e120783b */ /* 0x000fe20000004200 */
        /* <DEDUP_REMOVED lines=9> */
[----:B------:R-:W-:-:S02]  /*3370*/  FMNMX.FTZ R5, R154, R5, !PT ;  /* 0x000000059a057209 */ /* 0x000fc40007810000 */
[----:B------:R-:W-:Y:S02]  /*3380*/  FSEL R213, R131, -INF , P0 ;  /* 0xff80000083d57808 */ /* 0x000fe40000000000 */
[----:B------:R-:W-:Y:S02]  /*3390*/  FMNMX.FTZ R5, R111, R5, !PT ;  /* 0x000000056f057209 */ /* 0x000fe40007810000 */
[----:B------:R-:W-:Y:S02]  /*33a0*/  FSEL R205, R129, -INF , P0 ;  /* 0xff80000081cd7808 */ /* 0x000fe40000000000 */
[----:B------:R-:W-:Y:S01]  /*33b0*/  FSEL R197, R47, -INF , P0 ;  /* 0xff8000002fc57808 */ /* 0x000fe20000000000 */
[----:B------:R-:W1:Y:S01]  /*33c0*/  SHFL.BFLY PT, R6, R5, 0x2, 0x1f ;  /* 0x0c401f0005067f89 */ /* 0x000e6200000e0000 */
[----:B------:R-:W-:Y:S02]  /*33d0*/  FMNMX.FTZ R8, R50, R51, !PT ;  /* 0x0000003332087209 */ /* 0x000fe40007810000 */
[----:B------:R-:W-:-:S02]  /*33e0*/  FSEL R129, R169, -INF , P6 ;  /* 0xff800000a9817808 */ /* 0x000fc40003000000 */
[----:B------:R-:W-:Y:S02]  /*33f0*/  FMNMX.FTZ R8, R60, R8, !PT ;  /* 0x000000083c087209 */ /* 0x000fe40007810000 */
[----:B------:R-:W-:Y:S02]  /*3400*/  FSEL R216, R172, -INF , P5 ;  /* 0xff800000acd87808 */ /* 0x000fe40002800000 */
[----:B------:R-:W-:Y:S02]  /*3410*/  FSEL R218, R173, -INF , P4 ;  /* 0xff800000adda7808 */ /* 0x000fe40002000000 */
[----:B------:R-:W-:Y:S02]  /*3420*/  FSEL R220, R96, -INF , P3 ;  /* 0xff80000060dc7808 */ /* 0x000fe40001800000 */
[----:B------:R-:W-:Y:S02]  /*3430*/  FSEL R221, R97, -INF , P2 ;  /* 0xff80000061dd7808 */ /* 0x000fe40001000000 */
[----:B------:R-:W-:-:S02]  /*3440*/  FSEL R130, R171, -INF , P6 ;  /* 0xff800000ab827808 */ /* 0x000fc40003000000 */
[----:B------:R-:W-:Y:S02]  /*3450*/  FSEL R174, R174, -INF , P5 ;  /* 0xff800000aeae7808 */ /* 0x000fe40002800000 */
[----:B------:R-:W-:Y:S02]  /*3460*/  FSEL R175, R175, -INF , P4 ;  /* 0xff800000afaf7808 */ /* 0x000fe40002000000 */
[----:B------:R-:W-:Y:S02]  /*3470*/  FSEL R249, R98, -INF , P3 ;  /* 0xff80000062f97808 */ /* 0x000fe40001800000 */
[----:B------:R-:W-:Y:S02]  /*3480*/  FSEL R190, R99, -INF , P2 ;  /* 0xff80000063be7808 */ /* 0x000fe40001000000 */
[----:B-1----:R-:W-:Y:S02]  /*3490*/  FMNMX.FTZ R5, R5, R6, !PT ;  /* 0x0000000605057209 */ /* 0x002fe40007810000 */
[----:B------:R-:W-:-:S02]  /*34a0*/  FSEL R173, R71, -INF , P6 ;  /* 0xff80000047ad7808 */ /* 0x000fc40003000000 */
[----:B------:R-:W-:Y:S01]  /*34b0*/  FSEL R252, R78, -INF , P5 ;  /* 0xff8000004efc7808 */ /* 0x000fe20002800000 */
[----:B------:R-:W1:Y:S01]  /*34c0*/  SHFL.BFLY PT, R6, R5, 0x1, 0x1f ;  /* 0x0c201f0005067f89 */ /* 0x000e6200000e0000 */
[----:B------:R-:W-:Y:S02]  /*34d0*/  FSEL R251, R79, -INF , P4 ;  /* 0xff8000004ffb7808 */ /* 0x000fe40002000000 */
[----:B------:R-:W-:Y:S02]  /*34e0*/  FSEL R223, R74, -INF , P3 ;  /* 0xff8000004adf7808 */ /* 0x000fe40001800000 */
[----:B------:R-:W-:Y:S02]  /*34f0*/  FSEL R222, R75, -INF , P2 ;  /* 0xff8000004bde7808 */ /* 0x000fe40001000000 */
[----:B------:R-:W-:Y:S02]  /*3500*/  MOV R167, R203 ;  /* 0x000000cb00a77202 */ /* 0x000fe40000000f00 */
[----:B-1----:R-:W-:-:S02]  /*3510*/  FMNMX.FTZ R138, R5, R6, !PT ;  /* 0x00000006058a7209 */ /* 0x002fc40007810000 */
[----:B------:R-:W-:Y:S02]  /*3520*/  FMNMX.FTZ R5, R15, R24, !PT ;  /* 0x000000180f057209 */ /* 0x000fe40007810000 */
[----:B------:R-:W-:Y:S01]  /*3530*/  FMNMX.FTZ R6, R27, R28, !PT ;  /* 0x0000001c1b067209 */ /* 0x000fe20007810000 */
[----:B------:R-:W-:Y:S01]  /*3540*/  FMUL.FTZ R7, R138, c[0x0][0x2d0] ;  /* 0x0000b4008a077a20 */ /* 0x000fe20000410000 */
[----:B------:R-:W-:Y:S02]  /*3550*/  FMNMX.FTZ R5, R25, R5, !PT ;  /* 0x0000000519057209 */ /* 0x000fe40007810000 */
[----:B------:R-:W-:Y:S02]  /*3560*/  FMNMX.FTZ R6, R29, R6, !PT ;  /* 0x000000061d067209 */ /* 0x000fe40007810000 */
[----:B------:R-:W-:Y:S02]  /*3570*/  FMNMX.FTZ R5, R26, R5, !PT ;  /* 0x000000051a057209 */ /* 0x000fe40007810000 */
[----:B------:R-:W-:-:S02]  /*3580*/  FMNMX.FTZ R6, R48, R6, !PT ;  /* 0x0000000630067209 */ /* 0x000fc40007810000 */
[----:B------:R-:W-:Y:S02]  /*3590*/  FMNMX.FTZ R5, R80, R5, !PT ;  /* 0x0000000550057209 */ /* 0x000fe40007810000 */
[----:B------:R-:W-:Y:S02]  /*35a0*/  FMNMX.FTZ R6, R88, R6, !PT ;  /* 0x0000000658067209 */ /* 0x000fe40007810000 */
        /* <DEDUP_REMOVED lines=19> */
[----:B------:R-:W-:Y:S02]  /*36e0*/  FSETP.NEU.FTZ.AND P0, PT, R138, -INF , PT ;  /* 0xff8000008a00780b */ /* 0x000fe40003f1d000 */
[----:B------:R-:W-:Y:S02]  /*36f0*/  FMNMX.FTZ R5, R132, R5, !PT ;  /* 0x0000000584057209 */ /* 0x000fe40007810000 */
[----:B------:R-:W-:-:S02]  /*3700*/  FMNMX.FTZ R6, R134, R6, !PT ;  /* 0x0000000686067209 */ /* 0x000fc40007810000 */
[----:B------:R-:W-:Y:S02]  /*3710*/  FMNMX.FTZ R5, R159, R5, !PT ;  /* 0x000000059f057209 */ /* 0x000fe40007810000 */
[----:B------:R-:W-:Y:S02]  /*3720*/  FSEL R7, R7, RZ, P0 ;  /* 0x000000ff07077208 */ /* 0x000fe40000000000 */
[----:B------:R-:W-:Y:S02]  /*3730*/  FMNMX.FTZ R5, R161, R5, !PT ;  /* 0x00000005a1057209 */ /* 0x000fe40007810000 */
[----:B------:R-:W-:Y:S02]  /*3740*/  ISETP.GT.AND P0, PT, R2, 0x58, PT ;  /* 0x000000580200780c */ /* 0x000fe40003f04270 */
[----:B------:R-:W-:Y:S02]  /*3750*/  FMNMX.FTZ R5, R160, R5, !PT ;  /* 0x00000005a0057209 */ /* 0x000fe40007810000 */
[----:B------:R-:W-:-:S02]  /*3760*/  FSEL R128, R168, -INF , P0 ;  /* 0xff800000a8807808 */ /* 0x000fc40000000000 */
        /* <DEDUP_REMOVED lines=21> */
[----:B------:R-:W-:Y:S01]  /*38c0*/  FSEL R131, R170, -INF , P0 ;  /* 0xff800000aa837808 */ /* 0x000fe20000000000 */
[----:B------:R-:W-:Y:S01]  /*38d0*/  IMAD.MOV.U32 R170, RZ, RZ, R181 ;  /* 0x000000ffffaa7224 */ /* 0x000fe200078e00b5 */
[----:B------:R-:W-:Y:S02]  /*38e0*/  FMNMX.FTZ R136, R220, R136, !PT ;  /* 0x00000088dc887209 */ /* 0x000fe40007810000 */
[----:B------:R-:W-:-:S02]  /*38f0*/  FMNMX.FTZ R5, R122, R5, !PT ;  /* 0x000000057a057209 */ /* 0x000fc40007810000 */
[----:B------:R-:W-:Y:S02]  /*3900*/  FMNMX.FTZ R2, R131, R2, !PT ;  /* 0x0000000283027209 */ /* 0x000fe40007810000 */
[----:B------:R-:W-:Y:S02]  /*3910*/  FMNMX.FTZ R136, R221, R136, !PT ;  /* 0x00000088dd887209 */ /* 0x000fe40007810000 */
[----:B------:R-:W-:Y:S02]  /*3920*/  FMNMX.FTZ R5, R124, R5, !PT ;  /* 0x000000057c057209 */ /* 0x000fe40007810000 */
[----:B------:R-:W-:Y:S01]  /*3930*/  FMNMX.FTZ R2, R130, R2, !PT ;  /* 0x0000000282027209 */ /* 0x000fe20007810000 */
[----:B------:R-:W1:Y:S01]  /*3940*/  SHFL.BFLY PT, R6, R136, 0x2, 0x1f ;  /* 0x0c401f0088067f89 */ /* 0x000e6200000e0000 */
        /* <DEDUP_REMOVED lines=9> */
[----:B------:R-:W-:Y:S01]  /*39e0*/  FSEL R172, R70, -INF , P0 ;  /* 0xff80000046ac7808 */ /* 0x000fe20000000000 */
[----:B------:R-:W2:Y:S01]  /*39f0*/  SHFL.BFLY PT, R8, R2, 0x2, 0x1f ;  /* 0x0c401f0002087f89 */ /* 0x000ea200000e0000 */
[----:B------:R-:W-:Y:S02]  /*3a00*/  FMNMX.FTZ R5, R184, R5, !PT ;  /* 0x00000005b8057209 */ /* 0x000fe40007810000 */
[----:B-1----:R-:W-:Y:S01]  /*3a10*/  FMNMX.FTZ R136, R136, R6, !PT ;  /* 0x0000000688887209 */ /* 0x002fe20007810000 */
[----:B------:R-:W-:Y:S01]  /*3a20*/  FFMA.FTZ R6, R10, c[0x0][0x2d0], -R7 ;  /* 0x0000b4000a067a23 */ /* 0x000fe20000010807 */
[----:B------:R-:W-:-:S03]  /*3a30*/  FMNMX.FTZ R5, R179, R5, !PT ;  /* 0x00000005b3057209 */ /* 0x000fc60007810000 */
[----:B------:R-:W1:Y:S01]  /*3a40*/  SHFL.BFLY PT, R9, R136, 0x1, 0x1f ;  /* 0x0c201f0088097f89 */ /* 0x000e6200000e0000 */
[----:B------:R-:W-:Y:S01]  /*3a50*/  FMNMX.FTZ R5, R186, R5, !PT ;  /* 0x00000005ba057209 */ /* 0x000fe20007810000 */
[----:B------:R3:W-:Y:S01]  /*3a60*/  MUFU.EX2 R110, R6 ;  /* 0x00000006006e7308 */ /* 0x0007e20000000800 */
[----:B--2---:R-:W-:Y:S02]  /*3a70*/  FMNMX.FTZ R2, R2, R8, !PT ;  /* 0x0000000802027209 */ /* 0x004fe40007810000 */
[----:B---3--:R-:W-:Y:S01]  /*3a80*/  FMNMX.FTZ R6, R108, R5, !PT ;  /* 0x000000056c067209 */ /* 0x008fe20007810000 */
[----:B------:R-:W-:Y:S02]  /*3a90*/  FFMA.FTZ R5, R11, c[0x0][0x2d0], -R7 ;  /* 0x0000b4000b057a23 */ /* 0x000fe40000010807 */
[----:B------:R-:W2:Y:S01]  /*3aa0*/  SHFL.BFLY PT, R11, R2, 0x1, 0x1f ;  /* 0x0c201f00020b7f89 */ /* 0x000ea200000e0000 */
[----:B------:R-:W-:Y:S01]  /*3ab0*/  FMNMX.FTZ R6, R197, R6, !PT ;  /* 0x00000006c5067209 */ /* 0x000fe20007810000 */
[----:B------:R3:W4:Y:S01]  /*3ac0*/  MUFU.EX2 R143, R5 ;  /* 0x00000005008f7308 */ /* 0x0007220000000800 */
[----:B-1----:R-:W-:-:S02]  /*3ad0*/  FMNMX.FTZ R136, R136, R9, !PT ;  /* 0x0000000988887209 */ /* 0x002fc40007810000 */
[----:B------:R-:W-:Y:S02]  /*3ae0*/  FMNMX.FTZ R6, R172, R6, !PT ;  /* 0x00000006ac067209 */ /* 0x000fe40007810000 */
[C---:B------:R-:W-:Y:S01]  /*3af0*/  FSETP.NEU.FTZ.AND P0, PT, R136.reuse, -INF , PT ;  /* 0xff8000008800780b */ /* 0x040fe20003f1d000 */
[----:B------:R-:W-:Y:S01]  /*3b00*/  FMUL.FTZ R9, R136, c[0x0][0x2d0] ;  /* 0x0000b40088097a20 */ /* 0x000fe20000410000 */
[----:B------:R-:W-:Y:S01]  /*3b10*/  FMNMX.FTZ R6, R173, R6, !PT ;  /* 0x00000006ad067209 */ /* 0x000fe20007810000 */
[----:B---3--:R-:W-:Y:S01]  /*3b20*/  FFMA.FTZ R5, R12, c[0x0][0x2d0], -R7 ;  /* 0x0000b4000c057a23 */ /* 0x008fe20000010807 */
[----:B----4-:R-:W-:-:S03]  /*3b30*/  F2FP.PACK_AB R12, R143, R110 ;  /* 0x0000006e8f0c723e */ /* 0x010fc600000000ff */
[----:B------:R1:W-:Y:S01]  /*3b40*/  MUFU.EX2 R166, R5 ;  /* 0x0000000500a67308 */ /* 0x0003e20000000800 */
[----:B--2---:R-:W-:Y:S02]  /*3b50*/  FMNMX.FTZ R2, R2, R11, !PT ;  /* 0x0000000b02027209 */ /* 0x004fe40007810000 */
[----:B-1----:R-:W-:Y:S01]  /*3b60*/  FMNMX.FTZ R5, R252, R6, !PT ;  /* 0x00000006fc057209 */ /* 0x002fe20007810000 */
[----:B------:R-:W-:-:S03]  /*3b70*/  FFMA.FTZ R6, R13, c[0x0][0x2d0], -R7 ;  /* 0x0000b4000d067a23 */ /* 0x000fc60000010807 */
[----:B------:R-:W-:Y:S01]  /*3b80*/  FMNMX.FTZ R5, R251, R5, !PT ;  /* 0x00000005fb057209 */ /* 0x000fe20007810000 */
[----:B------:R1:W2:Y:S03]  /*3b90*/  MUFU.EX2 R183, R6 ;  /* 0x0000000600b77308 */ /* 0x0002a60000000800 */
[----:B------:R-:W-:Y:S01]  /*3ba0*/  FMNMX.FTZ R8, R223, R5, !PT ;  /* 0x00000005df087209 */ /* 0x000fe20007810000 */
[----:B------:R-:W-:-:S03]  /*3bb0*/  FFMA.FTZ R5, R14, c[0x0][0x2d0], -R7 ;  /* 0x0000b4000e057a23 */ /* 0x000fc60000010807 */
[----:B------:R-:W-:Y:S01]  /*3bc0*/  FMNMX.FTZ R8, R222, R8, !PT ;  /* 0x00000008de087209 */ /* 0x000fe20007810000 */
[----:B------:R3:W-:Y:S04]  /*3bd0*/  MUFU.EX2 R192, R5 ;  /* 0x0000000500c07308 */ /* 0x0007e80000000800 */
[----:B------:R-:W4:Y:S01]  /*3be0*/  SHFL.BFLY PT, R10, R8, 0x2, 0x1f ;  /* 0x0c401f00080a7f89 */ /* 0x000f2200000e0000 */
[----:B-1----:R-:W-:Y:S02]  /*3bf0*/  FSEL R6, R9, RZ, P0 ;  /* 0x000000ff09067208 */ /* 0x002fe40000000000 */
[----:B------:R-:W-:Y:S02]  /*3c00*/  FSETP.NEU.FTZ.AND P0, PT, R2, -INF , PT ;  /* 0xff8000000200780b */ /* 0x000fe40003f1d000 */
[----:B--2---:R-:W-:Y:S01]  /*3c10*/  F2FP.PACK_AB R14, R183, R166 ;  /* 0x000000a6b70e723e */ /* 0x004fe200000000ff */
[----:B------:R-:W-:-:S02]  /*3c20*/  FFMA.FTZ R9, R25, c[0x0][0x2d0], -R6 ;  /* 0x0000b40019097a23 */ /* 0x000fc40000010806 */
[--C-:B---3--:R-:W-:Y:S02]  /*3c30*/  FFMA.FTZ R5, R15, c[0x0][0x2d0], -R6.reuse ;  /* 0x0000b4000f057a23 */ /* 0x108fe40000010806 */
[----:B------:R1:W-:Y:S08]  /*3c40*/  MUFU.EX2 R199, R9 ;  /* 0x0000000900c77308 */ /* 0x0003f00000000800 */
[----:B------:R2:W-:Y:S01]  /*3c50*/  MUFU.EX2 R219, R5 ;  /* 0x0000000500db7308 */ /* 0x0005e20000000800 */
[----:B----4-:R-:W-:Y:S01]  /*3c60*/  FMNMX.FTZ R8, R8, R10, !PT ;  /* 0x0000000a08087209 */ /* 0x010fe20007810000 */
[----:B-1----:R-:W-:-:S06]  /*3c70*/  FFMA.FTZ R9, R26, c[0x0][0x2d0], -R6 ;  /* 0x0000b4001a097a23 */ /* 0x002fcc0000010806 */
[----:B------:R-:W1:Y:S01]  /*3c80*/  MUFU.EX2 R194, R9 ;  /* 0x0000000900c27308 */ /* 0x000e620000000800 */
[----:B--2---:R-:W-:-:S07]  /*3c90*/  FFMA.FTZ R5, R24, c[0x0][0x2d0], -R6 ;  /* 0x0000b40018057a23 */ /* 0x004fce0000010806 */
[----:B------:R2:W3:Y:S01]  /*3ca0*/  MUFU.EX2 R217, R5 ;  /* 0x0000000500d97308 */ /* 0x0004e20000000800 */
[----:B-1----:R-:W-:Y:S01]  /*3cb0*/  F2FP.PACK_AB R10, R194, R199 ;  /* 0x000000c7c20a723e */ /* 0x002fe200000000ff */
[----:B--2---:R-:W-:-:S05]  /*3cc0*/  FMUL.FTZ R5, R2, c[0x0][0x2d0] ;  /* 0x0000b40002057a20 */ /* 0x004fca0000410000 */
[----:B------:R-:W-:-:S05]  /*3cd0*/  FSEL R5, R5, RZ, P0 ;  /* 0x000000ff05057208 */ /* 0x000fca0000000000 */
[--C-:B------:R-:W-:Y:S02]  /*3ce0*/  FFMA.FTZ R9, R27, c[0x0][0x2d0], -R5.reuse ;  /* 0x0000b4001b097a23 */ /* 0x100fe40000010805 */
[--C-:B------:R-:W-:Y:S01]  /*3cf0*/  FFMA.FTZ R0, R28, c[0x0][0x2d0], -R5.reuse ;  /* 0x0000b4001c007a23 */ /* 0x100fe20000010805 */
[----:B------:R-:W-:Y:S01]  /*3d00*/  LDSM.16.MT88.4 R24, [R227+0x100] ;  /* 0x00010000e318783b */ /* 0x000fe20000004200 */
[----:B------:R1:W-:Y:S08]  /*3d10*/  MUFU.EX2 R168, R9 ;  /* 0x0000000900a87308 */ /* 0x0003f00000000800 */
[----:B------:R2:W4:Y:S01]  /*3d20*/  MUFU.EX2 R191, R0 ;  /* 0x0000000000bf7308 */ /* 0x0005220000000800 */
[----:B-1----:R-:W1:Y:S01]  /*3d30*/  SHFL.BFLY PT, R9, R8, 0x1, 0x1f ;  /* 0x0c201f0008097f89 */ /* 0x002e6200000e0000 */
[----:B--2---:R-:W-:-:S06]  /*3d40*/  FFMA.FTZ R0, R29, c[0x0][0x2d0], -R5 ;  /* 0x0000b4001d007a23 */ /* 0x004fcc0000010805 */
[----:B------:R2:W-:Y:S01]  /*3d50*/  MUFU.EX2 R171, R0 ;  /* 0x0000000000ab7308 */ /* 0x0005e20000000800 */
[----:B-1----:R-:W-:Y:S02]  /*3d60*/  FMNMX.FTZ R137, R8, R9, !PT ;  /* 0x0000000908897209 */ /* 0x002fe40007810000 */
[----:B---3--:R-:W-:Y:S01]  /*3d70*/  F2FP.PACK_AB R8, R217, R219 ;  /* 0x000000dbd908723e */ /* 0x008fe200000000ff */
[----:B--2---:R-:W-:Y:S01]  /*3d80*/  FFMA.FTZ R0, R48, c[0x0][0x2d0], -R5 ;  /* 0x0000b40030007a23 */ /* 0x004fe20000010805 */
[C---:B------:R-:W-:Y:S01]  /*3d90*/  FSETP.NEU.FTZ.AND P0, PT, R137.reuse, -INF , PT ;  /* 0xff8000008900780b */ /* 0x040fe20003f1d000 */
[----:B------:R-:W-:Y:S01]  /*3da0*/  FMUL.FTZ R3, R137, c[0x0][0x2d0] ;  /* 0x0000b40089037a20 */ /* 0x000fe20000410000 */
[----:B----4-:R-:W-:Y:S01]  /*3db0*/  F2FP.PACK_AB R9, R191, R168 ;  /* 0x000000a8bf09723e */ /* 0x010fe200000000ff */
[----:B------:R1:W2:Y:S02]  /*3dc0*/  MUFU.EX2 R169, R0 ;  /* 0x0000000000a97308 */ /* 0x0002a40000000800 */
[----:B-1----:R-:W-:Y:S01]  /*3dd0*/  FFMA.FTZ R0, R31, c[0x0][0x2d0], -R7 ;  /* 0x0000b4001f007a23 */ /* 0x002fe20000010807 */
[----:B--2---:R-:W-:-:S05]  /*3de0*/  F2FP.PACK_AB R11, R169, R171 ;  /* 0x000000aba90b723e */ /* 0x004fca00000000ff */
[----:B------:R1:W-:Y:S02]  /*3df0*/  MUFU.EX2 R4, R0 ;  /* 0x0000000000047308 */ /* 0x0003e40000000800 */
[C---:B------:R-:W-:Y:S08]  /*3e00*/  HMMA.16816.F32 R76, R8.reuse, R16, RZ ;  /* 0x00000010084c723c */ /* 0x040ff000000018ff */
[----:B------:R-:W-:Y:S01]  /*3e10*/  HMMA.16816.F32 R72, R8, R24, RZ ;  /* 0x000000180848723c */ /* 0x000fe200000018ff */
[----:B-1----:R-:W-:-:S02]  /*3e20*/  FFMA.FTZ R0, R30, c[0x0][0x2d0], -R7 ;  /* 0x0000b4001e007a23 */ /* 0x002fc40000010807 */
[----:B------:R-:W1:Y:S02]  /*3e30*/  LDSM.16.MT88.4 R28, [R226+0x900] ;  /* 0x00090000e21c783b */ /* 0x000e640000004200 */
[----:B------:R2:W-:Y:S03]  /*3e40*/  MUFU.EX2 R182, R0 ;  /* 0x0000000000b67308 */ /* 0x0005e60000000800 */
[C---:B------:R-:W-:Y:S08]  /*3e50*/  HMMA.16816.F32 R56, R8.reuse, R26, RZ ;  /* 0x0000001a0838723c */ /* 0x040ff000000018ff */
[----:B------:R-:W-:Y:S01]  /*3e60*/  HMMA.16816.F32 R68, R8, R32, RZ ;  /* 0x000000200844723c */ /* 0x000fe200000018ff */
[----:B--2---:R-:W-:Y:S01]  /*3e70*/  FSEL R0, R3, RZ, P0 ;  /* 0x000000ff03007208 */ /* 0x004fe20000000000 */
[----:B------:R-:W-:-:S06]  /*3e80*/  FFMA.FTZ R3, R49, c[0x0][0x2d0], -R7 ;  /* 0x0000b40031037a23 */ /* 0x000fcc0000010807 */
[C---:B------:R-:W-:Y:S01]  /*3e90*/  HMMA.16816.F32 R64, R8.reuse, R36, RZ ;  /* 0x000000240840723c */ /* 0x040fe200000018ff */
[----:B------:R2:W-:Y:S07]  /*3ea0*/  MUFU.EX2 R196, R3 ;  /* 0x0000000300c47308 */ /* 0x0005ee0000000800 */
[----:B------:R-:W-:Y:S01]  /*3eb0*/  HMMA.16816.F32 R52, R8, R34, RZ ;  /* 0x000000220834723c */ /* 0x000fe200000018ff */
[----:B--2---:R-:W-:-:S04]  /*3ec0*/  FFMA.FTZ R3, R50, c[0x0][0x2d0], -R0 ;  /* 0x0000b40032037a23 */ /* 0x004fc80000010800 */
[----:B------:R2:W-:Y:S02]  /*3ed0*/  MUFU.EX2 R209, R3 ;  /* 0x0000000300d17308 */ /* 0x0005e40000000800 */
[--C-:B--2---:R-:W-:Y:S02]  /*3ee0*/  FFMA.FTZ R3, R51, c[0x0][0x2d0], -R0.reuse ;  /* 0x0000b40033037a23 */ /* 0x104fe40000010800 */
[----:B------:R-:W-:Y:S04]  /*3ef0*/  HMMA.16816.F32 R48, R8, R38, RZ ;  /* 0x000000260830723c */ /* 0x000fe800000018ff */
[----:B------:R2:W3:Y:S02]  /*3f00*/  MUFU.EX2 R208, R3 ;  /* 0x0000000300d07308 */ /* 0x0004e40000000800 */
[----:B--2---:R-:W-:Y:S01]  /*3f10*/  FFMA.FTZ R3, R60, c[0x0][0x2d0], -R0 ;  /* 0x0000b4003c037a23 */ /* 0x004fe20000010800 */
[----:B---3--:R-:W-:-:S05]  /*3f20*/  F2FP.PACK_AB R13, R208, R209 ;  /* 0x000000d1d00d723e */ /* 0x008fca00000000ff */
[----:B------:R2:W-:Y:S02]  /*3f30*/  MUFU.EX2 R248, R3 ;  /* 0x0000000300f87308 */ /* 0x0005e40000000800 */
[----:B--2---:R-:W-:Y:S02]  /*3f40*/  FFMA.FTZ R3, R61, c[0x0][0x2d0], -R0 ;  /* 0x0000b4003d037a23 */ /* 0x004fe40000010800 */
[----:B------:R-:W-:Y:S04]  /*3f50*/  HMMA.16816.F32 R60, R8, R18, RZ ;  /* 0x00000012083c723c */ /* 0x000fe800000018ff */
[----:B------:R2:W3:Y:S02]  /*3f60*/  MUFU.EX2 R250, R3 ;  /* 0x0000000300fa7308 */ /* 0x0004e40000000800 */
[----:B--2---:R-:W-:Y:S01]  /*3f70*/  FFMA.FTZ R3, R80, c[0x0][0x2d0], -R6 ;  /* 0x0000b40050037a23 */ /* 0x004fe20000010806 */
[----:B---3--:R-:W-:-:S05]  /*3f80*/  F2FP.PACK_AB R15, R250, R248 ;  /* 0x000000f8fa0f723e */ /* 0x008fca00000000ff */
[----:B------:R2:W-:Y:S02]  /*3f90*/  MUFU.EX2 R198, R3 ;  /* 0x0000000300c67308 */ /* 0x0005e40000000800 */
[C---:B------:R-:W-:Y:S08]  /*3fa0*/  HMMA.16816.F32 R44, R12.reuse, R24, RZ ;  /* 0x000000180c2c723c */ /* 0x040ff000000018ff */
[----:B------:R-:W-:Y:S01]  /*3fb0*/  HMMA.16816.F32 R40, R12, R32, RZ ;  /* 0x000000200c28723c */ /* 0x000fe200000018ff */
[----:B--2---:R-:W-:-:S04]  /*3fc0*/  FFMA.FTZ R3, R81, c[0x0][0x2d0], -R6 ;  /* 0x0000b40051037a23 */ /* 0x004fc80000010806 */
[----:B------:R2:W3:Y:S03]  /*3fd0*/  MUFU.EX2 R193, R3 ;  /* 0x0000000300c17308 */ /* 0x0004e60000000800 */
[C---:B------:R-:W-:Y:S08]  /*3fe0*/  HMMA.16816.F32 R96, R12.reuse, R34, RZ ;  /* 0x000000220c60723c */ /* 0x040ff000000018ff */
[----:B------:R-:W-:Y:S01]  /*3ff0*/  HMMA.16816.F32 R32, R12, R36, RZ ;  /* 0x000000240c20723c */ /* 0x000fe200000018ff */
[----:B--2---:R-:W-:Y:S01]  /*4000*/  FFMA.FTZ R3, R82, c[0x0][0x2d0], -R6 ;  /* 0x0000b40052037a23 */ /* 0x004fe20000010806 */
[----:B---3--:R-:W-:-:S06]  /*4010*/  F2FP.PACK_AB R8, R193, R198 ;  /* 0x000000c6c108723e */ /* 0x008fcc00000000ff */
[----:B------:R-:W-:Y:S01]  /*4020*/  HMMA.16816.F32 R80, R12, R16, RZ ;  /* 0x000000100c50723c */ /* 0x000fe200000018ff */
[----:B------:R2:W-:Y:S02]  /*4030*/  MUFU.EX2 R189, R3 ;  /* 0x0000000300bd7308 */ /* 0x0005e40000000800 */
[----:B--2---:R-:W-:-:S05]  /*4040*/  FFMA.FTZ R3, R84, c[0x0][0x2d0], -R6 ;  /* 0x0000b40054037a23 */ /* 0x004fca0000010806 */
[----:B------:R-:W-:Y:S01]  /*4050*/  HMMA.16816.F32 R84, R12, R18, RZ ;  /* 0x000000120c54723c */ /* 0x000fe200000018ff */
[----:B------:R-:W2:Y:S01]  /*4060*/  LDSM.16.MT88.4 R16, [R227+0x900] ;  /* 0x00090000e310783b */ /* 0x000ea20000004200 */
[----:B------:R3:W4:Y:S02]  /*4070*/  MUFU.EX2 R195, R3 ;  /* 0x0000000300c37308 */ /* 0x0007240000000800 */
[----:B---3--:R-:W-:Y:S01]  /*4080*/  FFMA.FTZ R3, R88, c[0x0][0x2d0], -R5 ;  /* 0x0000b40058037a23 */ /* 0x008fe20000010805 */
[----:B----4-:R-:W-:-:S05]  /*4090*/  F2FP.PACK_AB R10, R195, R189 ;  /* 0x000000bdc30a723e */ /* 0x010fca00000000ff */
[----:B------:R3:W-:Y:S02]  /*40a0*/  MUFU.EX2 R188, R3 ;  /* 0x0000000300bc7308 */ /* 0x0007e40000000800 */
[--C-:B---3--:R-:W-:Y:S02]  /*40b0*/  FFMA.FTZ R3, R89, c[0x0][0x2d0], -R5.reuse ;  /* 0x0000b40059037a23 */ /* 0x108fe40000010805 */
[----:B------:R-:W-:Y:S01]  /*40c0*/  HMMA.16816.F32 R88, R12, R26, RZ ;  /* 0x0000001a0c58723c */ /* 0x000fe200000018ff */
[----:B------:R-:W3:Y:S03]  /*40d0*/  LDSM.16.MT88.4 R24, [R225+0x900] ;  /* 0x00090000e118783b */ /* 0x000ee60000004200 */
[----:B------:R4:W1:Y:S02]  /*40e0*/  MUFU.EX2 R155, R3 ;  /* 0x00000003009b7308 */ /* 0x0008640000000800 */
[----:B----4-:R-:W-:Y:S01]  /*40f0*/  FFMA.FTZ R3, R92, c[0x0][0x2d0], -R5 ;  /* 0x0000b4005c037a23 */ /* 0x010fe20000010805 */
[----:B-1----:R-:W-:-:S05]  /*4100*/  F2FP.PACK_AB R9, R155, R188 ;  /* 0x000000bc9b09723e */ /* 0x002fca00000000ff */
[----:B------:R1:W-:Y:S02]  /*4110*/  MUFU.EX2 R180, R3 ;  /* 0x0000000300b47308 */ /* 0x0003e40000000800 */
[----:B-1----:R-:W-:-:S06]  /*4120*/  FFMA.FTZ R3, R93, c[0x0][0x2d0], -R5 ;  /* 0x0000b4005d037a23 */ /* 0x002fcc0000010805 */
[----:B------:R1:W4:Y:S02]  /*4130*/  MUFU.EX2 R228, R3 ;  /* 0x0000000300e47308 */ /* 0x0003240000000800 */
[----:B-1----:R-:W-:Y:S01]  /*4140*/  FFMA.FTZ R3, R94, c[0x0][0x2d0], -R0 ;  /* 0x0000b4005e037a23 */ /* 0x002fe20000010800 */
[----:B----4-:R-:W-:-:S05]  /*4150*/  F2FP.PACK_AB R11, R228, R180 ;  /* 0x000000b4e40b723e */ /* 0x010fca00000000ff */
[----:B------:R1:W-:Y:S02]  /*4160*/  MUFU.EX2 R244, R3 ;  /* 0x0000000300f47308 */ /* 0x0003e40000000800 */
[C---:B------:R-:W-:Y:S08]  /*4170*/  HMMA.16816.F32 R144, R8.reuse, R20, R76 ;  /* 0x000000140890723c */ /* 0x040ff0000000184c */
[----:B------:R-:W-:Y:S01]  /*4180*/  HMMA.16816.F32 R48, R8, R30, R48 ;  /* 0x0000001e0830723c */ /* 0x000fe20000001830 */
[----:B-1----:R-:W-:-:S04]  /*4190*/  FFMA.FTZ R3, R95, c[0x0][0x2d0], -R0 ;  /* 0x0000b4005f037a23 */ /* 0x002fc80000010800 */
[----:B------:R1:W4:Y:S03]  /*41a0*/  MUFU.EX2 R243, R3 ;  /* 0x0000000300f37308 */ /* 0x0003260000000800 */
[----:B------:R-:W-:Y:S01]  /*41b0*/  HMMA.16816.F32 R92, R12, R38, RZ ;  /* 0x000000260c5c723c */ /* 0x000fe200000018ff */
[----:B------:R-:W-:Y:S01]  /*41c0*/  LDSM.16.MT88.4 R12, [R224+0x1100] ;  /* 0x00110000e00c783b */ /* 0x000fe20000004200 */
[----:B-1----:R-:W-:-:S04]  /*41d0*/  FFMA.FTZ R3, R100, c[0x0][0x2d0], -R0 ;  /* 0x0000b40064037a23 */ /* 0x002fc80000010800 */
[----:B------:R1:W-:Y:S02]  /*41e0*/  MUFU.EX2 R247, R3 ;  /* 0x0000000300f77308 */ /* 0x0003e40000000800 */
[----:B-1----:R-:W-:Y:S02]  /*41f0*/  FFMA.FTZ R3, R101, c[0x0][0x2d0], -R0 ;  /* 0x0000b40065037a23 */ /* 0x002fe40000010800 */
[C---:B--2---:R-:W-:Y:S04]  /*4200*/  HMMA.16816.F32 R100, R8.reuse, R16, R72 ;  /* 0x000000100864723c */ /* 0x044fe80000001848 */
[----:B------:R1:W2:Y:S04]  /*4210*/  MUFU.EX2 R242, R3 ;  /* 0x0000000300f27308 */ /* 0x0002a80000000800 */
[C---:B---3--:R-:W-:Y:S08]  /*4220*/  HMMA.16816.F32 R72, R8.reuse, R24, R68 ;  /* 0x000000180848723c */ /* 0x048ff00000001844 */
[----:B------:R-:W-:Y:S01]  /*4230*/  HMMA.16816.F32 R68, R8, R28, R64 ;  /* 0x0000001c0844723c */ /* 0x000fe20000001840 */
[----:B-1----:R-:W-:-:S04]  /*4240*/  FFMA.FTZ R3, R104, c[0x0][0x2d0], -R6 ;  /* 0x0000b40068037a23 */ /* 0x002fc80000010806 */
[----:B------:R1:W-:Y:S03]  /*4250*/  MUFU.EX2 R215, R3 ;  /* 0x0000000300d77308 */ /* 0x0003e60000000800 */
[C---:B------:R-:W-:Y:S08]  /*4260*/  HMMA.16816.F32 R64, R8.reuse, R22, R60 ;  /* 0x000000160840723c */ /* 0x040ff0000000183c */
[----:B------:R-:W-:Y:S01]  /*4270*/  HMMA.16816.F32 R60, R8, R18, R56 ;  /* 0x00000012083c723c */ /* 0x000fe20000001838 */
[----:B-1----:R-:W-:-:S07]  /*4280*/  FFMA.FTZ R3, R106, c[0x0][0x2d0], -R6 ;  /* 0x0000b4006a037a23 */ /* 0x002fce0000010806 */
[----:B------:R-:W-:Y:S01]  /*4290*/  HMMA.16816.F32 R56, R8, R26, R52 ;  /* 0x0000001a0838723c */ /* 0x000fe20000001834 */
[----:B------:R1:W3:Y:S06]  /*42a0*/  MUFU.EX2 R214, R3 ;  /* 0x0000000300d67308 */ /* 0x0002ec0000000800 */
[----:B------:R-:W-:Y:S02]  /*42b0*/  F2FP.PACK_AB R8, R4, R192 ;  /* 0x000000c00408723e */ /* 0x000fe400000000ff */
[----:B----4-:R-:W-:Y:S02]  /*42c0*/  F2FP.PACK_AB R9, R243, R244 ;  /* 0x000000f4f309723e */ /* 0x010fe400000000ff */
[----:B------:R-:W-:-:S02]  /*42d0*/  F2FP.PACK_AB R10, R196, R182 ;  /* 0x000000b6c40a723e */ /* 0x000fc400000000ff */
[----:B--2---:R-:W-:Y:S01]  /*42e0*/  F2FP.PACK_AB R11, R242, R247 ;  /* 0x000000f7f20b723e */ /* 0x004fe200000000ff */
[----:B-1----:R-:W-:-:S06]  /*42f0*/  FFMA.FTZ R3, R105, c[0x0][0x2d0], -R6 ;  /* 0x0000b40069037a23 */ /* 0x002fcc0000010806 */
[C---:B------:R-:W-:Y:S01]  /*4300*/  HMMA.16816.F32 R76, R8.reuse, R24, R40 ;  /* 0x00000018084c723c */ /* 0x040fe20000001828 */
[----:B------:R1:W-:Y:S07]  /*4310*/  MUFU.EX2 R212, R3 ;  /* 0x0000000300d47308 */ /* 0x0003ee0000000800 */
[C---:B------:R-:W-:Y:S01]  /*4320*/  HMMA.16816.F32 R40, R8.reuse, R26, R96 ;  /* 0x0000001a0828723c */ /* 0x040fe20000001860 */
[----:B------:R-:W-:Y:S06]  /*4330*/  LDSM.16.MT88.4 R24, [R226+0x1100] ;  /* 0x00110000e218783b */ /* 0x000fec0000004200 */
[----:B------:R-:W-:Y:S01]  /*4340*/  MOV R99, R193 ;  /* 0x000000c100637202 */ /* 0x000fe20000000f00 */
[----:B------:R-:W-:Y:S01]  /*4350*/  IMAD.MOV.U32 R98, RZ, RZ, R192 ;  /* 0x000000ffff627224 */ /* 0x000fe200078e00c0 */
[----:B------:R-:W-:Y:S01]  /*4360*/  HMMA.16816.F32 R52, R8, R20, R80 ;  /* 0x000000140834723c */ /* 0x000fe20000001850 */
[----:B-1----:R-:W-:-:S02]  /*4370*/  FFMA.FTZ R3, R107, c[0x0][0x2d0], -R6 ;  /* 0x0000b4006b037a23 */ /* 0x002fc40000010806 */
[----:B------:R-:W-:Y:S02]  /*4380*/  IMAD.MOV.U32 R97, RZ, RZ, R191 ;  /* 0x000000ffff617224 */ /* 0x000fe400078e00bf */
[----:B------:R1:W2:Y:S01]  /*4390*/  MUFU.EX2 R211, R3 ;  /* 0x0000000300d37308 */ /* 0x0002a20000000800 */
[----:B------:R-:W-:Y:S02]  /*43a0*/  IMAD.MOV.U32 R96, RZ, RZ, R189 ;  /* 0x000000ffff607224 */ /* 0x000fe400078e00bd */
[C---:B------:R-:W-:Y:S01]  /*43b0*/  HMMA.16816.F32 R104, R8.reuse, R28, R32 ;  /* 0x0000001c0868723c */ /* 0x040fe20000001820 */
[----:B------:R-:W4:Y:S06]  /*43c0*/  LDSM.16.MT88.4 R32, [R225+0x1100] ;  /* 0x00110000e120783b */ /* 0x000f2c0000004200 */
[----:B------:R-:W-:Y:S01]  /*43d0*/  IMAD.MOV.U32 R29, RZ, RZ, R199 ;  /* 0x000000ffff1d7224 */ /* 0x000fe200078e00c7 */
[----:B------:R-:W-:Y:S01]  /*43e0*/  HMMA.16816.F32 R36, R8, R22, R84 ;  /* 0x000000160824723c */ /* 0x000fe20000001854 */
[----:B------:R-:W-:Y:S01]  /*43f0*/  IMAD.MOV.U32 R28, RZ, RZ, R198 ;  /* 0x000000ffff1c7224 */ /* 0x000fe200078e00c6 */
[----:B------:R-:W4:Y:S01]  /*4400*/  LDSM.16.MT88.4 R20, [R227+0x1100] ;  /* 0x00110000e314783b */ /* 0x000f220000004200 */
[----:B-1----:R-:W-:-:S02]  /*4410*/  FFMA.FTZ R3, R112, c[0x0][0x2d0], -R5 ;  /* 0x0000b40070037a23 */ /* 0x002fc40000010805 */
[----:B------:R-:W-:-:S03]  /*4420*/  IMAD.MOV.U32 R112, RZ, RZ, R182 ;  /* 0x000000ffff707224 */ /* 0x000fc600078e00b6 */
[C---:B------:R-:W-:Y:S01]  /*4430*/  HMMA.16816.F32 R44, R8.reuse, R16, R44 ;  /* 0x00000010082c723c */ /* 0x040fe2000000182c */
[----:B------:R1:W-:Y:S07]  /*4440*/  MUFU.EX2 R207, R3 ;  /* 0x0000000300cf7308 */ /* 0x0003ee0000000800 */
[C---:B------:R-:W-:Y:S07]  /*4450*/  HMMA.16816.F32 R16, R8.reuse, R18, R88 ;  /* 0x000000120810723c */ /* 0x040fee0000001858 */
[----:B------:R-:W-:Y:S01]  /*4460*/  IMAD.MOV.U32 R90, RZ, RZ, R180 ;  /* 0x000000ffff5a7224 */ /* 0x000fe200078e00b4 */
[----:B------:R-:W-:Y:S01]  /*4470*/  HMMA.16816.F32 R80, R8, R30, R92 ;  /* 0x0000001e0850723c */ /* 0x000fe2000000185c */
[----:B-1----:R-:W-:-:S02]  /*4480*/  FFMA.FTZ R3, R113, c[0x0][0x2d0], -R5 ;  /* 0x0000b40071037a23 */ /* 0x002fc40000010805 */
[----:B------:R-:W-:Y:S02]  /*4490*/  IMAD.MOV.U32 R113, RZ, RZ, R196 ;  /* 0x000000ffff717224 */ /* 0x000fe400078e00c4 */
[----:B------:R1:W1:Y:S01]  /*44a0*/  MUFU.EX2 R206, R3 ;  /* 0x0000000300ce7308 */ /* 0x0002620000000800 */
[----:B------:R-:W-:Y:S01]  /*44b0*/  IMAD.MOV.U32 R91, RZ, RZ, R183 ;  /* 0x000000ffff5b7224 */ /* 0x000fe200078e00b7 */
[----:B---3--:R-:W-:Y:S01]  /*44c0*/  F2FP.PACK_AB R8, R214, R215 ;  /* 0x000000d7d608723e */ /* 0x008fe200000000ff */
[----:B------:R-:W-:Y:S01]  /*44d0*/  IMAD.MOV.U32 R88, RZ, RZ, R28 ;  /* 0x000000ffff587224 */ /* 0x000fe200078e001c */
[----:B--2---:R-:W-:Y:S01]  /*44e0*/  F2FP.PACK_AB R10, R211, R212 ;  /* 0x000000d4d30a723e */ /* 0x004fe200000000ff */
[----:B------:R-:W-:Y:S01]  /*44f0*/  IMAD.MOV.U32 R95, RZ, RZ, R154 ;  /* 0x000000ffff5f7224 */ /* 0x000fe200078e009a */
[----:B------:R-:W-:Y:S01]  /*4500*/  MOV R93, R4 ;  /* 0x00000004005d7202 */ /* 0x000fe20000000f00 */
[----:B------:R-:W-:Y:S02]  /*4510*/  IMAD.MOV.U32 R94, RZ, RZ, R171 ;  /* 0x000000ffff5e7224 */ /* 0x000fe400078e00ab */
[----:B------:R-:W-:-:S02]  /*4520*/  IMAD.MOV.U32 R4, RZ, RZ, R170 ;  /* 0x000000ffff047224 */ /* 0x000fc400078e00aa */
[----:B-1----:R-:W-:Y:S01]  /*4530*/  FFMA.FTZ R3, R114, c[0x0][0x2d0], -R5 ;  /* 0x0000b40072037a23 */ /* 0x002fe20000010805 */
[----:B------:R-:W-:Y:S01]  /*4540*/  F2FP.PACK_AB R9, R206, R207 ;  /* 0x000000cfce09723e */ /* 0x000fe200000000ff */
[----:B------:R-:W-:Y:S02]  /*4550*/  IMAD.MOV.U32 R114, RZ, RZ, R197 ;  /* 0x000000ffff727224 */ /* 0x000fe400078e00c5 */
[----:B------:R1:W-:Y:S02]  /*4560*/  MUFU.EX2 R204, R3 ;  /* 0x0000000300cc7308 */ /* 0x0003e40000000800 */
[----:B------:R-:W-:Y:S02]  /*4570*/  IMAD.MOV.U32 R89, RZ, RZ, R114 ;  /* 0x000000ffff597224 */ /* 0x000fe400078e0072 */
[----:B-1----:R-:W-:Y:S02]  /*4580*/  FFMA.FTZ R3, R115, c[0x0][0x2d0], -R5 ;  /* 0x0000b40073037a23 */ /* 0x002fe40000010805 */
[----:B------:R-:W-:-:S02]  /*4590*/  IMAD.MOV.U32 R115, RZ, RZ, R29 ;  /* 0x000000ffff737224 */ /* 0x000fc400078e001d */
[----:B------:R1:W2:Y:S02]  /*45a0*/  MUFU.EX2 R203, R3 ;  /* 0x0000000300cb7308 */ /* 0x0002a40000000800 */
[----:B-1----:R-:W-:Y:S01]  /*45b0*/  FFMA.FTZ R3, R121, c[0x0][0x2d0], -R7 ;  /* 0x0000b40079037a23 */ /* 0x002fe20000010807 */
[----:B--2---:R-:W-:Y:S01]  /*45c0*/  F2FP.PACK_AB R11, R203, R204 ;  /* 0x000000cccb0b723e */ /* 0x004fe200000000ff */
[----:B------:R-:W-:-:S04]  /*45d0*/  IMAD.MOV.U32 R121, RZ, RZ, R91 ;  /* 0x000000ffff797224 */ /* 0x000fc800078e005b */
[----:B------:R1:W-:Y:S01]  /*45e0*/  MUFU.EX2 R202, R3 ;  /* 0x0000000300ca7308 */ /* 0x0003e20000000800 */
[----:B------:R-:W-:Y:S01]  /*45f0*/  IMAD.MOV.U32 R91, RZ, RZ, R188 ;  /* 0x000000ffff5b7224 */ /* 0x000fe200078e00bc */
[----:B----4-:R-:W-:Y:S03]  /*4600*/  HMMA.16816.F32 R180, R8, R32, R72 ;  /* 0x0000002008b4723c */ /* 0x010fe60000001848 */
[----:B------:R-:W-:Y:S02]  /*4610*/  IMAD.MOV.U32 R92, RZ, RZ, R91 ;  /* 0x000000ffff5c7224 */ /* 0x000fe400078e005b */
[----:B------:R-:W-:-:S03]  /*4620*/  IMAD.MOV.U32 R91, RZ, RZ, R152 ;  /* 0x000000ffff5b7224 */ /* 0x000fc600078e0098 */
[----:B------:R-:W-:Y:S01]  /*4630*/  HMMA.16816.F32 R72, R8, R14, R64 ;  /* 0x0000000e0848723c */ /* 0x000fe20000001840 */
[----:B-1----:R-:W-:-:S04]  /*4640*/  FFMA.FTZ R3, R120, c[0x0][0x2d0], -R7 ;  /* 0x0000b40078037a23 */ /* 0x002fc80000010807 */
[----:B------:R1:W2:Y:S03]  /*4650*/  MUFU.EX2 R201, R3 ;  /* 0x0000000300c97308 */ /* 0x0002a60000000800 */
[C---:B------:R-:W-:Y:S08]  /*4660*/  HMMA.16816.F32 R84, R8.reuse, R24, R68 ;  /* 0x000000180854723c */ /* 0x040ff00000001844 */
[----:B------:R-:W-:Y:S01]  /*4670*/  HMMA.16816.F32 R64, R8, R34, R56 ;  /* 0x000000220840723c */ /* 0x000fe20000001838 */
[----:B-1----:R-:W-:-:S07]  /*4680*/  FFMA.FTZ R3, R116, c[0x0][0x2d0], -R7 ;  /* 0x0000b40074037a23 */ /* 0x002fce0000010807 */
[----:B------:R-:W-:Y:S01]  /*4690*/  HMMA.16816.F32 R144, R8, R12, R144 ;  /* 0x0000000c0890723c */ /* 0x000fe20000001890 */
[----:B------:R-:W-:Y:S01]  /*46a0*/  IMAD.MOV.U32 R116, RZ, RZ, R88 ;  /* 0x000000ffff747224 */ /* 0x000fe200078e0058 */
[----:B------:R1:W-:Y:S01]  /*46b0*/  MUFU.EX2 R200, R3 ;  /* 0x0000000300c87308 */ /* 0x0003e20000000800 */
[----:B------:R-:W-:-:S05]  /*46c0*/  IMAD.MOV.U32 R88, RZ, RZ, R153 ;  /* 0x000000ffff587224 */ /* 0x000fca00078e0099 */
[C---:B------:R-:W-:Y:S08]  /*46d0*/  HMMA.16816.F32 R100, R8.reuse, R20, R100 ;  /* 0x000000140864723c */ /* 0x040ff00000001864 */
[----:B------:R-:W-:Y:S01]  /*46e0*/  HMMA.16816.F32 R68, R8, R22, R60 ;  /* 0x000000160844723c */ /* 0x000fe2000000183c */
[----:B-1----:R-:W-:-:S04]  /*46f0*/  FFMA.FTZ R3, R117, c[0x0][0x2d0], -R7 ;  /* 0x0000b40075037a23 */ /* 0x002fc80000010807 */
[----:B------:R1:W3:Y:S03]  /*4700*/  MUFU.EX2 R199, R3 ;  /* 0x0000000300c77308 */ /* 0x0002e60000000800 */
[----:B------:R-:W-:Y:S07]  /*4710*/  HMMA.16816.F32 R56, R8, R26, R48 ;  /* 0x0000001a0838723c */ /* 0x000fee0000001830 */
[----:B--2---:R-:W-:Y:S01]  /*4720*/  F2FP.PACK_AB R8, R201, R202 ;  /* 0x000000cac908723e */ /* 0x004fe200000000ff */
[----:B-1----:R-:W-:Y:S01]  /*4730*/  FFMA.FTZ R3, R123, c[0x0][0x2d0], -R0 ;  /* 0x0000b4007b037a23 */ /* 0x002fe20000010800 */
[----:B---3--:R-:W-:-:S03]  /*4740*/  F2FP.PACK_AB R10, R199, R200 ;  /* 0x000000c8c70a723e */ /* 0x008fc600000000ff */
[----:B------:R1:W-:Y:S02]  /*4750*/  MUFU.EX2 R198, R3 ;  /* 0x0000000300c67308 */ /* 0x0003e40000000800 */
[----:B-1----:R-:W-:Y:S02]  /*4760*/  FFMA.FTZ R3, R125, c[0x0][0x2d0], -R0 ;  /* 0x0000b4007d037a23 */ /* 0x002fe40000010800 */
[----:B------:R-:W-:-:S04]  /*4770*/  IMAD.MOV.U32 R125, RZ, RZ, R112 ;  /* 0x000000ffff7d7224 */ /* 0x000fc800078e0070 */
[----:B------:R1:W2:Y:S02]  /*4780*/  MUFU.EX2 R197, R3 ;  /* 0x0000000300c57308 */ /* 0x0002a40000000800 */
[----:B-1----:R-:W-:Y:S01]  /*4790*/  FFMA.FTZ R3, R122, c[0x0][0x2d0], -R0 ;  /* 0x0000b4007a037a23 */ /* 0x002fe20000010800 */
[----:B--2---:R-:W-:Y:S01]  /*47a0*/  F2FP.PACK_AB R9, R197, R198 ;  /* 0x000000c6c509723e */ /* 0x004fe200000000ff */
[----:B------:R-:W-:-:S04]  /*47b0*/  IMAD.MOV.U32 R122, RZ, RZ, R195 ;  /* 0x000000ffff7a7224 */ /* 0x000fc800078e00c3 */
[----:B------:R1:W-:Y:S02]  /*47c0*/  MUFU.EX2 R196, R3 ;  /* 0x0000000300c47308 */ /* 0x0003e40000000800 */
[----:B-1----:R-:W-:Y:S02]  /*47d0*/  FFMA.FTZ R3, R124, c[0x0][0x2d0], -R0 ;  /* 0x0000b4007c037a23 */ /* 0x002fe40000010800 */
[----:B------:R-:W-:-:S04]  /*47e0*/  IMAD.MOV.U32 R124, RZ, RZ, R155 ;  /* 0x000000ffff7c7224 */ /* 0x000fc800078e009b */
[----:B------:R1:W2:Y:S02]  /*47f0*/  MUFU.EX2 R195, R3 ;  /* 0x0000000300c37308 */ /* 0x0002a40000000800 */
[----:B-1----:R-:W-:Y:S01]  /*4800*/  FFMA.FTZ R3, R118, c[0x0][0x2d0], -R7 ;  /* 0x0000b40076037a23 */ /* 0x002fe20000010807 */
[----:B------:R-:W-:Y:S02]  /*4810*/  MOV R118, R194 ;  /* 0x000000c200767202 */ /* 0x000fe40000000f00 */
[----:B--2---:R-:W-:-:S03]  /*4820*/  F2FP.PACK_AB R11, R195, R196 ;  /* 0x000000c4c30b723e */ /* 0x004fc600000000ff */
[----:B------:R1:W-:Y:S04]  /*4830*/  MUFU.EX2 R194, R3 ;  /* 0x0000000300c27308 */ /* 0x0003e80000000800 */
[C---:B------:R-:W-:Y:S08]  /*4840*/  HMMA.16816.F32 R52, R8.reuse, R12, R52 ;  /* 0x0000000c0834723c */ /* 0x040ff00000001834 */
[----:B------:R-:W-:Y:S01]  /*4850*/  HMMA.16816.F32 R48, R8, R14, R36 ;  /* 0x0000000e0830723c */ /* 0x000fe20000001824 */
[----:B------:R-:W-:Y:S01]  /*4860*/  LDSM.16.MT88.4 R12, [R227+0x1900] ;  /* 0x00190000e30c783b */ /* 0x000fe20000004200 */
[----:B-1----:R-:W-:-:S02]  /*4870*/  FFMA.FTZ R3, R119, c[0x0][0x2d0], -R7 ;  /* 0x0000b40077037a23 */ /* 0x002fc40000010807 */
[----:B------:R-:W-:Y:S02]  /*4880*/  IMAD.MOV.U32 R119, RZ, RZ, R90 ;  /* 0x000000ffff777224 */ /* 0x000fe400078e005a */
[----:B------:R1:W-:Y:S01]  /*4890*/  MUFU.EX2 R193, R3 ;  /* 0x0000000300c17308 */ /* 0x0003e20000000800 */
[----:B------:R-:W-:Y:S01]  /*48a0*/  IMAD.MOV.U32 R90, RZ, RZ, R190 ;  /* 0x000000ffff5a7224 */ /* 0x000fe200078e00be */
[C---:B------:R-:W-:Y:S08]  /*48b0*/  HMMA.16816.F32 R60, R8.reuse, R24, R104 ;  /* 0x00000018083c723c */ /* 0x040ff00000001868 */
[----:B------:R-:W-:Y:S01]  /*48c0*/  HMMA.16816.F32 R44, R8, R20, R44 ;  /* 0x00000014082c723c */ /* 0x000fe2000000182c */
[----:B-1----:R-:W-:-:S07]  /*48d0*/  FFMA.FTZ R3, R127, c[0x0][0x2d0], -R6 ;  /* 0x0000b4007f037a23 */ /* 0x002fce0000010806 */
[C---:B------:R-:W-:Y:S01]  /*48e0*/  HMMA.16816.F32 R36, R8.reuse, R22, R16 ;  /* 0x000000160824723c */ /* 0x040fe20000001810 */
[----:B------:R-:W1:Y:S01]  /*48f0*/  LDSM.16.MT88.4 R16, [R224+0x1900] ;  /* 0x00190000e010783b */ /* 0x000e620000004200 */
[----:B------:R2:W-:Y:S03]  /*4900*/  MUFU.EX2 R192, R3 ;  /* 0x0000000300c07308 */ /* 0x0005e60000000800 */
[----:B------:R-:W3:Y:S03]  /*4910*/  LDSM.16.MT88.4 R20, [R225+0x1900] ;  /* 0x00190000e114783b */ /* 0x000ee60000004200 */
[C---:B------:R-:W-:Y:S08]  /*4920*/  HMMA.16816.F32 R28, R8.reuse, R32, R76 ;  /* 0x00000020081c723c */ /* 0x040ff0000000184c */
[----:B------:R-:W-:Y:S01]  /*4930*/  HMMA.16816.F32 R40, R8, R34, R40 ;  /* 0x000000220828723c */ /* 0x000fe20000001828 */
[----:B--2---:R-:W-:-:S02]  /*4940*/  FFMA.FTZ R3, R133, c[0x0][0x2d0], -R6 ;  /* 0x0000b40085037a23 */ /* 0x004fc40000010806 */
[----:B------:R-:W-:Y:S02]  /*4950*/  IMAD.MOV.U32 R133, RZ, RZ, R94 ;  /* 0x000000ffff857224 */ /* 0x000fe400078e005e */
[----:B------:R2:W4:Y:S03]  /*4960*/  MUFU.EX2 R191, R3 ;  /* 0x0000000300bf7308 */ /* 0x0005260000000800 */
[----:B------:R-:W-:Y:S01]  /*4970*/  HMMA.16816.F32 R80, R8, R26, R80 ;  /* 0x0000001a0850723c */ /* 0x000fe20000001850 */
[----:B------:R-:W1:Y:S01]  /*4980*/  LDSM.16.MT88.4 R24, [R226+0x1900] ;  /* 0x00190000e218783b */ /* 0x000e620000004200 */
[----:B--2---:R-:W-:-:S05]  /*4990*/  FFMA.FTZ R3, R126, c[0x0][0x2d0], -R6 ;  /* 0x0000b4007e037a23 */ /* 0x004fca0000010806 */
[----:B----4-:R-:W-:Y:S01]  /*49a0*/  F2FP.PACK_AB R8, R191, R192 ;  /* 0x000000c0bf08723e */ /* 0x010fe200000000ff */
[----:B------:R-:W-:Y:S01]  /*49b0*/  IMAD.MOV.U32 R126, RZ, RZ, R93 ;  /* 0x000000ffff7e7224 */ /* 0x000fe200078e005d */
[----:B------:R2:W-:Y:S02]  /*49c0*/  MUFU.EX2 R190, R3 ;  /* 0x0000000300be7308 */ /* 0x0005e40000000800 */
[----:B--2---:R-:W-:Y:S02]  /*49d0*/  FFMA.FTZ R3, R132, c[0x0][0x2d0], -R6 ;  /* 0x0000b40084037a23 */ /* 0x004fe40000010806 */
[----:B------:R-:W-:-:S04]  /*49e0*/  IMAD.MOV.U32 R132, RZ, RZ, R92 ;  /* 0x000000ffff847224 */ /* 0x000fc800078e005c */
[----:B------:R2:W4:Y:S02]  /*49f0*/  MUFU.EX2 R189, R3 ;  /* 0x0000000300bd7308 */ /* 0x0005240000000800 */
[----:B--2---:R-:W-:Y:S01]  /*4a00*/  FFMA.FTZ R3, R135, c[0x0][0x2d0], -R5 ;  /* 0x0000b40087037a23 */ /* 0x004fe20000010805 */
[----:B----4-:R-:W-:Y:S02]  /*4a10*/  F2FP.PACK_AB R10, R189, R190 ;  /* 0x000000bebd0a723e */ /* 0x010fe400000000ff */
[----:B------:R-:W-:-:S03]  /*4a20*/  MOV R135, R116 ;  /* 0x0000007400877202 */ /* 0x000fc60000000f00 */
[----:B------:R2:W-:Y:S02]  /*4a30*/  MUFU.EX2 R188, R3 ;  /* 0x0000000300bc7308 */ /* 0x0005e40000000800 */
[----:B--2---:R-:W-:-:S06]  /*4a40*/  FFMA.FTZ R3, R140, c[0x0][0x2d0], -R5 ;  /* 0x0000b4008c037a23 */ /* 0x004fcc0000010805 */
[----:B------:R2:W4:Y:S02]  /*4a50*/  MUFU.EX2 R140, R3 ;  /* 0x00000003008c7308 */ /* 0x0005240000000800 */
[----:B--2---:R-:W-:Y:S01]  /*4a60*/  FFMA.FTZ R3, R134, c[0x0][0x2d0], -R5 ;  /* 0x0000b40086037a23 */ /* 0x004fe20000010805 */
[----:B----4-:R-:W-:-:S05]  /*4a70*/  F2FP.PACK_AB R9, R140, R188 ;  /* 0x000000bc8c09723e */ /* 0x010fca00000000ff */
[----:B------:R2:W-:Y:S02]  /*4a80*/  MUFU.EX2 R114, R3 ;  /* 0x0000000300727308 */ /* 0x0005e40000000800 */
[----:B--2---:R-:W-:Y:S01]  /*4a90*/  FFMA.FTZ R3, R139, c[0x0][0x2d0], -R5 ;  /* 0x0000b4008b037a23 */ /* 0x004fe20000010805 */
[----:B------:R-:W-:Y:S01]  /*4aa0*/  MOV R139, R96 ;  /* 0x00000060008b7202 */ /* 0x000fe20000000f00 */
[----:B------:R-:W-:Y:S02]  /*4ab0*/  IMAD.MOV.U32 R96, RZ, RZ, R97 ;  /* 0x000000ffff607224 */ /* 0x000fe400078e0061 */
[----:B------:R-:W-:Y:S02]  /*4ac0*/  IMAD.MOV.U32 R97, RZ, RZ, R98 ;  /* 0x000000ffff617224 */ /* 0x000fe400078e0062 */
[----:B------:R-:W-:Y:S02]  /*4ad0*/  IMAD.MOV.U32 R98, RZ, RZ, R99 ;  /* 0x000000ffff627224 */ /* 0x000fe400078e0063 */
[----:B------:R-:W-:-:S02]  /*4ae0*/  IMAD.MOV.U32 R99, RZ, RZ, R115 ;  /* 0x000000ffff637224 */ /* 0x000fc400078e0073 */
[----:B------:R2:W4:Y:S01]  /*4af0*/  MUFU.EX2 R115, R3 ;  /* 0x0000000300737308 */ /* 0x0005220000000800 */
[----:B------:R-:W-:Y:S01]  /*4b00*/  MOV R123, R98 ;  /* 0x00000062007b7202 */ /* 0x000fe20000000f00 */
[----:B------:R-:W-:Y:S02]  /*4b10*/  IMAD.MOV.U32 R98, RZ, RZ, R110 ;  /* 0x000000ffff627224 */ /* 0x000fe400078e006e */
[----:B------:R-:W-:Y:S02]  /*4b20*/  IMAD.MOV.U32 R127, RZ, RZ, R97 ;  /* 0x000000ffff7f7224 */ /* 0x000fe400078e0061 */
[----:B------:R-:W-:Y:S02]  /*4b30*/  IMAD.MOV.U32 R97, RZ, RZ, R108 ;  /* 0x000000ffff617224 */ /* 0x000fe400078e006c */
[----:B------:R-:W-:Y:S02]  /*4b40*/  IMAD.MOV.U32 R117, RZ, RZ, R99 ;  /* 0x000000ffff757224 */ /* 0x000fe400078e0063 */
[----:B------:R-:W-:-:S02]  /*4b50*/  IMAD.MOV.U32 R99, RZ, RZ, R165 ;  /* 0x000000ffff637224 */ /* 0x000fc400078e00a5 */
[----:B------:R-:W-:Y:S02]  /*4b60*/  IMAD.MOV.U32 R116, RZ, RZ, R98 ;  /* 0x000000ffff747224 */ /* 0x000fe400078e0062 */
[----:B------:R-:W-:Y:S02]  /*4b70*/  IMAD.MOV.U32 R134, RZ, RZ, R117 ;  /* 0x000000ffff867224 */ /* 0x000fe400078e0075 */
[----:B--2---:R-:W-:Y:S01]  /*4b80*/  FFMA.FTZ R3, R142, c[0x0][0x2d0], -R7 ;  /* 0x0000b4008e037a23 */ /* 0x004fe20000010807 */
[----:B----4-:R-:W-:Y:S01]  /*4b90*/  F2FP.PACK_AB R11, R115, R114 ;  /* 0x00000072730b723e */ /* 0x010fe200000000ff */
[----:B------:R-:W-:Y:S02]  /*4ba0*/  IMAD.MOV.U32 R142, RZ, RZ, R113 ;  /* 0x000000ffff8e7224 */ /* 0x000fe400078e0071 */
[----:B------:R2:W-:Y:S04]  /*4bb0*/  MUFU.EX2 R113, R3 ;  /* 0x0000000300717308 */ /* 0x0005e80000000800 */
[C---:B-1----:R-:W-:Y:S08]  /*4bc0*/  HMMA.16816.F32 R152, R8.reuse, R18, R72 ;  /* 0x000000120898723c */ /* 0x042ff00000001848 */
[C---:B------:R-:W-:Y:S01]  /*4bd0*/  HMMA.16816.F32 R144, R8.reuse, R16, R144 ;  /* 0x000000100890723c */ /* 0x040fe20000001890 */
[----:B--2---:R-:W-:Y:S01]  /*4be0*/  FFMA.FTZ R3, R141, c[0x0][0x2d0], -R7 ;  /* 0x0000b4008d037a23 */ /* 0x004fe20000010807 */
[----:B------:R-:W-:Y:S01]  /*4bf0*/  MOV R141, R121 ;  /* 0x00000079008d7202 */ /* 0x000fe20000000f00 */
[----:B------:R-:W-:Y:S01]  /*4c00*/  IMAD.MOV.U32 R121, RZ, RZ, R89 ;  /* 0x000000ffff797224 */ /* 0x000fe200078e0059 */
[----:B------:R-:W-:Y:S01]  /*4c10*/  MOV R89, R164 ;  /* 0x000000a400597202 */ /* 0x000fe20000000f00 */
[----:B------:R1:W-:Y:S03]  /*4c20*/  MUFU.EX2 R112, R3 ;  /* 0x0000000300707308 */ /* 0x0003e60000000800 */
[C---:B---3--:R-:W-:Y:S08]  /*4c30*/  HMMA.16816.F32 R180, R8.reuse, R20, R180 ;  /* 0x0000001408b4723c */ /* 0x048ff000000018b4 */
[----:B------:R-:W-:Y:S01]  /*4c40*/  HMMA.16816.F32 R76, R8, R22, R64 ;  /* 0x00000016084c723c */ /* 0x000fe20000001840 */
[----:B-1----:R-:W-:-:S07]  /*4c50*/  FFMA.FTZ R3, R148, c[0x0][0x2d0], -R7 ;  /* 0x0000b40094037a23 */ /* 0x002fce0000010807 */
[----:B------:R-:W-:Y:S01]  /*4c60*/  HMMA.16816.F32 R72, R8, R24, R84 ;  /* 0x000000180848723c */ /* 0x000fe20000001854 */
[----:B------:R-:W-:Y:S02]  /*4c70*/  IMAD.MOV.U32 R148, RZ, RZ, R168 ;  /* 0x000000ffff947224 */ /* 0x000fe400078e00a8 */
[----:B------:R-:W-:Y:S02]  /*4c80*/  IMAD.MOV.U32 R168, RZ, RZ, R111 ;  /* 0x000000ffffa87224 */ /* 0x000fe400078e006f */
[----:B------:R1:W-:Y:S02]  /*4c90*/  MUFU.EX2 R111, R3 ;  /* 0x00000003006f7308 */ /* 0x0003e40000000800 */
[----:B------:R-:W-:Y:S02]  /*4ca0*/  IMAD.MOV.U32 R120, RZ, RZ, R168 ;  /* 0x000000ffff787224 */ /* 0x000fe400078e00a8 */
[----:B-1----:R-:W-:Y:S02]  /*4cb0*/  FFMA.FTZ R3, R149, c[0x0][0x2d0], -R7 ;  /* 0x0000b40095037a23 */ /* 0x002fe40000010807 */
[----:B------:R-:W-:-:S02]  /*4cc0*/  IMAD.MOV.U32 R149, RZ, RZ, R96 ;  /* 0x000000ffff957224 */ /* 0x000fc400078e0060 */
[----:B------:R1:W-:Y:S01]  /*4cd0*/  MUFU.EX2 R110, R3 ;  /* 0x00000003006e7308 */ /* 0x0003e20000000800 */
[----:B------:R-:W-:Y:S02]  /*4ce0*/  IMAD.MOV.U32 R96, RZ, RZ, R90 ;  /* 0x000000ffff607224 */ /* 0x000fe400078e005a */
[----:B------:R-:W-:-:S04]  /*4cf0*/  IMAD.MOV.U32 R90, RZ, RZ, R167 ;  /* 0x000000ffff5a7224 */ /* 0x000fc800078e00a7 */
[----:B------:R-:W-:Y:S02]  /*4d00*/  IMAD.MOV.U32 R117, RZ, RZ, R90 ;  /* 0x000000ffff757224 */ /* 0x000fe400078e005a */
[----:B-1----:R-:W-:Y:S02]  /*4d10*/  FFMA.FTZ R3, R156, c[0x0][0x2d0], -R0 ;  /* 0x0000b4009c037a23 */ /* 0x002fe40000010800 */
[----:B------:R-:W-:Y:S02]  /*4d20*/  IMAD.MOV.U32 R156, RZ, RZ, R166 ;  /* 0x000000ffff9c7224 */ /* 0x000fe400078e00a6 */
[----:B------:R1:W-:Y:S01]  /*4d30*/  MUFU.EX2 R108, R3 ;  /* 0x00000003006c7308 */ /* 0x0003e20000000800 */
[----:B------:R-:W-:Y:S01]  /*4d40*/  HMMA.16816.F32 R164, R8, R12, R100 ;  /* 0x0000000c08a4723c */ /* 0x000fe20000001864 */
[----:B-1----:R-:W-:Y:S01]  /*4d50*/  FFMA.FTZ R3, R158, c[0x0][0x2d0], -R0 ;  /* 0x0000b4009e037a23 */ /* 0x002fe20000010800 */
[----:B------:R-:W-:-:S06]  /*4d60*/  MOV R158, R169 ;  /* 0x000000a9009e7202 */ /* 0x000fcc0000000f00 */
[C---:B------:R-:W-:Y:S01]  /*4d70*/  HMMA.16816.F32 R168, R8.reuse, R14, R68 ;  /* 0x0000000e08a8723c */ /* 0x040fe20000001844 */
[----:B------:R1:W2:Y:S07]  /*4d80*/  MUFU.EX2 R107, R3 ;  /* 0x00000003006b7308 */ /* 0x0002ae0000000800 */
[----:B------:R-:W-:Y:S07]  /*4d90*/  HMMA.16816.F32 R68, R8, R26, R56 ;  /* 0x0000001a0844723c */ /* 0x000fee0000001838 */
[----:B------:R-:W-:Y:S01]  /*4da0*/  F2FP.PACK_AB R8, R193, R194 ;  /* 0x000000c2c108723e */ /* 0x000fe200000000ff */
[--C-:B-1----:R-:W-:Y:S01]  /*4db0*/  FFMA.FTZ R3, R151, c[0x0][0x2d0], -R0.reuse ;  /* 0x0000b40097037a23 */ /* 0x102fe20000010800 */
[----:B--2---:R-:W-:Y:S01]  /*4dc0*/  F2FP.PACK_AB R9, R107, R108 ;  /* 0x0000006c6b09723e */ /* 0x004fe200000000ff */
[----:B------:R-:W-:Y:S01]  /*4dd0*/  IMAD.MOV.U32 R151, RZ, RZ, R127 ;  /* 0x000000ffff977224 */ /* 0x000fe200078e007f */
[----:B------:R-:W-:Y:S01]  /*4de0*/  F2FP.PACK_AB R10, R112, R113 ;  /* 0x00000071700a723e */ /* 0x000fe200000000ff */
[----:B------:R1:W-:Y:S01]  /*4df0*/  MUFU.EX2 R105, R3 ;  /* 0x0000000300697308 */ /* 0x0003e20000000800 */
[----:B------:R-:W-:Y:S01]  /*4e00*/  IMAD.MOV.U32 R127, RZ, RZ, R123 ;  /* 0x000000ffff7f7224 */ /* 0x000fe200078e007b */
[----:B------:R-:W-:Y:S01]  /*4e10*/  MOV R123, R89 ;  /* 0x00000059007b7202 */ /* 0x000fe20000000f00 */
[----:B-1----:R-:W-:-:S02]  /*4e20*/  FFMA.FTZ R3, R157, c[0x0][0x2d0], -R0 ;  /* 0x0000b4009d037a23 */ /* 0x002fc40000010800 */
[----:B------:R-:W-:-:S03]  /*4e30*/  IMAD.MOV.U32 R157, RZ, RZ, R95 ;  /* 0x000000ffff9d7224 */ /* 0x000fc600078e005f */
[----:B------:R1:W2:Y:S02]  /*4e40*/  MUFU.EX2 R104, R3 ;  /* 0x0000000300687308 */ /* 0x0002a40000000800 */
[----:B-1----:R-:W-:Y:S01]  /*4e50*/  FFMA.FTZ R3, R109, c[0x0][0x2d0], -R7 ;  /* 0x0000b4006d037a23 */ /* 0x002fe20000010807 */
[----:B--2---:R-:W-:-:S05]  /*4e60*/  F2FP.PACK_AB R11, R104, R105 ;  /* 0x00000069680b723e */ /* 0x004fca00000000ff */
[----:B------:R1:W-:Y:S02]  /*4e70*/  MUFU.EX2 R109, R3 ;  /* 0x00000003006d7308 */ /* 0x0003e40000000800 */
[C---:B------:R-:W-:Y:S08]  /*4e80*/  HMMA.16816.F32 R64, R8.reuse, R16, R52 ;  /* 0x000000100840723c */ /* 0x040ff00000001834 */
[----:B------:R-:W-:Y:S01]  /*4e90*/  HMMA.16816.F32 R56, R8, R18, R48 ;  /* 0x000000120838723c */ /* 0x000fe20000001830 */
[----:B------:R-:W2:Y:S01]  /*4ea0*/  LDSM.16.MT88.4 R16, [R224+0x2100] ;  /* 0x00210000e010783b */ /* 0x000ea20000004200 */
[----:B-1----:R-:W-:-:S02]  /*4eb0*/  FFMA.FTZ R3, R150, c[0x0][0x2d0], -R7 ;  /* 0x0000b40096037a23 */ /* 0x002fc40000010807 */
[----:B------:R-:W-:Y:S02]  /*4ec0*/  IMAD.MOV.U32 R150, RZ, RZ, R120 ;  /* 0x000000ffff967224 */ /* 0x000fe400078e0078 */
[----:B------:R1:W-:Y:S01]  /*4ed0*/  MUFU.EX2 R106, R3 ;  /* 0x00000003006a7308 */ /* 0x0003e20000000800 */
[----:B------:R-:W-:Y:S01]  /*4ee0*/  IMAD.MOV.U32 R120, RZ, RZ, R99 ;  /* 0x000000ffff787224 */ /* 0x000fe200078e0063 */
[C---:B------:R-:W-:Y:S08]  /*4ef0*/  HMMA.16816.F32 R52, R8.reuse, R12, R44 ;  /* 0x0000000c0834723c */ /* 0x040ff0000000182c */
[----:B------:R-:W-:Y:S01]  /*4f00*/  HMMA.16816.F32 R48, R8, R14, R36 ;  /* 0x0000000e0830723c */ /* 0x000fe20000001824 */
[----:B------:R-:W3:Y:S01]  /*4f10*/  LDSM.16.MT88.4 R12, [R227+0x2100] ;  /* 0x00210000e30c783b */ /* 0x000ee20000004200 */
[----:B-1----:R-:W-:Y:S01]  /*4f20*/  FFMA.FTZ R3, R159, c[0x0][0x2d0], -R6 ;  /* 0x0000b4009f037a23 */ /* 0x002fe20000010806 */
[----:B------:R-:W-:Y:S01]  /*4f30*/  MOV R159, R121 ;  /* 0x00000079009f7202 */ /* 0x000fe20000000f00 */
[----:B------:R-:W-:-:S04]  /*4f40*/  IMAD.MOV.U32 R121, RZ, RZ, R96 ;  /* 0x000000ffff797224 */ /* 0x000fc800078e0060 */
[C---:B------:R-:W-:Y:S01]  /*4f50*/  HMMA.16816.F32 R32, R8.reuse, R20, R28 ;  /* 0x000000140820723c */ /* 0x040fe2000000181c */
[----:B------:R1:W-:Y:S01]  /*4f60*/  MUFU.EX2 R103, R3 ;  /* 0x0000000300677308 */ /* 0x0003e20000000800 */
[----:B------:R-:W-:Y:S06]  /*4f70*/  LDSM.16.MT88.4 R28, [R226+0x2100] ;  /* 0x00210000e21c783b */ /* 0x000fec0000004200 */
[C---:B------:R-:W-:Y:S01]  /*4f80*/  HMMA.16816.F32 R40, R8.reuse, R22, R40 ;  /* 0x000000160828723c */ /* 0x040fe20000001828 */
[----:B------:R-:W4:Y:S07]  /*4f90*/  LDSM.16.MT88.4 R20, [R225+0x2100] ;  /* 0x00210000e114783b */ /* 0x000f2e0000004200 */
[----:B------:R-:W-:Y:S01]  /*4fa0*/  HMMA.16816.F32 R44, R8, R24, R60 ;  /* 0x00000018082c723c */ /* 0x000fe2000000183c */
[----:B-1----:R-:W-:-:S02]  /*4fb0*/  FFMA.FTZ R3, R161, c[0x0][0x2d0], -R6 ;  /* 0x0000b400a1037a23 */ /* 0x002fc40000010806 */
[----:B------:R-:W-:Y:S02]  /*4fc0*/  IMAD.MOV.U32 R161, RZ, RZ, R97 ;  /* 0x000000ffffa17224 */ /* 0x000fe400078e0061 */
[----:B------:R1:W1:Y:S03]  /*4fd0*/  MUFU.EX2 R102, R3 ;  /* 0x0000000300667308 */ /* 0x0002660000000800 */
[----:B------:R-:W-:Y:S01]  /*4fe0*/  HMMA.16816.F32 R36, R8, R26, R80 ;  /* 0x0000001a0824723c */ /* 0x000fe20000001850 */
[----:B------:R-:W2:Y:S01]  /*4ff0*/  LDSM.16.MT88.4 R24, [R224+0x2900] ;  /* 0x00290000e018783b */ /* 0x000ea20000004200 */
[----:B-1----:R-:W-:-:S05]  /*5000*/  FFMA.FTZ R3, R160, c[0x0][0x2d0], -R6 ;  /* 0x0000b400a0037a23 */ /* 0x002fca0000010806 */
[----:B------:R-:W-:Y:S01]  /*5010*/  F2FP.PACK_AB R8, R102, R103 ;  /* 0x000000676608723e */ /* 0x000fe200000000ff */
[----:B------:R-:W-:Y:S01]  /*5020*/  IMAD.MOV.U32 R160, RZ, RZ, R88 ;  /* 0x000000ffffa07224 */ /* 0x000fe200078e0058 */
[----:B------:R1:W-:Y:S02]  /*5030*/  MUFU.EX2 R101, R3 ;  /* 0x0000000300657308 */ /* 0x0003e40000000800 */
[----:B-1----:R-:W-:Y:S02]  /*5040*/  FFMA.FTZ R3, R162, c[0x0][0x2d0], -R6 ;  /* 0x0000b400a2037a23 */ /* 0x002fe40000010806 */
[----:B------:R-:W-:-:S04]  /*5050*/  IMAD.MOV.U32 R162, RZ, RZ, R91 ;  /* 0x000000ffffa27224 */ /* 0x000fc800078e005b */
[----:B------:R1:W1:Y:S02]  /*5060*/  MUFU.EX2 R100, R3 ;  /* 0x0000000300647308 */ /* 0x0002640000000800 */
[----:B-1----:R-:W-:Y:S01]  /*5070*/  FFMA.FTZ R3, R163, c[0x0][0x2d0], -R5 ;  /* 0x0000b400a3037a23 */ /* 0x002fe20000010805 */
[----:B------:R-:W-:-:S05]  /*5080*/  F2FP.PACK_AB R10, R100, R101 ;  /* 0x00000065640a723e */ /* 0x000fca00000000ff */
[----:B------:R1:W-:Y:S02]  /*5090*/  MUFU.EX2 R99, R3 ;  /* 0x0000000300637308 */ /* 0x0003e40000000800 */
[----:B-1----:R-:W-:-:S06]  /*50a0*/  FFMA.FTZ R3, R178, c[0x0][0x2d0], -R5 ;  /* 0x0000b400b2037a23 */ /* 0x002fcc0000010805 */
        /* <DEDUP_REMOVED lines=9> */
[C---:B--2---:R-:W-:Y:S08]  /*5140*/  HMMA.16816.F32 R144, R8.reuse, R16, R144 ;  /* 0x000000100890723c */ /* 0x044ff00000001890 */
[----:B------:R-:W-:Y:S01]  /*5150*/  HMMA.16816.F32 R152, R8, R18, R152 ;  /* 0x000000120898723c */ /* 0x000fe20000001898 */
[----:B-1----:R-:W-:-:S04]  /*5160*/  FFMA.FTZ R3, R184, c[0x0][0x2d0], -R0 ;  /* 0x0000b400b8037a23 */ /* 0x002fc80000010800 */
[----:B------:R1:W2:Y:S03]  /*5170*/  MUFU.EX2 R94, R3 ;  /* 0x00000003005e7308 */ /* 0x0002a60000000800 */
[C---:B---3--:R-:W-:Y:S08]  /*5180*/  HMMA.16816.F32 R164, R8.reuse, R12, R164 ;  /* 0x0000000c08a4723c */ /* 0x048ff000000018a4 */
[----:B------:R-:W-:Y:S01]  /*5190*/  HMMA.16816.F32 R168, R8, R14, R168 ;  /* 0x0000000e08a8723c */ /* 0x000fe200000018a8 */
[----:B-1----:R-:W-:-:S07]  /*51a0*/  FFMA.FTZ R3, R179, c[0x0][0x2d0], -R0 ;  /* 0x0000b400b3037a23 */ /* 0x002fce0000010800 */
[C---:B----4-:R-:W-:Y:S01]  /*51b0*/  HMMA.16816.F32 R180, R8.reuse, R20, R180 ;  /* 0x0000001408b4723c */ /* 0x050fe200000018b4 */
[----:B------:R1:W-:Y:S07]  /*51c0*/  MUFU.EX2 R93, R3 ;  /* 0x00000003005d7308 */ /* 0x0003ee0000000800 */
[C---:B------:R-:W-:Y:S08]  /*51d0*/  HMMA.16816.F32 R76, R8.reuse, R22, R76 ;  /* 0x00000016084c723c */ /* 0x040ff0000000184c */
[----:B------:R-:W-:Y:S01]  /*51e0*/  HMMA.16816.F32 R72, R8, R28, R72 ;  /* 0x0000001c0848723c */ /* 0x000fe20000001848 */
[----:B-1----:R-:W-:-:S04]  /*51f0*/  FFMA.FTZ R3, R186, c[0x0][0x2d0], -R0 ;  /* 0x0000b400ba037a23 */ /* 0x002fc80000010800 */
[----:B------:R1:W3:Y:S03]  /*5200*/  MUFU.EX2 R92, R3 ;  /* 0x00000003005c7308 */ /* 0x0002e60000000800 */
[----:B------:R-:W-:Y:S07]  /*5210*/  HMMA.16816.F32 R68, R8, R30, R68 ;  /* 0x0000001e0844723c */ /* 0x000fee0000001844 */
[----:B------:R-:W-:-:S02]  /*5220*/  F2FP.PACK_AB R8, R110, R111 ;  /* 0x0000006f6e08723e */ /* 0x000fc400000000ff */
[----:B--2---:R-:W-:Y:S02]  /*5230*/  F2FP.PACK_AB R9, R94, R95 ;  /* 0x0000005f5e09723e */ /* 0x004fe400000000ff */
[----:B------:R-:W-:Y:S01]  /*5240*/  F2FP.PACK_AB R10, R106, R109 ;  /* 0x0000006d6a0a723e */ /* 0x000fe200000000ff */
[----:B-1----:R-:W-:Y:S01]  /*5250*/  FFMA.FTZ R3, R187, c[0x0][0x2d0], -R6 ;  /* 0x0000b400bb037a23 */ /* 0x002fe20000010806 */
[----:B---3--:R-:W-:-:S03]  /*5260*/  F2FP.PACK_AB R11, R92, R93 ;  /* 0x0000005d5c0b723e */ /* 0x008fc600000000ff */
[----:B------:R1:W-:Y:S04]  /*5270*/  MUFU.EX2 R91, R3 ;  /* 0x00000003005b7308 */ /* 0x0003e80000000800 */
[C---:B------:R-:W-:Y:S08]  /*5280*/  HMMA.16816.F32 R64, R8.reuse, R16, R64 ;  /* 0x000000100840723c */ /* 0x040ff00000001840 */
[----:B------:R-:W-:Y:S01]  /*5290*/  HMMA.16816.F32 R56, R8, R18, R56 ;  /* 0x000000120838723c */ /* 0x000fe20000001838 */
[----:B------:R-:W-:Y:S01]  /*52a0*/  LDSM.16.MT88.4 R16, [R225+0x2900] ;  /* 0x00290000e110783b */ /* 0x000fe20000004200 */
[----:B-1----:R-:W-:-:S04]  /*52b0*/  FFMA.FTZ R3, R205, c[0x0][0x2d0], -R6 ;  /* 0x0000b400cd037a23 */ /* 0x002fc80000010806 */
[----:B------:R1:W2:Y:S02]  /*52c0*/  MUFU.EX2 R90, R3 ;  /* 0x00000003005a7308 */ /* 0x0002a40000000800 */
[C---:B------:R-:W-:Y:S08]  /*52d0*/  HMMA.16816.F32 R52, R8.reuse, R12, R52 ;  /* 0x0000000c0834723c */ /* 0x040ff00000001834 */
[----:B------:R-:W-:Y:S01]  /*52e0*/  HMMA.16816.F32 R48, R8, R14, R48 ;  /* 0x0000000e0830723c */ /* 0x000fe20000001830 */
[----:B------:R-:W-:Y:S01]  /*52f0*/  LDSM.16.MT88.4 R12, [R226+0x2900] ;  /* 0x00290000e20c783b */ /* 0x000fe20000004200 */
[----:B-1----:R-:W-:-:S06]  /*5300*/  FFMA.FTZ R3, R128, c[0x0][0x2d0], -R6 ;  /* 0x0000b40080037a23 */ /* 0x002fcc0000010806 */
[C---:B------:R-:W-:Y:S01]  /*5310*/  HMMA.16816.F32 R32, R8.reuse, R20, R32 ;  /* 0x000000140820723c */ /* 0x040fe20000001820 */
[----:B------:R1:W-:Y:S07]  /*5320*/  MUFU.EX2 R89, R3 ;  /* 0x0000000300597308 */ /* 0x0003ee0000000800 */
[C---:B------:R-:W-:Y:S01]  /*5330*/  HMMA.16816.F32 R40, R8.reuse, R22, R40 ;  /* 0x000000160828723c */ /* 0x040fe20000001828 */
[----:B------:R-:W3:Y:S07]  /*5340*/  LDSM.16.MT88.4 R20, [R227+0x2900] ;  /* 0x00290000e314783b */ /* 0x000eee0000004200 */
[----:B------:R-:W-:Y:S01]  /*5350*/  HMMA.16816.F32 R44, R8, R28, R44 ;  /* 0x0000001c082c723c */ /* 0x000fe2000000182c */
[----:B-1----:R-:W-:-:S04]  /*5360*/  FFMA.FTZ R3, R129, c[0x0][0x2d0], -R6 ;  /* 0x0000b40081037a23 */ /* 0x002fc80000010806 */
[----:B------:R1:W4:Y:S03]  /*5370*/  MUFU.EX2 R88, R3 ;  /* 0x0000000300587308 */ /* 0x0003260000000800 */
[----:B------:R-:W-:Y:S01]  /*5380*/  HMMA.16816.F32 R36, R8, R30, R36 ;  /* 0x0000001e0824723c */ /* 0x000fe20000001824 */
[----:B------:R-:W-:-:S06]  /*5390*/  IMAD.MOV.U32 R185, RZ, RZ, R116 ;  /* 0x000000ffffb97224 */ /* 0x000fcc00078e0074 */
[----:B--2---:R-:W-:Y:S01]  /*53a0*/  F2FP.PACK_AB R8, R90, R91 ;  /* 0x0000005b5a08723e */ /* 0x004fe200000000ff */
[----:B-1----:R-:W-:Y:S01]  /*53b0*/  FFMA.FTZ R3, R210, c[0x0][0x2d0], -R5 ;  /* 0x0000b400d2037a23 */ /* 0x002fe20000010805 */
[----:B----4-:R-:W-:-:S03]  /*53c0*/  F2FP.PACK_AB R10, R88, R89 ;  /* 0x00000059580a723e */ /* 0x010fc600000000ff */
[----:B------:R1:W-:Y:S02]  /*53d0*/  MUFU.EX2 R87, R3 ;  /* 0x0000000300577308 */ /* 0x0003e40000000800 */
[----:B-1----:R-:W-:-:S06]  /*53e0*/  FFMA.FTZ R3, R213, c[0x0][0x2d0], -R5 ;  /* 0x0000b400d5037a23 */ /* 0x002fcc0000010805 */
[----:B------:R1:W2:Y:S02]  /*53f0*/  MUFU.EX2 R86, R3 ;  /* 0x0000000300567308 */ /* 0x0002a40000000800 */
[----:B-1----:R-:W-:Y:S01]  /*5400*/  FFMA.FTZ R3, R131, c[0x0][0x2d0], -R5 ;  /* 0x0000b40083037a23 */ /* 0x002fe20000010805 */
[----:B--2---:R-:W-:-:S05]  /*5410*/  F2FP.PACK_AB R9, R86, R87 ;  /* 0x000000575609723e */ /* 0x004fca00000000ff */
        /* <DEDUP_REMOVED lines=8> */
[----:B-1----:R-:W-:Y:S02]  /*54a0*/  FFMA.FTZ R3, R162, c[0x0][0x2d0], -R7 ;  /* 0x0000b400a2037a23 */ /* 0x002fe40000010807 */
[----:B------:R-:W-:Y:S02]  /*54b0*/  IMAD.MOV.U32 R162, RZ, RZ, R160 ;  /* 0x000000ffffa27224 */ /* 0x000fe400078e00a0 */
[----:B------:R-:W-:Y:S02]  /*54c0*/  IMAD.MOV.U32 R160, RZ, RZ, R161 ;  /* 0x000000ffffa07224 */ /* 0x000fe400078e00a1 */
[----:B------:R1:W-:Y:S01]  /*54d0*/  MUFU.EX2 R81, R3 ;  /* 0x0000000300517308 */ /* 0x0003e20000000800 */
[----:B------:R-:W-:Y:S01]  /*54e0*/  IMAD.MOV.U32 R161, RZ, RZ, R159 ;  /* 0x000000ffffa17224 */ /* 0x000fe200078e009f */
[----:B------:R-:W-:Y:S01]  /*54f0*/  MOV R159, R150 ;  /* 0x00000096009f7202 */ /* 0x000fe20000000f00 */
[----:B------:R-:W-:-:S02]  /*5500*/  IMAD.MOV.U32 R150, RZ, RZ, R157 ;  /* 0x000000ffff967224 */ /* 0x000fc400078e009d */
[----:B------:R-:W-:Y:S02]  /*5510*/  IMAD.MOV.U32 R157, RZ, RZ, R151 ;  /* 0x000000ffff9d7224 */ /* 0x000fe400078e0097 */
[----:B------:R-:W-:Y:S02]  /*5520*/  IMAD.MOV.U32 R151, RZ, RZ, R158 ;  /* 0x000000ffff977224 */ /* 0x000fe400078e009e */
[----:B------:R-:W-:Y:S02]  /*5530*/  IMAD.MOV.U32 R158, RZ, RZ, R156 ;  /* 0x000000ffff9e7224 */ /* 0x000fe400078e009c */
[----:B------:R-:W-:Y:S01]  /*5540*/  IMAD.MOV.U32 R156, RZ, RZ, R149 ;  /* 0x000000ffff9c7224 */ /* 0x000fe200078e0095 */
[----:B------:R-:W-:Y:S01]  /*5550*/  MOV R149, R148 ;  /* 0x0000009400957202 */ /* 0x000fe20000000f00 */
[----:B------:R-:W-:Y:S02]  /*5560*/  IMAD.MOV.U32 R148, RZ, RZ, R141 ;  /* 0x000000ffff947224 */ /* 0x000fe400078e008d */
[----:B------:R-:W-:-:S02]  /*5570*/  IMAD.MOV.U32 R141, RZ, RZ, R142 ;  /* 0x000000ffff8d7224 */ /* 0x000fc400078e008e */
[----:B-1----:R-:W-:Y:S02]  /*5580*/  FFMA.FTZ R3, R162, c[0x0][0x2d0], -R7 ;  /* 0x0000b400a2037a23 */ /* 0x002fe40000010807 */
[----:B------:R-:W-:Y:S02]  /*5590*/  IMAD.MOV.U32 R162, RZ, RZ, R160 ;  /* 0x000000ffffa27224 */ /* 0x000fe400078e00a0 */
[----:B------:R1:W-:Y:S01]  /*55a0*/  MUFU.EX2 R80, R3 ;  /* 0x0000000300507308 */ /* 0x0003e20000000800 */
[----:B------:R-:W-:Y:S02]  /*55b0*/  IMAD.MOV.U32 R160, RZ, RZ, R161 ;  /* 0x000000ffffa07224 */ /* 0x000fe400078e00a1 */
[----:B------:R-:W-:Y:S02]  /*55c0*/  IMAD.MOV.U32 R142, RZ, RZ, R139 ;  /* 0x000000ffff8e7224 */ /* 0x000fe400078e008b */
[----:B-1----:R-:W-:Y:S02]  /*55d0*/  FFMA.FTZ R3, R162, c[0x0][0x2d0], -R0 ;  /* 0x0000b400a2037a23 */ /* 0x002fe40000010800 */
[----:B------:R-:W-:-:S02]  /*55e0*/  IMAD.MOV.U32 R161, RZ, RZ, R159 ;  /* 0x000000ffffa17224 */ /* 0x000fc400078e009f */
[----:B------:R1:W-:Y:S01]  /*55f0*/  MUFU.EX2 R63, R3 ;  /* 0x00000003003f7308 */ /* 0x0003e20000000800 */
[----:B------:R-:W-:Y:S01]  /*5600*/  IMAD.MOV.U32 R159, RZ, RZ, R150 ;  /* 0x000000ffff9f7224 */ /* 0x000fe200078e0096 */
[----:B------:R-:W-:Y:S01]  /*5610*/  MOV R150, R157 ;  /* 0x0000009d00967202 */ /* 0x000fe20000000f00 */
[----:B------:R-:W-:Y:S02]  /*5620*/  IMAD.MOV.U32 R157, RZ, RZ, R151 ;  /* 0x000000ffff9d7224 */ /* 0x000fe400078e0097 */
[----:B------:R-:W-:Y:S02]  /*5630*/  IMAD.MOV.U32 R139, RZ, RZ, R119 ;  /* 0x000000ffff8b7224 */ /* 0x000fe400078e0077 */
[----:B-1----:R-:W-:Y:S02]  /*5640*/  FFMA.FTZ R3, R160, c[0x0][0x2d0], -R0 ;  /* 0x0000b400a0037a23 */ /* 0x002fe40000010800 */
[----:B------:R-:W-:Y:S02]  /*5650*/  IMAD.MOV.U32 R151, RZ, RZ, R158 ;  /* 0x000000ffff977224 */ /* 0x000fe400078e009e */
[----:B------:R1:W4:Y:S01]  /*5660*/  MUFU.EX2 R62, R3 ;  /* 0x00000003003e7308 */ /* 0x0003220000000800 */
[----:B------:R-:W-:-:S02]  /*5670*/  IMAD.MOV.U32 R158, RZ, RZ, R156 ;  /* 0x000000ffff9e7224 */ /* 0x000fc400078e009c */
[----:B------:R-:W-:Y:S01]  /*5680*/  IMAD.MOV.U32 R119, RZ, RZ, R118 ;  /* 0x000000ffff777224 */ /* 0x000fe200078e0076 */
[----:B------:R-:W-:Y:S01]  /*5690*/  MOV R118, R122 ;  /* 0x0000007a00767202 */ /* 0x000fe20000000f00 */
[----:B------:R-:W-:Y:S02]  /*56a0*/  IMAD.MOV.U32 R156, RZ, RZ, R149 ;  /* 0x000000ffff9c7224 */ /* 0x000fe400078e0095 */
[----:B-1----:R-:W-:Y:S02]  /*56b0*/  FFMA.FTZ R3, R172, c[0x0][0x2d0], -R0 ;  /* 0x0000b400ac037a23 */ /* 0x002fe40000010800 */
[----:B------:R-:W-:Y:S02]  /*56c0*/  IMAD.MOV.U32 R122, RZ, RZ, R228 ;  /* 0x000000ffff7a7224 */ /* 0x000fe400078e00e4 */
[----:B------:R1:W-:Y:S01]  /*56d0*/  MUFU.EX2 R61, R3 ;  /* 0x00000003003d7308 */ /* 0x0003e20000000800 */
[----:B------:R-:W-:Y:S01]  /*56e0*/  IMAD.MOV.U32 R149, RZ, RZ, R148 ;  /* 0x000000ffff957224 */ /* 0x000fe200078e0094 */
[----:B------:R-:W-:Y:S01]  /*56f0*/  MOV R148, R141 ;  /* 0x0000008d00947202 */ /* 0x000fe20000000f00 */
[----:B------:R-:W-:-:S02]  /*5700*/  IMAD.MOV.U32 R141, RZ, RZ, R142 ;  /* 0x000000ffff8d7224 */ /* 0x000fc400078e008e */
[----:B------:R-:W-:Y:S02]  /*5710*/  IMAD.MOV.U32 R179, RZ, RZ, R161 ;  /* 0x000000ffffb37224 */ /* 0x000fe400078e00a1 */
[----:B------:R-:W-:Y:S01]  /*5720*/  IMAD.MOV.U32 R162, RZ, RZ, R150 ;  /* 0x000000ffffa27224 */ /* 0x000fe200078e0096 */
[C---:B------:R-:W-:Y:S08]  /*5730*/  HMMA.16816.F32 R144, R8.reuse, R24, R144 ;  /* 0x000000180890723c */ /* 0x040ff00000001890 */
[----:B------:R-:W-:Y:S01]  /*5740*/  HMMA.16816.F32 R152, R8, R26, R152 ;  /* 0x0000001a0898723c */ /* 0x000fe20000001898 */
[----:B-1----:R-:W-:-:S07]  /*5750*/  FFMA.FTZ R3, R173, c[0x0][0x2d0], -R0 ;  /* 0x0000b400ad037a23 */ /* 0x002fce0000010800 */
[----:B---3--:R-:W-:Y:S01]  /*5760*/  HMMA.16816.F32 R164, R8, R20, R164 ;  /* 0x0000001408a4723c */ /* 0x008fe200000018a4 */
[----:B------:R1:W3:Y:S01]  /*5770*/  MUFU.EX2 R60, R3 ;  /* 0x00000003003c7308 */ /* 0x0002e20000000800 */
[----:B------:R-:W-:-:S06]  /*5780*/  IMAD.MOV.U32 R142, RZ, RZ, R139 ;  /* 0x000000ffff8e7224 */ /* 0x000fcc00078e008b */
[----:B------:R-:W-:Y:S01]  /*5790*/  HMMA.16816.F32 R168, R8, R22, R168 ;  /* 0x0000001608a8723c */ /* 0x000fe200000018a8 */
[----:B------:R-:W-:-:S07]  /*57a0*/  IMAD.MOV.U32 R139, RZ, RZ, R119 ;  /* 0x000000ffff8b7224 */ /* 0x000fce00078e0077 */
[----:B------:R-:W-:Y:S01]  /*57b0*/  HMMA.16816.F32 R180, R8, R16, R180 ;  /* 0x0000001008b4723c */ /* 0x000fe200000018b4 */
[----:B-1----:R-:W-:-:S07]  /*57c0*/  FFMA.FTZ R3, R216, c[0x0][0x2d0], -R6 ;  /* 0x0000b400d8037a23 */ /* 0x002fce0000010806 */
[----:B------:R-:W-:Y:S01]  /*57d0*/  HMMA.16816.F32 R72, R8, R12, R72 ;  /* 0x0000000c0848723c */ /* 0x000fe20000001848 */
[----:B------:R1:W-:Y:S01]  /*57e0*/  MUFU.EX2 R29, R3 ;  /* 0x00000003001d7308 */ /* 0x0003e20000000800 */
[----:B------:R-:W-:-:S06]  /*57f0*/  IMAD.MOV.U32 R119, RZ, RZ, R118 ;  /* 0x000000ffff777224 */ /* 0x000fcc00078e0076 */
[----:B------:R-:W-:Y:S01]  /*5800*/  HMMA.16816.F32 R68, R8, R14, R68 ;  /* 0x0000000e0844723c */ /* 0x000fe20000001844 */
[----:B------:R-:W-:Y:S01]  /*5810*/  IMAD.MOV.U32 R118, RZ, RZ, R122 ;  /* 0x000000ffff767224 */ /* 0x000fe200078e007a */
[----:B------:R-:W-:Y:S01]  /*5820*/  MOV R122, R123 ;  /* 0x0000007b007a7202 */ /* 0x000fe20000000f00 */
[----:B------:R-:W-:Y:S02]  /*5830*/  IMAD.MOV.U32 R123, RZ, RZ, R117 ;  /* 0x000000ffff7b7224 */ /* 0x000fe400078e0075 */
[----:B------:R-:W-:Y:S01]  /*5840*/  IMAD.MOV.U32 R205, RZ, RZ, R121 ;  /* 0x000000ffffcd7224 */ /* 0x000fe200078e0079 */
[----:B------:R-:W-:Y:S01]  /*5850*/  MOV R187, R120 ;  /* 0x0000007800bb7202 */ /* 0x000fe20000000f00 */
[----:B------:R-:W-:Y:S02]  /*5860*/  IMAD.MOV.U32 R186, RZ, RZ, R159 ;  /* 0x000000ffffba7224 */ /* 0x000fe400078e009f */
[----:B------:R-:W-:Y:S01]  /*5870*/  FFMA.FTZ R4, R4, c[0x0][0x2d0], -R7 ;  /* 0x0000b40004047a23 */ /* 0x000fe20000010807 */
[----:B------:R-:W-:Y:S01]  /*5880*/  MOV R163, R157 ;  /* 0x0000009d00a37202 */ /* 0x000fe20000000f00 */
[----:B-1----:R-:W-:Y:S01]  /*5890*/  FFMA.FTZ R3, R218, c[0x0][0x2d0], -R6 ;  /* 0x0000b400da037a23 */ /* 0x002fe20000010806 */
[----:B------:R1:W5:Y:S01]  /*58a0*/  LDL.LU R228, [R1+0x44] ;  /* 0x0000440001e47983 */ /* 0x0003620000300800 */
[----:B------:R-:W-:-:S02]  /*58b0*/  IMAD.MOV.U32 R117, RZ, RZ, R143 ;  /* 0x000000ffff757224 */ /* 0x000fc400078e008f */
[----:B------:R3:W1:Y:S01]  /*58c0*/  MUFU.EX2 R31, R3 ;  /* 0x00000003001f7308 */ /* 0x0006620000000800 */
[----:B------:R-:W-:Y:S01]  /*58d0*/  MOV R161, R148 ;  /* 0x0000009400a17202 */ /* 0x000fe20000000f00 */
[----:B------:R-:W-:Y:S01]  /*58e0*/  IMAD.MOV.U32 R150, RZ, RZ, R141 ;  /* 0x000000ffff967224 */ /* 0x000fe200078e008d */
[----:B------:R-:W-:Y:S01]  /*58f0*/  MOV R141, R118 ;  /* 0x00000076008d7202 */ /* 0x000fe20000000f00 */
[----:B------:R-:W-:Y:S01]  /*5900*/  IMAD.MOV.U32 R148, RZ, RZ, R119 ;  /* 0x000000ffff947224 */ /* 0x000fe200078e0077 */
[----:B------:R1:W5:Y:S01]  /*5910*/  LDL.LU R143, [R1+0x40] ;  /* 0x00004000018f7983 */ /* 0x0003620000300800 */
[----:B------:R-:W-:Y:S01]  /*5920*/  IMAD.MOV.U32 R184, RZ, RZ, R117 ;  /* 0x000000ffffb87224 */ /* 0x000fe200078e0075 */
[----:B------:R-:W-:Y:S01]  /*5930*/  MOV R210, R161 ;  /* 0x000000a100d27202 */ /* 0x000fe20000000f00 */
[----:B------:R-:W-:Y:S01]  /*5940*/  HMMA.16816.F32 R116, R8, R18, R76 ;  /* 0x000000120874723c */ /* 0x000fe2000000184c */
[----:B------:R-:W-:Y:S02]  /*5950*/  IMAD.MOV.U32 R177, RZ, RZ, R158 ;  /* 0x000000ffffb17224 */ /* 0x000fe400078e009e */
[----:B------:R-:W-:-:S02]  /*5960*/  IMAD.MOV.U32 R176, RZ, RZ, R156 ;  /* 0x000000ffffb07224 */ /* 0x000fc400078e009c */
[----:B------:R-:W-:Y:S01]  /*5970*/  IMAD.MOV.U32 R178, RZ, RZ, R151 ;  /* 0x000000ffffb27224 */ /* 0x000fe200078e0097 */
[----:B------:R-:W1:Y:S01]  /*5980*/  LDSM.16.MT88.4 R156, [R224+0x3100] ;  /* 0x00310000e09c783b */ /* 0x000e620000004200 */
[----:B--2---:R-:W-:Y:S01]  /*5990*/  F2FP.PACK_AB R8, R82, R83 ;  /* 0x000000535208723e */ /* 0x004fe200000000ff */
[----:B---3--:R-:W-:Y:S01]  /*59a0*/  FFMA.FTZ R3, R220, c[0x0][0x2d0], -R6 ;  /* 0x0000b400dc037a23 */ /* 0x008fe20000010806 */
[----:B----4-:R-:W-:Y:S01]  /*59b0*/  F2FP.PACK_AB R9, R62, R63 ;  /* 0x0000003f3e09723e */ /* 0x010fe200000000ff */
[----:B------:R-:W-:Y:S01]  /*59c0*/  IMAD.MOV.U32 R160, RZ, RZ, R149 ;  /* 0x000000ffffa07224 */ /* 0x000fe200078e0095 */
[----:B------:R-:W-:Y:S01]  /*59d0*/  F2FP.PACK_AB R10, R80, R81 ;  /* 0x00000051500a723e */ /* 0x000fe200000000ff */
[----:B------:R2:W-:Y:S01]  /*59e0*/  MUFU.EX2 R30, R3 ;  /* 0x00000003001e7308 */ /* 0x0005e20000000800 */
[----:B------:R-:W-:Y:S01]  /*59f0*/  F2FP.PACK_AB R11, R60, R61 ;  /* 0x0000003d3c0b723e */ /* 0x000fe200000000ff */
[----:B------:R-:W-:Y:S02]  /*5a00*/  IMAD.MOV.U32 R149, RZ, RZ, R139 ;  /* 0x000000ffff957224 */ /* 0x000fe400078e008b */
[----:B------:R-:W-:-:S02]  /*5a10*/  IMAD.MOV.U32 R151, RZ, RZ, R142 ;  /* 0x000000ffff977224 */ /* 0x000fc400078e008e */
[----:B------:R-:W-:Y:S02]  /*5a20*/  IMAD.MOV.U32 R246, RZ, RZ, R150 ;  /* 0x000000fffff67224 */ /* 0x000fe400078e0096 */
[C---:B------:R-:W-:Y:S01]  /*5a30*/  HMMA.16816.F32 R56, R8.reuse, R26, R56 ;  /* 0x0000001a0838723c */ /* 0x040fe20000001838 */
[----:B------:R-:W-:Y:S02]  /*5a40*/  IMAD.MOV.U32 R213, RZ, RZ, R151 ;  /* 0x000000ffffd57224 */ /* 0x000fe400078e0097 */
[----:B------:R-:W-:Y:S02]  /*5a50*/  IMAD.MOV.U32 R139, RZ, RZ, R122 ;  /* 0x000000ffff8b7224 */ /* 0x000fe400078e007a */
[----:B------:R-:W-:Y:S02]  /*5a60*/  IMAD.MOV.U32 R142, RZ, RZ, R123 ;  /* 0x000000ffff8e7224 */ /* 0x000fe400078e007b */
[----:B------:R-:W-:Y:S01]  /*5a70*/  LDSM.16.MT88.4 R120, [R225+0x3100] ;  /* 0x00310000e178783b */ /* 0x000fe20000004200 */
[----:B--2---:R-:W-:Y:S01]  /*5a80*/  FFMA.FTZ R3, R221, c[0x0][0x2d0], -R6 ;  /* 0x0000b400dd037a23 */ /* 0x004fe20000010806 */
[----:B------:R-:W-:Y:S01]  /*5a90*/  HMMA.16816.F32 R64, R8, R24, R64 ;  /* 0x000000180840723c */ /* 0x000fe20000001840 */
[----:B------:R-:W-:-:S02]  /*5aa0*/  FFMA.FTZ R6, R252, c[0x0][0x2d0], -R0 ;  /* 0x0000b400fc067a23 */ /* 0x000fc40000010800 */
[----:B------:R2:W3:Y:S05]  /*5ab0*/  MUFU.EX2 R28, R3 ;  /* 0x00000003001c7308 */ /* 0x0004ea0000000800 */
[C---:B------:R-:W-:Y:S03]  /*5ac0*/  HMMA.16816.F32 R48, R8.reuse, R22, R48 ;  /* 0x000000160830723c */ /* 0x040fe60000001830 */
[----:B------:R4:W-:Y:S05]  /*5ad0*/  MUFU.EX2 R23, R4 ;  /* 0x0000000400177308 */ /* 0x0009ea0000000800 */
[----:B------:R-:W-:Y:S01]  /*5ae0*/  HMMA.16816.F32 R44, R8, R12, R44 ;  /* 0x0000000c082c723c */ /* 0x000fe2000000182c */
[----:B--2---:R-:W-:-:S04]  /*5af0*/  FFMA.FTZ R3, R174, c[0x0][0x2d0], -R5 ;  /* 0x0000b400ae037a23 */ /* 0x004fc80000010805 */
[----:B------:R2:W-:Y:S02]  /*5b00*/  MUFU.EX2 R27, R3 ;  /* 0x00000003001b7308 */ /* 0x0005e40000000800 */
[----:B------:R-:W-:Y:S01]  /*5b10*/  FFMA.FTZ R12, R223, c[0x0][0x2d0], -R0 ;  /* 0x0000b400df0c7a23 */ /* 0x000fe20000010800 */
[C---:B------:R-:W-:Y:S01]  /*5b20*/  HMMA.16816.F32 R52, R8.reuse, R20, R52 ;  /* 0x000000140834723c */ /* 0x040fe20000001834 */
[----:B------:R-:W-:Y:S01]  /*5b30*/  FADD.FTZ R13, R185, R184 ;  /* 0x000000b8b90d7221 */ /* 0x000fe20000010000 */
[----:B------:R-:W-:Y:S01]  /*5b40*/  MOV R185, R163 ;  /* 0x000000a300b97202 */ /* 0x000fe20000000f00 */
[----:B----4-:R-:W-:Y:S02]  /*5b50*/  FFMA.FTZ R4, R251, c[0x0][0x2d0], -R0 ;  /* 0x0000b400fb047a23 */ /* 0x010fe40000010800 */
[----:B------:R-:W-:Y:S02]  /*5b60*/  IMAD.MOV.U32 R184, RZ, RZ, R178 ;  /* 0x000000ffffb87224 */ /* 0x000fe400078e00b2 */
[----:B------:R-:W-:Y:S01]  /*5b70*/  FFMA.FTZ R0, R222, c[0x0][0x2d0], -R0 ;  /* 0x0000b400de007a23 */ /* 0x000fe20000010800 */
[----:B------:R-:W-:Y:S01]  /*5b80*/  HMMA.16816.F32 R36, R8, R14, R36 ;  /* 0x0000000e0824723c */ /* 0x000fe20000001824 */
[----:B------:R-:W-:-:S02]  /*5b90*/  FADD.FTZ R20, R209, R208 ;  /* 0x000000d0d1147221 */ /* 0x000fc40000010000 */
[----:B------:R-:W-:Y:S02]  /*5ba0*/  FADD.FTZ R21, R219, R217 ;  /* 0x000000d9db157221 */ /* 0x000fe40000010000 */
[----:B------:R-:W-:Y:S02]  /*5bb0*/  IMAD.MOV.U32 R178, RZ, RZ, R135 ;  /* 0x000000ffffb27224 */ /* 0x000fe400078e0087 */
[----:B--2---:R-:W-:Y:S01]  /*5bc0*/  FFMA.FTZ R3, R175, c[0x0][0x2d0], -R5 ;  /* 0x0000b400af037a23 */ /* 0x004fe20000010805 */
[----:B------:R-:W-:Y:S01]  /*5bd0*/  HMMA.16816.F32 R32, R8, R16, R32 ;  /* 0x000000100820723c */ /* 0x000fe20000001820 */
[----:B------:R-:W-:Y:S01]  /*5be0*/  IMAD.MOV.U32 R163, RZ, RZ, R132 ;  /* 0x000000ffffa37224 */ /* 0x000fe200078e0084 */
[----:B------:R-:W2:Y:S01]  /*5bf0*/  LDSM.16.MT88.4 R172, [R227+0x3100] ;  /* 0x00310000e3ac783b */ /* 0x000ea20000004200 */
[----:B------:R4:W-:Y:S01]  /*5c00*/  MUFU.EX2 R26, R3 ;  /* 0x00000003001a7308 */ /* 0x0009e20000000800 */
[----:B------:R-:W-:Y:S01]  /*5c10*/  IMAD.MOV.U32 R77, RZ, RZ, R185 ;  /* 0x000000ffff4d7224 */ /* 0x000fe200078e00b9 */
[----:B-1----:R-:W-:Y:S01]  /*5c20*/  F2FP.PACK_AB R132, R31, R29 ;  /* 0x0000001d1f84723e */ /* 0x002fe200000000ff */
[----:B------:R-:W-:-:S02]  /*5c30*/  IMAD.MOV.U32 R79, RZ, RZ, R178 ;  /* 0x000000ffff4f7224 */ /* 0x000fc400078e00b2 */
[----:B------:R-:W-:Y:S01]  /*5c40*/  HMMA.16816.F32 R40, R8, R18, R40 ;  /* 0x000000120828723c */ /* 0x000fe20000001828 */
[----:B------:R-:W-:Y:S01]  /*5c50*/  IMAD.MOV.U32 R245, RZ, RZ, R163 ;  /* 0x000000fffff57224 */ /* 0x000fe200078e00a3 */
[----:B------:R-:W1:Y:S01]  /*5c60*/  LDSM.16.MT88.4 R16, [R226+0x3100] ;  /* 0x00310000e210783b */ /* 0x000e620000004200 */
[----:B------:R3:W-:Y:S01]  /*5c70*/  MUFU.EX2 R9, R4 ;  /* 0x0000000400097308 */ /* 0x0007e20000000800 */
[----:B----4-:R-:W-:-:S07]  /*5c80*/  FFMA.FTZ R3, R249, c[0x0][0x2d0], -R5 ;  /* 0x0000b400f9037a23 */ /* 0x010fce0000010805 */
[----:B------:R-:W-:Y:S01]  /*5c90*/  MUFU.EX2 R11, R12 ;  /* 0x0000000c000b7308 */ /* 0x000fe20000000800 */
[----:B---3--:R-:W-:-:S07]  /*5ca0*/  FADD.FTZ R4, R184, R13 ;  /* 0x0000000db8047221 */ /* 0x008fce0000010000 */
[----:B------:R3:W-:Y:S01]  /*5cb0*/  MUFU.EX2 R25, R3 ;  /* 0x0000000300197308 */ /* 0x0007e20000000800 */
[----:B------:R-:W-:-:S07]  /*5cc0*/  FADD.FTZ R4, R160, R4 ;  /* 0x00000004a0047221 */ /* 0x000fce0000010000 */
[----:B------:R4:W-:Y:S01]  /*5cd0*/  MUFU.EX2 R12, R0 ;  /* 0x00000000000c7308 */ /* 0x0009e20000000800 */
[----:B---3--:R-:W-:-:S07]  /*5ce0*/  FFMA.FTZ R3, R205, c[0x0][0x2d0], -R5 ;  /* 0x0000b400cd037a23 */ /* 0x008fce0000010805 */
[----:B------:R-:W3:Y:S01]  /*5cf0*/  MUFU.EX2 R10, R6 ;  /* 0x00000006000a7308 */ /* 0x000ee20000000800 */
[----:B------:R-:W-:Y:S02]  /*5d00*/  FFMA.FTZ R5, R186, c[0x0][0x2d0], -R7 ;  /* 0x0000b400ba057a23 */ /* 0x000fe40000010807 */
[----:B------:R-:W-:Y:S02]  /*5d10*/  IMAD.MOV.U32 R186, RZ, RZ, R177 ;  /* 0x000000ffffba7224 */ /* 0x000fe400078e00b1 */
[----:B------:R-:W-:Y:S01]  /*5d20*/  IMAD.MOV.U32 R177, RZ, RZ, R134 ;  /* 0x000000ffffb17224 */ /* 0x000fe200078e0086 */
[----:B------:R-:W-:Y:S01]  /*5d30*/  F2FP.PACK_AB R134, R28, R30 ;  /* 0x0000001e1c86723e */ /* 0x000fe200000000ff */
[----:B------:R-:W-:Y:S01]  /*5d40*/  IMAD.MOV.U32 R205, RZ, RZ, R148 ;  /* 0x000000ffffcd7224 */ /* 0x000fe200078e0094 */
[----:B------:R1:W1:Y:S01]  /*5d50*/  MUFU.EX2 R24, R3 ;  /* 0x0000000300187308 */ /* 0x0002620000000800 */
[----:B----4-:R-:W-:-:S07]  /*5d60*/  FADD.FTZ R0, R177, R21 ;  /* 0x00000015b1007221 */ /* 0x010fce0000010000 */
[----:B------:R4:W-:Y:S01]  /*5d70*/  MUFU.EX2 R15, R5 ;  /* 0x00000005000f7308 */ /* 0x0009e20000000800 */
[----:B---3--:R-:W-:Y:S01]  /*5d80*/  F2FP.PACK_AB R185, R9, R10 ;  /* 0x0000000a09b9723e */ /* 0x008fe200000000ff */
[--C-:B-1----:R-:W-:Y:S01]  /*5d90*/  FFMA.FTZ R3, R187, c[0x0][0x2d0], -R7.reuse ;  /* 0x0000b400bb037a23 */ /* 0x102fe20000010807 */
[----:B------:R-:W-:Y:S01]  /*5da0*/  F2FP.PACK_AB R135, R24, R25 ;  /* 0x000000191887723e */ /* 0x000fe200000000ff */
[----:B------:R-:W-:Y:S01]  /*5db0*/  FFMA.FTZ R7, R179, c[0x0][0x2d0], -R7 ;  /* 0x0000b400b3077a23 */ /* 0x000fe20000010807 */
[----:B------:R-:W-:Y:S01]  /*5dc0*/  F2FP.PACK_AB R187, R12, R11 ;  /* 0x0000000b0cbb723e */ /* 0x000fe200000000ff */
[----:B------:R-:W-:Y:S02]  /*5dd0*/  IMAD.MOV.U32 R179, RZ, RZ, R176 ;  /* 0x000000ffffb37224 */ /* 0x000fe400078e00b0 */
[----:B------:R1:W3:Y:S01]  /*5de0*/  MUFU.EX2 R22, R3 ;  /* 0x0000000300167308 */ /* 0x0002e20000000800 */
[----:B------:R-:W-:Y:S01]  /*5df0*/  IMAD.MOV.U32 R176, RZ, RZ, R162 ;  /* 0x000000ffffb07224 */ /* 0x000fe200078e00a2 */
[----:B------:R-:W-:Y:S01]  /*5e00*/  MOV R162, R133 ;  /* 0x0000008500a27202 */ /* 0x000fe20000000f00 */
[----:B----4-:R-:W-:Y:S01]  /*5e10*/  FADD.FTZ R5, R179, R186 ;  /* 0x000000bab3057221 */ /* 0x010fe20000010000 */
[----:B------:R-:W-:Y:S01]  /*5e20*/  F2FP.PACK_AB R133, R26, R27 ;  /* 0x0000001b1a85723e */ /* 0x000fe200000000ff */
[----:B------:R-:W-:-:S02]  /*5e30*/  IMAD.MOV.U32 R78, RZ, RZ, R176 ;  /* 0x000000ffff4e7224 */ /* 0x000fc400078e00b0 */
[----:B------:R-:W-:Y:S01]  /*5e40*/  FADD.FTZ R6, R162, R5 ;  /* 0x00000005a2067221 */ /* 0x000fe20000010000 */
[----:B------:R4:W2:Y:S03]  /*5e50*/  MUFU.EX2 R14, R7 ;  /* 0x00000007000e7308 */ /* 0x0008a60000000800 */
[----:B------:R-:W-:Y:S01]  /*5e60*/  HMMA.16816.F32 R144, R132, R156, R144 ;  /* 0x0000009c8490723c */ /* 0x000fe20000001890 */
[----:B-1----:R-:W-:Y:S01]  /*5e70*/  FADD.FTZ R3, R248, R20 ;  /* 0x00000014f8037221 */ /* 0x002fe20000010000 */
[----:B---3--:R-:W-:-:S06]  /*5e80*/  F2FP.PACK_AB R184, R22, R23 ;  /* 0x0000001716b8723e */ /* 0x008fcc00000000ff */
[C---:B------:R-:W-:Y:S01]  /*5e90*/  HMMA.16816.F32 R152, R132.reuse, R158, R152 ;  /* 0x0000009e8498723c */ /* 0x040fe20000001898 */
[----:B------:R-:W-:Y:S02]  /*5ea0*/  FADD.FTZ R5, R250, R3 ;  /* 0x00000003fa057221 */ /* 0x000fe40000010000 */
[----:B------:R-:W-:Y:S02]  /*5eb0*/  FADD.FTZ R3, R77, R6 ;  /* 0x000000064d037221 */ /* 0x000fe40000010000 */
[----:B----4-:R-:W-:Y:S01]  /*5ec0*/  FADD.FTZ R7, R149, R0 ;  /* 0x0000000095077221 */ /* 0x010fe20000010000 */
[----:B--2---:R-:W-:Y:S01]  /*5ed0*/  F2FP.PACK_AB R186, R14, R15 ;  /* 0x0000000f0eba723e */ /* 0x004fe200000000ff */
[----:B------:R-:W-:Y:S01]  /*5ee0*/  FADD.FTZ R0, R78, R4 ;  /* 0x000000044e007221 */ /* 0x000fe20000010000 */
[----:B------:R-:W-:Y:S01]  /*5ef0*/  HMMA.16816.F32 R164, R132, R172, R164 ;  /* 0x000000ac84a4723c */ /* 0x000fe200000018a4 */
[----:B------:R-:W-:Y:S02]  /*5f00*/  FADD.FTZ R5, R244, R5 ;  /* 0x00000005f4057221 */ /* 0x000fe40000010000 */
[----:B------:R-:W-:-:S02]  /*5f10*/  FADD.FTZ R4, R79, R7 ;  /* 0x000000074f047221 */ /* 0x000fc40000010000 */
[----:B------:R-:W-:Y:S02]  /*5f20*/  FADD.FTZ R3, R245, R3 ;  /* 0x00000003f5037221 */ /* 0x000fe40000010000 */
[----:B------:R-:W-:Y:S01]  /*5f30*/  FADD.FTZ R0, R126, R0 ;  /* 0x000000007e007221 */ /* 0x000fe20000010000 */
[C---:B------:R-:W-:Y:S01]  /*5f40*/  HMMA.16816.F32 R168, R132.reuse, R174, R168 ;  /* 0x000000ae84a8723c */ /* 0x040fe200000018a8 */
[----:B------:R-:W-:Y:S02]  /*5f50*/  FADD.FTZ R8, R243, R5 ;  /* 0x00000005f3087221 */ /* 0x000fe40000010000 */
[----:B------:R-:W-:Y:S02]  /*5f60*/  FADD.FTZ R7, R127, R4 ;  /* 0x000000047f077221 */ /* 0x000fe40000010000 */
[----:B------:R-:W-:Y:S02]  /*5f70*/  FADD.FTZ R6, R124, R3 ;  /* 0x000000037c067221 */ /* 0x000fe40000010000 */
[----:B------:R-:W-:Y:S01]  /*5f80*/  FADD.FTZ R5, R125, R0 ;  /* 0x000000007d057221 */ /* 0x000fe20000010000 */
[----:B------:R-:W-:Y:S01]  /*5f90*/  HMMA.16816.F32 R180, R132, R120, R180 ;  /* 0x0000007884b4723c */ /* 0x000fe200000018b4 */
[----:B------:R-:W-:-:S02]  /*5fa0*/  FADD.FTZ R4, R247, R8 ;  /* 0x00000008f7047221 */ /* 0x000fc40000010000 */
[----:B------:R-:W-:Y:S02]  /*5fb0*/  FADD.FTZ R3, R246, R7 ;  /* 0x00000007f6037221 */ /* 0x000fe40000010000 */
[----:B------:R-:W-:Y:S02]  /*5fc0*/  FADD.FTZ R0, R213, R6 ;  /* 0x00000006d5007221 */ /* 0x000fe40000010000 */
[----:B------:R-:W-:Y:S01]  /*5fd0*/  FADD.FTZ R6, R210, R5 ;  /* 0x00000005d2067221 */ /* 0x000fe20000010000 */
[----:B------:R-:W-:Y:S01]  /*5fe0*/  HMMA.16816.F32 R116, R132, R122, R116 ;  /* 0x0000007a8474723c */ /* 0x000fe20000001874 */
[----:B------:R-:W-:Y:S01]  /*5ff0*/  FADD.FTZ R4, R242, R4 ;  /* 0x00000004f2047221 */ /* 0x000fe20000010000 */
[----:B------:R-:W-:Y:S01]  /*6000*/  IADD3 R242, R142, -0x2, RZ ;  /* 0xfffffffe8ef27810 */ /* 0x000fe20007ffe0ff */
[----:B------:R-:W-:Y:S02]  /*6010*/  FADD.FTZ R5, R205, R3 ;  /* 0x00000003cd057221 */ /* 0x000fe40000010000 */
[----:B------:R-:W-:Y:S01]  /*6020*/  FADD.FTZ R3, R141, R0 ;  /* 0x000000008d037221 */ /* 0x000fe20000010000 */
[----:B------:R-:W-:Y:S01]  /*6030*/  ISETP.GE.AND P0, PT, R242, R139, PT ;  /* 0x0000008bf200720c */ /* 0x000fe20003f06270 */
[----:B------:R-:W-:Y:S01]  /*6040*/  FADD.FTZ R0, R202, R6 ;  /* 0x00000006ca007221 */ /* 0x000fe20000010000 */
[----:B------:R-:W-:Y:S01]  /*6050*/  HMMA.16816.F32 R148, R184, R156, R64 ;  /* 0x0000009cb894723c */ /* 0x000fe20000001840 */
[----:B------:R-:W-:-:S02]  /*6060*/  FADD.FTZ R4, R198, R4 ;  /* 0x00000004c6047221 */ /* 0x000fc40000010000 */
[----:B------:R-:W-:Y:S02]  /*6070*/  FADD.FTZ R5, R215, R5 ;  /* 0x00000005d7057221 */ /* 0x000fe40000010000 */
[----:B------:R-:W-:Y:S02]  /*6080*/  FADD.FTZ R6, R207, R3 ;  /* 0x00000003cf067221 */ /* 0x000fe40000010000 */
[----:B------:R-:W-:Y:S01]  /*6090*/  FADD.FTZ R0, R201, R0 ;  /* 0x00000000c9007221 */ /* 0x000fe20000010000 */
[----:B------:R-:W-:Y:S01]  /*60a0*/  HMMA.16816.F32 R160, R184, R172, R52 ;  /* 0x000000acb8a0723c */ /* 0x000fe20000001834 */
[----:B------:R-:W-:Y:S02]  /*60b0*/  FADD.FTZ R4, R197, R4 ;  /* 0x00000004c5047221 */ /* 0x000fe40000010000 */
[----:B------:R-:W-:Y:S02]  /*60c0*/  FADD.FTZ R5, R214, R5 ;  /* 0x00000005d6057221 */ /* 0x000fe40000010000 */
[----:B------:R-:W-:-:S02]  /*60d0*/  FADD.FTZ R6, R206, R6 ;  /* 0x00000006ce067221 */ /* 0x000fc40000010000 */
[----:B------:R-:W-:Y:S01]  /*60e0*/  FADD.FTZ R0, R200, R0 ;  /* 0x00000000c8007221 */ /* 0x000fe20000010000 */
[----:B------:R-:W-:Y:S01]  /*60f0*/  HMMA.16816.F32 R176, R184, R120, R32 ;  /* 0x00000078b8b0723c */ /* 0x000fe20000001820 */
        /* <DEDUP_REMOVED lines=29> */
[-C--:B------:R-:W-:Y:S01]  /*62d0*/  HMMA.16816.F32 R132, R132, R18.reuse, R68 ;  /* 0x000000128484723c */ /* 0x080fe20000001844 */
        /* <DEDUP_REMOVED lines=8> */
[----:B------:R-:W-:Y:S02]  /*6360*/  FADD.FTZ R0, R109, R0 ;  /* 0x000000006d007221 */ /* 0x000fe40000010000 */
[----:B------:R-:W-:Y:S02]  /*6370*/  FADD.FTZ R4, R93, R4 ;  /* 0x000000045d047221 */ /* 0x000fe40000010000 */
[----:B------:R-:W-:Y:S02]  /*6380*/  FADD.FTZ R5, R101, R5 ;  /* 0x0000000565057221 */ /* 0x000fe40000010000 */
        /* <DEDUP_REMOVED lines=35> */
[----:B------:R-:W-:Y:S01]  /*65c0*/  FADD.FTZ R3, R28, R0 ;  /* 0x000000001c037221 */ /* 0x000fe20000010000 */
[----:B------:R1:W-:Y:S01]  /*65d0*/  STL [R1], R6 ;  /* 0x0000000601007387 */ /* 0x0003e20000100800 */
[----:B------:R-:W-:-:S03]  /*65e0*/  FADD.FTZ R0, R24, R5 ;  /* 0x0000000518007221 */ /* 0x000fc60000010000 */
[----:B------:R1:W-:Y:S04]  /*65f0*/  STL [R1+0x4], R4 ;  /* 0x0000040401007387 */ /* 0x0003e80000100800 */
[----:B------:R1:W-:Y:S04]  /*6600*/  STL [R1+0xc], R0 ;  /* 0x00000c0001007387 */ /* 0x0003e80000100800 */
[----:B------:R1:W-:Y:S01]  /*6610*/  STL [R1+0x8], R3 ;  /* 0x0000080301007387 */ /* 0x0003e20000100800 */
[----:B------:R-:W-:Y:S05]  /*6620*/  @!P0 BRA `(.L_x_19) ;  /* 0x00003eb000008947 */ /* 0x000fea0003800000 */
[----:B------:R-:W2:Y:S01]  /*6630*/  LDL.LU.64 R76, [R1+0x30] ;  /* 0x00003000014c7983 */ /* 0x000ea20000300a00 */
[----:B-1----:R-:W-:Y:S01]  /*6640*/  IMAD.MOV.U32 R3, RZ, RZ, R137 ;  /* 0x000000ffff037224 */ /* 0x002fe200078e0089 */
[----:B------:R-:W-:Y:S01]  /*6650*/  MOV R142, R2 ;  /* 0x00000002008e7202 */ /* 0x000fe20000000f00 */
[----:B------:R-:W-:Y:S01]  /*6660*/  IMAD.MOV.U32 R0, RZ, RZ, R138 ;  /* 0x000000ffff007224 */ /* 0x000fe200078e008a */
[----:B------:R-:W3:Y:S01]  /*6670*/  LDL.LU.64 R78, [R1+0x38] ;  /* 0x00003800014e7983 */ /* 0x000ee20000300a00 */
[----:B------:R-:W-:Y:S01]  /*6680*/  IMAD.MOV.U32 R140, RZ, RZ, R136 ;  /* 0x000000ffff8c7224 */ /* 0x000fe200078e0088 */
[----:B--2---:R-:W-:-:S02]  /*6690*/  MOV R5, R77 ;  /* 0x0000004d00057202 */ /* 0x004fc40000000f00 */
[----:B---3--:R-:W-:-:S05]  /*66a0*/  MOV R4, R78 ;  /* 0x0000004e00047202 */ /* 0x008fca0000000f00 */
[----:B------:R1:W-:Y:S02]  /*66b0*/  STL.64 [R1+0x10], R4 ;  /* 0x0000100401007387 */ /* 0x0003e40000100a00 */
.L_x_20:
[----:B------:R-:W2:Y:S01]  /*66c0*/  LDL.64 R72, [R1+0x10] ;  /* 0x0000100001487983 */ /* 0x000ea20000100a00 */
[----:B------:R-:W-:Y:S04]  /*66d0*/  DEPBAR.LE SB0, 0x0 ;  /* 0x000080000000791a */ /* 0x000fe80000000000 */
[----:B------:R-:W-:Y:S01]  /*66e0*/  SHF.R.S32.HI R2, RZ, 0x1f, R242 ;  /* 0x0000001fff027819 */ /* 0x000fe200000114f2 */
[----:B------:R-:W-:Y:S01]  /*66f0*/  BAR.SYNC.DEFER_BLOCKING 0x0 ;  /* 0x0000000000007b1d */ /* 0x000fe20000010000 */
[----:B------:R-:W-:Y:S01]  /*6700*/  IMAD.WIDE.U32 R84, R242, c[0x0][0x208], RZ ;  /* 0x00008200f2547a25 */ /* 0x000fe200078e00ff */
[----:B------:R-:W-:Y:S03]  /*6710*/  MOV R247, c[0x0][0x1e4] ;  /* 0x0000790000f77a02 */ /* 0x000fe60000000f00 */
[----:B------:R-:W-:Y:S04]  /*6720*/  IMAD R2, R2, c[0x0][0x208], RZ ;  /* 0x0000820002027a24 */ /* 0x000fe800078e02ff */
[----:B------:R-:W-:Y:S05]  /*6730*/  IMAD R2, R242, c[0x0][0x20c], R2 ;  /* 0x00008300f2027a24 */ /* 0x000fea00078e0202 */
[----:B------:R-:W-:Y:S05]  /*6740*/  IADD3 R2, R85, R2, RZ ;  /* 0x0000000255027210 */ /* 0x000fea0007ffe0ff */
[----:B------:R-:W-:Y:S01]  /*6750*/  IMAD R2, R2, 0x70, RZ ;  /* 0x0000007002027824 */ /* 0x000fe200078e02ff */
[----:B------:R-:W-:Y:S08]  /*6760*/  LDSM.16.M88.4 R112, [R230+0x7100] ;  /* 0x00710000e670783b */ /* 0x000ff00000000200 */
[----:B-----5:R-:W3:Y:S08]  /*6770*/  LDSM.16.M88.4 R16, [R143+0x3900] ;  /* 0x003900008f10783b */ /* 0x020ef00000000200 */
[----:B------:R-:W4:Y:S08]  /*6780*/  LDSM.16.M88.4 R108, [R230+0x9100] ;  /* 0x00910000e66c783b */ /* 0x000f300000000200 */
[----:B------:R-:W1:Y:S08]  /*6790*/  LDSM.16.M88.4 R32, [R143+0x4100] ;  /* 0x004100008f20783b */ /* 0x000e700000000200 */
[----:B------:R-:W2:Y:S04]  /*67a0*/  LDL R245, [R1+0x24] ;  /* 0x0000240001f57983 */ /* 0x000ea80000100800 */
[----:B------:R-:W1:Y:S08]  /*67b0*/  LDSM.16.M88.4 R48, [R143+0x4900] ;  /* 0x004900008f30783b */ /* 0x000e700000000200 */
[----:B------:R-:W1:Y:S02]  /*67c0*/  LDSM.16.M88.4 R64, [R143+0x5100] ;  /* 0x005100008f40783b */ /* 0x000e640000000200 */
[-C--:B-1-3--:R-:W-:Y:S06]  /*67d0*/  HMMA.16816.F32 R4, R112, R16.reuse, RZ ;  /* 0x000000107004723c */ /* 0x08afec00000018ff */
[----:B------:R-:W1:Y:S02]  /*67e0*/  LDSM.16.M88.4 R80, [R143+0x5900] ;  /* 0x005900008f50783b */ /* 0x000e640000000200 */
[C---:B----4-:R-:W-:Y:S06]  /*67f0*/  HMMA.16816.F32 R8, R108.reuse, R16, RZ ;  /* 0x000000106c08723c */ /* 0x050fec00000018ff */
[----:B------:R-:W3:Y:S02]  /*6800*/  LDSM.16.M88.4 R96, [R143+0x6100] ;  /* 0x006100008f60783b */ /* 0x000ee40000000200 */
[-C--:B------:R-:W-:Y:S06]  /*6810*/  HMMA.16816.F32 R12, R108, R18.reuse, RZ ;  /* 0x000000126c0c723c */ /* 0x080fec00000018ff */
[----:B------:R-:W4:Y:S02]  /*6820*/  LDSM.16.M88.4 R136, [R143+0x6900] ;  /* 0x006900008f88783b */ /* 0x000f240000000200 */
[C---:B------:R-:W-:Y:S06]  /*6830*/  HMMA.16816.F32 R16, R112.reuse, R18, RZ ;  /* 0x000000127010723c */ /* 0x040fec00000018ff */
[----:B------:R-:W-:Y:S02]  /*6840*/  LDSM.16.M88.4 R188, [R233+0x7100] ;  /* 0x00710000e9bc783b */ /* 0x000fe40000000200 */
[-C--:B------:R-:W-:Y:S06]  /*6850*/  HMMA.16816.F32 R20, R112, R32.reuse, RZ ;  /* 0x000000207014723c */ /* 0x080fec00000018ff */
[----:B------:R-:W1:Y:S02]  /*6860*/  LDSM.16.M88.4 R192, [R234] ;  /* 0x00000000eac0783b */ /* 0x000e640000000200 */
[C---:B------:R-:W-:Y:S06]  /*6870*/  HMMA.16816.F32 R24, R108.reuse, R32, RZ ;  /* 0x000000206c18723c */ /* 0x040fec00000018ff */
[----:B------:R-:W1:Y:S02]  /*6880*/  LDSM.16.M88.4 R196, [R233+0x9100] ;  /* 0x00910000e9c4783b */ /* 0x000e640000000200 */
[-C--:B------:R-:W-:Y:S06]  /*6890*/  HMMA.16816.F32 R28, R108, R34.reuse, RZ ;  /* 0x000000226c1c723c */ /* 0x080fec00000018ff */
[----:B------:R-:W1:Y:S02]  /*68a0*/  LDSM.16.M88.4 R200, [R240] ;  /* 0x00000000f0c8783b */ /* 0x000e640000000200 */
[C---:B------:R-:W-:Y:S06]  /*68b0*/  HMMA.16816.F32 R32, R112.reuse, R34, RZ ;  /* 0x000000227020723c */ /* 0x040fec00000018ff */
[----:B------:R-:W1:Y:S02]  /*68c0*/  LDSM.16.M88.4 R204, [R239] ;  /* 0x00000000efcc783b */ /* 0x000e640000000200 */
[-C--:B------:R-:W-:Y:S06]  /*68d0*/  HMMA.16816.F32 R36, R112, R48.reuse, RZ ;  /* 0x000000307024723c */ /* 0x080fec00000018ff */
[----:B------:R-:W1:Y:S02]  /*68e0*/  LDSM.16.M88.4 R208, [R238] ;  /* 0x00000000eed0783b */ /* 0x000e640000000200 */
[C---:B------:R-:W-:Y:S06]  /*68f0*/  HMMA.16816.F32 R40, R108.reuse, R48, RZ ;  /* 0x000000306c28723c */ /* 0x040fec00000018ff */
[----:B------:R-:W1:Y:S02]  /*6900*/  LDSM.16.M88.4 R212, [R237] ;  /* 0x00000000edd4783b */ /* 0x000e640000000200 */
[-C--:B------:R-:W-:Y:S06]  /*6910*/  HMMA.16816.F32 R44, R108, R50.reuse, RZ ;  /* 0x000000326c2c723c */ /* 0x080fec00000018ff */
[----:B------:R-:W1:Y:S02]  /*6920*/  LDSM.16.M88.4 R216, [R236] ;  /* 0x00000000ecd8783b */ /* 0x000e640000000200 */
[C---:B------:R-:W-:Y:S06]  /*6930*/  HMMA.16816.F32 R48, R112.reuse, R50, RZ ;  /* 0x000000327030723c */ /* 0x040fec00000018ff */
[----:B------:R-:W2:Y:S02]  /*6940*/  LDSM.16.M88.4 R220, [R235] ;  /* 0x00000000ebdc783b */ /* 0x000ea40000000200 */
[-C--:B------:R-:W-:Y:S06]  /*6950*/  HMMA.16816.F32 R52, R112, R64.reuse, RZ ;  /* 0x000000407034723c */ /* 0x080fec00000018ff */
[----:B------:R-:W4:Y:S02]  /*6960*/  LDL.64 R250, [R1+0x18] ;  /* 0x0000180001fa7983 */ /* 0x000f240000100a00 */
[C---:B------:R-:W-:Y:S04]  /*6970*/  HMMA.16816.F32 R56, R108.reuse, R64, RZ ;  /* 0x000000406c38723c */ /* 0x040fe800000018ff */
[----:B------:R-:W4:Y:S04]  /*6980*/  LDL.64 R248, [R1+0x28] ;  /* 0x0000280001f87983 */ /* 0x000f280000100a00 */
[-C--:B------:R-:W-:Y:S08]  /*6990*/  HMMA.16816.F32 R60, R108, R66.reuse, RZ ;  /* 0x000000426c3c723c */ /* 0x080ff000000018ff */
[C---:B------:R-:W-:Y:S08]  /*69a0*/  HMMA.16816.F32 R64, R112.reuse, R66, RZ ;  /* 0x000000427040723c */ /* 0x040ff000000018ff */
[-C--:B-1----:R-:W-:Y:S01]  /*69b0*/  HMMA.16816.F32 R68, R112, R80.reuse, RZ ;  /* 0x000000507044723c */ /* 0x082fe200000018ff */
[----:B--2---:R-:W-:Y:S07]  /*69c0*/  IMAD.WIDE.U32 R84, R84, 0x70, R72 ;  /* 0x0000007054547825 */ /* 0x004fee00078e0048 */
[C---:B------:R-:W-:Y:S04]  /*69d0*/  HMMA.16816.F32 R72, R108.reuse, R80, RZ ;  /* 0x000000506c48723c */ /* 0x040fe800000018ff */
[----:B------:R-:W-:Y:S02]  /*69e0*/  LEA R88, P0, R84, c[0x0][0x1f8], 0x1 ;  /* 0x00007e0054587a11 */ /* 0x000fe400078008ff */
[----:B------:R-:W-:Y:S02]  /*69f0*/  IADD3 R2, R85, R2, RZ ;  /* 0x0000000255027210 */ /* 0x000fe40007ffe0ff */
[----:B------:R-:W-:Y:S01]  /*6a00*/  IADD3 R92, P2, R88, UR7, RZ ;  /* 0x00000007585c7c10 */ /* 0x000fe2000ff5e0ff */
[-C--:B------:R-:W-:Y:S03]  /*6a10*/  HMMA.16816.F32 R76, R108, R82.reuse, RZ ;  /* 0x000000526c4c723c */ /* 0x080fe600000018ff */
[----:B------:R-:W-:Y:S02]  /*6a20*/  LEA.HI.X R89, R84, c[0x0][0x1fc], R2, 0x1, P0 ;  /* 0x00007f0054597a11 */ /* 0x000fe400000f0c02 */
[----:B------:R-:W-:Y:S03]  /*6a30*/  IADD3 R94, P0, R92, UR7, RZ ;  /* 0x000000075c5e7c10 */ /* 0x000fe6000ff1e0ff */
[----:B------:R-:W-:Y:S01]  /*6a40*/  @!PT LDS RZ, [RZ] ;  /* 0x00000000fffff984 */ /* 0x000fe20000000800 */
[----:B------:R-:W-:Y:S01]  /*6a50*/  @!PT LDS RZ, [RZ] ;  /* 0x00000000fffff984 */ /* 0x000fe20000000800 */
[----:B------:R-:W-:Y:S01]  /*6a60*/  @!PT LDS RZ, [RZ] ;  /* 0x00000000fffff984 */ /* 0x000fe20000000800 */
[----:B------:R1:W-:Y:S01]  /*6a70*/  LDGSTS.E.BYPASS.LTC128B.128 [R241+0x100], [R88.64], !P1 ;  /* 0x0010000058f17fae */ /* 0x0003e2000c901d48 */
[----:B------:R-:W-:Y:S01]  /*6a80*/  IADD3.X R93, R89, UR5, RZ, P2, !PT ;  /* 0x00000005595d7c10 */ /* 0x000fe200097fe4ff */
[C---:B------:R-:W-:Y:S03]  /*6a90*/  HMMA.16816.F32 R80, R112.reuse, R82, RZ ;  /* 0x000000527050723c */ /* 0x040fe600000018ff */
[----:B------:R-:W-:Y:S03]  /*6aa0*/  IADD3.X R95, R93, UR5, RZ, P0, !PT ;  /* 0x000000055d5f7c10 */ /* 0x000fe600087fe4ff */
[----:B------:R2:W-:Y:S01]  /*6ab0*/  LDGSTS.E.BYPASS.LTC128B.128 [R241+0x900], [R92.64], !P1 ;  /* 0x009000005cf17fae */ /* 0x0005e2000c901d48 */
[----:B------:R-:W-:Y:S01]  /*6ac0*/  IADD3 R102, P2, R94, UR7, RZ ;  /* 0x000000075e667c10 */ /* 0x000fe2000ff5e0ff */
[-C--:B---3--:R-:W-:Y:S04]  /*6ad0*/  HMMA.16816.F32 R84, R112, R96.reuse, RZ ;  /* 0x000000607054723c */ /* 0x088fe800000018ff */
[----:B------:R-:W-:Y:S02]  /*6ae0*/  IADD3.X R103, R95, UR5, RZ, P2, !PT ;  /* 0x000000055f677c10 */ /* 0x000fe400097fe4ff */
[----:B------:R2:W-:Y:S08]  /*6af0*/  LDGSTS.E.BYPASS.LTC128B.128 [R241+0x1100], [R94.64], !P1 ;  /* 0x011000005ef17fae */ /* 0x0005f0000c901d48 */
[----:B------:R3:W-:Y:S01]  /*6b00*/  LDGSTS.E.BYPASS.LTC128B.128 [R241+0x1900], [R102.64], !P1 ;  /* 0x0190000066f17fae */ /* 0x0007e2000c901d48 */
[C---:B-1----:R-:W-:Y:S07]  /*6b10*/  HMMA.16816.F32 R88, R108.reuse, R96, RZ ;  /* 0x000000606c58723c */ /* 0x042fee00000018ff */
[----:B------:R-:W-:Y:S05]  /*6b20*/  IADD3 R96, P0, R102, UR7, RZ ;  /* 0x0000000766607c10 */ /* 0x000fea000ff1e0ff */
[----:B------:R-:W-:Y:S02]  /*6b30*/  IADD3.X R97, R103, UR5, RZ, P0, !PT ;  /* 0x0000000567617c10 */ /* 0x000fe400087fe4ff */
[----:B------:R-:W-:Y:S01]  /*6b40*/  IADD3 R100, P2, R96, UR7, RZ ;  /* 0x0000000760647c10 */ /* 0x000fe2000ff5e0ff */
[-C--:B--2---:R-:W-:Y:S02]  /*6b50*/  HMMA.16816.F32 R92, R108, R98.reuse, RZ ;  /* 0x000000626c5c723c */ /* 0x084fe400000018ff */
[----:B------:R1:W-:Y:S01]  /*6b60*/  LDGSTS.E.BYPASS.LTC128B.128 [R241+0x2100], [R96.64], !P1 ;  /* 0x0210000060f17fae */ /* 0x0003e2000c901d48 */
[----:B------:R-:W-:Y:S02]  /*6b70*/  IADD3.X R101, R97, UR5, RZ, P2, !PT ;  /* 0x0000000561657c10 */ /* 0x000fe400097fe4ff */
[----:B---3--:R-:W-:Y:S05]  /*6b80*/  IADD3 R102, P0, R100, UR7, RZ ;  /* 0x0000000764667c10 */ /* 0x008fea000ff1e0ff */
[----:B------:R4:W-:Y:S02]  /*6b90*/  LDGSTS.E.BYPASS.LTC128B.128 [R241+0x2900], [R100.64], !P1 ;  /* 0x0290000064f17fae */ /* 0x0009e4000c901d48 */
[----:B------:R-:W-:Y:S02]  /*6ba0*/  IADD3.X R103, R101, UR5, RZ, P0, !PT ;  /* 0x0000000565677c10 */ /* 0x000fe400087fe4ff */
[C---:B------:R-:W-:Y:S02]  /*6bb0*/  ISETP.GT.AND P0, PT, R242.reuse, R245, PT ;  /* 0x000000f5f200720c */ /* 0x040fe40003f04270 */
[----:B------:R-:W-:Y:S02]  /*6bc0*/  MOV R245, c[0x0][0x1e0] ;  /* 0x0000780000f57a02 */ /* 0x000fe40000000f00 */
[----:B------:R4:W-:Y:S01]  /*6bd0*/  LDGSTS.E.BYPASS.LTC128B.128 [R241+0x3100], [R102.64], !P1 ;  /* 0x0310000066f17fae */ /* 0x0009e2000c901d48 */
[----:B------:R-:W-:Y:S07]  /*6be0*/  IADD3 R242, R242, -0x1, RZ ;  /* 0xfffffffff2f27810 */ /* 0x000fee0007ffe0ff */
[----:B------:R-:W0:Y:S01]  /*6bf0*/  LDGDEPBAR ;  /* 0x00000000000079af */ /* 0x000e220000000000 */
[C---:B-1----:R-:W-:Y:S08]  /*6c00*/  HMMA.16816.F32 R96, R112.reuse, R98, RZ ;  /* 0x000000627060723c */ /* 0x042ff000000018ff */
[-C--:B----4-:R-:W-:Y:S08]  /*6c10*/  HMMA.16816.F32 R100, R112, R136.reuse, RZ ;  /* 0x000000887064723c */ /* 0x090ff000000018ff */
[C---:B------:R-:W-:Y:S08]  /*6c20*/  HMMA.16816.F32 R104, R108.reuse, R136, RZ ;  /* 0x000000886c68723c */ /* 0x040ff000000018ff */
[-C--:B------:R-:W-:Y:S08]  /*6c30*/  HMMA.16816.F32 R108, R108, R138.reuse, RZ ;  /* 0x0000008a6c6c723c */ /* 0x080ff000000018ff */
[----:B------:R-:W-:Y:S01]  /*6c40*/  HMMA.16816.F32 R112, R112, R138, RZ ;  /* 0x0000008a7070723c */ /* 0x000fe200000018ff */
[----:B------:R-:W-:Y:S07]  /*6c50*/  LDSM.16.M88.4 R136, [R231+0x7100] ;  /* 0x00710000e788783b */ /* 0x000fee0000000200 */
[-C--:B------:R-:W-:Y:S08]  /*6c60*/  HMMA.16816.F32 R4, R188, R192.reuse, R4 ;  /* 0x000000c0bc04723c */ /* 0x080ff00000001804 */
[C---:B------:R-:W-:Y:S08]  /*6c70*/  HMMA.16816.F32 R8, R196.reuse, R192, R8 ;  /* 0x000000c0c408723c */ /* 0x040ff00000001808 */
[-C--:B------:R-:W-:Y:S08]  /*6c80*/  HMMA.16816.F32 R12, R196, R194.reuse, R12 ;  /* 0x000000c2c40c723c */ /* 0x080ff0000000180c */
[C---:B------:R-:W-:Y:S01]  /*6c90*/  HMMA.16816.F32 R16, R188.reuse, R194, R16 ;  /* 0x000000c2bc10723c */ /* 0x040fe20000001810 */
[----:B------:R-:W1:Y:S07]  /*6ca0*/  LDSM.16.M88.4 R192, [R229+0x3900] ;  /* 0x00390000e5c0783b */ /* 0x000e6e0000000200 */
[-C--:B------:R-:W-:Y:S08]  /*6cb0*/  HMMA.16816.F32 R20, R188, R200.reuse, R20 ;  /* 0x000000c8bc14723c */ /* 0x080ff00000001814 */
[C---:B------:R-:W-:Y:S08]  /*6cc0*/  HMMA.16816.F32 R24, R196.reuse, R200, R24 ;  /* 0x000000c8c418723c */ /* 0x040ff00000001818 */
[-C--:B------:R-:W-:Y:S08]  /*6cd0*/  HMMA.16816.F32 R28, R196, R202.reuse, R28 ;  /* 0x000000cac41c723c */ /* 0x080ff0000000181c */
[C---:B------:R-:W-:Y:S01]  /*6ce0*/  HMMA.16816.F32 R32, R188.reuse, R202, R32 ;  /* 0x000000cabc20723c */ /* 0x040fe20000001820 */
[----:B------:R-:W2:Y:S07]  /*6cf0*/  LDSM.16.M88.4 R200, [R231+0x9100] ;  /* 0x00910000e7c8783b */ /* 0x000eae0000000200 */
[-C--:B------:R-:W-:Y:S08]  /*6d00*/  HMMA.16816.F32 R36, R188, R204.reuse, R36 ;  /* 0x000000ccbc24723c */ /* 0x080ff00000001824 */
[C---:B------:R-:W-:Y:S08]  /*6d10*/  HMMA.16816.F32 R40, R196.reuse, R204, R40 ;  /* 0x000000ccc428723c */ /* 0x040ff00000001828 */
[-C--:B------:R-:W-:Y:S08]  /*6d20*/  HMMA.16816.F32 R44, R196, R206.reuse, R44 ;  /* 0x000000cec42c723c */ /* 0x080ff0000000182c */
[C---:B------:R-:W-:Y:S01]  /*6d30*/  HMMA.16816.F32 R48, R188.reuse, R206, R48 ;  /* 0x000000cebc30723c */ /* 0x040fe20000001830 */
[----:B------:R-:W3:Y:S07]  /*6d40*/  LDSM.16.M88.4 R204, [R229+0x4100] ;  /* 0x00410000e5cc783b */ /* 0x000eee0000000200 */
[-C--:B------:R-:W-:Y:S08]  /*6d50*/  HMMA.16816.F32 R52, R188, R208.reuse, R52 ;  /* 0x000000d0bc34723c */ /* 0x080ff00000001834 */
[C---:B------:R-:W-:Y:S08]  /*6d60*/  HMMA.16816.F32 R56, R196.reuse, R208, R56 ;  /* 0x000000d0c438723c */ /* 0x040ff00000001838 */
[-C--:B------:R-:W-:Y:S08]  /*6d70*/  HMMA.16816.F32 R60, R196, R210.reuse, R60 ;  /* 0x000000d2c43c723c */ /* 0x080ff0000000183c */
[C---:B------:R-:W-:Y:S01]  /*6d80*/  HMMA.16816.F32 R64, R188.reuse, R210, R64 ;  /* 0x000000d2bc40723c */ /* 0x040fe20000001840 */
[----:B------:R-:W4:Y:S07]  /*6d90*/  LDSM.16.M88.4 R208, [R229+0x4900] ;  /* 0x00490000e5d0783b */ /* 0x000f2e0000000200 */
[-C--:B------:R-:W-:Y:S08]  /*6da0*/  HMMA.16816.F32 R68, R188, R212.reuse, R68 ;  /* 0x000000d4bc44723c */ /* 0x080ff00000001844 */
[C---:B------:R-:W-:Y:S08]  /*6db0*/  HMMA.16816.F32 R72, R196.reuse, R212, R72 ;  /* 0x000000d4c448723c */ /* 0x040ff00000001848 */
[-C--:B------:R-:W-:Y:S08]  /*6dc0*/  HMMA.16816.F32 R76, R196, R214.reuse, R76 ;  /* 0x000000d6c44c723c */ /* 0x080ff0000000184c */
[C---:B------:R-:W-:Y:S01]  /*6dd0*/  HMMA.16816.F32 R80, R188.reuse, R214, R80 ;  /* 0x000000d6bc50723c */ /* 0x040fe20000001850 */
[----:B------:R-:W-:Y:S07]  /*6de0*/  LDSM.16.M88.4 R212, [R229+0x5900] ;  /* 0x00590000e5d4783b */ /* 0x000fee0000000200 */
[-C--:B------:R-:W-:Y:S08]  /*6df0*/  HMMA.16816.F32 R84, R188, R216.reuse, R84 ;  /* 0x000000d8bc54723c */ /* 0x080ff00000001854 */
[C---:B------:R-:W-:Y:S08]  /*6e00*/  HMMA.16816.F32 R88, R196.reuse, R216, R88 ;  /* 0x000000d8c458723c */ /* 0x040ff00000001858 */
[-C--:B------:R-:W-:Y:S08]  /*6e10*/  HMMA.16816.F32 R92, R196, R218.reuse, R92 ;  /* 0x000000dac45c723c */ /* 0x080ff0000000185c */
[C---:B------:R-:W-:Y:S01]  /*6e20*/  HMMA.16816.F32 R96, R188.reuse, R218, R96 ;  /* 0x000000dabc60723c */ /* 0x040fe20000001860 */
[----:B------:R-:W-:Y:S07]  /*6e30*/  LDSM.16.M88.4 R216, [R229+0x6900] ;  /* 0x00690000e5d8783b */ /* 0x000fee0000000200 */
[-C--:B------:R-:W-:Y:S08]  /*6e40*/  HMMA.16816.F32 R100, R188, R220.reuse, R100 ;  /* 0x000000dcbc64723c */ /* 0x080ff00000001864 */
[C---:B------:R-:W-:Y:S08]  /*6e50*/  HMMA.16816.F32 R104, R196.reuse, R220, R104 ;  /* 0x000000dcc468723c */ /* 0x040ff00000001868 */
[-C--:B------:R-:W-:Y:S01]  /*6e60*/  HMMA.16816.F32 R108, R196, R222.reuse, R108 ;  /* 0x000000dec46c723c */ /* 0x080fe2000000186c */
[----:B------:R-:W3:Y:S07]  /*6e70*/  LDSM.16.M88.4 R196, [R229+0x5100] ;  /* 0x00510000e5c4783b */ /* 0x000eee0000000200 */
[----:B------:R-:W-:Y:S01]  /*6e80*/  HMMA.16816.F32 R112, R188, R222, R112 ;  /* 0x000000debc70723c */ /* 0x000fe20000001870 */
[----:B------:R-:W4:Y:S07]  /*6e90*/  LDSM.16.M88.4 R188, [R229+0x6100] ;  /* 0x00610000e5bc783b */ /* 0x000f2e0000000200 */
[-C--:B-1----:R-:W-:Y:S08]  /*6ea0*/  HMMA.16816.F32 R4, R136, R192.reuse, R4 ;  /* 0x000000c08804723c */ /* 0x082ff00000001804 */
[C---:B--2---:R-:W-:Y:S08]  /*6eb0*/  HMMA.16816.F32 R8, R200.reuse, R192, R8 ;  /* 0x000000c0c808723c */ /* 0x044ff00000001808 */
[-C--:B------:R-:W-:Y:S08]  /*6ec0*/  HMMA.16816.F32 R12, R200, R194.reuse, R12 ;  /* 0x000000c2c80c723c */ /* 0x080ff0000000180c */
[C---:B------:R-:W-:Y:S01]  /*6ed0*/  HMMA.16816.F32 R16, R136.reuse, R194, R16 ;  /* 0x000000c28810723c */ /* 0x040fe20000001810 */
[----:B------:R-:W-:Y:S07]  /*6ee0*/  LDSM.16.M88.4 R192, [R228] ;  /* 0x00000000e4c0783b */ /* 0x000fee0000000200 */
[-C--:B---3--:R-:W-:Y:S08]  /*6ef0*/  HMMA.16816.F32 R20, R136, R204.reuse, R20 ;  /* 0x000000cc8814723c */ /* 0x088ff00000001814 */
[C---:B------:R-:W-:Y:S08]  /*6f00*/  HMMA.16816.F32 R24, R200.reuse, R204, R24 ;  /* 0x000000ccc818723c */ /* 0x040ff00000001818 */
[-C--:B------:R-:W-:Y:S08]  /*6f10*/  HMMA.16816.F32 R28, R200, R206.reuse, R28 ;  /* 0x000000cec81c723c */ /* 0x080ff0000000181c */
[C---:B------:R-:W-:Y:S01]  /*6f20*/  HMMA.16816.F32 R32, R136.reuse, R206, R32 ;  /* 0x000000ce8820723c */ /* 0x040fe20000001820 */
[----:B------:R-:W-:Y:S07]  /*6f30*/  LDSM.16.M88.4 R204, [R228+0x800] ;  /* 0x00080000e4cc783b */ /* 0x000fee0000000200 */
[-C--:B----4-:R-:W-:Y:S08]  /*6f40*/  HMMA.16816.F32 R36, R136, R208.reuse, R36 ;  /* 0x000000d08824723c */ /* 0x090ff00000001824 */
        /* <DEDUP_REMOVED lines=21> */
[-C--:B------:R-:W-:Y:S01]  /*70a0*/  HMMA.16816.F32 R108, R200, R218.reuse, R108 ;  /* 0x000000dac86c723c */ /* 0x080fe2000000186c */
[----:B------:R-:W2:Y:S07]  /*70b0*/  LDSM.16.M88.4 R200, [R228+0x2000] ;  /* 0x00200000e4c8783b */ /* 0x000eae0000000200 */
[----:B------:R-:W-:Y:S01]  /*70c0*/  HMMA.16816.F32 R112, R136, R218, R112 ;  /* 0x000000da8870723c */ /* 0x000fe20000001870 */
[----:B------:R-:W3:Y:S07]  /*70d0*/  LDSM.16.M88.4 R136, [R228+0x2800] ;  /* 0x00280000e488783b */ /* 0x000eee0000000200 */
[-C--:B-1----:R-:W-:Y:S08]  /*70e0*/  HMMA.16816.F32 R4, R188, R192.reuse, R4 ;  /* 0x000000c0bc04723c */ /* 0x082ff00000001804 */
[C---:B------:R-:W-:Y:S08]  /*70f0*/  HMMA.16816.F32 R8, R196.reuse, R192, R8 ;  /* 0x000000c0c408723c */ /* 0x040ff00000001808 */
[-C--:B------:R-:W-:Y:S08]  /*7100*/  HMMA.16816.F32 R12, R196, R194.reuse, R12 ;  /* 0x000000c2c40c723c */ /* 0x080ff0000000180c */
[C---:B------:R-:W-:Y:S01]  /*7110*/  HMMA.16816.F32 R16, R188.reuse, R194, R16 ;  /* 0x000000c2bc10723c */ /* 0x040fe20000001810 */
[----:B------:R-:W1:Y:S01]  /*7120*/  LDSM.16.M88.4 R192, [R228+0x3000] ;  /* 0x00300000e4c0783b */ /* 0x000e620000000200 */
[----:B------:R-:W-:Y:S04]  /*7130*/  DEPBAR.LE SB0, 0x0 ;  /* 0x000080000000791a */ /* 0x000fe80000000000 */
[----:B------:R-:W-:Y:S02]  /*7140*/  FMNMX.FTZ R2, R4, R0, !PT ;  /* 0x0000000004027209 */ /* 0x000fe40007810000 */
[-C--:B------:R-:W-:Y:S01]  /*7150*/  HMMA.16816.F32 R20, R188, R204.reuse, R20 ;  /* 0x000000ccbc14723c */ /* 0x080fe20000001814 */
[----:B------:R-:W-:Y:S04]  /*7160*/  BAR.SYNC.DEFER_BLOCKING 0x0 ;  /* 0x0000000000007b1d */ /* 0x000fe80000010000 */
[----:B------:R-:W-:Y:S02]  /*7170*/  FMNMX.FTZ R2, R5, R2, !PT ;  /* 0x0000000205027209 */ /* 0x000fe40007810000 */
[----:B------:R-:W-:Y:S01]  /*7180*/  FMNMX.FTZ R141, R6, R3, !PT ;  /* 0x00000003068d7209 */ /* 0x000fe20007810000 */
[C---:B------:R-:W-:Y:S04]  /*7190*/  HMMA.16816.F32 R24, R196.reuse, R204, R24 ;  /* 0x000000ccc418723c */ /* 0x040fe80000001818 */
[----:B------:R-:W-:Y:S04]  /*71a0*/  FMNMX.FTZ R141, R7, R141, !PT ;  /* 0x0000008d078d7209 */ /* 0x000fe80007810000 */
[-C--:B------:R-:W-:Y:S04]  /*71b0*/  HMMA.16816.F32 R28, R196, R206.reuse, R28 ;  /* 0x000000cec41c723c */ /* 0x080fe8000000181c */
[----:B------:R-:W-:Y:S02]  /*71c0*/  FMNMX.FTZ R2, R16, R2, !PT ;  /* 0x0000000210027209 */ /* 0x000fe40007810000 */
[----:B------:R-:W-:Y:S02]  /*71d0*/  FMNMX.FTZ R141, R18, R141, !PT ;  /* 0x0000008d128d7209 */ /* 0x000fe40007810000 */
[C---:B------:R-:W-:Y:S04]  /*71e0*/  HMMA.16816.F32 R32, R188.reuse, R206, R32 ;  /* 0x000000cebc20723c */ /* 0x040fe80000001820 */
[----:B------:R-:W-:Y:S02]  /*71f0*/  FMNMX.FTZ R2, R17, R2, !PT ;  /* 0x0000000211027209 */ /* 0x000fe40007810000 */
[----:B------:R-:W-:Y:S02]  /*7200*/  FMNMX.FTZ R141, R19, R141, !PT ;  /* 0x0000008d138d7209 */ /* 0x000fe40007810000 */
[-C--:B------:R-:W-:Y:S04]  /*7210*/  HMMA.16816.F32 R36, R188, R208.reuse, R36 ;  /* 0x000000d0bc24723c */ /* 0x080fe80000001824 */
[----:B------:R-:W-:Y:S04]  /*7220*/  FMNMX.FTZ R2, R20, R2, !PT ;  /* 0x0000000214027209 */ /* 0x000fe80007810000 */
[C---:B------:R-:W-:Y:S04]  /*7230*/  HMMA.16816.F32 R40, R196.reuse, R208, R40 ;  /* 0x000000d0c428723c */ /* 0x040fe80000001828 */
[----:B------:R-:W-:Y:S04]  /*7240*/  FMNMX.FTZ R2, R21, R2, !PT ;  /* 0x0000000215027209 */ /* 0x000fe80007810000 */
        /* <DEDUP_REMOVED lines=12> */
[-C--:B--2---:R-:W-:Y:S04]  /*7310*/  HMMA.16816.F32 R68, R188, R200.reuse, R68 ;  /* 0x000000c8bc44723c */ /* 0x084fe80000001844 */
[----:B------:R-:W-:Y:S04]  /*7320*/  FMNMX.FTZ R2, R52, R2, !PT ;  /* 0x0000000234027209 */ /* 0x000fe80007810000 */
[C---:B------:R-:W-:Y:S04]  /*7330*/  HMMA.16816.F32 R72, R196.reuse, R200, R72 ;  /* 0x000000c8c448723c */ /* 0x040fe80000001848 */
[----:B------:R-:W-:Y:S03]  /*7340*/  FMNMX.FTZ R2, R53, R2, !PT ;  /* 0x0000000235027209 */ /* 0x000fe60007810000 */
[----:B------:R-:W-:Y:S01]  /*7350*/  FMNMX.FTZ R200, R8, R140, !PT ;  /* 0x0000008c08c87209 */ /* 0x000fe20007810000 */
[-C--:B------:R-:W-:Y:S04]  /*7360*/  HMMA.16816.F32 R76, R196, R202.reuse, R76 ;  /* 0x000000cac44c723c */ /* 0x080fe8000000184c */
[----:B------:R-:W-:Y:S04]  /*7370*/  FMNMX.FTZ R2, R64, R2, !PT ;  /* 0x0000000240027209 */ /* 0x000fe80007810000 */
[C---:B------:R-:W-:Y:S04]  /*7380*/  HMMA.16816.F32 R80, R188.reuse, R202, R80 ;  /* 0x000000cabc50723c */ /* 0x040fe80000001850 */
[----:B------:R-:W-:Y:S04]  /*7390*/  FMNMX.FTZ R2, R65, R2, !PT ;  /* 0x0000000241027209 */ /* 0x000fe80007810000 */
[-C--:B---3--:R-:W-:Y:S04]  /*73a0*/  HMMA.16816.F32 R84, R188, R136.reuse, R84 ;  /* 0x00000088bc54723c */ /* 0x088fe80000001854 */
[----:B------:R-:W-:Y:S04]  /*73b0*/  FMNMX.FTZ R2, R68, R2, !PT ;  /* 0x0000000244027209 */ /* 0x000fe80007810000 */
[C---:B------:R-:W-:Y:S07]  /*73c0*/  HMMA.16816.F32 R88, R196.reuse, R136, R88 ;  /* 0x00000088c458723c */ /* 0x040fee0000001858 */
[----:B------:R-:W-:Y:S01]  /*73d0*/  FMNMX.FTZ R136, R22, R141, !PT ;  /* 0x0000008d16887209 */ /* 0x000fe20007810000 */
[-C--:B------:R-:W-:Y:S04]  /*73e0*/  HMMA.16816.F32 R92, R196, R138.reuse, R92 ;  /* 0x0000008ac45c723c */ /* 0x080fe8000000185c */
[----:B------:R-:W-:Y:S02]  /*73f0*/  FMNMX.FTZ R137, R9, R200, !PT ;  /* 0x000000c809897209 */ /* 0x000fe40007810000 */
[----:B------:R-:W-:Y:S02]  /*7400*/  FMNMX.FTZ R136, R23, R136, !PT ;  /* 0x0000008817887209 */ /* 0x000fe40007810000 */
[----:B------:R-:W-:Y:S01]  /*7410*/  FMNMX.FTZ R137, R12, R137, !PT ;  /* 0x000000890c897209 */ /* 0x000fe20007810000 */
[C---:B------:R-:W-:Y:S04]  /*7420*/  HMMA.16816.F32 R96, R188.reuse, R138, R96 ;  /* 0x0000008abc60723c */ /* 0x040fe80000001860 */
[----:B------:R-:W-:Y:S02]  /*7430*/  FMNMX.FTZ R137, R13, R137, !PT ;  /* 0x000000890d897209 */ /* 0x000fe40007810000 */
[----:B------:R-:W-:Y:S02]  /*7440*/  FMNMX.FTZ R136, R34, R136, !PT ;  /* 0x0000008822887209 */ /* 0x000fe40007810000 */
[----:B------:R-:W-:Y:S01]  /*7450*/  FMNMX.FTZ R137, R24, R137, !PT ;  /* 0x0000008918897209 */ /* 0x000fe20007810000 */
[-C--:B-1----:R-:W-:Y:S03]  /*7460*/  HMMA.16816.F32 R100, R188, R192.reuse, R100 ;  /* 0x000000c0bc64723c */ /* 0x082fe60000001864 */
[----:B------:R-:W-:Y:S02]  /*7470*/  FMNMX.FTZ R136, R35, R136, !PT ;  /* 0x0000008823887209 */ /* 0x000fe40007810000 */
[----:B------:R-:W-:Y:S02]  /*7480*/  FMNMX.FTZ R137, R25, R137, !PT ;  /* 0x0000008919897209 */ /* 0x000fe40007810000 */
[----:B------:R-:W-:Y:S01]  /*7490*/  FMNMX.FTZ R136, R38, R136, !PT ;  /* 0x0000008826887209 */ /* 0x000fe20007810000 */
[C---:B------:R-:W-:Y:S04]  /*74a0*/  HMMA.16816.F32 R104, R196.reuse, R192, R104 ;  /* 0x000000c0c468723c */ /* 0x040fe80000001868 */
[----:B------:R-:W-:Y:S02]  /*74b0*/  FMNMX.FTZ R137, R28, R137, !PT ;  /* 0x000000891c897209 */ /* 0x000fe40007810000 */
[----:B------:R-:W-:Y:S02]  /*74c0*/  FMNMX.FTZ R136, R39, R136, !PT ;  /* 0x0000008827887209 */ /* 0x000fe40007810000 */
[----:B------:R-:W-:Y:S01]  /*74d0*/  FMNMX.FTZ R137, R29, R137, !PT ;  /* 0x000000891d897209 */ /* 0x000fe20007810000 */
[-C--:B------:R-:W-:Y:S03]  /*74e0*/  HMMA.16816.F32 R108, R196, R194.reuse, R108 ;  /* 0x000000c2c46c723c */ /* 0x080fe6000000186c */
[----:B------:R-:W-:Y:S02]  /*74f0*/  FMNMX.FTZ R136, R50, R136, !PT ;  /* 0x0000008832887209 */ /* 0x000fe40007810000 */
[----:B------:R-:W-:Y:S02]  /*7500*/  FMNMX.FTZ R137, R40, R137, !PT ;  /* 0x0000008928897209 */ /* 0x000fe40007810000 */
[----:B------:R-:W-:Y:S01]  /*7510*/  FMNMX.FTZ R136, R51, R136, !PT ;  /* 0x0000008833887209 */ /* 0x000fe20007810000 */
[----:B------:R-:W-:Y:S04]  /*7520*/  HMMA.16816.F32 R112, R188, R194, R112 ;  /* 0x000000c2bc70723c */ /* 0x000fe80000001870 */
[----:B------:R-:W-:Y:S02]  /*7530*/  FMNMX.FTZ R136, R54, R136, !PT ;  /* 0x0000008836887209 */ /* 0x000fe40007810000 */
[----:B------:R-:W-:Y:S02]  /*7540*/  FMNMX.FTZ R137, R41, R137, !PT ;  /* 0x0000008929897209 */ /* 0x000fe40007810000 */
[----:B------:R-:W-:Y:S04]  /*7550*/  FMNMX.FTZ R136, R55, R136, !PT ;  /* 0x0000008837887209 */ /* 0x000fe80007810000 */
[----:B------:R-:W-:Y:S02]  /*7560*/  FMNMX.FTZ R137, R44, R137, !PT ;  /* 0x000000892c897209 */ /* 0x000fe40007810000 */
        /* <DEDUP_REMOVED lines=38> */
[----:B------:R-:W-:Y:S01]  /*77d0*/  FMNMX.FTZ R136, R76, R136, !PT ;  /* 0x000000884c887209 */ /* 0x000fe20007810000 */
[----:B------:R-:W1:Y:S01]  /*77e0*/  SHFL.BFLY PT, R188, R138, 0x2, 0x1f ;  /* 0x0c401f008abc7f89 */ /* 0x000e6200000e0000 */
[----:B------:R-:W-:Y:S02]  /*77f0*/  FMNMX.FTZ R137, R42, R137, !PT ;  /* 0x000000892a897209 */ /* 0x000fe40007810000 */
[----:B------:R-:W-:Y:S02]  /*7800*/  FMNMX.FTZ R2, R114, R2, !PT ;  /* 0x0000000272027209 */ /* 0x000fe40007810000 */
[----:B------:R-:W-:Y:S02]  /*7810*/  FMNMX.FTZ R136, R77, R136, !PT ;  /* 0x000000884d887209 */ /* 0x000fe40007810000 */
[----:B------:R-:W-:Y:S02]  /*7820*/  FMNMX.FTZ R137, R43, R137, !PT ;  /* 0x000000892b897209 */ /* 0x000fe40007810000 */
[----:B------:R-:W-:Y:S02]  /*7830*/  FMNMX.FTZ R2, R115, R2, !PT ;  /* 0x0000000273027209 */ /* 0x000fe40007810000 */
[----:B------:R-:W-:Y:S02]  /*7840*/  FMNMX.FTZ R136, R88, R136, !PT ;  /* 0x0000008858887209 */ /* 0x000fe40007810000 */
[----:B------:R-:W-:Y:S01]  /*7850*/  FMNMX.FTZ R137, R46, R137, !PT ;  /* 0x000000892e897209 */ /* 0x000fe20007810000 */
[----:B------:R-:W2:Y:S01]  /*7860*/  SHFL.BFLY PT, R141, R2, 0x2, 0x1f ;  /* 0x0c401f00028d7f89 */ /* 0x000ea200000e0000 */
        /* <DEDUP_REMOVED lines=8> */
[----:B-1----:R-:W-:Y:S02]  /*78f0*/  FMNMX.FTZ R138, R138, R188, !PT ;  /* 0x000000bc8a8a7209 */ /* 0x002fe40007810000 */
[----:B------:R-:W-:Y:S02]  /*7900*/  FMNMX.FTZ R136, R105, R136, !PT ;  /* 0x0000008869887209 */ /* 0x000fe40007810000 */
[----:B------:R-:W-:Y:S01]  /*7910*/  FMNMX.FTZ R137, R63, R137, !PT ;  /* 0x000000893f897209 */ /* 0x000fe20007810000 */
[----:B------:R-:W1:Y:S01]  /*7920*/  SHFL.BFLY PT, R188, R138, 0x1, 0x1f ;  /* 0x0c201f008abc7f89 */ /* 0x000e6200000e0000 */
[----:B------:R-:W-:Y:S02]  /*7930*/  FMNMX.FTZ R136, R108, R136, !PT ;  /* 0x000000886c887209 */ /* 0x000fe40007810000 */
[----:B------:R-:W-:Y:S02]  /*7940*/  FMNMX.FTZ R137, R74, R137, !PT ;  /* 0x000000894a897209 */ /* 0x000fe40007810000 */
[----:B------:R-:W-:Y:S02]  /*7950*/  FMNMX.FTZ R136, R109, R136, !PT ;  /* 0x000000886d887209 */ /* 0x000fe40007810000 */
[----:B--2---:R-:W-:Y:S02]  /*7960*/  FMNMX.FTZ R2, R2, R141, !PT ;  /* 0x0000008d02027209 */ /* 0x004fe40007810000 */
[----:B------:R-:W-:Y:S01]  /*7970*/  FMNMX.FTZ R137, R75, R137, !PT ;  /* 0x000000894b897209 */ /* 0x000fe20007810000 */
[----:B------:R-:W2:Y:S03]  /*7980*/  SHFL.BFLY PT, R139, R136, 0x2, 0x1f ;  /* 0x0c401f00888b7f89 */ /* 0x000ea600000e0000 */
[----:B------:R-:W-:Y:S04]  /*7990*/  FMNMX.FTZ R137, R78, R137, !PT ;  /* 0x000000894e897209 */ /* 0x000fe80007810000 */
[----:B------:R-:W-:Y:S01]  /*79a0*/  FMNMX.FTZ R137, R79, R137, !PT ;  /* 0x000000894f897209 */ /* 0x000fe20007810000 */
[----:B------:R-:W3:Y:S03]  /*79b0*/  SHFL.BFLY PT, R141, R2, 0x1, 0x1f ;  /* 0x0c201f00028d7f89 */ /* 0x000ee600000e0000 */
[----:B------:R-:W-:Y:S02]  /*79c0*/  FMNMX.FTZ R137, R90, R137, !PT ;  /* 0x000000895a897209 */ /* 0x000fe40007810000 */
[----:B-1----:R-:W-:Y:S02]  /*79d0*/  FMNMX.FTZ R138, R138, R188, !PT ;  /* 0x000000bc8a8a7209 */ /* 0x002fe40007810000 */
[----:B------:R-:W-:Y:S03]  /*79e0*/  FMNMX.FTZ R137, R91, R137, !PT ;  /* 0x000000895b897209 */ /* 0x000fe60007810000 */
[----:B------:R-:W-:Y:S01]  /*79f0*/  FADD.FTZ R0, -R138, R0 ;  /* 0x000000008a007221 */ /* 0x000fe20000010100 */
[----:B------:R-:W-:Y:S01]  /*7a00*/  FMNMX.FTZ R137, R94, R137, !PT ;  /* 0x000000895e897209 */ /* 0x000fe20007810000 */
[----:B------:R-:W-:Y:S03]  /*7a10*/  FMUL.FTZ R192, R138, c[0x0][0x2d0] ;  /* 0x0000b4008ac07a20 */ /* 0x000fe60000410000 */
[----:B------:R-:W-:Y:S01]  /*7a20*/  FMNMX.FTZ R137, R95, R137, !PT ;  /* 0x000000895f897209 */ /* 0x000fe20007810000 */
[--C-:B------:R-:W-:Y:S01]  /*7a30*/  FFMA.FTZ R20, R20, c[0x0][0x2d0], -R192.reuse ;  /* 0x0000b40014147a23 */ /* 0x100fe200000108c0 */
[----:B--2---:R-:W-:Y:S01]  /*7a40*/  FMNMX.FTZ R136, R136, R139, !PT ;  /* 0x0000008b88887209 */ /* 0x004fe20007810000 */
[--C-:B------:R-:W-:Y:S01]  /*7a50*/  FFMA.FTZ R21, R21, c[0x0][0x2d0], -R192.reuse ;  /* 0x0000b40015157a23 */ /* 0x100fe200000108c0 */
[----:B------:R-:W-:Y:S01]  /*7a60*/  FMNMX.FTZ R139, R106, R137, !PT ;  /* 0x000000896a8b7209 */ /* 0x000fe20007810000 */
[----:B------:R-:W-:Y:S01]  /*7a70*/  MUFU.EX2 R209, R20 ;  /* 0x0000001400d17308 */ /* 0x000fe20000000800 */
[--C-:B------:R-:W-:Y:S01]  /*7a80*/  FFMA.FTZ R52, R52, c[0x0][0x2d0], -R192.reuse ;  /* 0x0000b40034347a23 */ /* 0x100fe200000108c0 */
[----:B------:R-:W1:Y:S01]  /*7a90*/  SHFL.BFLY PT, R189, R136, 0x1, 0x1f ;  /* 0x0c201f0088bd7f89 */ /* 0x000e6200000e0000 */
[----:B---3--:R-:W-:Y:S01]  /*7aa0*/  FMNMX.FTZ R137, R2, R141, !PT ;  /* 0x0000008d02897209 */ /* 0x008fe20007810000 */
[----:B------:R-:W-:Y:S01]  /*7ab0*/  FMUL.FTZ R2, R0, c[0x0][0x2d0] ;  /* 0x0000b40000027a20 */ /* 0x000fe20000410000 */
[----:B------:R-:W-:Y:S01]  /*7ac0*/  FMNMX.FTZ R0, R107, R139, !PT ;  /* 0x0000008b6b007209 */ /* 0x000fe20007810000 */
[--C-:B------:R-:W-:Y:S02]  /*7ad0*/  FFMA.FTZ R53, R53, c[0x0][0x2d0], -R192.reuse ;  /* 0x0000b40035357a23 */ /* 0x100fe400000108c0 */
[--C-:B------:R-:W-:Y:S01]  /*7ae0*/  FFMA.FTZ R64, R64, c[0x0][0x2d0], -R192.reuse ;  /* 0x0000b40040407a23 */ /* 0x100fe200000108c0 */
[----:B------:R-:W-:Y:S01]  /*7af0*/  FMNMX.FTZ R0, R110, R0, !PT ;  /* 0x000000006e007209 */ /* 0x000fe20007810000 */
[----:B------:R2:W3:Y:S01]  /*7b00*/  MUFU.EX2 R141, R2 ;  /* 0x00000002008d7308 */ /* 0x0004e20000000800 */
[--C-:B------:R-:W-:Y:S02]  /*7b10*/  FFMA.FTZ R65, R65, c[0x0][0x2d0], -R192.reuse ;  /* 0x0000b40041417a23 */ /* 0x100fe400000108c0 */
[----:B------:R-:W-:Y:S01]  /*7b20*/  FMNMX.FTZ R0, R111, R0, !PT ;  /* 0x000000006f007209 */ /* 0x000fe20007810000 */
[--C-:B------:R-:W-:Y:S02]  /*7b30*/  FFMA.FTZ R68, R68, c[0x0][0x2d0], -R192.reuse ;  /* 0x0000b40044447a23 */ /* 0x100fe400000108c0 */
[--C-:B------:R-:W-:Y:S02]  /*7b40*/  FFMA.FTZ R69, R69, c[0x0][0x2d0], -R192.reuse ;  /* 0x0000b40045457a23 */ /* 0x100fe400000108c0 */
[----:B------:R-:W-:Y:S02]  /*7b50*/  FMUL.FTZ R193, R137, c[0x0][0x2d0] ;  /* 0x0000b40089c17a20 */ /* 0x000fe40000410000 */
[----:B------:R-:W-:Y:S01]  /*7b60*/  MUFU.EX2 R208, R21 ;  /* 0x0000001500d07308 */ /* 0x000fe20000000800 */
[--C-:B------:R-:W-:Y:S02]  /*7b70*/  FFMA.FTZ R4, R4, c[0x0][0x2d0], -R192.reuse ;  /* 0x0000b40004047a23 */ /* 0x100fe400000108c0 */
[--C-:B------:R-:W-:Y:S02]  /*7b80*/  FFMA.FTZ R22, R22, c[0x0][0x2d0], -R193.reuse ;  /* 0x0000b40016167a23 */ /* 0x100fe400000108c1 */
[--C-:B------:R-:W-:Y:S01]  /*7b90*/  FFMA.FTZ R23, R23, c[0x0][0x2d0], -R193.reuse ;  /* 0x0000b40017177a23 */ /* 0x100fe200000108c1 */
[----:B-1----:R-:W-:Y:S01]  /*7ba0*/  FMNMX.FTZ R136, R136, R189, !PT ;  /* 0x000000bd88887209 */ /* 0x002fe20007810000 */
[--C-:B------:R-:W-:Y:S02]  /*7bb0*/  FFMA.FTZ R54, R54, c[0x0][0x2d0], -R193.reuse ;  /* 0x0000b40036367a23 */ /* 0x100fe400000108c1 */
[--C-:B------:R-:W-:Y:S01]  /*7bc0*/  FFMA.FTZ R55, R55, c[0x0][0x2d0], -R193.reuse ;  /* 0x0000b40037377a23 */ /* 0x100fe200000108c1 */
[----:B------:R1:W-:Y:S01]  /*7bd0*/  MUFU.EX2 R219, R4 ;  /* 0x0000000400db7308 */ /* 0x0003e20000000800 */
[--C-:B------:R-:W-:Y:S02]  /*7be0*/  FFMA.FTZ R6, R6, c[0x0][0x2d0], -R193.reuse ;  /* 0x0000b40006067a23 */ /* 0x100fe400000108c1 */
[----:B------:R-:W-:Y:S02]  /*7bf0*/  FFMA.FTZ R66, R66, c[0x0][0x2d0], -R193 ;  /* 0x0000b40042427a23 */ /* 0x000fe400000108c1 */
[----:B--2---:R-:W-:Y:S02]  /*7c00*/  FADD.FTZ R2, -R137, R3 ;  /* 0x0000000389027221 */ /* 0x004fe40000010100 */
[----:B------:R-:W2:Y:S01]  /*7c10*/  SHFL.BFLY PT, R3, R0, 0x2, 0x1f ;  /* 0x0c401f0000037f89 */ /* 0x000ea200000e0000 */
[--C-:B------:R-:W-:Y:S02]  /*7c20*/  FFMA.FTZ R67, R67, c[0x0][0x2d0], -R193.reuse ;  /* 0x0000b40043437a23 */ /* 0x100fe400000108c1 */
[----:B------:R-:W-:Y:S01]  /*7c30*/  MUFU.EX2 R218, R6 ;  /* 0x0000000600da7308 */ /* 0x000fe20000000800 */
[----:B------:R-:W-:Y:S02]  /*7c40*/  FMUL.FTZ R2, R2, c[0x0][0x2d0] ;  /* 0x0000b40002027a20 */ /* 0x000fe40000410000 */
[--C-:B------:R-:W-:Y:S02]  /*7c50*/  FFMA.FTZ R70, R70, c[0x0][0x2d0], -R193.reuse ;  /* 0x0000b40046467a23 */ /* 0x100fe400000108c1 */
[--C-:B------:R-:W-:Y:S02]  /*7c60*/  FFMA.FTZ R71, R71, c[0x0][0x2d0], -R193.reuse ;  /* 0x0000b40047477a23 */ /* 0x100fe400000108c1 */
[--C-:B------:R-:W-:Y:S02]  /*7c70*/  FFMA.FTZ R7, R7, c[0x0][0x2d0], -R193.reuse ;  /* 0x0000b40007077a23 */ /* 0x100fe400000108c1 */
[----:B------:R-:W-:Y:S01]  /*7c80*/  FMUL.FTZ R194, R136, c[0x0][0x2d0] ;  /* 0x0000b40088c27a20 */ /* 0x000fe20000410000 */
[----:B------:R4:W4:Y:S01]  /*7c90*/  MUFU.EX2 R139, R2 ;  /* 0x00000002008b7308 */ /* 0x0009220000000800 */
[----:B------:R-:W-:Y:S02]  /*7ca0*/  FFMA.FTZ R5, R5, c[0x0][0x2d0], -R192 ;  /* 0x0000b40005057a23 */ /* 0x000fe400000108c0 */
[----:B------:R-:W-:Y:S01]  /*7cb0*/  FFMA.FTZ R60, R60, c[0x0][0x2d0], -R194 ;  /* 0x0000b4003c3c7a23 */ /* 0x000fe200000108c2 */
[----:B-1----:R-:W-:Y:S01]  /*7cc0*/  @P0 SHF.R.S32.HI R4, RZ, 0x1f, R242 ;  /* 0x0000001fff040819 */ /* 0x002fe200000114f2 */
[----:B------:R-:W-:Y:S02]  /*7cd0*/  FFMA.FTZ R61, R61, c[0x0][0x2d0], -R194 ;  /* 0x0000b4003d3d7a23 */ /* 0x000fe400000108c2 */
[--C-:B------:R-:W-:Y:S02]  /*7ce0*/  FFMA.FTZ R16, R16, c[0x0][0x2d0], -R192.reuse ;  /* 0x0000b40010107a23 */ /* 0x100fe400000108c0 */
[----:B------:R-:W-:Y:S01]  /*7cf0*/  FFMA.FTZ R17, R17, c[0x0][0x2d0], -R192 ;  /* 0x0000b40011117a23 */ /* 0x000fe200000108c0 */
[----:B------:R-:W-:Y:S01]  /*7d00*/  MUFU.EX2 R220, R7 ;  /* 0x0000000700dc7308 */ /* 0x000fe20000000800 */
[----:B--2---:R-:W-:Y:S01]  /*7d10*/  FMNMX.FTZ R0, R0, R3, !PT ;  /* 0x0000000300007209 */ /* 0x004fe20007810000 */
[--C-:B------:R-:W-:Y:S02]  /*7d20*/  FFMA.FTZ R18, R18, c[0x0][0x2d0], -R193.reuse ;  /* 0x0000b40012127a23 */ /* 0x100fe400000108c1 */
[----:B------:R-:W-:Y:S02]  /*7d30*/  FFMA.FTZ R19, R19, c[0x0][0x2d0], -R193 ;  /* 0x0000b40013137a23 */ /* 0x000fe400000108c1 */
[C---:B---3--:R-:W-:Y:S02]  /*7d40*/  FMUL.FTZ R120, R141.reuse, R120 ;  /* 0x000000788d787220 */ /* 0x048fe40000410000 */
[----:B------:R-:W-:Y:S02]  /*7d50*/  FMUL.FTZ R121, R141, R121 ;  /* 0x000000798d797220 */ /* 0x000fe40000410000 */
[----:B------:R-:W-:Y:S01]  /*7d60*/  MUFU.EX2 R223, R5 ;  /* 0x0000000500df7308 */ /* 0x000fe20000000800 */
[--C-:B------:R-:W-:Y:S02]  /*7d70*/  FFMA.FTZ R8, R8, c[0x0][0x2d0], -R194.reuse ;  /* 0x0000b40008087a23 */ /* 0x100fe400000108c2 */
[----:B------:R-:W-:Y:S02]  /*7d80*/  FFMA.FTZ R9, R9, c[0x0][0x2d0], -R194 ;  /* 0x0000b40009097a23 */ /* 0x000fe400000108c2 */
[----:B----4-:R-:W-:Y:S02]  /*7d90*/  FADD.FTZ R2, -R136, R140 ;  /* 0x0000008c88027221 */ /* 0x010fe40000010100 */
[C---:B------:R-:W-:Y:S02]  /*7da0*/  FMUL.FTZ R122, R139.reuse, R122 ;  /* 0x0000007a8b7a7220 */ /* 0x040fe40000410000 */
[----:B------:R-:W-:Y:S01]  /*7db0*/  FMUL.FTZ R2, R2, c[0x0][0x2d0] ;  /* 0x0000b40002027a20 */ /* 0x000fe20000410000 */
[----:B------:R1:W-:Y:S01]  /*7dc0*/  MUFU.EX2 R216, R8 ;  /* 0x0000000800d87308 */ /* 0x0003e20000000800 */
[----:B------:R-:W-:Y:S02]  /*7dd0*/  FMUL.FTZ R123, R139, R123 ;  /* 0x0000007b8b7b7220 */ /* 0x000fe40000410000 */
[C---:B------:R-:W-:Y:S02]  /*7de0*/  FMUL.FTZ R124, R141.reuse, R124 ;  /* 0x0000007c8d7c7220 */ /* 0x040fe40000410000 */
[----:B------:R-:W-:Y:S02]  /*7df0*/  FMUL.FTZ R125, R141, R125 ;  /* 0x0000007d8d7d7220 */ /* 0x000fe40000410000 */
[C---:B------:R-:W-:Y:S02]  /*7e00*/  FMUL.FTZ R126, R139.reuse, R126 ;  /* 0x0000007e8b7e7220 */ /* 0x040fe40000410000 */
[----:B------:R-:W-:Y:S01]  /*7e10*/  FMUL.FTZ R127, R139, R127 ;  /* 0x0000007f8b7f7220 */ /* 0x000fe20000410000 */
[----:B------:R2:W3:Y:S01]  /*7e20*/  MUFU.EX2 R140, R2 ;  /* 0x00000002008c7308 */ /* 0x0004e20000000800 */
[--C-:B------:R-:W-:Y:S02]  /*7e30*/  FFMA.FTZ R56, R56, c[0x0][0x2d0], -R194.reuse ;  /* 0x0000b40038387a23 */ /* 0x100fe400000108c2 */
[----:B------:R-:W-:Y:S02]  /*7e40*/  FFMA.FTZ R57, R57, c[0x0][0x2d0], -R194 ;  /* 0x0000b40039397a23 */ /* 0x000fe400000108c2 */
[--C-:B------:R-:W-:Y:S02]  /*7e50*/  FFMA.FTZ R80, R80, c[0x0][0x2d0], -R192.reuse ;  /* 0x0000b40050507a23 */ /* 0x100fe400000108c0 */
[----:B------:R-:W-:Y:S02]  /*7e60*/  FFMA.FTZ R81, R81, c[0x0][0x2d0], -R192 ;  /* 0x0000b40051517a23 */ /* 0x000fe400000108c0 */
[--C-:B------:R-:W-:Y:S01]  /*7e70*/  FFMA.FTZ R13, R13, c[0x0][0x2d0], -R194.reuse ;  /* 0x0000b4000d0d7a23 */ /* 0x100fe200000108c2 */
[----:B------:R4:W-:Y:S01]  /*7e80*/  MUFU.EX2 R217, R9 ;  /* 0x0000000900d97308 */ /* 0x0009e20000000800 */
[--C-:B------:R-:W-:Y:S02]  /*7e90*/  FFMA.FTZ R24, R24, c[0x0][0x2d0], -R194.reuse ;  /* 0x0000b40018187a23 */ /* 0x100fe400000108c2 */
[--C-:B------:R-:W-:Y:S01]  /*7ea0*/  FFMA.FTZ R12, R12, c[0x0][0x2d0], -R194.reuse ;  /* 0x0000b4000c0c7a23 */ /* 0x100fe200000108c2 */
[----:B-1----:R-:W-:Y:S01]  /*7eb0*/  @P0 MOV R8, R248 ;  /* 0x000000f800080202 */ /* 0x002fe20000000f00 */
[----:B------:R-:W-:Y:S02]  /*7ec0*/  FFMA.FTZ R25, R25, c[0x0][0x2d0], -R194 ;  /* 0x0000b40019197a23 */ /* 0x000fe400000108c2 */
[----:B------:R-:W-:Y:S02]  /*7ed0*/  FFMA.FTZ R33, R33, c[0x0][0x2d0], -R192 ;  /* 0x0000b40021217a23 */ /* 0x000fe400000108c0 */
[--C-:B------:R-:W-:Y:S01]  /*7ee0*/  FFMA.FTZ R28, R28, c[0x0][0x2d0], -R194.reuse ;  /* 0x0000b4001c1c7a23 */ /* 0x100fe200000108c2 */
[----:B------:R1:W-:Y:S01]  /*7ef0*/  MUFU.EX2 R205, R13 ;  /* 0x0000000d00cd7308 */ /* 0x0003e20000000800 */
[----:B------:R-:W-:Y:S02]  /*7f00*/  @P0 IMAD R6, R4, c[0x0][0x1e0], RZ ;  /* 0x0000780004060a24 */ /* 0x000fe400078e02ff */
[----:B------:R-:W-:Y:S01]  /*7f10*/  FFMA.FTZ R29, R29, c[0x0][0x2d0], -R194 ;  /* 0x0000b4001d1d7a23 */ /* 0x000fe200000108c2 */
[----:B--2---:R-:W2:Y:S01]  /*7f20*/  SHFL.BFLY PT, R2, R0, 0x1, 0x1f ;  /* 0x0c201f0000027f89 */ /* 0x004ea200000e0000 */
[C---:B---3--:R-:W-:Y:S02]  /*7f30*/  FMUL.FTZ R116, R140.reuse, R116 ;  /* 0x000000748c747220 */ /* 0x048fe40000410000 */
[C---:B------:R-:W-:Y:S02]  /*7f40*/  FMUL.FTZ R117, R140.reuse, R117 ;  /* 0x000000758c757220 */ /* 0x040fe40000410000 */
[----:B------:R-:W-:Y:S01]  /*7f50*/  FMUL.FTZ R128, R140, R128 ;  /* 0x000000808c807220 */ /* 0x000fe20000410000 */
[----:B------:R3:W-:Y:S01]  /*7f60*/  MUFU.EX2 R206, R12 ;  /* 0x0000000c00ce7308 */ /* 0x0007e20000000800 */
[C---:B------:R-:W-:Y:S01]  /*7f70*/  @P0 IMAD.WIDE.U32 R4, R242.reuse, c[0x0][0x1e0], RZ ;  /* 0x00007800f2040a25 */ /* 0x040fe200078e00ff */
[----:B----4-:R-:W-:Y:S03]  /*7f80*/  @P0 MOV R9, R251 ;  /* 0x000000fb00090202 */ /* 0x010fe60000000f00 */
[----:B------:R-:W-:Y:S02]  /*7f90*/  @P0 IMAD R6, R242, c[0x0][0x1e4], R6 ;  /* 0x00007900f2060a24 */ /* 0x000fe400078e0206 */
[----:B------:R-:W-:Y:S02]  /*7fa0*/  FMUL.FTZ R129, R140, R129 ;  /* 0x000000818c817220 */ /* 0x000fe40000410000 */
[----:B------:R-:W-:Y:S01]  /*7fb0*/  @P0 IMAD.WIDE.U32 R8, R4, 0x70, R8 ;  /* 0x0000007004080825 */ /* 0x000fe200078e0008 */
[----:B------:R-:W-:Y:S01]  /*7fc0*/  MUFU.EX2 R203, R23 ;  /* 0x0000001700cb7308 */ /* 0x000fe20000000800 */
[----:B------:R-:W-:Y:S02]  /*7fd0*/  @P0 IADD3 R6, R5, R6, RZ ;  /* 0x0000000605060210 */ /* 0x000fe40007ffe0ff */
[C---:B------:R-:W-:Y:S01]  /*7fe0*/  FMUL.FTZ R132, R140.reuse, R132 ;  /* 0x000000848c847220 */ /* 0x040fe20000410000 */
[----:B-1----:R-:W-:Y:S01]  /*7ff0*/  @P0 SHF.L.U32 R13, R245, 0x5, RZ ;  /* 0x00000005f50d0819 */ /* 0x002fe200000006ff */
[----:B------:R-:W-:Y:S02]  /*8000*/  FMUL.FTZ R133, R140, R133 ;  /* 0x000000858c857220 */ /* 0x000fe40000410000 */
[----:B------:R-:W-:Y:S01]  /*8010*/  @P0 IMAD R4, R6, 0x70, RZ ;  /* 0x0000007006040824 */ /* 0x000fe200078e02ff */
[----:B--2---:R-:W-:Y:S01]  /*8020*/  FMNMX.FTZ R2, R0, R2, !PT ;  /* 0x0000000200027209 */ /* 0x004fe20007810000 */
[----:B------:R-:W-:Y:S01]  /*8030*/  FFMA.FTZ R35, R35, c[0x0][0x2d0], -R193 ;  /* 0x0000b40023237a23 */ /* 0x000fe200000108c1 */
[----:B------:R1:W-:Y:S01]  /*8040*/  MUFU.EX2 R246, R16 ;  /* 0x0000001000f67308 */ /* 0x0003e20000000800 */
[----:B------:R-:W-:Y:S01]  /*8050*/  @P0 LEA R6, P3, R8, c[0x0][0x1c8], 0x1 ;  /* 0x0000720008060a11 */ /* 0x000fe200078608ff */
[----:B------:R-:W-:Y:S01]  /*8060*/  FFMA.FTZ R36, R36, c[0x0][0x2d0], -R192 ;  /* 0x0000b40024247a23 */ /* 0x000fe200000108c0 */
[----:B------:R-:W-:Y:S01]  /*8070*/  @P0 IADD3 R5, R9, R4, RZ ;  /* 0x0000000409050210 */ /* 0x000fe20007ffe0ff */
[----:B------:R-:W-:Y:S01]  /*8080*/  FMUL.FTZ R3, R2, c[0x0][0x2d0] ;  /* 0x0000b40002037a20 */ /* 0x000fe20000410000 */
[-C--:B------:R-:W-:Y:S01]  /*8090*/  @P0 IADD3 R4, P2, R6, R13.reuse, RZ ;  /* 0x0000000d06040210 */ /* 0x080fe20007f5e0ff */
[----:B------:R-:W-:Y:S01]  /*80a0*/  FADD.FTZ R0, -R2, R142 ;  /* 0x0000008e02007221 */ /* 0x000fe20000010100 */
[----:B------:R-:W-:Y:S01]  /*80b0*/  @P0 LEA.HI.X R7, R8, c[0x0][0x1cc], R5, 0x1, P3 ;  /* 0x0000730008070a11 */ /* 0x000fe200018f0c05 */
[----:B------:R-:W-:Y:S01]  /*80c0*/  FFMA.FTZ R10, R10, c[0x0][0x2d0], -R3 ;  /* 0x0000b4000a0a7a23 */ /* 0x000fe20000010803 */
[----:B---3--:R-:W-:Y:S01]  /*80d0*/  @P0 SHF.L.U64.HI R12, R245, 0x5, R247 ;  /* 0x00000005f50c0819 */ /* 0x008fe200000102f7 */
[----:B------:R-:W-:Y:S01]  /*80e0*/  MUFU.EX2 R142, R22 ;  /* 0x00000016008e7308 */ /* 0x000fe20000000800 */
[--C-:B------:R-:W-:Y:S01]  /*80f0*/  FFMA.FTZ R62, R62, c[0x0][0x2d0], -R3.reuse ;  /* 0x0000b4003e3e7a23 */ /* 0x100fe20000010803 */
[----:B------:R2:W-:Y:S01]  /*8100*/  @P0 LDGSTS.E.BYPASS.LTC128B.128 [R241+0x3900], [R6.64], !P1 ;  /* 0x0390000006f10fae */ /* 0x0005e2000c901d48 */
[----:B------:R-:W-:Y:S01]  /*8110*/  @P0 IADD3.X R5, R7, R12, RZ, P2, !PT ;  /* 0x0000000c07050210 */ /* 0x000fe200017fe4ff */
[--C-:B------:R-:W-:Y:S02]  /*8120*/  FFMA.FTZ R63, R63, c[0x0][0x2d0], -R3.reuse ;  /* 0x0000b4003f3f7a23 */ /* 0x100fe40000010803 */
[--C-:B------:R-:W-:Y:S02]  /*8130*/  FFMA.FTZ R11, R11, c[0x0][0x2d0], -R3.reuse ;  /* 0x0000b4000b0b7a23 */ /* 0x100fe40000010803 */
[--C-:B------:R-:W-:Y:S02]  /*8140*/  FFMA.FTZ R14, R14, c[0x0][0x2d0], -R3.reuse ;  /* 0x0000b4000e0e7a23 */ /* 0x100fe40000010803 */
[----:B------:R3:W-:Y:S01]  /*8150*/  MUFU.EX2 R195, R10 ;  /* 0x0000000a00c37308 */ /* 0x0007e20000000800 */
[----:B------:R4:W-:Y:S01]  /*8160*/  @P0 LDGSTS.E.BYPASS.LTC128B.128 [R241+0x4100], [R4.64], !P1 ;  /* 0x0410000004f10fae */ /* 0x0009e2000c901d48 */
[--C-:B------:R-:W-:Y:S02]  /*8170*/  FFMA.FTZ R15, R15, c[0x0][0x2d0], -R3.reuse ;  /* 0x0000b4000f0f7a23 */ /* 0x100fe40000010803 */
[----:B-1----:R-:W-:Y:S02]  /*8180*/  FMUL.FTZ R16, R141, R156 ;  /* 0x0000009c8d107220 */ /* 0x002fe40000410000 */
[--C-:B------:R-:W-:Y:S02]  /*8190*/  FFMA.FTZ R58, R58, c[0x0][0x2d0], -R3.reuse ;  /* 0x0000b4003a3a7a23 */ /* 0x100fe40000010803 */
[--C-:B------:R-:W-:Y:S02]  /*81a0*/  FFMA.FTZ R59, R59, c[0x0][0x2d0], -R3.reuse ;  /* 0x0000b4003b3b7a23 */ /* 0x100fe40000010803 */
[----:B------:R1:W-:Y:S01]  /*81b0*/  MUFU.EX2 R207, R17 ;  /* 0x0000001100cf7308 */ /* 0x0003e20000000800 */
[----:B------:R-:W-:Y:S02]  /*81c0*/  FMUL.FTZ R0, R0, c[0x0][0x2d0] ;  /* 0x0000b40000007a20 */ /* 0x000fe40000410000 */
[--C-:B------:R-:W-:Y:S02]  /*81d0*/  FFMA.FTZ R31, R31, c[0x0][0x2d0], -R3.reuse ;  /* 0x0000b4001f1f7a23 */ /* 0x100fe40000010803 */
[--C-:B------:R-:W-:Y:S02]  /*81e0*/  FFMA.FTZ R26, R26, c[0x0][0x2d0], -R3.reuse ;  /* 0x0000b4001a1a7a23 */ /* 0x100fe40000010803 */
[--C-:B------:R-:W-:Y:S02]  /*81f0*/  FFMA.FTZ R27, R27, c[0x0][0x2d0], -R3.reuse ;  /* 0x0000b4001b1b7a23 */ /* 0x100fe40000010803 */
[----:B------:R-:W-:Y:S01]  /*8200*/  FFMA.FTZ R30, R30, c[0x0][0x2d0], -R3 ;  /* 0x0000b4001e1e7a23 */ /* 0x000fe20000010803 */
[----:B------:R4:W-:Y:S01]  /*8210*/  MUFU.EX2 R196, R11 ;  /* 0x0000000b00c47308 */ /* 0x0009e20000000800 */
[--C-:B------:R-:W-:Y:S02]  /*8220*/  FFMA.FTZ R37, R37, c[0x0][0x2d0], -R192.reuse ;  /* 0x0000b40025257a23 */ /* 0x100fe400000108c0 */
[--C-:B------:R-:W-:Y:S01]  /*8230*/  FFMA.FTZ R38, R38, c[0x0][0x2d0], -R193.reuse ;  /* 0x0000b40026267a23 */ /* 0x100fe200000108c1 */
[-C--:B---3--:R-:W-:Y:S01]  /*8240*/  @P0 IADD3 R10, P4, R4, R13.reuse, RZ ;  /* 0x0000000d040a0210 */ /* 0x088fe20007f9e0ff */
[--C-:B------:R-:W-:Y:S02]  /*8250*/  FFMA.FTZ R39, R39, c[0x0][0x2d0], -R193.reuse ;  /* 0x0000b40027277a23 */ /* 0x100fe400000108c1 */
[--C-:B------:R-:W-:Y:S01]  /*8260*/  FFMA.FTZ R48, R48, c[0x0][0x2d0], -R192.reuse ;  /* 0x0000b40030307a23 */ /* 0x100fe200000108c0 */
[-C--:B------:R-:W-:Y:S01]  /*8270*/  @P0 IADD3 R8, P3, R10, R13.reuse, RZ ;  /* 0x0000000d0a080210 */ /* 0x080fe20007f7e0ff */
[----:B------:R-:W-:Y:S01]  /*8280*/  FFMA.FTZ R49, R49, c[0x0][0x2d0], -R192 ;  /* 0x0000b40031317a23 */ /* 0x000fe200000108c0 */
[----:B------:R3:W-:Y:S01]  /*8290*/  MUFU.EX2 R244, R18 ;  /* 0x0000001200f47308 */ /* 0x0007e20000000800 */
[--C-:B------:R-:W-:Y:S01]  /*82a0*/  FFMA.FTZ R50, R50, c[0x0][0x2d0], -R193.reuse ;  /* 0x0000b40032327a23 */ /* 0x100fe200000108c1 */
[----:B--2---:R-:W-:Y:S01]  /*82b0*/  @P0 IADD3 R6, P2, R8, R13, RZ ;  /* 0x0000000d08060210 */ /* 0x004fe20007f5e0ff */
[----:B------:R-:W-:Y:S02]  /*82c0*/  FFMA.FTZ R51, R51, c[0x0][0x2d0], -R193 ;  /* 0x0000b40033337a23 */ /* 0x000fe400000108c1 */
[----:B-1----:R-:W-:Y:S02]  /*82d0*/  FMUL.FTZ R17, R141, R157 ;  /* 0x0000009d8d117220 */ /* 0x002fe40000410000 */
[--C-:B------:R-:W-:Y:S02]  /*82e0*/  FFMA.FTZ R40, R40, c[0x0][0x2d0], -R194.reuse ;  /* 0x0000b40028287a23 */ /* 0x100fe400000108c2 */
[--C-:B------:R-:W-:Y:S01]  /*82f0*/  FFMA.FTZ R41, R41, c[0x0][0x2d0], -R194.reuse ;  /* 0x0000b40029297a23 */ /* 0x100fe200000108c2 */
[----:B------:R1:W-:Y:S01]  /*8300*/  MUFU.EX2 R204, R19 ;  /* 0x0000001300cc7308 */ /* 0x0003e20000000800 */
[--C-:B------:R-:W-:Y:S02]  /*8310*/  FFMA.FTZ R42, R42, c[0x0][0x2d0], -R3.reuse ;  /* 0x0000b4002a2a7a23 */ /* 0x100fe40000010803 */
[--C-:B------:R-:W-:Y:S01]  /*8320*/  FFMA.FTZ R43, R43, c[0x0][0x2d0], -R3.reuse ;  /* 0x0000b4002b2b7a23 */ /* 0x100fe20000010803 */
[-C--:B----4-:R-:W-:Y:S01]  /*8330*/  @P0 IADD3.X R11, R5, R12.reuse, RZ, P4, !PT ;  /* 0x0000000c050b0210 */ /* 0x090fe200027fe4ff */
[--C-:B------:R-:W-:Y:S02]  /*8340*/  FFMA.FTZ R44, R44, c[0x0][0x2d0], -R194.reuse ;  /* 0x0000b4002c2c7a23 */ /* 0x100fe400000108c2 */
[----:B------:R-:W-:Y:S01]  /*8350*/  FFMA.FTZ R45, R45, c[0x0][0x2d0], -R194 ;  /* 0x0000b4002d2d7a23 */ /* 0x000fe200000108c2 */
[-C--:B------:R-:W-:Y:S01]  /*8360*/  @P0 IADD3.X R9, R11, R12.reuse, RZ, P3, !PT ;  /* 0x0000000c0b090210 */ /* 0x080fe20001ffe4ff */
[----:B------:R2:W-:Y:S01]  /*8370*/  @P0 LDGSTS.E.BYPASS.LTC128B.128 [R241+0x4900], [R10.64], !P1 ;  /* 0x049000000af10fae */ /* 0x0005e2000c901d48 */
[----:B------:R-:W4:Y:S01]  /*8380*/  MUFU.EX2 R0, R0 ;  /* 0x0000000000007308 */ /* 0x000f220000000800 */
[----:B------:R-:W-:Y:S01]  /*8390*/  @P0 IADD3 R4, P3, R6, R13, RZ ;  /* 0x0000000d06040210 */ /* 0x000fe20007f7e0ff */
[----:B------:R-:W-:Y:S01]  /*83a0*/  FFMA.FTZ R46, R46, c[0x0][0x2d0], -R3 ;  /* 0x0000b4002e2e7a23 */ /* 0x000fe20000010803 */
[----:B------:R-:W-:Y:S01]  /*83b0*/  @P0 IADD3.X R7, R9, R12, RZ, P2, !PT ;  /* 0x0000000c09070210 */ /* 0x000fe200017fe4ff */
[----:B---3--:R-:W-:Y:S02]  /*83c0*/  FMUL.FTZ R18, R139, R158 ;  /* 0x0000009e8b127220 */ /* 0x008fe40000410000 */
[----:B------:R-:W-:Y:S01]  /*83d0*/  FFMA.FTZ R113, R113, c[0x0][0x2d0], -R192 ;  /* 0x0000b40071717a23 */ /* 0x000fe200000108c0 */
[----:B------:R3:W-:Y:S01]  /*83e0*/  @P0 LDGSTS.E.BYPASS.LTC128B.128 [R241+0x5100], [R8.64], !P1 ;  /* 0x0510000008f10fae */ /* 0x0007e2000c901d48 */
[----:B------:R-:W-:Y:S01]  /*83f0*/  @P0 IADD3.X R5, R7, R12, RZ, P3, !PT ;  /* 0x0000000c07050210 */ /* 0x000fe20001ffe4ff */
[----:B------:R-:W-:Y:S01]  /*8400*/  FFMA.FTZ R109, R109, c[0x0][0x2d0], -R194 ;  /* 0x0000b4006d6d7a23 */ /* 0x000fe200000108c2 */
[----:B------:R3:W-:Y:S01]  /*8410*/  MUFU.EX2 R201, R14 ;  /* 0x0000000e00c97308 */ /* 0x0007e20000000800 */
[----:B------:R-:W-:Y:S02]  /*8420*/  FFMA.FTZ R32, R32, c[0x0][0x2d0], -R192 ;  /* 0x0000b40020207a23 */ /* 0x000fe400000108c0 */
[--C-:B------:R-:W-:Y:S02]  /*8430*/  FFMA.FTZ R34, R34, c[0x0][0x2d0], -R193.reuse ;  /* 0x0000b40022227a23 */ /* 0x100fe400000108c1 */
[----:B------:R3:W-:Y:S01]  /*8440*/  @P0 LDGSTS.E.BYPASS.LTC128B.128 [R241+0x5900], [R6.64], !P1 ;  /* 0x0590000006f10fae */ /* 0x0007e2000c901d48 */
[----:B-1----:R-:W-:Y:S02]  /*8450*/  FMUL.FTZ R19, R139, R159 ;  /* 0x0000009f8b137220 */ /* 0x002fe40000410000 */
[--C-:B------:R-:W-:Y:S02]  /*8460*/  FFMA.FTZ R82, R82, c[0x0][0x2d0], -R193.reuse ;  /* 0x0000b40052527a23 */ /* 0x100fe400000108c1 */
[----:B------:R1:W1:Y:S01]  /*8470*/  MUFU.EX2 R202, R15 ;  /* 0x0000000f00ca7308 */ /* 0x0002620000000800 */
[----:B------:R-:W-:Y:S02]  /*8480*/  FFMA.FTZ R83, R83, c[0x0][0x2d0], -R193 ;  /* 0x0000b40053537a23 */ /* 0x000fe400000108c1 */
[----:B------:R1:W-:Y:S01]  /*8490*/  @P0 LDGSTS.E.BYPASS.LTC128B.128 [R241+0x6100], [R4.64], !P1 ;  /* 0x0610000004f10fae */ /* 0x0003e2000c901d48 */
[----:B----4-:R-:W-:Y:S01]  /*84a0*/  FMUL.FTZ R118, R0, R118 ;  /* 0x0000007600767220 */ /* 0x010fe20000410000 */
[----:B--2---:R-:W-:Y:S01]  /*84b0*/  @P0 IADD3 R10, P2, R4, R13, RZ ;  /* 0x0000000d040a0210 */ /* 0x004fe20007f5e0ff */
[----:B------:R-:W-:Y:S02]  /*84c0*/  FMUL.FTZ R13, R140, R153 ;  /* 0x000000998c0d7220 */ /* 0x000fe40000410000 */
[----:B------:R-:W-:Y:S02]  /*84d0*/  FMUL.FTZ R119, R0, R119 ;  /* 0x0000007700777220 */ /* 0x000fe40000410000 */
[----:B------:R-:W2:Y:S01]  /*84e0*/  MUFU.EX2 R243, R32 ;  /* 0x0000002000f37308 */ /* 0x000ea20000000800 */
[----:B------:R-:W-:Y:S01]  /*84f0*/  @P0 IADD3.X R11, R5, R12, RZ, P2, !PT ;  /* 0x0000000c050b0210 */ /* 0x000fe200017fe4ff */
[C---:B------:R-:W-:Y:S02]  /*8500*/  FMUL.FTZ R12, R140.reuse, R152 ;  /* 0x000000988c0c7220 */ /* 0x040fe40000410000 */
[C---:B---3--:R-:W-:Y:S01]  /*8510*/  FMUL.FTZ R8, R140.reuse, R144 ;  /* 0x000000908c087220 */ /* 0x048fe20000410000 */
[----:B------:R-:W-:Y:S01]  /*8520*/  F2FP.PACK_AB R144, R217, R216 ;  /* 0x000000d8d990723e */ /* 0x000fe200000000ff */
[----:B------:R3:W-:Y:S01]  /*8530*/  @P0 LDGSTS.E.BYPASS.LTC128B.128 [R241+0x6900], [R10.64], !P1 ;  /* 0x069000000af10fae */ /* 0x0007e2000c901d48 */
[----:B------:R-:W-:Y:S01]  /*8540*/  FMUL.FTZ R9, R140, R145 ;  /* 0x000000918c097220 */ /* 0x000fe20000410000 */
[----:B------:R-:W-:Y:S01]  /*8550*/  F2FP.PACK_AB R145, R196, R195 ;  /* 0x000000c3c491723e */ /* 0x000fe200000000ff */
[C---:B------:R-:W-:Y:S01]  /*8560*/  FMUL.FTZ R14, R0.reuse, R154 ;  /* 0x0000009a000e7220 */ /* 0x040fe20000410000 */
[----:B------:R4:W-:Y:S01]  /*8570*/  MUFU.EX2 R200, R31 ;  /* 0x0000001f00c87308 */ /* 0x0009e20000000800 */
[----:B------:R-:W-:Y:S02]  /*8580*/  FMUL.FTZ R130, R0, R130 ;  /* 0x0000008200827220 */ /* 0x000fe40000410000 */
[----:B------:R-:W-:Y:S01]  /*8590*/  FMUL.FTZ R6, R139, R150 ;  /* 0x000000968b067220 */ /* 0x000fe20000410000 */
[----:B------:R-:W2:Y:S01]  /*85a0*/  LDSM.16.MT88.4 R20, [R224+0x100] ;  /* 0x00010000e014783b */ /* 0x000ea20000004200 */
[----:B------:R-:W-:Y:S01]  /*85b0*/  F2FP.PACK_AB R150, R207, R246 ;  /* 0x000000f6cf96723e */ /* 0x000fe200000000ff */
[----:B------:R-:W-:Y:S01]  /*85c0*/  FMUL.FTZ R7, R139, R151 ;  /* 0x000000978b077220 */ /* 0x000fe20000410000 */
[----:B------:R-:W-:Y:S01]  /*85d0*/  F2FP.PACK_AB R151, R204, R244 ;  /* 0x000000f4cc97723e */ /* 0x000fe200000000ff */
[----:B-1----:R-:W-:Y:S02]  /*85e0*/  FMUL.FTZ R15, R0, R155 ;  /* 0x0000009b000f7220 */ /* 0x002fe40000410000 */
[----:B------:R1:W-:Y:S01]  /*85f0*/  MUFU.EX2 R252, R24 ;  /* 0x0000001800fc7308 */ /* 0x0003e20000000800 */
[----:B------:R-:W-:Y:S01]  /*8600*/  FMUL.FTZ R4, R141, R148 ;  /* 0x000000948d047220 */ /* 0x000fe20000410000 */
[----:B------:R-:W-:Y:S01]  /*8610*/  F2FP.PACK_AB R148, R223, R219 ;  /* 0x000000dbdf94723e */ /* 0x000fe200000000ff */
[----:B------:R-:W-:Y:S01]  /*8620*/  FMUL.FTZ R5, R141, R149 ;  /* 0x000000958d057220 */ /* 0x000fe20000410000 */
[----:B------:R-:W-:Y:S01]  /*8630*/  F2FP.PACK_AB R149, R220, R218 ;  /* 0x000000dadc95723e */ /* 0x000fe200000000ff */
[----:B------:R-:W2:Y:S01]  /*8640*/  LDSM.16.MT88.4 R188, [R227+0x100] ;  /* 0x00010000e3bc783b */ /* 0x000ea20000004200 */
[C---:B------:R-:W-:Y:S02]  /*8650*/  FMUL.FTZ R131, R0.reuse, R131 ;  /* 0x0000008300837220 */ /* 0x040fe40000410000 */
[C---:B------:R-:W-:Y:S02]  /*8660*/  FMUL.FTZ R134, R0.reuse, R134 ;  /* 0x0000008600867220 */ /* 0x040fe40000410000 */
[----:B------:R-:W-:Y:S01]  /*8670*/  MUFU.EX2 R212, R52 ;  /* 0x0000003400d47308 */ /* 0x000fe20000000800 */
[C---:B------:R-:W-:Y:S02]  /*8680*/  FMUL.FTZ R135, R0.reuse, R135 ;  /* 0x0000008700877220 */ /* 0x040fe40000410000 */
[----:B------:R-:W2:Y:S01]  /*8690*/  LDSM.16.MT88.4 R152, [R225+0x100] ;  /* 0x00010000e198783b */ /* 0x000ea20000004200 */
[C---:B---3--:R-:W-:Y:S01]  /*86a0*/  FMUL.FTZ R10, R0.reuse, R146 ;  /* 0x00000092000a7220 */ /* 0x048fe20000410000 */
[----:B------:R-:W-:Y:S01]  /*86b0*/  F2FP.PACK_AB R146, R205, R206 ;  /* 0x000000cecd92723e */ /* 0x000fe200000000ff */
[----:B------:R-:W-:Y:S01]  /*86c0*/  FMUL.FTZ R11, R0, R147 ;  /* 0x00000093000b7220 */ /* 0x000fe20000410000 */
[----:B------:R-:W-:Y:S01]  /*86d0*/  F2FP.PACK_AB R147, R202, R201 ;  /* 0x000000c9ca93723e */ /* 0x000fe200000000ff */
[----:B----4-:R-:W-:Y:S01]  /*86e0*/  FMUL.FTZ R31, R0, R171 ;  /* 0x000000ab001f7220 */ /* 0x010fe20000410000 */
[----:B--2---:R-:W-:Y:S01]  /*86f0*/  MOV R171, R243 ;  /* 0x000000f300ab7202 */ /* 0x004fe20000000f00 */
[----:B------:R-:W-:Y:S01]  /*8700*/  MUFU.EX2 R210, R33 ;  /* 0x0000002100d27308 */ /* 0x000fe20000000800 */
[----:B------:R-:W2:Y:S01]  /*8710*/  LDSM.16.MT88.4 R156, [R226+0x100] ;  /* 0x00010000e29c783b */ /* 0x000ea20000004200 */
[--C-:B------:R-:W-:Y:S02]  /*8720*/  FFMA.FTZ R72, R72, c[0x0][0x2d0], -R194.reuse ;  /* 0x0000b40048487a23 */ /* 0x100fe400000108c2 */
[----:B-1----:R-:W-:Y:S02]  /*8730*/  FMUL.FTZ R24, R140, R164 ;  /* 0x000000a48c187220 */ /* 0x002fe40000410000 */
[--C-:B------:R-:W-:Y:S02]  /*8740*/  FFMA.FTZ R73, R73, c[0x0][0x2d0], -R194.reuse ;  /* 0x0000b40049497a23 */ /* 0x100fe400000108c2 */
[--C-:B------:R-:W-:Y:S01]  /*8750*/  FFMA.FTZ R76, R76, c[0x0][0x2d0], -R194.reuse ;  /* 0x0000b4004c4c7a23 */ /* 0x100fe200000108c2 */
[----:B------:R-:W0:Y:S01]  /*8760*/  LDGDEPBAR ;  /* 0x00000000000079af */ /* 0x000e220000000000 */
[----:B------:R-:W1:Y:S01]  /*8770*/  MUFU.EX2 R211, R35 ;  /* 0x0000002300d37308 */ /* 0x000e620000000800 */
[----:B------:R-:W-:Y:S02]  /*8780*/  FFMA.FTZ R77, R77, c[0x0][0x2d0], -R194 ;  /* 0x0000b4004d4d7a23 */ /* 0x000fe400000108c2 */
[--C-:B------:R-:W-:Y:S01]  /*8790*/  FFMA.FTZ R74, R74, c[0x0][0x2d0], -R3.reuse ;  /* 0x0000b4004a4a7a23 */ /* 0x100fe20000010803 */
[-C--:B------:R-:W-:Y:S05]  /*87a0*/  HMMA.16816.F32 R4, R148, R20.reuse, R4 ;  /* 0x000000149404723c */ /* 0x080fea0000001804 */
[--C-:B------:R-:W-:Y:S01]  /*87b0*/  FFMA.FTZ R75, R75, c[0x0][0x2d0], -R3.reuse ;  /* 0x0000b4004b4b7a23 */ /* 0x100fe20000010803 */
[----:B------:R3:W-:Y:S01]  /*87c0*/  MUFU.EX2 R249, R37 ;  /* 0x0000002500f97308 */ /* 0x0007e20000000800 */
[--C-:B------:R-:W-:Y:S01]  /*87d0*/  FFMA.FTZ R78, R78, c[0x0][0x2d0], -R3.reuse ;  /* 0x0000b4004e4e7a23 */ /* 0x100fe20000010803 */
[C---:B------:R-:W-:Y:S04]  /*87e0*/  HMMA.16816.F32 R8, R144.reuse, R20, R8 ;  /* 0x000000149008723c */ /* 0x040fe80000001808 */
[----:B------:R-:W-:Y:S02]  /*87f0*/  FFMA.FTZ R79, R79, c[0x0][0x2d0], -R3 ;  /* 0x0000b4004f4f7a23 */ /* 0x000fe40000010803 */
[--C-:B------:R-:W-:Y:S02]  /*8800*/  FFMA.FTZ R84, R84, c[0x0][0x2d0], -R192.reuse ;  /* 0x0000b40054547a23 */ /* 0x100fe400000108c0 */
[-C--:B------:R-:W-:Y:S01]  /*8810*/  HMMA.16816.F32 R12, R144, R22.reuse, R12 ;  /* 0x00000016900c723c */ /* 0x080fe2000000180c */
[----:B------:R4:W-:Y:S03]  /*8820*/  MUFU.EX2 R251, R25 ;  /* 0x0000001900fb7308 */ /* 0x0009e60000000800 */
[C---:B------:R-:W-:Y:S01]  /*8830*/  FMUL.FTZ R20, R141.reuse, R160 ;  /* 0x000000a08d147220 */ /* 0x040fe20000410000 */
[----:B-1----:R-:W-:Y:S01]  /*8840*/  MOV R164, R211 ;  /* 0x000000d300a47202 */ /* 0x002fe20000000f00 */
[----:B------:R-:W-:Y:S02]  /*8850*/  FMUL.FTZ R21, R141, R161 ;  /* 0x000000a18d157220 */ /* 0x000fe40000410000 */
[C---:B------:R-:W-:Y:S03]  /*8860*/  HMMA.16816.F32 R16, R148.reuse, R22, R16 ;  /* 0x000000169410723c */ /* 0x040fe60000001810 */
[----:B------:R1:W-:Y:S01]  /*8870*/  MUFU.EX2 R197, R26 ;  /* 0x0000001a00c57308 */ /* 0x0003e20000000800 */
[----:B------:R-:W-:Y:S01]  /*8880*/  FMUL.FTZ R35, R139, R175 ;  /* 0x000000af8b237220 */ /* 0x000fe20000410000 */
[----:B------:R-:W-:Y:S01]  /*8890*/  MOV R175, R206 ;  /* 0x000000ce00af7202 */ /* 0x000fe20000000f00 */
[----:B---3--:R-:W-:Y:S02]  /*88a0*/  FMUL.FTZ R37, R141, R177 ;  /* 0x000000b18d257220 */ /* 0x008fe40000410000 */
[C---:B------:R-:W-:Y:S04]  /*88b0*/  FMUL.FTZ R22, R139.reuse, R162 ;  /* 0x000000a28b167220 */ /* 0x040fe80000410000 */
[----:B------:R-:W-:Y:S01]  /*88c0*/  FMUL.FTZ R23, R139, R163 ;  /* 0x000000a38b177220 */ /* 0x000fe20000410000 */
[----:B------:R3:W-:Y:S01]  /*88d0*/  MUFU.EX2 R198, R27 ;  /* 0x0000001b00c67308 */ /* 0x0007e20000000800 */
[----:B------:R-:W-:Y:S01]  /*88e0*/  LDSM.16.MT88.4 R160, [R227+0x900] ;  /* 0x00090000e3a0783b */ /* 0x000fe20000004200 */
[--C-:B------:R-:W-:Y:S02]  /*88f0*/  FFMA.FTZ R85, R85, c[0x0][0x2d0], -R192.reuse ;  /* 0x0000b40055557a23 */ /* 0x100fe400000108c0 */
[----:B----4-:R-:W-:Y:S01]  /*8900*/  FMUL.FTZ R25, R140, R165 ;  /* 0x000000a58c197220 */ /* 0x010fe20000410000 */
[----:B------:R-:W-:Y:S01]  /*8910*/  MOV R165, R210 ;  /* 0x000000d200a57202 */ /* 0x000fe20000000f00 */
[-C--:B------:R-:W-:Y:S03]  /*8920*/  HMMA.16816.F32 R20, R148, R188.reuse, R20 ;  /* 0x000000bc9414723c */ /* 0x080fe60000001814 */
[--C-:B------:R-:W-:Y:S01]  /*8930*/  FFMA.FTZ R96, R96, c[0x0][0x2d0], -R192.reuse ;  /* 0x0000b40060607a23 */ /* 0x100fe200000108c0 */
[----:B------:R-:W4:Y:S01]  /*8940*/  MUFU.EX2 R32, R34 ;  /* 0x0000002200207308 */ /* 0x000f220000000800 */
[--C-:B------:R-:W-:Y:S02]  /*8950*/  FFMA.FTZ R97, R97, c[0x0][0x2d0], -R192.reuse ;  /* 0x0000b40061617a23 */ /* 0x100fe400000108c0 */
[--C-:B------:R-:W-:Y:S02]  /*8960*/  FFMA.FTZ R86, R86, c[0x0][0x2d0], -R193.reuse ;  /* 0x0000b40056567a23 */ /* 0x100fe400000108c1 */
[----:B-1----:R-:W-:Y:S03]  /*8970*/  FMUL.FTZ R26, R0, R166 ;  /* 0x000000a6001a7220 */ /* 0x002fe60000410000 */
[--C-:B------:R-:W-:Y:S02]  /*8980*/  FFMA.FTZ R87, R87, c[0x0][0x2d0], -R193.reuse ;  /* 0x0000b40057577a23 */ /* 0x100fe400000108c1 */
[----:B------:R1:W1:Y:S01]  /*8990*/  MUFU.EX2 R33, R28 ;  /* 0x0000001c00217308 */ /* 0x0002620000000800 */
[--C-:B------:R-:W-:Y:S02]  /*89a0*/  FFMA.FTZ R98, R98, c[0x0][0x2d0], -R193.reuse ;  /* 0x0000b40062627a23 */ /* 0x100fe400000108c1 */
[----:B------:R-:W-:Y:S02]  /*89b0*/  FFMA.FTZ R99, R99, c[0x0][0x2d0], -R193 ;  /* 0x0000b40063637a23 */ /* 0x000fe400000108c1 */
[----:B---3--:R-:W-:Y:S02]  /*89c0*/  FMUL.FTZ R27, R0, R167 ;  /* 0x000000a7001b7220 */ /* 0x008fe40000410000 */
[--C-:B------:R-:W-:Y:S02]  /*89d0*/  FFMA.FTZ R90, R90, c[0x0][0x2d0], -R3.reuse ;  /* 0x0000b4005a5a7a23 */ /* 0x100fe40000010803 */
[--C-:B------:R-:W-:Y:S01]  /*89e0*/  FFMA.FTZ R91, R91, c[0x0][0x2d0], -R3.reuse ;  /* 0x0000b4005b5b7a23 */ /* 0x100fe20000010803 */
[----:B------:R3:W2:Y:S01]  /*89f0*/  MUFU.EX2 R34, R29 ;  /* 0x0000001d00227308 */ /* 0x0006a20000000800 */
[--C-:B------:R-:W-:Y:S01]  /*8a00*/  FFMA.FTZ R94, R94, c[0x0][0x2d0], -R3.reuse ;  /* 0x0000b4005e5e7a23 */ /* 0x100fe20000010803 */
[C---:B------:R-:W-:Y:S04]  /*8a10*/  HMMA.16816.F32 R24, R144.reuse, R188, R24 ;  /* 0x000000bc9018723c */ /* 0x040fe80000001818 */
[----:B----4-:R-:W-:Y:S01]  /*8a20*/  MOV R167, R32 ;  /* 0x0000002000a77202 */ /* 0x010fe20000000f00 */
[----:B------:R-:W-:Y:S01]  /*8a30*/  FMUL.FTZ R32, R141, R172 ;  /* 0x000000ac8d207220 */ /* 0x000fe20000410000 */
[----:B------:R-:W-:Y:S01]  /*8a40*/  MOV R172, R205 ;  /* 0x000000cd00ac7202 */ /* 0x000fe20000000f00 */
[--C-:B------:R-:W-:Y:S01]  /*8a50*/  FFMA.FTZ R95, R95, c[0x0][0x2d0], -R3.reuse ;  /* 0x0000b4005f5f7a23 */ /* 0x100fe20000010803 */
[----:B------:R4:W2:Y:S01]  /*8a60*/  MUFU.EX2 R199, R30 ;  /* 0x0000001e00c77308 */ /* 0x0008a20000000800 */
[--C-:B------:R-:W-:Y:S03]  /*8a70*/  FFMA.FTZ R106, R106, c[0x0][0x2d0], -R3.reuse ;  /* 0x0000b4006a6a7a23 */ /* 0x100fe60000010803 */
[----:B-1----:R-:W-:Y:S01]  /*8a80*/  FMUL.FTZ R28, R140, R168 ;  /* 0x000000a88c1c7220 */ /* 0x002fe20000410000 */
[----:B------:R-:W-:Y:S01]  /*8a90*/  MOV R166, R33 ;  /* 0x0000002100a67202 */ /* 0x000fe20000000f00 */
[----:B------:R-:W-:Y:S01]  /*8aa0*/  FMUL.FTZ R33, R141, R173 ;  /* 0x000000ad8d217220 */ /* 0x000fe20000410000 */
[----:B------:R-:W-:Y:S01]  /*8ab0*/  MOV R173, R204 ;  /* 0x000000cc00ad7202 */ /* 0x000fe20000000f00 */
[--C-:B------:R-:W-:Y:S02]  /*8ac0*/  FFMA.FTZ R107, R107, c[0x0][0x2d0], -R3.reuse ;  /* 0x0000b4006b6b7a23 */ /* 0x100fe40000010803 */
[----:B------:R1:W-:Y:S01]  /*8ad0*/  MUFU.EX2 R243, R39 ;  /* 0x0000002700f37308 */ /* 0x0003e20000000800 */
[----:B------:R-:W-:Y:S02]  /*8ae0*/  FFMA.FTZ R110, R110, c[0x0][0x2d0], -R3 ;  /* 0x0000b4006e6e7a23 */ /* 0x000fe40000010803 */
[--C-:B------:R-:W-:Y:S02]  /*8af0*/  FFMA.FTZ R100, R100, c[0x0][0x2d0], -R192.reuse ;  /* 0x0000b40064647a23 */ /* 0x100fe400000108c0 */
[----:B---3--:R-:W-:Y:S02]  /*8b00*/  FMUL.FTZ R29, R140, R169 ;  /* 0x000000a98c1d7220 */ /* 0x008fe40000410000 */
[--C-:B------:R-:W-:Y:S02]  /*8b10*/  FFMA.FTZ R101, R101, c[0x0][0x2d0], -R192.reuse ;  /* 0x0000b40065657a23 */ /* 0x100fe400000108c0 */
[----:B------:R-:W-:Y:S01]  /*8b20*/  FFMA.FTZ R112, R112, c[0x0][0x2d0], -R192 ;  /* 0x0000b40070707a23 */ /* 0x000fe200000108c0 */
[----:B------:R3:W-:Y:S01]  /*8b30*/  MUFU.EX2 R250, R36 ;  /* 0x0000002400fa7308 */ /* 0x0007e20000000800 */
[--C-:B------:R-:W-:Y:S02]  /*8b40*/  FFMA.FTZ R102, R102, c[0x0][0x2d0], -R193.reuse ;  /* 0x0000b40066667a23 */ /* 0x100fe400000108c1 */
[--C-:B------:R-:W-:Y:S02]  /*8b50*/  FFMA.FTZ R103, R103, c[0x0][0x2d0], -R193.reuse ;  /* 0x0000b40067677a23 */ /* 0x100fe400000108c1 */
[----:B----4-:R-:W-:Y:S01]  /*8b60*/  FMUL.FTZ R30, R0, R170 ;  /* 0x000000aa001e7220 */ /* 0x010fe20000410000 */
[----:B--2---:R-:W-:Y:S01]  /*8b70*/  MOV R170, R34 ;  /* 0x0000002200aa7202 */ /* 0x004fe20000000f00 */
[----:B------:R-:W-:Y:S01]  /*8b80*/  FMUL.FTZ R34, R139, R174 ;  /* 0x000000ae8b227220 */ /* 0x000fe20000410000 */
[----:B------:R-:W-:Y:S01]  /*8b90*/  MOV R174, R207 ;  /* 0x000000cf00ae7202 */ /* 0x000fe20000000f00 */
[--C-:B------:R-:W-:Y:S01]  /*8ba0*/  FFMA.FTZ R114, R114, c[0x0][0x2d0], -R193.reuse ;  /* 0x0000b40072727a23 */ /* 0x100fe200000108c1 */
[----:B------:R2:W-:Y:S01]  /*8bb0*/  MUFU.EX2 R245, R38 ;  /* 0x0000002600f57308 */ /* 0x0005e20000000800 */
[----:B------:R-:W-:Y:S01]  /*8bc0*/  FFMA.FTZ R193, R115, c[0x0][0x2d0], -R193 ;  /* 0x0000b40073c17a23 */ /* 0x000fe200000108c1 */
[-C--:B------:R-:W-:Y:S03]  /*8bd0*/  HMMA.16816.F32 R28, R144, R190.reuse, R28 ;  /* 0x000000be901c723c */ /* 0x080fe6000000181c */
[----:B-1----:R-:W-:Y:S02]  /*8be0*/  FMUL.FTZ R39, R139, R179 ;  /* 0x000000b38b277220 */ /* 0x002fe40000410000 */
[--C-:B------:R-:W-:Y:S02]  /*8bf0*/  FFMA.FTZ R105, R105, c[0x0][0x2d0], -R194.reuse ;  /* 0x0000b40069697a23 */ /* 0x100fe400000108c2 */
[--C-:B------:R-:W-:Y:S01]  /*8c00*/  FFMA.FTZ R108, R108, c[0x0][0x2d0], -R194.reuse ;  /* 0x0000b4006c6c7a23 */ /* 0x100fe200000108c2 */
[C---:B------:R-:W-:Y:S01]  /*8c10*/  HMMA.16816.F32 R32, R148.reuse, R190, R32 ;  /* 0x000000be9420723c */ /* 0x040fe20000001820 */
[----:B------:R1:W-:Y:S03]  /*8c20*/  MUFU.EX2 R248, R48 ;  /* 0x0000003000f87308 */ /* 0x0003e60000000800 */
[----:B---3--:R-:W-:Y:S02]  /*8c30*/  FMUL.FTZ R36, R141, R176 ;  /* 0x000000b08d247220 */ /* 0x008fe40000410000 */
[--C-:B------:R-:W-:Y:S02]  /*8c40*/  FFMA.FTZ R88, R88, c[0x0][0x2d0], -R194.reuse ;  /* 0x0000b40058587a23 */ /* 0x100fe400000108c2 */
[--C-:B------:R-:W-:Y:S03]  /*8c50*/  FFMA.FTZ R89, R89, c[0x0][0x2d0], -R194.reuse ;  /* 0x0000b40059597a23 */ /* 0x100fe600000108c2 */
[----:B------:R3:W-:Y:S01]  /*8c60*/  MUFU.EX2 R222, R50 ;  /* 0x0000003200de7308 */ /* 0x0007e20000000800 */
[--C-:B------:R-:W-:Y:S02]  /*8c70*/  FFMA.FTZ R92, R92, c[0x0][0x2d0], -R194.reuse ;  /* 0x0000b4005c5c7a23 */ /* 0x100fe400000108c2 */
[----:B--2---:R-:W-:Y:S02]  /*8c80*/  FMUL.FTZ R38, R139, R178 ;  /* 0x000000b28b267220 */ /* 0x004fe40000410000 */
[--C-:B------:R-:W-:Y:S02]  /*8c90*/  FFMA.FTZ R93, R93, c[0x0][0x2d0], -R194.reuse ;  /* 0x0000b4005d5d7a23 */ /* 0x100fe400000108c2 */
[----:B------:R-:W-:Y:S03]  /*8ca0*/  FFMA.FTZ R104, R104, c[0x0][0x2d0], -R194 ;  /* 0x0000b40068687a23 */ /* 0x000fe600000108c2 */
[-C--:B------:R-:W-:Y:S01]  /*8cb0*/  HMMA.16816.F32 R36, R148, R152.reuse, R36 ;  /* 0x000000989424723c */ /* 0x080fe20000001824 */
[----:B------:R2:W-:Y:S02]  /*8cc0*/  MUFU.EX2 R247, R49 ;  /* 0x0000003100f77308 */ /* 0x0005e40000000800 */
[----:B-1----:R-:W-:Y:S08]  /*8cd0*/  FMUL.FTZ R48, R140, R180 ;  /* 0x000000b48c307220 */ /* 0x002ff00000410000 */
[----:B------:R1:W-:Y:S01]  /*8ce0*/  MUFU.EX2 R221, R51 ;  /* 0x0000003300dd7308 */ /* 0x0003e20000000800 */
[----:B---3--:R-:W-:Y:S09]  /*8cf0*/  FMUL.FTZ R50, R0, R182 ;  /* 0x000000b600327220 */ /* 0x008ff20000410000 */
[----:B------:R3:W-:Y:S01]  /*8d00*/  MUFU.EX2 R169, R40 ;  /* 0x0000002800a97308 */ /* 0x0007e20000000800 */
[----:B--2---:R-:W-:Y:S09]  /*8d10*/  FMUL.FTZ R49, R140, R181 ;  /* 0x000000b58c317220 */ /* 0x004ff20000410000 */
[----:B------:R2:W2:Y:S01]  /*8d20*/  MUFU.EX2 R215, R41 ;  /* 0x0000002900d77308 */ /* 0x0004a20000000800 */
[----:B-1----:R-:W-:Y:S09]  /*8d30*/  FMUL.FTZ R51, R0, R183 ;  /* 0x000000b700337220 */ /* 0x002ff20000410000 */
[----:B------:R-:W-:Y:S01]  /*8d40*/  MUFU.EX2 R211, R53 ;  /* 0x0000003500d37308 */ /* 0x000fe20000000800 */
[C---:B------:R-:W-:Y:S04]  /*8d50*/  HMMA.16816.F32 R48, R144.reuse, R152, R48 ;  /* 0x000000989030723c */ /* 0x040fe80000001830 */
[C---:B---3--:R-:W-:Y:S01]  /*8d60*/  FMUL.FTZ R40, R141.reuse, R184 ;  /* 0x000000b88d287220 */ /* 0x048fe20000410000 */
[----:B------:R-:W-:Y:S03]  /*8d70*/  MOV R184, R203 ;  /* 0x000000cb00b87202 */ /* 0x000fe60000000f00 */
[-C--:B------:R-:W-:Y:S01]  /*8d80*/  HMMA.16816.F32 R116, R144, R154.reuse, R116 ;  /* 0x0000009a9074723c */ /* 0x080fe20000001874 */
[----:B------:R-:W-:Y:S03]  /*8d90*/  MUFU.EX2 R207, R55 ;  /* 0x0000003700cf7308 */ /* 0x000fe60000000800 */
[----:B--2---:R-:W-:Y:S01]  /*8da0*/  FMUL.FTZ R41, R141, R185 ;  /* 0x000000b98d297220 */ /* 0x004fe20000410000 */
[----:B------:R-:W-:Y:S03]  /*8db0*/  MOV R185, R208 ;  /* 0x000000d000b97202 */ /* 0x000fe60000000f00 */
[C---:B------:R-:W-:Y:S01]  /*8dc0*/  HMMA.16816.F32 R120, R148.reuse, R154, R120 ;  /* 0x0000009a9478723c */ /* 0x040fe20000001878 */
[----:B------:R-:W1:Y:S02]  /*8dd0*/  LDSM.16.MT88.4 R152, [R224+0x900] ;  /* 0x00090000e098783b */ /* 0x000e640000004200 */
[----:B------:R2:W-:Y:S05]  /*8de0*/  MUFU.EX2 R168, R42 ;  /* 0x0000002a00a87308 */ /* 0x0005ea0000000800 */
[-C--:B------:R-:W-:Y:S05]  /*8df0*/  HMMA.16816.F32 R124, R148, R156.reuse, R124 ;  /* 0x0000009c947c723c */ /* 0x080fea000000187c */
[----:B------:R3:W1:Y:S03]  /*8e00*/  MUFU.EX2 R178, R43 ;  /* 0x0000002b00b27308 */ /* 0x0006660000000800 */
[C---:B------:R-:W-:Y:S01]  /*8e10*/  HMMA.16816.F32 R128, R144.reuse, R156, R128 ;  /* 0x0000009c9080723c */ /* 0x040fe20000001880 */
[----:B------:R-:W4:Y:S04]  /*8e20*/  LDL.LU R157, [R1+0x8] ;  /* 0x00000800019d7983 */ /* 0x000f280000300800 */
[----:B------:R-:W4:Y:S02]  /*8e30*/  LDL.LU R156, [R1+0xc] ;  /* 0x00000c00019c7983 */ /* 0x000f240000300800 */
[----:B------:R1:W-:Y:S01]  /*8e40*/  MUFU.EX2 R214, R44 ;  /* 0x0000002c00d67308 */ /* 0x0003e20000000800 */
[-C--:B------:R-:W-:Y:S04]  /*8e50*/  HMMA.16816.F32 R132, R144, R158.reuse, R132 ;  /* 0x0000009e9084723c */ /* 0x080fe80000001884 */
[----:B--2---:R-:W-:Y:S01]  /*8e60*/  FMUL.FTZ R42, R139, R186 ;  /* 0x000000ba8b2a7220 */ /* 0x004fe20000410000 */
[----:B------:R-:W-:Y:S01]  /*8e70*/  MOV R186, R142 ;  /* 0x0000008e00ba7202 */ /* 0x000fe20000000f00 */
[--C-:B------:R-:W-:Y:S01]  /*8e80*/  FFMA.FTZ R142, R47, c[0x0][0x2d0], -R3.reuse ;  /* 0x0000b4002f8e7a23 */ /* 0x100fe20000010803 */
[----:B------:R-:W-:Y:S01]  /*8e90*/  F2FP.PACK_AB R47, R164, R167 ;  /* 0x000000a7a42f723e */ /* 0x000fe200000000ff */
[----:B------:R-:W-:Y:S01]  /*8ea0*/  FFMA.FTZ R3, R111, c[0x0][0x2d0], -R3 ;  /* 0x0000b4006f037a23 */ /* 0x000fe20000010803 */
[----:B------:R2:W2:Y:S03]  /*8eb0*/  MUFU.EX2 R213, R45 ;  /* 0x0000002d00d57308 */ /* 0x0004a60000000800 */
[----:B------:R-:W-:Y:S01]  /*8ec0*/  F2FP.PACK_AB R144, R251, R252 ;  /* 0x000000fcfb90723e */ /* 0x000fe200000000ff */
[----:B---3--:R-:W-:Y:S01]  /*8ed0*/  FMUL.FTZ R43, R139, R187 ;  /* 0x000000bb8b2b7220 */ /* 0x008fe20000410000 */
[----:B------:R-:W-:Y:S02]  /*8ee0*/  MOV R187, R209 ;  /* 0x000000d100bb7202 */ /* 0x000fe40000000f00 */
[----:B------:R-:W-:Y:S02]  /*8ef0*/  F2FP.PACK_AB R146, R170, R166 ;  /* 0x000000a6aa92723e */ /* 0x000fe400000000ff */
[----:B------:R-:W-:Y:S01]  /*8f00*/  F2FP.PACK_AB R145, R198, R197 ;  /* 0x000000c5c691723e */ /* 0x000fe200000000ff */
[----:B------:R3:W-:Y:S01]  /*8f10*/  MUFU.EX2 R177, R46 ;  /* 0x0000002e00b17308 */ /* 0x0007e20000000800 */
[----:B------:R-:W-:Y:S01]  /*8f20*/  HMMA.16816.F32 R40, R148, R158, R40 ;  /* 0x0000009e9428723c */ /* 0x000fe20000001828 */
[----:B------:R-:W3:Y:S03]  /*8f30*/  LDSM.16.MT88.4 R148, [R225+0x900] ;  /* 0x00090000e194783b */ /* 0x000ee60000004200 */
[----:B-1----:R-:W-:Y:S02]  /*8f40*/  F2FP.PACK_AB R44, R185, R187 ;  /* 0x000000bbb92c723e */ /* 0x002fe400000000ff */
[----:B------:R-:W-:Y:S03]  /*8f50*/  F2FP.PACK_AB R147, R200, R199 ;  /* 0x000000c7c893723e */ /* 0x000fe600000000ff */
[----:B------:R1:W-:Y:S01]  /*8f60*/  MUFU.EX2 R208, R54 ;  /* 0x0000003600d07308 */ /* 0x0003e20000000800 */
[----:B------:R-:W4:Y:S02]  /*8f70*/  LDL.LU R158, [R1] ;  /* 0x00000000019e7983 */ /* 0x000f240000300800 */
[----:B--2---:R-:W-:Y:S02]  /*8f80*/  F2FP.PACK_AB R45, R184, R186 ;  /* 0x000000bab82d723e */ /* 0x004fe400000000ff */
[----:B------:R-:W2:Y:S05]  /*8f90*/  LDL.LU R159, [R1+0x4] ;  /* 0x00000400019f7983 */ /* 0x000eaa0000300800 */
[----:B------:R-:W-:Y:S01]  /*8fa0*/  MUFU.EX2 R210, R64 ;  /* 0x0000004000d27308 */ /* 0x000fe20000000800 */
[----:B---3--:R-:W-:Y:S09]  /*8fb0*/  F2FP.PACK_AB R46, R165, R171 ;  /* 0x000000aba52e723e */ /* 0x008ff200000000ff */
[----:B------:R-:W-:Y:S01]  /*8fc0*/  MUFU.EX2 R209, R65 ;  /* 0x0000004100d17308 */ /* 0x000fe20000000800 */
[-C--:B------:R-:W-:Y:S01]  /*8fd0*/  HMMA.16816.F32 R4, R44, R152.reuse, R4 ;  /* 0x000000982c04723c */ /* 0x080fe20000001804 */
[----:B-1----:R-:W-:Y:S07]  /*8fe0*/  LDSM.16.MT88.4 R52, [R224+0x1100] ;  /* 0x00110000e034783b */ /* 0x002fee0000004200 */
[C---:B------:R-:W-:Y:S01]  /*8ff0*/  HMMA.16816.F32 R8, R144.reuse, R152, R8 ;  /* 0x000000989008723c */ /* 0x040fe20000001808 */
[----:B------:R-:W-:Y:S07]  /*9000*/  MUFU.EX2 R183, R66 ;  /* 0x0000004200b77308 */ /* 0x000fee0000000800 */
[-C--:B------:R-:W-:Y:S03]  /*9010*/  HMMA.16816.F32 R12, R144, R154.reuse, R12 ;  /* 0x0000009a900c723c */ /* 0x080fe6000000180c */
[----:B------:R1:W-:Y:S05]  /*9020*/  MUFU.EX2 R206, R67 ;  /* 0x0000004300ce7308 */ /* 0x0003ea0000000800 */
[C---:B------:R-:W-:Y:S01]  /*9030*/  HMMA.16816.F32 R16, R44.reuse, R154, R16 ;  /* 0x0000009a2c10723c */ /* 0x040fe20000001810 */
[----:B------:R-:W3:Y:S04]  /*9040*/  LDSM.16.MT88.4 R152, [R226+0x900] ;  /* 0x00090000e298783b */ /* 0x000ee80000004200 */
[----:B------:R-:W-:Y:S03]  /*9050*/  MUFU.EX2 R205, R60 ;  /* 0x0000003c00cd7308 */ /* 0x000fe60000000800 */
[-C--:B------:R-:W-:Y:S07]  /*9060*/  HMMA.16816.F32 R20, R44, R160.reuse, R20 ;  /* 0x000000a02c14723c */ /* 0x080fee0000001814 */
[----:B------:R-:W-:Y:S01]  /*9070*/  MUFU.EX2 R204, R61 ;  /* 0x0000003d00cc7308 */ /* 0x000fe20000000800 */
[C---:B------:R-:W-:Y:S01]  /*9080*/  HMMA.16816.F32 R24, R144.reuse, R160, R24 ;  /* 0x000000a09018723c */ /* 0x040fe20000001818 */
[----:B-1----:R-:W1:Y:S07]  /*9090*/  LDSM.16.MT88.4 R64, [R227+0x1100] ;  /* 0x00110000e340783b */ /* 0x002e6e0000004200 */
[-C--:B------:R-:W-:Y:S01]  /*90a0*/  HMMA.16816.F32 R28, R144, R162.reuse, R28 ;  /* 0x000000a2901c723c */ /* 0x080fe2000000181c */
[----:B------:R-:W-:Y:S07]  /*90b0*/  MUFU.EX2 R188, R62 ;  /* 0x0000003e00bc7308 */ /* 0x000fee0000000800 */
[C---:B------:R-:W-:Y:S03]  /*90c0*/  HMMA.16816.F32 R32, R44.reuse, R162, R32 ;  /* 0x000000a22c20723c */ /* 0x040fe60000001820 */
[----:B------:R-:W-:Y:S05]  /*90d0*/  MUFU.EX2 R190, R68 ;  /* 0x0000004400be7308 */ /* 0x000fea0000000800 */
[-C--:B------:R-:W-:Y:S05]  /*90e0*/  HMMA.16816.F32 R36, R44, R148.reuse, R36 ;  /* 0x000000942c24723c */ /* 0x080fea0000001824 */
[----:B------:R-:W-:Y:S03]  /*90f0*/  MUFU.EX2 R203, R69 ;  /* 0x0000004500cb7308 */ /* 0x000fe60000000800 */
[C---:B------:R-:W-:Y:S07]  /*9100*/  HMMA.16816.F32 R48, R144.reuse, R148, R48 ;  /* 0x000000949030723c */ /* 0x040fee0000001830 */
[----:B------:R-:W1:Y:S01]  /*9110*/  MUFU.EX2 R176, R142 ;  /* 0x0000008e00b07308 */ /* 0x000e620000000800 */
[-C--:B------:R-:W-:Y:S08]  /*9120*/  HMMA.16816.F32 R116, R144, R150.reuse, R116 ;  /* 0x000000969074723c */ /* 0x080ff00000001874 */
[C---:B------:R-:W-:Y:S01]  /*9130*/  HMMA.16816.F32 R120, R44.reuse, R150, R120 ;  /* 0x000000962c78723c */ /* 0x040fe20000001878 */
[----:B------:R1:W-:Y:S07]  /*9140*/  MUFU.EX2 R142, R63 ;  /* 0x0000003f008e7308 */ /* 0x0003ee0000000800 */
[-C--:B---3--:R-:W-:Y:S03]  /*9150*/  HMMA.16816.F32 R124, R44, R152.reuse, R124 ;  /* 0x000000982c7c723c */ /* 0x088fe6000000187c */
[----:B------:R3:W-:Y:S05]  /*9160*/  MUFU.EX2 R179, R56 ;  /* 0x0000003800b37308 */ /* 0x0007ea0000000800 */
[C---:B------:R-:W-:Y:S05]  /*9170*/  HMMA.16816.F32 R128, R144.reuse, R152, R128 ;  /* 0x000000989080723c */ /* 0x040fea0000001880 */
[----:B------:R3:W3:Y:S03]  /*9180*/  MUFU.EX2 R182, R57 ;  /* 0x0000003900b67308 */ /* 0x0006e60000000800 */
[-C--:B------:R-:W-:Y:S01]  /*9190*/  HMMA.16816.F32 R132, R144, R154.reuse, R132 ;  /* 0x0000009a9084723c */ /* 0x080fe20000001884 */
[----:B-1----:R-:W1:Y:S06]  /*91a0*/  LDSM.16.MT88.4 R60, [R225+0x1100] ;  /* 0x00110000e13c783b */ /* 0x002e6c0000004200 */
[----:B------:R1:W-:Y:S01]  /*91b0*/  MUFU.EX2 R181, R58 ;  /* 0x0000003a00b57308 */ /* 0x0003e20000000800 */
[----:B------:R-:W-:Y:S04]  /*91c0*/  HMMA.16816.F32 R40, R44, R154, R40 ;  /* 0x0000009a2c28723c */ /* 0x000fe80000001828 */
[----:B---3--:R-:W-:Y:S03]  /*91d0*/  F2FP.PACK_AB R56, R215, R169 ;  /* 0x000000a9d738723e */ /* 0x008fe600000000ff */
[----:B------:R-:W-:Y:S02]  /*91e0*/  F2FP.PACK_AB R44, R249, R250 ;  /* 0x000000faf92c723e */ /* 0x000fe400000000ff */
[----:B------:R3:W1:Y:S03]  /*91f0*/  MUFU.EX2 R180, R59 ;  /* 0x0000003b00b47308 */ /* 0x0006660000000800 */
[----:B------:R-:W-:Y:S02]  /*9200*/  F2FP.PACK_AB R46, R247, R248 ;  /* 0x000000f8f72e723e */ /* 0x000fe400000000ff */
[----:B------:R-:W-:Y:S02]  /*9210*/  F2FP.PACK_AB R45, R243, R245 ;  /* 0x000000f5f32d723e */ /* 0x000fe400000000ff */
[----:B------:R-:W-:Y:S02]  /*9220*/  F2FP.PACK_AB R47, R221, R222 ;  /* 0x000000dedd2f723e */ /* 0x000fe400000000ff */
[----:B------:R-:W-:Y:S01]  /*9230*/  F2FP.PACK_AB R57, R178, R168 ;  /* 0x000000a8b239723e */ /* 0x000fe200000000ff */
[----:B------:R-:W-:Y:S04]  /*9240*/  MUFU.EX2 R191, R80 ;  /* 0x0000005000bf7308 */ /* 0x000fe80000000800 */
[-C--:B------:R-:W-:Y:S03]  /*9250*/  HMMA.16816.F32 R4, R44, R52.reuse, R4 ;  /* 0x000000342c04723c */ /* 0x080fe60000001804 */
[----:B-1----:R-:W-:Y:S03]  /*9260*/  F2FP.PACK_AB R58, R213, R214 ;  /* 0x000000d6d53a723e */ /* 0x002fe600000000ff */
[----:B------:R-:W-:Y:S01]  /*9270*/  MUFU.EX2 R80, R71 ;  /* 0x0000004700507308 */ /* 0x000fe20000000800 */
[----:B---3--:R-:W-:Y:S09]  /*9280*/  F2FP.PACK_AB R59, R176, R177 ;  /* 0x000000b1b03b723e */ /* 0x008ff200000000ff */
[----:B------:R-:W-:Y:S01]  /*9290*/  MUFU.EX2 R189, R81 ;  /* 0x0000005100bd7308 */ /* 0x000fe20000000800 */
[C---:B------:R-:W-:Y:S09]  /*92a0*/  HMMA.16816.F32 R8, R56.reuse, R52, R8 ;  /* 0x000000343808723c */ /* 0x040ff20000001808 */
[----:B------:R1:W-:Y:S01]  /*92b0*/  MUFU.EX2 R81, R70 ;  /* 0x0000004600517308 */ /* 0x0003e20000000800 */
[-C--:B------:R-:W-:Y:S08]  /*92c0*/  HMMA.16816.F32 R12, R56, R54.reuse, R12 ;  /* 0x00000036380c723c */ /* 0x080ff0000000180c */
[C---:B------:R-:W-:Y:S01]  /*92d0*/  HMMA.16816.F32 R16, R44.reuse, R54, R16 ;  /* 0x000000362c10723c */ /* 0x040fe20000001810 */
[----:B------:R-:W3:Y:S01]  /*92e0*/  LDSM.16.MT88.4 R52, [R226+0x1100] ;  /* 0x00110000e234783b */ /* 0x000ee20000004200 */
[----:B------:R-:W-:Y:S06]  /*92f0*/  MUFU.EX2 R113, R113 ;  /* 0x0000007100717308 */ /* 0x000fec0000000800 */
[-C--:B------:R-:W-:Y:S04]  /*9300*/  HMMA.16816.F32 R20, R44, R64.reuse, R20 ;  /* 0x000000402c14723c */ /* 0x080fe80000001814 */
[----:B------:R-:W-:Y:S01]  /*9310*/  MUFU.EX2 R193, R193 ;  /* 0x000000c100c17308 */ /* 0x000fe20000000800 */
[----:B-1----:R-:W-:Y:S03]  /*9320*/  LDSM.16.MT88.4 R68, [R225+0x2100] ;  /* 0x00210000e144783b */ /* 0x002fe60000004200 */
[C---:B------:R-:W-:Y:S06]  /*9330*/  HMMA.16816.F32 R24, R56.reuse, R64, R24 ;  /* 0x000000403818723c */ /* 0x040fec0000001818 */
[----:B------:R-:W-:Y:S02]  /*9340*/  MUFU.EX2 R109, R109 ;  /* 0x0000006d006d7308 */ /* 0x000fe40000000800 */
[-C--:B------:R-:W-:Y:S08]  /*9350*/  HMMA.16816.F32 R28, R56, R66.reuse, R28 ;  /* 0x00000042381c723c */ /* 0x080ff0000000181c */
[C---:B------:R-:W-:Y:S01]  /*9360*/  HMMA.16816.F32 R32, R44.reuse, R66, R32 ;  /* 0x000000422c20723c */ /* 0x040fe20000001820 */
[----:B------:R-:W1:Y:S01]  /*9370*/  LDSM.16.MT88.4 R64, [R224+0x1900] ;  /* 0x00190000e040783b */ /* 0x000e620000004200 */
[----:B------:R-:W-:Y:S06]  /*9380*/  MUFU.EX2 R82, R82 ;  /* 0x0000005200527308 */ /* 0x000fec0000000800 */
[-C--:B------:R-:W-:Y:S04]  /*9390*/  HMMA.16816.F32 R36, R44, R60.reuse, R36 ;  /* 0x0000003c2c24723c */ /* 0x080fe80000001824 */
[----:B------:R-:W-:Y:S04]  /*93a0*/  MUFU.EX2 R83, R83 ;  /* 0x0000005300537308 */ /* 0x000fe80000000800 */
[C---:B------:R-:W-:Y:S06]  /*93b0*/  HMMA.16816.F32 R48, R56.reuse, R60, R48 ;  /* 0x0000003c3830723c */ /* 0x040fec0000001830 */
[----:B------:R-:W-:Y:S02]  /*93c0*/  MUFU.EX2 R72, R72 ;  /* 0x0000004800487308 */ /* 0x000fe40000000800 */
[-C--:B------:R-:W-:Y:S08]  /*93d0*/  HMMA.16816.F32 R116, R56, R62.reuse, R116 ;  /* 0x0000003e3874723c */ /* 0x080ff00000001874 */
[C---:B------:R-:W-:Y:S01]  /*93e0*/  HMMA.16816.F32 R120, R44.reuse, R62, R120 ;  /* 0x0000003e2c78723c */ /* 0x040fe20000001878 */
[----:B------:R-:W-:Y:S01]  /*93f0*/  LDSM.16.MT88.4 R60, [R225+0x1900] ;  /* 0x00190000e13c783b */ /* 0x000fe20000004200 */
[----:B------:R-:W1:Y:S02]  /*9400*/  MUFU.EX2 R73, R73 ;  /* 0x0000004900497308 */ /* 0x000e640000000800 */
[----:B----4-:R-:W-:Y:S02]  /*9410*/  FFMA.FTZ R140, R140, R157, R216 ;  /* 0x0000009d8c8c7223 */ /* 0x010fe400000100d8 */
[----:B------:R-:W-:Y:S02]  /*9420*/  FFMA.FTZ R0, R0, R156, R195 ;  /* 0x0000009c00007223 */ /* 0x000fe400000100c3 */
[-C--:B---3--:R-:W-:Y:S04]  /*9430*/  HMMA.16816.F32 R124, R44, R52.reuse, R124 ;  /* 0x000000342c7c723c */ /* 0x088fe8000000187c */
[----:B------:R-:W-:Y:S01]  /*9440*/  FADD.FTZ R140, R217, R140 ;  /* 0x0000008cd98c7221 */ /* 0x000fe20000010000 */
[----:B------:R-:W-:Y:S01]  /*9450*/  MUFU.EX2 R76, R76 ;  /* 0x0000004c004c7308 */ /* 0x000fe20000000800 */
[----:B------:R-:W-:Y:S02]  /*9460*/  FADD.FTZ R0, R196, R0 ;  /* 0x00000000c4007221 */ /* 0x000fe40000010000 */
[C---:B------:R-:W-:Y:S04]  /*9470*/  HMMA.16816.F32 R128, R56.reuse, R52, R128 ;  /* 0x000000343880723c */ /* 0x040fe80000001880 */
[----:B------:R-:W-:Y:S03]  /*9480*/  FADD.FTZ R0, R201, R0 ;  /* 0x00000000c9007221 */ /* 0x000fe60000010000 */
[----:B------:R-:W-:Y:S01]  /*9490*/  F2FP.PACK_AB R52, R182, R179 ;  /* 0x000000b3b634723e */ /* 0x000fe200000000ff */
[-C--:B------:R-:W-:Y:S01]  /*94a0*/  HMMA.16816.F32 R132, R56, R54.reuse, R132 ;  /* 0x000000363884723c */ /* 0x080fe20000001884 */
[----:B------:R-:W3:Y:S01]  /*94b0*/  LDSM.16.MT88.4 R56, [R227+0x1900] ;  /* 0x00190000e338783b */ /* 0x000ee20000004200 */
[----:B------:R-:W4:Y:S02]  /*94c0*/  MUFU.EX2 R77, R77 ;  /* 0x0000004d004d7308 */ /* 0x000f240000000800 */
[----:B------:R-:W-:Y:S04]  /*94d0*/  F2FP.PACK_AB R53, R180, R181 ;  /* 0x000000b5b435723e */ /* 0x000fe800000000ff */
[----:B------:R-:W-:Y:S04]  /*94e0*/  HMMA.16816.F32 R40, R44, R54, R40 ;  /* 0x000000362c28723c */ /* 0x000fe80000001828 */
[----:B------:R-:W-:Y:S01]  /*94f0*/  MUFU.EX2 R74, R74 ;  /* 0x0000004a004a7308 */ /* 0x000fe20000000800 */
[----:B------:R-:W-:Y:S02]  /*9500*/  FFMA.FTZ R141, R141, R158, R219 ;  /* 0x0000009e8d8d7223 */ /* 0x000fe400000100db */
[----:B------:R-:W-:Y:S02]  /*9510*/  F2FP.PACK_AB R44, R211, R212 ;  /* 0x000000d4d32c723e */ /* 0x000fe400000000ff */
[----:B------:R-:W-:Y:S03]  /*9520*/  F2FP.PACK_AB R46, R209, R210 ;  /* 0x000000d2d12e723e */ /* 0x000fe600000000ff */
[----:B------:R-:W-:Y:S01]  /*9530*/  F2FP.PACK_AB R45, R207, R208 ;  /* 0x000000d0cf2d723e */ /* 0x000fe200000000ff */
[----:B--2---:R-:W-:Y:S01]  /*9540*/  FFMA.FTZ R139, R139, R159, R218 ;  /* 0x0000009f8b8b7223 */ /* 0x004fe200000100da */
[----:B------:R-:W-:Y:S01]  /*9550*/  F2FP.PACK_AB R47, R206, R183 ;  /* 0x000000b7ce2f723e */ /* 0x000fe200000000ff */
[----:B------:R-:W-:Y:S01]  /*9560*/  LDSM.16.MT88.4 R156, [R224+0x3100] ;  /* 0x00310000e09c783b */ /* 0x000fe20000004200 */
[----:B------:R-:W-:Y:S01]  /*9570*/  F2FP.PACK_AB R54, R204, R205 ;  /* 0x000000cdcc36723e */ /* 0x000fe200000000ff */
[----:B------:R-:W2:Y:S01]  /*9580*/  MUFU.EX2 R75, R75 ;  /* 0x0000004b004b7308 */ /* 0x000ea20000000800 */
[----:B------:R-:W-:Y:S01]  /*9590*/  F2FP.PACK_AB R55, R142, R188 ;  /* 0x000000bc8e37723e */ /* 0x000fe200000000ff */
[----:B------:R-:W-:Y:S02]  /*95a0*/  FADD.FTZ R141, R223, R141 ;  /* 0x0000008ddf8d7221 */ /* 0x000fe40000010000 */
[-C--:B-1----:R-:W-:Y:S03]  /*95b0*/  HMMA.16816.F32 R4, R44, R64.reuse, R4 ;  /* 0x000000402c04723c */ /* 0x082fe60000001804 */
[----:B------:R-:W-:Y:S02]  /*95c0*/  FADD.FTZ R141, R246, R141 ;  /* 0x0000008df68d7221 */ /* 0x000fe40000010000 */
[----:B------:R-:W-:Y:S01]  /*95d0*/  FADD.FTZ R139, R220, R139 ;  /* 0x0000008bdc8b7221 */ /* 0x000fe20000010000 */
[----:B------:R-:W-:Y:S02]  /*95e0*/  MUFU.EX2 R78, R78 ;  /* 0x0000004e004e7308 */ /* 0x000fe40000000800 */
[C---:B------:R-:W-:Y:S04]  /*95f0*/  HMMA.16816.F32 R8, R52.reuse, R64, R8 ;  /* 0x000000403408723c */ /* 0x040fe80000001808 */
[----:B------:R-:W-:Y:S04]  /*9600*/  FADD.FTZ R139, R244, R139 ;  /* 0x0000008bf48b7221 */ /* 0x000fe80000010000 */
[-C--:B------:R-:W-:Y:S01]  /*9610*/  HMMA.16816.F32 R12, R52, R66.reuse, R12 ;  /* 0x00000042340c723c */ /* 0x080fe2000000180c */
[----:B------:R-:W1:Y:S07]  /*9620*/  MUFU.EX2 R79, R79 ;  /* 0x0000004f004f7308 */ /* 0x000e6e0000000800 */
[C---:B------:R-:W-:Y:S01]  /*9630*/  HMMA.16816.F32 R16, R44.reuse, R66, R16 ;  /* 0x000000422c10723c */ /* 0x040fe20000001810 */
[----:B------:R-:W1:Y:S02]  /*9640*/  LDSM.16.MT88.4 R64, [R226+0x1900] ;  /* 0x00190000e240783b */ /* 0x000e640000004200 */
[----:B------:R-:W-:Y:S05]  /*9650*/  MUFU.EX2 R84, R84 ;  /* 0x0000005400547308 */ /* 0x000fea0000000800 */
[-C--:B---3--:R-:W-:Y:S05]  /*9660*/  HMMA.16816.F32 R20, R44, R56.reuse, R20 ;  /* 0x000000382c14723c */ /* 0x088fea0000001814 */
[----:B------:R-:W-:Y:S03]  /*9670*/  MUFU.EX2 R85, R85 ;  /* 0x0000005500557308 */ /* 0x000fe60000000800 */
[C---:B------:R-:W-:Y:S07]  /*9680*/  HMMA.16816.F32 R24, R52.reuse, R56, R24 ;  /* 0x000000383418723c */ /* 0x040fee0000001818 */
[----:B------:R-:W-:Y:S01]  /*9690*/  MUFU.EX2 R96, R96 ;  /* 0x0000006000607308 */ /* 0x000fe20000000800 */
[-C--:B------:R-:W-:Y:S08]  /*96a0*/  HMMA.16816.F32 R28, R52, R58.reuse, R28 ;  /* 0x0000003a341c723c */ /* 0x080ff0000000181c */
[C---:B------:R-:W-:Y:S01]  /*96b0*/  HMMA.16816.F32 R32, R44.reuse, R58, R32 ;  /* 0x0000003a2c20723c */ /* 0x040fe20000001820 */
[----:B------:R-:W3:Y:S01]  /*96c0*/  LDSM.16.MT88.4 R56, [R224+0x2100] ;  /* 0x00210000e038783b */ /* 0x000ee20000004200 */
[----:B------:R-:W-:Y:S06]  /*96d0*/  MUFU.EX2 R97, R97 ;  /* 0x0000006100617308 */ /* 0x000fec0000000800 */
[-C--:B------:R-:W-:Y:S04]  /*96e0*/  HMMA.16816.F32 R36, R44, R60.reuse, R36 ;  /* 0x0000003c2c24723c */ /* 0x080fe80000001824 */
[----:B------:R-:W-:Y:S04]  /*96f0*/  MUFU.EX2 R86, R86 ;  /* 0x0000005600567308 */ /* 0x000fe80000000800 */
[C---:B------:R-:W-:Y:S06]  /*9700*/  HMMA.16816.F32 R48, R52.reuse, R60, R48 ;  /* 0x0000003c3430723c */ /* 0x040fec0000001830 */
[----:B------:R-:W-:Y:S02]  /*9710*/  MUFU.EX2 R87, R87 ;  /* 0x0000005700577308 */ /* 0x000fe40000000800 */
[-C--:B------:R-:W-:Y:S08]  /*9720*/  HMMA.16816.F32 R116, R52, R62.reuse, R116 ;  /* 0x0000003e3474723c */ /* 0x080ff00000001874 */
[C---:B------:R-:W-:Y:S01]  /*9730*/  HMMA.16816.F32 R120, R44.reuse, R62, R120 ;  /* 0x0000003e2c78723c */ /* 0x040fe20000001878 */
[----:B------:R-:W3:Y:S01]  /*9740*/  LDSM.16.MT88.4 R60, [R227+0x2100] ;  /* 0x00210000e33c783b */ /* 0x000ee20000004200 */
[----:B------:R-:W-:Y:S06]  /*9750*/  MUFU.EX2 R98, R98 ;  /* 0x0000006200627308 */ /* 0x000fec0000000800 */
[-C--:B-1----:R-:W-:Y:S04]  /*9760*/  HMMA.16816.F32 R124, R44, R64.reuse, R124 ;  /* 0x000000402c7c723c */ /* 0x082fe8000000187c */
[----:B------:R-:W-:Y:S04]  /*9770*/  MUFU.EX2 R99, R99 ;  /* 0x0000006300637308 */ /* 0x000fe80000000800 */
[C---:B------:R-:W-:Y:S06]  /*9780*/  HMMA.16816.F32 R128, R52.reuse, R64, R128 ;  /* 0x000000403480723c */ /* 0x040fec0000001880 */
[----:B------:R-:W-:Y:S02]  /*9790*/  MUFU.EX2 R100, R100 ;  /* 0x0000006400647308 */ /* 0x000fe40000000800 */
[-C--:B------:R-:W-:Y:S07]  /*97a0*/  HMMA.16816.F32 R132, R52, R66.reuse, R132 ;  /* 0x000000423484723c */ /* 0x080fee0000001884 */
[----:B------:R-:W-:Y:S01]  /*97b0*/  F2FP.PACK_AB R52, R73, R72 ;  /* 0x000000484934723e */ /* 0x000fe200000000ff */
[----:B------:R-:W-:Y:S01]  /*97c0*/  HMMA.16816.F32 R40, R44, R66, R40 ;  /* 0x000000422c28723c */ /* 0x000fe20000001828 */
[----:B------:R-:W1:Y:S01]  /*97d0*/  LDSM.16.MT88.4 R64, [R226+0x2100] ;  /* 0x00210000e240783b */ /* 0x000e620000004200 */
[----:B------:R-:W-:Y:S02]  /*97e0*/  MUFU.EX2 R101, R101 ;  /* 0x0000006500657308 */ /* 0x000fe40000000800 */
[----:B----4-:R-:W-:Y:S02]  /*97f0*/  F2FP.PACK_AB R54, R77, R76 ;  /* 0x0000004c4d36723e */ /* 0x010fe400000000ff */
[----:B--2---:R-:W-:Y:S02]  /*9800*/  F2FP.PACK_AB R53, R75, R74 ;  /* 0x0000004a4b35723e */ /* 0x004fe400000000ff */
[----:B------:R-:W-:Y:S04]  /*9810*/  F2FP.PACK_AB R44, R203, R190 ;  /* 0x000000becb2c723e */ /* 0x000fe800000000ff */
[----:B------:R-:W-:Y:S01]  /*9820*/  F2FP.PACK_AB R46, R189, R191 ;  /* 0x000000bfbd2e723e */ /* 0x000fe200000000ff */
[----:B------:R-:W-:Y:S01]  /*9830*/  MUFU.EX2 R112, R112 ;  /* 0x0000007000707308 */ /* 0x000fe20000000800 */
[----:B------:R-:W-:Y:S02]  /*9840*/  F2FP.PACK_AB R45, R80, R81 ;  /* 0x00000051502d723e */ /* 0x000fe400000000ff */
[----:B------:R-:W-:Y:S02]  /*9850*/  F2FP.PACK_AB R47, R83, R82 ;  /* 0x00000052532f723e */ /* 0x000fe400000000ff */
[----:B------:R-:W-:Y:S05]  /*9860*/  F2FP.PACK_AB R55, R79, R78 ;  /* 0x0000004e4f37723e */ /* 0x000fea00000000ff */
[-C--:B---3--:R-:W-:Y:S01]  /*9870*/  HMMA.16816.F32 R4, R44, R56.reuse, R4 ;  /* 0x000000382c04723c */ /* 0x088fe20000001804 */
[----:B------:R-:W-:Y:S07]  /*9880*/  MUFU.EX2 R102, R102 ;  /* 0x0000006600667308 */ /* 0x000fee0000000800 */
[C---:B------:R-:W-:Y:S03]  /*9890*/  HMMA.16816.F32 R8, R52.reuse, R56, R8 ;  /* 0x000000383408723c */ /* 0x040fe60000001808 */
[----:B------:R-:W-:Y:S05]  /*98a0*/  MUFU.EX2 R103, R103 ;  /* 0x0000006700677308 */ /* 0x000fea0000000800 */
[-C--:B------:R-:W-:Y:S05]  /*98b0*/  HMMA.16816.F32 R12, R52, R58.reuse, R12 ;  /* 0x0000003a340c723c */ /* 0x080fea000000180c */
[----:B------:R-:W-:Y:S03]  /*98c0*/  MUFU.EX2 R114, R114 ;  /* 0x0000007200727308 */ /* 0x000fe60000000800 */
[C---:B------:R-:W-:Y:S01]  /*98d0*/  HMMA.16816.F32 R16, R44.reuse, R58, R16 ;  /* 0x0000003a2c10723c */ /* 0x040fe20000001810 */
[----:B------:R-:W2:Y:S06]  /*98e0*/  LDSM.16.MT88.4 R56, [R224+0x2900] ;  /* 0x00290000e038783b */ /* 0x000eac0000004200 */
[----:B------:R-:W-:Y:S01]  /*98f0*/  MUFU.EX2 R105, R105 ;  /* 0x0000006900697308 */ /* 0x000fe20000000800 */
[-C--:B------:R-:W-:Y:S08]  /*9900*/  HMMA.16816.F32 R20, R44, R60.reuse, R20 ;  /* 0x0000003c2c14723c */ /* 0x080ff00000001814 */
[C---:B------:R-:W-:Y:S01]  /*9910*/  HMMA.16816.F32 R24, R52.reuse, R60, R24 ;  /* 0x0000003c3418723c */ /* 0x040fe20000001818 */
[----:B------:R-:W-:Y:S07]  /*9920*/  MUFU.EX2 R108, R108 ;  /* 0x0000006c006c7308 */ /* 0x000fee0000000800 */
[-C--:B------:R-:W-:Y:S03]  /*9930*/  HMMA.16816.F32 R28, R52, R62.reuse, R28 ;  /* 0x0000003e341c723c */ /* 0x080fe6000000181c */
[----:B------:R-:W-:Y:S05]  /*9940*/  MUFU.EX2 R88, R88 ;  /* 0x0000005800587308 */ /* 0x000fea0000000800 */
[C---:B------:R-:W-:Y:S01]  /*9950*/  HMMA.16816.F32 R32, R44.reuse, R62, R32 ;  /* 0x0000003e2c20723c */ /* 0x040fe20000001820 */
[----:B------:R-:W3:Y:S04]  /*9960*/  LDSM.16.MT88.4 R60, [R227+0x2900] ;  /* 0x00290000e33c783b */ /* 0x000ee80000004200 */
[----:B------:R-:W4:Y:S03]  /*9970*/  MUFU.EX2 R89, R89 ;  /* 0x0000005900597308 */ /* 0x000f260000000800 */
[-C--:B------:R-:W-:Y:S07]  /*9980*/  HMMA.16816.F32 R36, R44, R68.reuse, R36 ;  /* 0x000000442c24723c */ /* 0x080fee0000001824 */
[----:B------:R-:W-:Y:S01]  /*9990*/  MUFU.EX2 R92, R92 ;  /* 0x0000005c005c7308 */ /* 0x000fe20000000800 */
[C---:B------:R-:W-:Y:S08]  /*99a0*/  HMMA.16816.F32 R48, R52.reuse, R68, R48 ;  /* 0x000000443430723c */ /* 0x040ff00000001830 */
[-C--:B------:R-:W-:Y:S01]  /*99b0*/  HMMA.16816.F32 R116, R52, R70.reuse, R116 ;  /* 0x000000463474723c */ /* 0x080fe20000001874 */
[----:B------:R-:W2:Y:S07]  /*99c0*/  MUFU.EX2 R93, R93 ;  /* 0x0000005d005d7308 */ /* 0x000eae0000000800 */
[C---:B------:R-:W-:Y:S01]  /*99d0*/  HMMA.16816.F32 R120, R44.reuse, R70, R120 ;  /* 0x000000462c78723c */ /* 0x040fe20000001878 */
[----:B------:R-:W3:Y:S02]  /*99e0*/  LDSM.16.MT88.4 R68, [R225+0x2900] ;  /* 0x00290000e144783b */ /* 0x000ee40000004200 */
[----:B------:R-:W-:Y:S05]  /*99f0*/  MUFU.EX2 R90, R90 ;  /* 0x0000005a005a7308 */ /* 0x000fea0000000800 */
[-C--:B-1----:R-:W-:Y:S05]  /*9a00*/  HMMA.16816.F32 R124, R44, R64.reuse, R124 ;  /* 0x000000402c7c723c */ /* 0x082fea000000187c */
[----:B------:R-:W1:Y:S03]  /*9a10*/  MUFU.EX2 R91, R91 ;  /* 0x0000005b005b7308 */ /* 0x000e660000000800 */
[C---:B------:R-:W-:Y:S07]  /*9a20*/  HMMA.16816.F32 R128, R52.reuse, R64, R128 ;  /* 0x000000403480723c */ /* 0x040fee0000001880 */
[----:B------:R-:W-:Y:S01]  /*9a30*/  MUFU.EX2 R94, R94 ;  /* 0x0000005e005e7308 */ /* 0x000fe20000000800 */
[-C--:B------:R-:W-:Y:S07]  /*9a40*/  HMMA.16816.F32 R132, R52, R66.reuse, R132 ;  /* 0x000000423484723c */ /* 0x080fee0000001884 */
[----:B----4-:R-:W-:Y:S01]  /*9a50*/  F2FP.PACK_AB R52, R89, R88 ;  /* 0x000000585934723e */ /* 0x010fe200000000ff */
[----:B------:R-:W-:Y:S01]  /*9a60*/  HMMA.16816.F32 R40, R44, R66, R40 ;  /* 0x000000422c28723c */ /* 0x000fe20000001828 */
[----:B------:R-:W4:Y:S01]  /*9a70*/  MUFU.EX2 R95, R95 ;  /* 0x0000005f005f7308 */ /* 0x000f220000000800 */
[----:B------:R-:W3:Y:S02]  /*9a80*/  LDSM.16.MT88.4 R64, [R226+0x2900] ;  /* 0x00290000e240783b */ /* 0x000ee40000004200 */
[----:B--2---:R-:W-:Y:S02]  /*9a90*/  F2FP.PACK_AB R54, R93, R92 ;  /* 0x0000005c5d36723e */ /* 0x004fe400000000ff */
[----:B-1----:R-:W-:Y:S02]  /*9aa0*/  F2FP.PACK_AB R53, R91, R90 ;  /* 0x0000005a5b35723e */ /* 0x002fe400000000ff */
[----:B------:R-:W-:Y:S03]  /*9ab0*/  F2FP.PACK_AB R44, R85, R84 ;  /* 0x00000054552c723e */ /* 0x000fe600000000ff */
[----:B------:R-:W1:Y:S01]  /*9ac0*/  MUFU.EX2 R104, R104 ;  /* 0x0000006800687308 */ /* 0x000e620000000800 */
[----:B------:R-:W-:Y:S02]  /*9ad0*/  F2FP.PACK_AB R46, R97, R96 ;  /* 0x00000060612e723e */ /* 0x000fe400000000ff */
[----:B------:R-:W-:Y:S02]  /*9ae0*/  F2FP.PACK_AB R45, R87, R86 ;  /* 0x00000056572d723e */ /* 0x000fe400000000ff */
[----:B------:R-:W-:Y:S05]  /*9af0*/  F2FP.PACK_AB R47, R99, R98 ;  /* 0x00000062632f723e */ /* 0x000fea00000000ff */
[----:B------:R-:W-:Y:S02]  /*9b00*/  MUFU.EX2 R106, R106 ;  /* 0x0000006a006a7308 */ /* 0x000fe40000000800 */
[-C--:B------:R-:W-:Y:S03]  /*9b10*/  HMMA.16816.F32 R4, R44, R56.reuse, R4 ;  /* 0x000000382c04723c */ /* 0x080fe60000001804 */
[----:B----4-:R-:W-:Y:S05]  /*9b20*/  F2FP.PACK_AB R55, R95, R94 ;  /* 0x0000005e5f37723e */ /* 0x010fea00000000ff */
[----:B------:R-:W2:Y:S02]  /*9b30*/  MUFU.EX2 R107, R107 ;  /* 0x0000006b006b7308 */ /* 0x000ea40000000800 */
[C---:B------:R-:W-:Y:S07]  /*9b40*/  HMMA.16816.F32 R8, R52.reuse, R56, R8 ;  /* 0x000000383408723c */ /* 0x040fee0000001808 */
[----:B------:R-:W-:Y:S01]  /*9b50*/  FADD.FTZ R57, R174, R141 ;  /* 0x0000008dae397221 */ /* 0x000fe20000010000 */
[-C--:B------:R-:W-:Y:S04]  /*9b60*/  HMMA.16816.F32 R12, R52, R58.reuse, R12 ;  /* 0x0000003a340c723c */ /* 0x080fe8000000180c */
[----:B------:R-:W-:Y:S01]  /*9b70*/  FADD.FTZ R56, R175, R140 ;  /* 0x0000008caf387221 */ /* 0x000fe20000010000 */
[----:B------:R-:W-:Y:S03]  /*9b80*/  MOV R140, R136 ;  /* 0x00000088008c7202 */ /* 0x000fe60000000f00 */
[C---:B------:R-:W-:Y:S07]  /*9b90*/  HMMA.16816.F32 R16, R44.reuse, R58, R16 ;  /* 0x0000003a2c10723c */ /* 0x040fee0000001810 */
[----:B------:R-:W-:Y:S01]  /*9ba0*/  FADD.FTZ R59, R173, R139 ;  /* 0x0000008bad3b7221 */ /* 0x000fe20000010000 */
[-C--:B---3--:R-:W-:Y:S04]  /*9bb0*/  HMMA.16816.F32 R20, R44, R60.reuse, R20 ;  /* 0x0000003c2c14723c */ /* 0x088fe80000001814 */
[----:B------:R-:W-:Y:S02]  /*9bc0*/  FADD.FTZ R58, R172, R56 ;  /* 0x00000038ac3a7221 */ /* 0x000fe40000010000 */
[----:B------:R-:W3:Y:S01]  /*9bd0*/  LDSM.16.MT88.4 R172, [R227+0x3100] ;  /* 0x00310000e3ac783b */ /* 0x000ee20000004200 */
[----:B------:R-:W-:Y:S01]  /*9be0*/  FADD.FTZ R56, R202, R0 ;  /* 0x00000000ca387221 */ /* 0x000fe20000010000 */
[C---:B------:R-:W-:Y:S01]  /*9bf0*/  HMMA.16816.F32 R24, R52.reuse, R60, R24 ;  /* 0x0000003c3418723c */ /* 0x040fe20000001818 */
[----:B------:R4:W-:Y:S03]  /*9c00*/  MUFU.EX2 R60, R3 ;  /* 0x00000003003c7308 */ /* 0x0009e60000000800 */
[----:B------:R-:W-:Y:S02]  /*9c10*/  FADD.FTZ R0, R252, R58 ;  /* 0x0000003afc007221 */ /* 0x000fe40000010000 */
[----:B------:R-:W-:Y:S02]  /*9c20*/  FADD.FTZ R56, R197, R56 ;  /* 0x00000038c5387221 */ /* 0x000fe40000010000 */
[-C--:B------:R-:W-:Y:S03]  /*9c30*/  HMMA.16816.F32 R28, R52, R62.reuse, R28 ;  /* 0x0000003e341c723c */ /* 0x080fe6000000181c */
[----:B------:R-:W1:Y:S01]  /*9c40*/  MUFU.EX2 R61, R110 ;  /* 0x0000006e003d7308 */ /* 0x000e620000000800 */
[----:B------:R-:W-:Y:S04]  /*9c50*/  FADD.FTZ R56, R198, R56 ;  /* 0x00000038c6387221 */ /* 0x000fe80000010000 */
[C---:B------:R-:W-:Y:S08]  /*9c60*/  HMMA.16816.F32 R32, R44.reuse, R62, R32 ;  /* 0x0000003e2c20723c */ /* 0x040ff00000001820 */
[-C--:B------:R-:W-:Y:S04]  /*9c70*/  HMMA.16816.F32 R36, R44, R68.reuse, R36 ;  /* 0x000000442c24723c */ /* 0x080fe80000001824 */
[----:B----4-:R-:W-:Y:S01]  /*9c80*/  FADD.FTZ R3, R186, R59 ;  /* 0x0000003bba037221 */ /* 0x010fe20000010000 */
[----:B------:R-:W-:Y:S03]  /*9c90*/  F2FP.PACK_AB R186, R113, R112 ;  /* 0x0000007071ba723e */ /* 0x000fe600000000ff */
[C---:B------:R-:W-:Y:S04]  /*9ca0*/  HMMA.16816.F32 R48, R52.reuse, R68, R48 ;  /* 0x000000443430723c */ /* 0x040fe80000001830 */
[----:B------:R-:W-:Y:S01]  /*9cb0*/  FADD.FTZ R3, R184, R3 ;  /* 0x00000003b8037221 */ /* 0x000fe20000010000 */
[----:B------:R-:W-:Y:S03]  /*9cc0*/  F2FP.PACK_AB R184, R101, R100 ;  /* 0x0000006465b8723e */ /* 0x000fe600000000ff */
[-C--:B------:R-:W-:Y:S08]  /*9cd0*/  HMMA.16816.F32 R116, R52, R70.reuse, R116 ;  /* 0x000000463474723c */ /* 0x080ff00000001874 */
[C---:B------:R-:W-:Y:S08]  /*9ce0*/  HMMA.16816.F32 R120, R44.reuse, R70, R120 ;  /* 0x000000462c78723c */ /* 0x040ff00000001878 */
[-C--:B------:R-:W-:Y:S08]  /*9cf0*/  HMMA.16816.F32 R124, R44, R64.reuse, R124 ;  /* 0x000000402c7c723c */ /* 0x080ff0000000187c */
[C---:B------:R-:W-:Y:S08]  /*9d00*/  HMMA.16816.F32 R128, R52.reuse, R64, R128 ;  /* 0x000000403480723c */ /* 0x040ff00000001880 */
[-C--:B------:R-:W-:Y:S07]  /*9d10*/  HMMA.16816.F32 R132, R52, R66.reuse, R132 ;  /* 0x000000423484723c */ /* 0x080fee0000001884 */
[----:B------:R-:W-:Y:S01]  /*9d20*/  FADD.FTZ R52, R187, R57 ;  /* 0x00000039bb347221 */ /* 0x000fe20000010000 */
[----:B------:R-:W-:Y:S04]  /*9d30*/  HMMA.16816.F32 R40, R44, R66, R40 ;  /* 0x000000422c28723c */ /* 0x000fe80000001828 */
[----:B------:R-:W-:Y:S01]  /*9d40*/  FADD.FTZ R52, R185, R52 ;  /* 0x00000034b9347221 */ /* 0x000fe20000010000 */
[----:B------:R-:W-:Y:S01]  /*9d50*/  F2FP.PACK_AB R185, R103, R102 ;  /* 0x0000006667b9723e */ /* 0x000fe200000000ff */
[----:B------:R-:W-:Y:S01]  /*9d60*/  FADD.FTZ R53, R251, R0 ;  /* 0x00000000fb357221 */ /* 0x000fe20000010000 */
[----:B------:R-:W-:Y:S01]  /*9d70*/  F2FP.PACK_AB R187, R193, R114 ;  /* 0x00000072c1bb723e */ /* 0x000fe200000000ff */
[----:B------:R-:W-:Y:S01]  /*9d80*/  FADD.FTZ R0, R171, R52 ;  /* 0x00000034ab007221 */ /* 0x000fe20000010000 */
[----:B-1----:R-:W-:Y:S03]  /*9d90*/  F2FP.PACK_AB R44, R105, R104 ;  /* 0x00000068692c723e */ /* 0x002fe600000000ff */
[----:B------:R-:W-:Y:S01]  /*9da0*/  FADD.FTZ R52, R167, R3 ;  /* 0x00000003a7347221 */ /* 0x000fe20000010000 */
[----:B------:R-:W-:Y:S01]  /*9db0*/  F2FP.PACK_AB R46, R109, R108 ;  /* 0x0000006c6d2e723e */ /* 0x000fe200000000ff */
[----:B------:R-:W-:Y:S01]  /*9dc0*/  FADD.FTZ R3, R199, R56 ;  /* 0x00000038c7037221 */ /* 0x000fe20000010000 */
[-C--:B------:R-:W-:Y:S01]  /*9dd0*/  HMMA.16816.F32 R148, R184, R156.reuse, R4 ;  /* 0x0000009cb894723c */ /* 0x080fe20000001804 */
[----:B------:R-:W1:Y:S04]  /*9de0*/  LDSM.16.MT88.4 R4, [R225+0x3100] ;  /* 0x00310000e104783b */ /* 0x000e680000004200 */
[----:B------:R-:W-:Y:S01]  /*9df0*/  FADD.FTZ R0, R165, R0 ;  /* 0x00000000a5007221 */ /* 0x000fe20000010000 */
[----:B--2---:R-:W-:Y:S01]  /*9e00*/  F2FP.PACK_AB R45, R107, R106 ;  /* 0x0000006a6b2d723e */ /* 0x004fe200000000ff */
[----:B------:R-:W-:Y:S01]  /*9e10*/  FADD.FTZ R3, R200, R3 ;  /* 0x00000003c8037221 */ /* 0x000fe20000010000 */
[----:B------:R-:W-:Y:S01]  /*9e20*/  F2FP.PACK_AB R47, R60, R61 ;  /* 0x0000003d3c2f723e */ /* 0x000fe200000000ff */
[----:B------:R-:W-:Y:S06]  /*9e30*/  FADD.FTZ R0, R250, R0 ;  /* 0x00000000fa007221 */ /* 0x000fec0000010000 */
[C---:B------:R-:W-:Y:S07]  /*9e40*/  HMMA.16816.F32 R144, R44.reuse, R156, R8 ;  /* 0x0000009c2c90723c */ /* 0x040fee0000001808 */
[----:B------:R-:W-:Y:S01]  /*9e50*/  FADD.FTZ R8, R166, R53 ;  /* 0x00000035a6087221 */ /* 0x000fe20000010000 */
[-C--:B------:R-:W-:Y:S04]  /*9e60*/  HMMA.16816.F32 R152, R44, R158.reuse, R12 ;  /* 0x0000009e2c98723c */ /* 0x080fe8000000180c */
[----:B------:R-:W-:Y:S02]  /*9e70*/  FADD.FTZ R8, R170, R8 ;  /* 0x00000008aa087221 */ /* 0x000fe40000010000 */
[----:B------:R-:W-:Y:S02]  /*9e80*/  FADD.FTZ R10, R168, R3 ;  /* 0x00000003a80a7221 */ /* 0x000fe40000010000 */
[----:B------:R-:W-:Y:S01]  /*9e90*/  FADD.FTZ R12, R164, R52 ;  /* 0x00000034a40c7221 */ /* 0x000fe20000010000 */
[C---:B------:R-:W-:Y:S04]  /*9ea0*/  HMMA.16816.F32 R156, R184.reuse, R158, R16 ;  /* 0x0000009eb89c723c */ /* 0x040fe80000001810 */
[----:B------:R-:W-:Y:S02]  /*9eb0*/  FADD.FTZ R12, R245, R12 ;  /* 0x0000000cf50c7221 */ /* 0x000fe40000010000 */
[----:B------:R-:W-:Y:S02]  /*9ec0*/  FADD.FTZ R11, R169, R8 ;  /* 0x00000008a90b7221 */ /* 0x000fe40000010000 */
[----:B------:R-:W-:Y:S01]  /*9ed0*/  FADD.FTZ R9, R249, R0 ;  /* 0x00000000f9097221 */ /* 0x000fe20000010000 */
[-C--:B---3--:R-:W-:Y:S03]  /*9ee0*/  HMMA.16816.F32 R160, R184, R172.reuse, R20 ;  /* 0x000000acb8a0723c */ /* 0x088fe60000001814 */
[----:B------:R-:W-:Y:S02]  /*9ef0*/  FADD.FTZ R8, R243, R12 ;  /* 0x0000000cf3087221 */ /* 0x000fe40000010000 */
[----:B------:R-:W-:Y:S02]  /*9f00*/  FADD.FTZ R3, R215, R11 ;  /* 0x0000000bd7037221 */ /* 0x000fe40000010000 */
[----:B------:R-:W-:Y:S01]  /*9f10*/  FADD.FTZ R0, R178, R10 ;  /* 0x0000000ab2007221 */ /* 0x000fe20000010000 */
[C---:B------:R-:W-:Y:S04]  /*9f20*/  HMMA.16816.F32 R164, R44.reuse, R172, R24 ;  /* 0x000000ac2ca4723c */ /* 0x040fe80000001818 */
[----:B------:R-:W-:Y:S02]  /*9f30*/  FADD.FTZ R12, R248, R9 ;  /* 0x00000009f80c7221 */ /* 0x000fe40000010000 */
[----:B------:R-:W-:Y:S02]  /*9f40*/  FADD.FTZ R15, R222, R8 ;  /* 0x00000008de0f7221 */ /* 0x000fe40000010000 */
[----:B------:R-:W-:Y:S01]  /*9f50*/  FADD.FTZ R14, R214, R3 ;  /* 0x00000003d60e7221 */ /* 0x000fe20000010000 */
[----:B------:R-:W2:Y:S01]  /*9f60*/  LDSM.16.MT88.4 R8, [R226+0x3100] ;  /* 0x00310000e208783b */ /* 0x000ea20000004200 */
[-C--:B------:R-:W-:Y:S03]  /*9f70*/  HMMA.16816.F32 R168, R44, R174.reuse, R28 ;  /* 0x000000ae2ca8723c */ /* 0x080fe6000000181c */
[----:B------:R-:W-:Y:S02]  /*9f80*/  FADD.FTZ R13, R177, R0 ;  /* 0x00000000b10d7221 */ /* 0x000fe40000010000 */
[----:B------:R-:W-:Y:S02]  /*9f90*/  FADD.FTZ R3, R221, R15 ;  /* 0x0000000fdd037221 */ /* 0x000fe40000010000 */
[----:B------:R-:W-:Y:S01]  /*9fa0*/  FADD.FTZ R0, R213, R14 ;  /* 0x0000000ed5007221 */ /* 0x000fe20000010000 */
[C---:B------:R-:W-:Y:S04]  /*9fb0*/  HMMA.16816.F32 R172, R184.reuse, R174, R32 ;  /* 0x000000aeb8ac723c */ /* 0x040fe80000001820 */
[----:B------:R-:W-:Y:S02]  /*9fc0*/  FADD.FTZ R12, R247, R12 ;  /* 0x0000000cf70c7221 */ /* 0x000fe40000010000 */
[----:B------:R-:W-:Y:S02]  /*9fd0*/  FADD.FTZ R16, R176, R13 ;  /* 0x0000000db0107221 */ /* 0x000fe40000010000 */
[----:B------:R-:W-:Y:S04]  /*9fe0*/  FADD.FTZ R14, R208, R3 ;  /* 0x00000003d00e7221 */ /* 0x000fe80000010000 */
[----:B------:R-:W-:Y:S02]  /*9ff0*/  FADD.FTZ R13, R179, R0 ;  /* 0x00000000b30d7221 */ /* 0x000fe40000010000 */
[----:B------:R-:W-:Y:S01]  /*a000*/  FADD.FTZ R15, R212, R12 ;  /* 0x0000000cd40f7221 */ /* 0x000fe20000010000 */
[-C--:B-1----:R-:W-:Y:S03]  /*a010*/  HMMA.16816.F32 R176, R184, R4.reuse, R36 ;  /* 0x00000004b8b0723c */ /* 0x082fe60000001824 */
[----:B------:R-:W-:Y:S02]  /*a020*/  FADD.FTZ R12, R181, R16 ;  /* 0x00000010b50c7221 */ /* 0x000fe40000010000 */
[----:B------:R-:W-:Y:S02]  /*a030*/  FADD.FTZ R0, R207, R14 ;  /* 0x0000000ecf007221 */ /* 0x000fe40000010000 */
[----:B------:R-:W-:Y:S02]  /*a040*/  FADD.FTZ R3, R211, R15 ;  /* 0x0000000fd3037221 */ /* 0x000fe40000010000 */
[----:B------:R-:W-:Y:S03]  /*a050*/  FADD.FTZ R15, R182, R13 ;  /* 0x0000000db60f7221 */ /* 0x000fe60000010000 */
[----:B------:R-:W-:Y:S02]  /*a060*/  FADD.FTZ R14, R180, R12 ;  /* 0x0000000cb40e7221 */ /* 0x000fe40000010000 */
[----:B------:R-:W-:Y:S02]  /*a070*/  FADD.FTZ R12, R183, R0 ;  /* 0x00000000b70c7221 */ /* 0x000fe40000010000 */
[----:B------:R-:W-:Y:S01]  /*a080*/  FADD.FTZ R13, R210, R3 ;  /* 0x00000003d20d7221 */ /* 0x000fe20000010000 */
[C---:B------:R-:W-:Y:S04]  /*a090*/  HMMA.16816.F32 R180, R44.reuse, R4, R48 ;  /* 0x000000042cb4723c */ /* 0x040fe80000001830 */
[----:B------:R-:W-:Y:S02]  /*a0a0*/  FADD.FTZ R0, R209, R13 ;  /* 0x0000000dd1007221 */ /* 0x000fe40000010000 */
[----:B------:R-:W-:Y:S02]  /*a0b0*/  FADD.FTZ R3, R188, R14 ;  /* 0x0000000ebc037221 */ /* 0x000fe40000010000 */
[----:B------:R-:W-:Y:S01]  /*a0c0*/  FADD.FTZ R4, R205, R15 ;  /* 0x0000000fcd047221 */ /* 0x000fe20000010000 */
[-C--:B------:R-:W-:Y:S03]  /*a0d0*/  HMMA.16816.F32 R116, R44, R6.reuse, R116 ;  /* 0x000000062c74723c */ /* 0x080fe60000001874 */
[----:B------:R-:W-:Y:S02]  /*a0e0*/  FADD.FTZ R14, R206, R12 ;  /* 0x0000000cce0e7221 */ /* 0x000fe40000010000 */
[----:B------:R-:W-:Y:S02]  /*a0f0*/  FADD.FTZ R13, R204, R4 ;  /* 0x00000004cc0d7221 */ /* 0x000fe40000010000 */
[----:B------:R-:W-:Y:S01]  /*a100*/  FADD.FTZ R5, R190, R0 ;  /* 0x00000000be057221 */ /* 0x000fe20000010000 */
[C---:B------:R-:W-:Y:S04]  /*a110*/  HMMA.16816.F32 R120, R184.reuse, R6, R120 ;  /* 0x00000006b878723c */ /* 0x040fe80000001878 */
[----:B------:R-:W-:Y:S01]  /*a120*/  FADD.FTZ R12, R142, R3 ;  /* 0x000000038e0c7221 */ /* 0x000fe20000010000 */
[----:B------:R-:W-:Y:S01]  /*a130*/  MOV R142, R2 ;  /* 0x00000002008e7202 */ /* 0x000fe20000000f00 */
[----:B------:R-:W-:Y:S02]  /*a140*/  FADD.FTZ R4, R81, R14 ;  /* 0x0000000e51047221 */ /* 0x000fe40000010000 */
[----:B------:R-:W-:Y:S01]  /*a150*/  FADD.FTZ R3, R72, R13 ;  /* 0x0000000d48037221 */ /* 0x000fe20000010000 */
[-C--:B--2---:R-:W-:Y:S03]  /*a160*/  HMMA.16816.F32 R124, R184, R8.reuse, R124 ;  /* 0x00000008b87c723c */ /* 0x084fe6000000187c */
        /* <DEDUP_REMOVED lines=11> */
[----:B------:R-:W-:Y:S04]  /*a220*/  HMMA.16816.F32 R184, R184, R10, R40 ;  /* 0x0000000ab8b8723c */ /* 0x000fe80000001828 */
[----:B------:R-:W-:Y:S02]  /*a230*/  FADD.FTZ R12, R78, R5 ;  /* 0x000000054e0c7221 */ /* 0x000fe40000010000 */
[----:B------:R-:W-:Y:S02]  /*a240*/  FADD.FTZ R6, R83, R3 ;  /* 0x0000000353067221 */ /* 0x000fe40000010000 */
[----:B------:R-:W-:Y:S04]  /*a250*/  FADD.FTZ R5, R77, R0 ;  /* 0x000000004d057221 */ /* 0x000fe80000010000 */
[----:B------:R-:W-:Y:S02]  /*a260*/  FADD.FTZ R3, R84, R7 ;  /* 0x0000000754037221 */ /* 0x000fe40000010000 */
        /* <DEDUP_REMOVED lines=28> */
[----:B------:R-:W-:Y:S01]  /*a430*/  FADD.FTZ R7, R107, R7 ;  /* 0x000000076b077221 */ /* 0x000fe20000010000 */
[----:B------:R-:W-:Y:S01]  /*a440*/  STL [R1], R5 ;  /* 0x0000000501007387 */ /* 0x000fe20000100800 */
[----:B------:R-:W-:Y:S02]  /*a450*/  FADD.FTZ R3, R109, R3 ;  /* 0x000000036d037221 */ /* 0x000fe40000010000 */
[----:B------:R-:W-:Y:S01]  /*a460*/  FADD.FTZ R0, R61, R7 ;  /* 0x000000073d007221 */ /* 0x000fe20000010000 */
[----:B------:R-:W-:Y:S03]  /*a470*/  STL [R1+0x4], R4 ;  /* 0x0000040401007387 */ /* 0x000fe60000100800 */
[----:B------:R-:W-:Y:S01]  /*a480*/  FADD.FTZ R0, R60, R0 ;  /* 0x000000003c007221 */ /* 0x000fe20000010000 */
[----:B------:R1:W-:Y:S04]  /*a490*/  STL [R1+0x8], R3 ;  /* 0x0000080301007387 */ /* 0x0003e80000100800 */
[----:B------:R2:W-:Y:S01]  /*a4a0*/  STL [R1+0xc], R0 ;  /* 0x00000c0001007387 */ /* 0x0005e20000100800 */
[----:B-1----:R-:W-:Y:S02]  /*a4b0*/  MOV R3, R137 ;  /* 0x0000008900037202 */ /* 0x002fe40000000f00 */
[----:B--2---:R-:W-:Y:S01]  /*a4c0*/  MOV R0, R138 ;  /* 0x0000008a00007202 */ /* 0x004fe20000000f00 */
[----:B------:R-:W-:-:S05]  /*a4d0*/  @P0 BRA `(.L_x_20) ;  /* 0xffffc1e000000947 */ /* 0x000fca000383ffff */
.L_x_19:
[----:B-1----:R-:W2:Y:S04]  /*a4e0*/  LDL.LU R6, [R1] ;  /* 0x0000000001067983 */ /* 0x002ea80000300800 */
[----:B------:R-:W3:Y:S04]  /*a4f0*/  LDL.LU R4, [R1+0x4] ;  /* 0x0000040001047983 */ /* 0x000ee80000300800 */
[----:B------:R-:W4:Y:S04]  /*a500*/  LDL.LU R10, [R1+0x8] ;  /* 0x00000800010a7983 */ /* 0x000f280000300800 */
[----:B------:R-:W4:Y:S01]  /*a510*/  LDL.LU R8, [R1+0xc] ;  /* 0x00000c0001087983 */ /* 0x000f220000300800 */
[----:B------:R-:W-:-:S02]  /*a520*/  MOV R20, 0xff800000 ;  /* 0xff80000000147802 */ /* 0x000fc40000000f00 */
[----:B------:R-:W-:Y:S02]  /*a530*/  MOV R21, 0xff800000 ;  /* 0xff80000000157802 */ /* 0x000fe40000000f00 */
[----:B------:R-:W-:Y:S02]  /*a540*/  MOV R22, 0xff800000 ;  /* 0xff80000000167802 */ /* 0x000fe40000000f00 */
[----:B------:R-:W-:Y:S02]  /*a550*/  MOV R23, 0xff800000 ;  /* 0xff80000000177802 */ /* 0x000fe40000000f00 */
[----:B------:R-:W-:Y:S01]  /*a560*/  PLOP3.LUT P4, PT, PT, PT, PT, 0x8, 0x0 ;  /* 0x000000000000781c */ /* 0x000fe20003f8e170 */
[----:B--2---:R-:W1:Y:S04]  /*a570*/  SHFL.BFLY PT, R5, R6, 0x2, 0x1f ;  /* 0x0c401f0006057f89 */ /* 0x004e6800000e0000 */
[----:B---3--:R-:W2:Y:S04]  /*a580*/  SHFL.BFLY PT, R9, R4, 0x2, 0x1f ;  /* 0x0c401f0004097f89 */ /* 0x008ea800000e0000 */
[----:B----4-:R-:W3:Y:S01]  /*a590*/  SHFL.BFLY PT, R7, R10, 0x2, 0x1f ;  /* 0x0c401f000a077f89 */ /* 0x010ee200000e0000 */
[----:B-1----:R-:W-:-:S03]  /*a5a0*/  FADD.FTZ R5, R5, R6 ;  /* 0x0000000605057221 */ /* 0x002fc60000010000 */
[----:B------:R-:W1:Y:S01]  /*a5b0*/  SHFL.BFLY PT, R6, R8, 0x2, 0x1f ;  /* 0x0c401f0008067f89 */ /* 0x000e6200000e0000 */
[----:B--2---:R-:W-:-:S03]  /*a5c0*/  FADD.FTZ R9, R9, R4 ;  /* 0x0000000409097221 */ /* 0x004fc60000010000 */
[----:B------:R-:W2:Y:S01]  /*a5d0*/  SHFL.BFLY PT, R0, R5, 0x1, 0x1f ;  /* 0x0c201f0005007f89 */ /* 0x000ea200000e0000 */
[----:B---3--:R-:W-:-:S03]  /*a5e0*/  FADD.FTZ R7, R7, R10 ;  /* 0x0000000a07077221 */ /* 0x008fc60000010000 */
[----:B------:R-:W3:Y:S04]  /*a5f0*/  SHFL.BFLY PT, R4, R9, 0x1, 0x1f ;  /* 0x0c201f0009047f89 */ /* 0x000ee800000e0000 */
[----:B------:R-:W4:Y:S01]  /*a600*/  SHFL.BFLY PT, R3, R7, 0x1, 0x1f ;  /* 0x0c201f0007037f89 */ /* 0x000f2200000e0000 */
[----:B-1----:R-:W-:Y:S02]  /*a610*/  FADD.FTZ R6, R6, R8 ;  /* 0x0000000806067221 */ /* 0x002fe40000010000 */
[----:B--2---:R-:W-:-:S03]  /*a620*/  FADD.FTZ R5, R5, R0 ;  /* 0x0000000005057221 */ /* 0x004fc60000010000 */
[----:B------:R-:W1:Y:S01]  /*a630*/  SHFL.BFLY PT, R8, R6, 0x1, 0x1f ;  /* 0x0c201f0006087f89 */ /* 0x000e6200000e0000 */
[----:B------:R-:W-:Y:S01]  /*a640*/  MOV R0, RZ ;  /* 0x000000ff00007202 */ /* 0x000fe20000000f00 */
[----:B---3--:R-:W-:Y:S01]  /*a650*/  FADD.FTZ R9, R9, R4 ;  /* 0x0000000409097221 */ /* 0x008fe20000010000 */
[----:B------:R-:W-:Y:S02]  /*a660*/  FSETP.NE.FTZ.AND P3, PT, R5, RZ, PT ;  /* 0x000000ff0500720b */ /* 0x000fe40003f75000 */
[----:B------:R-:W-:Y:S01]  /*a670*/  MOV R4, RZ ;  /* 0x000000ff00047202 */ /* 0x000fe20000000f00 */
[----:B----4-:R-:W-:Y:S01]  /*a680*/  FADD.FTZ R7, R7, R3 ;  /* 0x0000000307077221 */ /* 0x010fe20000010000 */
[----:B------:R-:W-:Y:S02]  /*a690*/  FSETP.NE.FTZ.AND P2, PT, R9, RZ, PT ;  /* 0x000000ff0900720b */ /* 0x000fe40003f55000 */
[----:B------:R-:W-:Y:S02]  /*a6a0*/  MOV R3, RZ ;  /* 0x000000ff00037202 */ /* 0x000fe40000000f00 */
[----:B------:R-:W-:-:S05]  /*a6b0*/  FSETP.NE.FTZ.AND P1, PT, R7, RZ, PT ;  /* 0x000000ff0700720b */ /* 0x000fca0003f35000 */
[----:B------:R-:W2:Y:S01]  /*a6c0*/  @P3 MUFU.RCP R0, R5 ;  /* 0x0000000500003308 */ /* 0x000ea20000001000 */
[----:B-1----:R-:W-:-:S07]  /*a6d0*/  FADD.FTZ R6, R8, R6 ;  /* 0x0000000608067221 */ /* 0x002fce0000010000 */
[----:B------:R-:W1:Y:S01]  /*a6e0*/  @P1 MUFU.RCP R3, R7 ;  /* 0x0000000700031308 */ /* 0x000e620000001000 */
[----:B------:R-:W-:Y:S01]  /*a6f0*/  FSETP.NE.FTZ.AND P0, PT, R6, RZ, PT ;  /* 0x000000ff0600720b */ /* 0x000fe20003f15000 */
[----:B--2---:R-:W-:-:S06]  /*a700*/  FMUL.FTZ R148, R0, R148 ;  /* 0x0000009400947220 */ /* 0x004fcc0000410000 */
[----:B------:R-:W2:Y:S01]  /*a710*/  @P2 MUFU.RCP R4, R9 ;  /* 0x0000000900042308 */ /* 0x000ea20000001000 */
[C---:B------:R-:W-:Y:S02]  /*a720*/  FMUL.FTZ R149, R0.reuse, R149 ;  /* 0x0000009500957220 */ /* 0x040fe40000410000 */
[C---:B------:R-:W-:Y:S02]  /*a730*/  FMUL.FTZ R156, R0.reuse, R156 ;  /* 0x0000009c009c7220 */ /* 0x040fe40000410000 */
[C---:B------:R-:W-:Y:S02]  /*a740*/  FMUL.FTZ R157, R0.reuse, R157 ;  /* 0x0000009d009d7220 */ /* 0x040fe40000410000 */
[C---:B------:R-:W-:Y:S01]  /*a750*/  FMUL.FTZ R160, R0.reuse, R160 ;  /* 0x000000a000a07220 */ /* 0x040fe20000410000 */
[----:B------:R-:W-:Y:S01]  /*a760*/  @P3 MUFU.LG2 R11, R5 ;  /* 0x00000005000b3308 */ /* 0x000fe20000000c00 */
[C---:B------:R-:W-:Y:S01]  /*a770*/  FMUL.FTZ R161, R0.reuse, R161 ;  /* 0x000000a100a17220 */ /* 0x040fe20000410000 */
[----:B------:R-:W-:Y:S01]  /*a780*/  @P0 MOV R8, 0x3f317218 ;  /* 0x3f31721800080802 */ /* 0x000fe20000000f00 */
[----:B------:R-:W-:-:S02]  /*a790*/  FMUL.FTZ R172, R0, R172 ;  /* 0x000000ac00ac7220 */ /* 0x000fc40000410000 */
[C---:B------:R-:W-:Y:S02]  /*a7a0*/  FMUL.FTZ R173, R0.reuse, R173 ;  /* 0x000000ad00ad7220 */ /* 0x040fe40000410000 */
[C---:B------:R-:W-:Y:S01]  /*a7b0*/  FMUL.FTZ R176, R0.reuse, R176 ;  /* 0x000000b000b07220 */ /* 0x040fe20000410000 */
[----:B------:R-:W-:Y:S01]  /*a7c0*/  @P2 MUFU.LG2 R9, R9 ;  /* 0x0000000900092308 */ /* 0x000fe20000000c00 */
[C---:B------:R-:W-:Y:S02]  /*a7d0*/  FMUL.FTZ R177, R0.reuse, R177 ;  /* 0x000000b100b17220 */ /* 0x040fe40000410000 */
[C---:B------:R-:W-:Y:S02]  /*a7e0*/  FMUL.FTZ R120, R0.reuse, R120 ;  /* 0x0000007800787220 */ /* 0x040fe40000410000 */
[C---:B------:R-:W-:Y:S02]  /*a7f0*/  FMUL.FTZ R121, R0.reuse, R121 ;  /* 0x0000007900797220 */ /* 0x040fe40000410000 */
[C---:B------:R-:W-:Y:S01]  /*a800*/  FMUL.FTZ R124, R0.reuse, R124 ;  /* 0x0000007c007c7220 */ /* 0x040fe20000410000 */
[----:B------:R-:W-:Y:S01]  /*a810*/  @P1 MUFU.LG2 R7, R7 ;  /* 0x0000000700071308 */ /* 0x000fe20000000c00 */
[----:B------:R-:W-:-:S02]  /*a820*/  FMUL.FTZ R125, R0, R125 ;  /* 0x0000007d007d7220 */ /* 0x000fc40000410000 */
[C---:B------:R-:W-:Y:S02]  /*a830*/  FMUL.FTZ R184, R0.reuse, R184 ;  /* 0x000000b800b87220 */ /* 0x040fe40000410000 */
[----:B------:R-:W-:Y:S01]  /*a840*/  FMUL.FTZ R185, R0, R185 ;  /* 0x000000b900b97220 */ /* 0x000fe20000410000 */
[----:B------:R-:W-:Y:S01]  /*a850*/  MOV R0, RZ ;  /* 0x000000ff00007202 */ /* 0x000fe20000000f00 */
[C---:B-1----:R-:W-:Y:S02]  /*a860*/  FMUL.FTZ R144, R3.reuse, R144 ;  /* 0x0000009003907220 */ /* 0x042fe40000410000 */
[C---:B------:R-:W-:Y:S02]  /*a870*/  FMUL.FTZ R145, R3.reuse, R145 ;  /* 0x0000009103917220 */ /* 0x040fe40000410000 */
[C---:B------:R-:W-:Y:S01]  /*a880*/  FMUL.FTZ R152, R3.reuse, R152 ;  /* 0x0000009803987220 */ /* 0x040fe20000410000 */
[----:B------:R-:W1:Y:S01]  /*a890*/  @P0 MUFU.RCP R0, R6 ;  /* 0x0000000600000308 */ /* 0x000e620000001000 */
[----:B------:R-:W-:-:S02]  /*a8a0*/  FMUL.FTZ R153, R3, R153 ;  /* 0x0000009903997220 */ /* 0x000fc40000410000 */
[C---:B------:R-:W-:Y:S02]  /*a8b0*/  FMUL.FTZ R164, R3.reuse, R164 ;  /* 0x000000a403a47220 */ /* 0x040fe40000410000 */
[C---:B------:R-:W-:Y:S02]  /*a8c0*/  FMUL.FTZ R165, R3.reuse, R165 ;  /* 0x000000a503a57220 */ /* 0x040fe40000410000 */
[C---:B------:R-:W-:Y:S01]  /*a8d0*/  FMUL.FTZ R168, R3.reuse, R168 ;  /* 0x000000a803a87220 */ /* 0x040fe20000410000 */
[----:B------:R-:W3:Y:S01]  /*a8e0*/  @P0 MUFU.LG2 R6, R6 ;  /* 0x0000000600060308 */ /* 0x000ee20000000c00 */
[C---:B------:R-:W-:Y:S02]  /*a8f0*/  FMUL.FTZ R169, R3.reuse, R169 ;  /* 0x000000a903a97220 */ /* 0x040fe40000410000 */
[C---:B------:R-:W-:Y:S02]  /*a900*/  FMUL.FTZ R180, R3.reuse, R180 ;  /* 0x000000b403b47220 */ /* 0x040fe40000410000 */
[----:B------:R-:W-:-:S02]  /*a910*/  FMUL.FTZ R181, R3, R181 ;  /* 0x000000b503b57220 */ /* 0x000fc40000410000 */
[C---:B------:R-:W-:Y:S02]  /*a920*/  FMUL.FTZ R116, R3.reuse, R116 ;  /* 0x0000007403747220 */ /* 0x040fe40000410000 */
[C---:B------:R-:W-:Y:S02]  /*a930*/  FMUL.FTZ R117, R3.reuse, R117 ;  /* 0x0000007503757220 */ /* 0x040fe40000410000 */
[C---:B------:R-:W-:Y:S02]  /*a940*/  FMUL.FTZ R128, R3.reuse, R128 ;  /* 0x0000008003807220 */ /* 0x040fe40000410000 */
[C---:B------:R-:W-:Y:S02]  /*a950*/  FMUL.FTZ R129, R3.reuse, R129 ;  /* 0x0000008103817220 */ /* 0x040fe40000410000 */
[C---:B------:R-:W-:Y:S02]  /*a960*/  FMUL.FTZ R132, R3.reuse, R132 ;  /* 0x0000008403847220 */ /* 0x040fe40000410000 */
[----:B------:R-:W-:Y:S01]  /*a970*/  FMUL.FTZ R133, R3, R133 ;  /* 0x0000008503857220 */ /* 0x000fe20000410000 */
[----:B------:R-:W-:Y:S01]  /*a980*/  @P2 MOV R3, 0x3f317218 ;  /* 0x3f31721800032802 */ /* 0x000fe20000000f00 */
[----:B--2---:R-:W-:-:S02]  /*a990*/  FMUL.FTZ R150, R4, R150 ;  /* 0x0000009604967220 */ /* 0x004fc40000410000 */
[C---:B------:R-:W-:Y:S02]  /*a9a0*/  FMUL.FTZ R151, R4.reuse, R151 ;  /* 0x0000009704977220 */ /* 0x040fe40000410000 */
[C---:B------:R-:W-:Y:S02]  /*a9b0*/  FMUL.FTZ R158, R4.reuse, R158 ;  /* 0x0000009e049e7220 */ /* 0x040fe40000410000 */
[C---:B------:R-:W-:Y:S02]  /*a9c0*/  FMUL.FTZ R159, R4.reuse, R159 ;  /* 0x0000009f049f7220 */ /* 0x040fe40000410000 */
        /* <DEDUP_REMOVED lines=11> */
[----:B------:R-:W-:Y:S01]  /*aa80*/  FMUL.FTZ R187, R4, R187 ;  /* 0x000000bb04bb7220 */ /* 0x000fe20000410000 */
[----:B------:R-:W-:Y:S01]  /*aa90*/  @P3 MOV R4, 0x3f317218 ;  /* 0x3f31721800043802 */ /* 0x000fe20000000f00 */
[C---:B-1----:R-:W-:Y:S02]  /*aaa0*/  FMUL.FTZ R146, R0.reuse, R146 ;  /* 0x0000009200927220 */ /* 0x042fe40000410000 */
        /* <DEDUP_REMOVED lines=14> */
[----:B------:R-:W-:Y:S01]  /*ab90*/  FMUL.FTZ R135, R0, R135 ;  /* 0x0000008700877220 */ /* 0x000fe20000410000 */
[----:B------:R-:W-:Y:S01]  /*aba0*/  @P1 MOV R0, 0x3f317218 ;  /* 0x3f31721800001802 */ /* 0x000fe20000000f00 */
[----:B------:R-:W-:Y:S02]  /*abb0*/  @P2 FMUL.FTZ R5, R3, c[0x0][0x2d0] ;  /* 0x0000b40003052a20 */ /* 0x000fe40000410000 */
[----:B------:R-:W-:Y:S02]  /*abc0*/  @P3 FMUL.FTZ R10, R4, c[0x0][0x2d0] ;  /* 0x0000b400040a3a20 */ /* 0x000fe40000410000 */
[----:B------:R-:W-:Y:S02]  /*abd0*/  @P1 FMUL.FTZ R3, R0, c[0x0][0x2d0] ;  /* 0x0000b40000031a20 */ /* 0x000fe40000410000 */
[----:B------:R-:W-:Y:S02]  /*abe0*/  @P3 FMUL.FTZ R11, R11, 0.69314718246459960938 ;  /* 0x3f3172180b0b3820 */ /* 0x000fe40000410000 */
[----:B------:R-:W-:-:S02]  /*abf0*/  @P2 FMUL.FTZ R9, R9, 0.69314718246459960938 ;  /* 0x3f31721809092820 */ /* 0x000fc40000410000 */
[----:B------:R-:W-:Y:S02]  /*ac00*/  @P1 FMUL.FTZ R7, R7, 0.69314718246459960938 ;  /* 0x3f31721807071820 */ /* 0x000fe40000410000 */
[----:B---3--:R-:W-:Y:S02]  /*ac10*/  @P0 FMUL.FTZ R4, R6, 0.69314718246459960938 ;  /* 0x3f31721806040820 */ /* 0x008fe40000410000 */
[----:B------:R-:W-:Y:S02]  /*ac20*/  @P0 FMUL.FTZ R0, R8, c[0x0][0x2d0] ;  /* 0x0000b40008000a20 */ /* 0x000fe40000410000 */
[----:B------:R-:W-:Y:S02]  /*ac30*/  @P3 FFMA.FTZ R20, R10, R138, R11 ;  /* 0x0000008a0a143223 */ /* 0x000fe4000001000b */
[----:B------:R-:W-:Y:S02]  /*ac40*/  @P2 FFMA.FTZ R21, R5, R137, R9 ;  /* 0x0000008905152223 */ /* 0x000fe40000010009 */
[----:B------:R-:W-:-:S02]  /*ac50*/  @P1 FFMA.FTZ R22, R3, R136, R7 ;  /* 0x0000008803161223 */ /* 0x000fc40000010007 */
[----:B------:R-:W-:Y:S02]  /*ac60*/  @P0 FFMA.FTZ R23, R0, R2, R4 ;  /* 0x0000000200170223 */ /* 0x000fe40000010004 */
.L_x_3:
[----:B-1----:R-:W-:Y:S05]  /*ac70*/  @P4 BRA `(.L_x_21) ;  /* 0x0000142000004947 */ /* 0x002fea0003800000 */
[----:B------:R-:W2:Y:S01]  /*ac80*/  LDL.LU R14, [R1+0x20] ;  /* 0x00002000010e7983 */ /* 0x000ea20000300800 */
[----:B------:R-:W-:Y:S01]  /*ac90*/  MOV R24, c[0x0][0x4e8] ;  /* 0x00013a0000187a02 */ /* 0x000fe20000000f00 */
[----:B------:R-:W-:Y:S02]  /*aca0*/  BSSY B0, `(.L_x_22) ;  /* 0x00000a9000007945 */ /* 0x000fe40003800000 */
[----:B------:R-:W1:Y:S01]  /*acb0*/  S2R R16, SR_TID.X ;  /* 0x0000000000107919 */ /* 0x000e620000002100 */
[C---:B------:R-:W-:Y:S01]  /*acc0*/  ISETP.NE.AND P0, PT, R24.reuse, 0x1, PT ;  /* 0x000000011800780c */ /* 0x040fe20003f05270 */
[----:B------:R-:W-:Y:S02]  /*acd0*/  IMAD R24, R24, c[0x0][0x388], RZ ;  /* 0x0000e20018187a24 */ /* 0x000fe400078e02ff */
[----:B------:R-:W3:Y:S04]  /*ace0*/  S2R R12, SR_CTAID.Y ;  /* 0x00000000000c7919 */ /* 0x000ee80000002600 */
[----:B------:R-:W4:Y:S04]  /*acf0*/  S2R R13, SR_CTAID.Z ;  /* 0x00000000000d7919 */ /* 0x000f280000002700 */
[----:B------:R-:W2:Y:S01]  /*ad00*/  S2R R15, SR_CTAID.X ;  /* 0x00000000000f7919 */ /* 0x000ea20000002500 */
[----:B-1----:R-:W-:-:S04]  /*ad10*/  SHF.R.S32.HI R11, RZ, 0x1f, R16 ;  /* 0x0000001fff0b7819 */ /* 0x002fc80000011410 */
[CC--:B------:R-:W-:Y:S02]  /*ad20*/  LEA.HI R6, R11.reuse, R16.reuse, RZ, 0x2 ;  /* 0x000000100b067211 */ /* 0x0c0fe400078f10ff */
[----:B------:R-:W-:Y:S02]  /*ad30*/  LEA.HI R11, R11, R16, RZ, 0x5 ;  /* 0x000000100b0b7211 */ /* 0x000fe400078f28ff */
[----:B------:R-:W-:Y:S02]  /*ad40*/  LOP3.LUT R6, R6, 0xfffffffc, RZ, 0xc0, !PT ;  /* 0xfffffffc06067812 */ /* 0x000fe400078ec0ff */
[----:B------:R-:W-:-:S03]  /*ad50*/  SHF.R.S32.HI R7, RZ, 0x5, R11 ;  /* 0x00000005ff077819 */ /* 0x000fc6000001140b */
[----:B------:R-:W-:Y:S01]  /*ad60*/  IMAD.IADD R6, R16, 0x1, -R6 ;  /* 0x0000000110067824 */ /* 0x000fe200078e0a06 */
[----:B------:R-:W-:Y:S01]  /*ad70*/  BAR.SYNC.DEFER_BLOCKING 0x1, 0x80 ;  /* 0x0042000000007b1d */ /* 0x000fe20000010000 */
[----:B--2---:R-:W-:Y:S01]  /*ad80*/  SHF.R.S32.HI R10, RZ, 0x1f, R14 ;  /* 0x0000001fff0a7819 */ /* 0x004fe2000001140e */
[----:B------:R-:W-:-:S04]  /*ad90*/  IMAD.WIDE.U32 R2, R14, c[0x0][0x4d0], RZ ;  /* 0x000134000e027a25 */ /* 0x000fc800078e00ff */
[----:B------:R-:W-:Y:S02]  /*ada0*/  IMAD R0, R10, c[0x0][0x4d0], RZ ;  /* 0x000134000a007a24 */ /* 0x000fe400078e02ff */
[----:B------:R-:W-:Y:S02]  /*adb0*/  IMAD.MOV R9, RZ, RZ, -R14 ;  /* 0x000000ffff097224 */ /* 0x000fe400078e0a0e */
[----:B------:R-:W-:Y:S01]  /*adc0*/  IMAD R4, R14, c[0x0][0x4d4], R0 ;  /* 0x000135000e047a24 */ /* 0x000fe200078e0200 */
[----:B------:R-:W-:Y:S01]  /*add0*/  SHF.R.S32.HI R0, RZ, 0x1f, R11 ;  /* 0x0000001fff007819 */ /* 0x000fe2000001140b */
[----:B---3--:R-:W-:Y:S01]  /*ade0*/  IMAD R12, R9, c[0x0][0x550], R12 ;  /* 0x00015400090c7a24 */ /* 0x008fe200078e020c */
[----:B------:R-:W-:Y:S01]  /*adf0*/  LOP3.LUT R11, R11, 0xffffffe0, RZ, 0xc0, !PT ;  /* 0xffffffe00b0b7812 */ /* 0x000fe200078ec0ff */
[----:B------:R-:W-:Y:S01]  /*ae00*/  IMAD.IADD R5, R3, 0x1, R4 ;  /* 0x0000000103057824 */ /* 0x000fe200078e0204 */
[----:B------:R-:W-:Y:S01]  /*ae10*/  LEA.HI R8, R0, R7, RZ, 0x2 ;  /* 0x0000000700087211 */ /* 0x000fe200078f10ff */
[----:B------:R-:W-:Y:S01]  /*ae20*/  IMAD.MOV.U32 R4, RZ, RZ, R2 ;  /* 0x000000ffff047224 */ /* 0x000fe200078e0002 */
[----:B------:R-:W-:Y:S01]  /*ae30*/  LEA.HI R0, R6, R6, RZ, 0x1 ;  /* 0x0000000606007211 */ /* 0x000fe200078f08ff */
[----:B------:R-:W-:Y:S01]  /*ae40*/  IMAD R2, R10, c[0x0][0x438], RZ ;  /* 0x00010e000a027a24 */ /* 0x000fe200078e02ff */
[----:B------:R-:W-:Y:S01]  /*ae50*/  LOP3.LUT R8, R8, 0xffffffc, RZ, 0xc0, !PT ;  /* 0x0ffffffc08087812 */ /* 0x000fe200078ec0ff */
[----:B----4-:R-:W-:Y:S01]  /*ae60*/  IMAD.WIDE.U32 R4, R13, c[0x0][0x4d8], R4 ;  /* 0x000136000d047a25 */ /* 0x010fe200078e0004 */
[----:B------:R-:W-:-:S02]  /*ae70*/  LOP3.LUT R3, R0, 0x1ffffffe, RZ, 0xc0, !PT ;  /* 0x1ffffffe00037812 */ /* 0x000fc400078ec0ff */
[----:B------:R-:W-:Y:S01]  /*ae80*/  IADD3 R16, -R11, R16, RZ ;  /* 0x000000100b107210 */ /* 0x000fe20007ffe1ff */
[----:B------:R-:W-:Y:S01]  /*ae90*/  IMAD.SHL.U32 R0, R0, 0x20, RZ ;  /* 0x0000002000007824 */ /* 0x000fe200078e00ff */
[----:B------:R-:W-:Y:S01]  /*aea0*/  SHF.R.S32.HI R10, RZ, 0x1f, R13 ;  /* 0x0000001fff0a7819 */ /* 0x000fe2000001140d */
[----:B------:R-:W-:Y:S01]  /*aeb0*/  IMAD.IADD R9, R7, 0x1, -R8 ;  /* 0x0000000107097824 */ /* 0x000fe200078e0a08 */
[----:B------:R-:W-:Y:S02]  /*aec0*/  SHF.R.S32.HI R8, RZ, 0x1f, R16 ;  /* 0x0000001fff087819 */ /* 0x000fe40000011410 */
[----:B------:R-:W-:Y:S01]  /*aed0*/  IADD3 R7, R6, -R3, RZ ;  /* 0x8000000306077210 */ /* 0x000fe20007ffe0ff */
[----:B------:R-:W-:Y:S01]  /*aee0*/  IMAD R6, R14, c[0x0][0x43c], R2 ;  /* 0x00010f000e067a24 */ /* 0x000fe200078e0202 */
[----:B------:R-:W-:Y:S01]  /*aef0*/  LOP3.LUT R0, R0, 0xffffffc0, RZ, 0xc0, !PT ;  /* 0xffffffc000007812 */ /* 0x000fe200078ec0ff */
[----:B------:R-:W-:Y:S01]  /*af00*/  IMAD.WIDE.U32 R2, R14, c[0x0][0x438], RZ ;  /* 0x00010e000e027a25 */ /* 0x000fe200078e00ff */
[----:B------:R-:W-:-:S02]  /*af10*/  LEA.HI R19, R8, R16, RZ, 0x2 ;  /* 0x0000001008137211 */ /* 0x000fc400078f10ff */
[----:B------:R-:W-:Y:S01]  /*af20*/  LOP3.LUT P1, RZ, R16, 0x3, RZ, 0xc0, !PT ;  /* 0x0000000310ff7812 */ /* 0x000fe2000782c0ff */
[----:B------:R-:W-:Y:S01]  /*af30*/  IMAD R8, R7, 0x8, R0 ;  /* 0x0000000807087824 */ /* 0x000fe200078e0200 */
[----:B------:R-:W-:Y:S01]  /*af40*/  SHF.R.S32.HI R7, RZ, 0x2, R19 ;  /* 0x00000002ff077819 */ /* 0x000fe20000011413 */
[C---:B------:R-:W-:Y:S02]  /*af50*/  IMAD R11, R10.reuse, c[0x0][0x4d8], RZ ;  /* 0x000136000a0b7a24 */ /* 0x040fe400078e02ff */
[----:B------:R-:W-:Y:S02]  /*af60*/  IMAD.IADD R3, R3, 0x1, R6 ;  /* 0x0000000103037824 */ /* 0x000fe400078e0206 */
[----:B------:R-:W-:Y:S02]  /*af70*/  IMAD R14, R9, 0x10, R7 ;  /* 0x00000010090e7824 */ /* 0x000fe400078e0207 */
[----:B------:R-:W-:Y:S02]  /*af80*/  IMAD R6, R10, c[0x0][0x440], RZ ;  /* 0x000110000a067a24 */ /* 0x000fe400078e02ff */
[----:B------:R-:W-:-:S02]  /*af90*/  IMAD.IADD R8, R14, 0x1, R8 ;  /* 0x000000010e087824 */ /* 0x000fc400078e0208 */
[----:B------:R-:W-:Y:S02]  /*afa0*/  IMAD R0, R13, c[0x0][0x4dc], R11 ;  /* 0x000137000d007a24 */ /* 0x000fe400078e020b */
[----:B------:R-:W-:Y:S02]  /*afb0*/  IMAD R8, R15, 0x80, R8 ;  /* 0x000000800f087824 */ /* 0x000fe400078e0208 */
[----:B------:R-:W-:Y:S01]  /*afc0*/  IMAD R6, R13, c[0x0][0x444], R6 ;  /* 0x000111000d067a24 */ /* 0x000fe200078e0206 */
[----:B------:R-:W-:Y:S01]  /*afd0*/  IADD3 R5, R5, R0, RZ ;  /* 0x0000000005057210 */ /* 0x000fe20007ffe0ff */
[----:B------:R-:W-:Y:S01]  /*afe0*/  IMAD.WIDE.U32 R2, R13, c[0x0][0x440], R2 ;  /* 0x000110000d027a25 */ /* 0x000fe200078e0002 */
[----:B------:R-:W-:-:S03]  /*aff0*/  SHF.R.S32.HI R0, RZ, 0x1f, R12 ;  /* 0x0000001fff007819 */ /* 0x000fc6000001140c */
[----:B------:R-:W-:Y:S01]  /*b000*/  @P0 IMAD.HI.U32 R11, R8, c[0x0][0x4ec], RZ ;  /* 0x00013b00080b0a27 */ /* 0x000fe200078e00ff */
[----:B------:R-:W-:-:S03]  /*b010*/  IADD3 R3, R3, R6, RZ ;  /* 0x0000000603037210 */ /* 0x000fc60007ffe0ff */
[----:B------:R-:W-:-:S04]  /*b020*/  @P0 IMAD.HI.U32 R10, R8, c[0x0][0x4ec], RZ ;  /* 0x00013b00080a0a27 */ /* 0x000fc800078e00ff */
[--C-:B------:R-:W-:Y:S01]  /*b030*/  IMAD.MOV.U32 R6, RZ, RZ, R8.reuse ;  /* 0x000000ffff067224 */ /* 0x100fe200078e0008 */
[----:B------:R-:W-:Y:S01]  /*b040*/  @P0 SHF.R.U32.HI R6, RZ, c[0x0][0x4f0], R11 ;  /* 0x00013c00ff060a19 */ /* 0x000fe2000001160b */
[----:B------:R-:W-:Y:S01]  /*b050*/  IMAD.MOV.U32 R7, RZ, RZ, R8 ;  /* 0x000000ffff077224 */ /* 0x000fe200078e0008 */
[----:B------:R-:W-:Y:S01]  /*b060*/  @P0 SHF.R.U32.HI R7, RZ, c[0x0][0x4f0], R10 ;  /* 0x00013c00ff070a19 */ /* 0x000fe2000001160a */
[----:B------:R-:W-:Y:S01]  /*b070*/  IMAD R9, R0, c[0x0][0x448], RZ ;  /* 0x0001120000097a24 */ /* 0x000fe200078e02ff */
[----:B------:R-:W-:Y:S01]  /*b080*/  IADD3 R10, -R6, RZ, RZ ;  /* 0x000000ff060a7210 */ /* 0x000fe20007ffe1ff */
[----:B------:R-:W-:Y:S02]  /*b090*/  IMAD R0, R0, c[0x0][0x4e0], RZ ;  /* 0x0001380000007a24 */ /* 0x000fe400078e02ff */
[C---:B------:R-:W-:Y:S01]  /*b0a0*/  IMAD R11, R12.reuse, c[0x0][0x44c], R9 ;  /* 0x000113000c0b7a24 */ /* 0x040fe200078e0209 */
[----:B------:R-:W-:Y:S01]  /*b0b0*/  SHF.R.S32.HI R9, RZ, 0x1f, R7 ;  /* 0x0000001fff097819 */ /* 0x000fe20000011407 */
[----:B------:R-:W-:-:S02]  /*b0c0*/  IMAD R13, R12, c[0x0][0x4e4], R0 ;  /* 0x000139000c0d7a24 */ /* 0x000fc400078e0200 */
[----:B------:R-:W-:-:S04]  /*b0d0*/  IMAD.WIDE.U32 R4, R12, c[0x0][0x4e0], R4 ;  /* 0x000138000c047a25 */ /* 0x000fc800078e0004 */
[----:B------:R-:W-:Y:S01]  /*b0e0*/  IMAD R0, R10, c[0x0][0x4e8], R8 ;  /* 0x00013a000a007a24 */ /* 0x000fe200078e0208 */
[----:B------:R-:W-:Y:S01]  /*b0f0*/  SHF.R.S32.HI R10, RZ, 0x1f, R6 ;  /* 0x0000001fff0a7819 */ /* 0x000fe20000011406 */
[----:B------:R-:W-:Y:S01]  /*b100*/  IMAD R9, R9, c[0x0][0x430], RZ ;  /* 0x00010c0009097a24 */ /* 0x000fe200078e02ff */
[----:B------:R-:W-:Y:S01]  /*b110*/  IADD3 R4, P0, R6, R4, RZ ;  /* 0x0000000406047210 */ /* 0x000fe20007f1e0ff */
[----:B------:R-:W-:Y:S01]  /*b120*/  IMAD.WIDE.U32 R2, R12, c[0x0][0x448], R2 ;  /* 0x000112000c027a25 */ /* 0x000fe200078e0002 */
[----:B------:R-:W-:Y:S02]  /*b130*/  SHF.R.S32.HI R6, RZ, 0x1f, R0 ;  /* 0x0000001fff067819 */ /* 0x000fe40000011400 */
[----:B------:R-:W-:Y:S01]  /*b140*/  IADD3.X R5, R10, R5, R13, P0, !PT ;  /* 0x000000050a057210 */ /* 0x000fe200007fe40d */
[----:B------:R-:W-:Y:S02]  /*b150*/  IMAD R10, R7, c[0x0][0x434], R9 ;  /* 0x00010d00070a7a24 */ /* 0x000fe400078e0209 */
[----:B------:R-:W-:-:S02]  /*b160*/  IMAD R9, R6, c[0x0][0x4c8], RZ ;  /* 0x0001320006097a24 */ /* 0x000fc400078e02ff */
[----:B------:R-:W-:Y:S02]  /*b170*/  IMAD.MOV R6, RZ, RZ, -R7 ;  /* 0x000000ffff067224 */ /* 0x000fe400078e0a07 */
[----:B------:R-:W-:-:S04]  /*b180*/  IMAD.WIDE.U32 R4, R0, c[0x0][0x4c8], R4 ;  /* 0x0001320000047a25 */ /* 0x000fc800078e0004 */
[----:B------:R-:W-:Y:S02]  /*b190*/  IMAD R0, R0, c[0x0][0x4cc], R9 ;  /* 0x0001330000007a24 */ /* 0x000fe400078e0209 */
[----:B------:R-:W-:Y:S02]  /*b1a0*/  IMAD.IADD R3, R3, 0x1, R11 ;  /* 0x0000000103037824 */ /* 0x000fe400078e020b */
[----:B------:R-:W-:Y:S01]  /*b1b0*/  IMAD R13, R6, c[0x0][0x4e8], R8 ;  /* 0x00013a00060d7a24 */ /* 0x000fe200078e0208 */
[C---:B------:R-:W-:Y:S01]  /*b1c0*/  LEA R6, P0, R4.reuse, c[0x0][0x4a8], 0x2 ;  /* 0x00012a0004067a11 */ /* 0x040fe200078010ff */
[----:B------:R-:W-:Y:S02]  /*b1d0*/  IMAD.IADD R0, R5, 0x1, R0 ;  /* 0x0000000105007824 */ /* 0x000fe400078e0200 */
[----:B------:R-:W-:Y:S01]  /*b1e0*/  IMAD.WIDE.U32 R2, R7, c[0x0][0x430], R2 ;  /* 0x00010c0007027a25 */ /* 0x000fe200078e0002 */
[----:B------:R-:W-:Y:S01]  /*b1f0*/  SHF.R.S32.HI R7, RZ, 0x1f, R13 ;  /* 0x0000001fff077819 */ /* 0x000fe2000001140d */
[----:B------:R-:W-:Y:S01]  /*b200*/  SHFL.IDX PT, R8, R6, 0x2, 0x1c1f ;  /* 0x005c1f0006087f89 */ /* 0x000fe200000e0000 */
[----:B------:R-:W-:Y:S01]  /*b210*/  LEA.HI.X R0, R4, c[0x0][0x4ac], R0, 0x2, P0 ;  /* 0x00012b0004007a11 */ /* 0x000fe200000f1400 */
[----:B------:R-:W-:Y:S01]  /*b220*/  IMAD R12, R15, 0x80, R14 ;  /* 0x000000800f0c7824 */ /* 0x000fe200078e020e */
[----:B------:R-:W-:Y:S01]  /*b230*/  IADD3 R3, R3, R10, RZ ;  /* 0x0000000a03037210 */ /* 0x000fe20007ffe0ff */
[----:B------:R-:W-:Y:S01]  /*b240*/  IMAD R7, R7, c[0x0][0x428], RZ ;  /* 0x00010a0007077a24 */ /* 0x000fe200078e02ff */
[----:B------:R-:W-:Y:S02]  /*b250*/  SHFL.IDX PT, R4, R6, RZ, 0x1c1f ;  /* 0x001c1fff06047589 */ /* 0x000fe400000e0000 */
[C---:B------:R-:W-:Y:S01]  /*b260*/  IADD3 R14, R12.reuse, 0x40, RZ ;  /* 0x000000400c0e7810 */ /* 0x040fe20007ffe0ff */
[C---:B------:R-:W-:Y:S01]  /*b270*/  IMAD R15, R13.reuse, c[0x0][0x42c], R7 ;  /* 0x00010b000d0f7a24 */ /* 0x040fe200078e0207 */
[----:B------:R-:W1:Y:S01]  /*b280*/  SHFL.IDX PT, R5, R0, RZ, 0x1c1f ;  /* 0x001c1fff00057589 */ /* 0x000e6200000e0000 */
[----:B------:R-:W-:Y:S01]  /*b290*/  IMAD.WIDE.U32 R2, R13, c[0x0][0x428], R2 ;  /* 0x00010a000d027a25 */ /* 0x000fe200078e0002 */
[----:B------:R-:W-:-:S02]  /*b2a0*/  IADD3 R13, R12, 0x48, RZ ;  /* 0x000000480c0d7810 */ /* 0x000fc40007ffe0ff */
[----:B------:R-:W-:Y:S01]  /*b2b0*/  SHFL.IDX PT, R10, R6, 0x1, 0x1c1f ;  /* 0x003c1f00060a7f89 */ /* 0x000fe200000e0000 */
[-C--:B------:R-:W-:Y:S02]  /*b2c0*/  ISETP.GE.OR P4, PT, R12, R24.reuse, P1 ;  /* 0x000000180c00720c */ /* 0x080fe40000f86670 */
[-C--:B------:R-:W-:Y:S01]  /*b2d0*/  ISETP.GE.OR P2, PT, R14, R24.reuse, P1 ;  /* 0x000000180e00720c */ /* 0x080fe20000f46670 */
[----:B------:R-:W2:Y:S01]  /*b2e0*/  SHFL.IDX PT, R11, R0, 0x1, 0x1c1f ;  /* 0x003c1f00000b7f89 */ /* 0x000ea200000e0000 */
[----:B------:R-:W-:Y:S02]  /*b2f0*/  IADD3 R3, R3, R15, RZ ;  /* 0x0000000f03037210 */ /* 0x000fe40007ffe0ff */
[----:B------:R-:W-:Y:S01]  /*b300*/  LEA R18, P0, R2, c[0x0][0x400], 0x2 ;  /* 0x0001000002127a11 */ /* 0x000fe200078010ff */
[----:B------:R-:W3:Y:S01]  /*b310*/  SHFL.IDX PT, R9, R0, 0x2, 0x1c1f ;  /* 0x005c1f0000097f89 */ /* 0x000ee200000e0000 */
[-C--:B------:R-:W-:Y:S02]  /*b320*/  ISETP.GE.AND P5, PT, R14, R24.reuse, PT ;  /* 0x000000180e00720c */ /* 0x080fe40003fa6270 */
[----:B------:R-:W-:Y:S01]  /*b330*/  LEA.HI.X R17, R2, c[0x0][0x404], R3, 0x2, P0 ;  /* 0x0001010002117a11 */ /* 0x000fe200000f1403 */
[----:B------:R-:W-:Y:S01]  /*b340*/  SHFL.IDX PT, R6, R6, 0x3, 0x1c1f ;  /* 0x007c1f0006067f89 */ /* 0x000fe200000e0000 */
[----:B------:R-:W-:-:S03]  /*b350*/  ISETP.GE.AND P6, PT, R13, R24, PT ;  /* 0x000000180d00720c */ /* 0x000fc60003fc6270 */
[----:B------:R4:W2:Y:S04]  /*b360*/  SHFL.IDX PT, R7, R0, 0x3, 0x1c1f ;  /* 0x007c1f0000077f89 */ /* 0x0008a800000e0000 */
[----:B-1----:R1:W-:Y:S04]  /*b370*/  @!P4 ST.E [R4.64], R20 ;  /* 0x000000140400c985 */ /* 0x0023e8000c101908 */
[----:B------:R1:W1:Y:S04]  /*b380*/  SHFL.IDX PT, R2, R18, RZ, 0x1c1f ;  /* 0x001c1fff12027589 */ /* 0x00026800000e0000 */
[----:B------:R1:W1:Y:S01]  /*b390*/  SHFL.IDX PT, R3, R17, RZ, 0x1c1f ;  /* 0x001c1fff11037589 */ /* 0x00026200000e0000 */
[----:B----4-:R-:W-:-:S04]  /*b3a0*/  IADD3 R0, R12, 0x8, RZ ;  /* 0x000000080c007810 */ /* 0x010fc80007ffe0ff */
[CC--:B------:R-:W-:Y:S02]  /*b3b0*/  ISETP.GE.OR P3, PT, R0.reuse, R24.reuse, P1 ;  /* 0x000000180000720c */ /* 0x0c0fe40000f66670 */
[-C--:B------:R-:W-:Y:S02]  /*b3c0*/  ISETP.GE.OR P1, PT, R13, R24.reuse, P1 ;  /* 0x000000180d00720c */ /* 0x080fe40000f26670 */
[----:B------:R-:W-:Y:S02]  /*b3d0*/  ISETP.GE.AND P0, PT, R0, R24, PT ;  /* 0x000000180000720c */ /* 0x000fe40003f06270 */
[----:B------:R-:W-:-:S05]  /*b3e0*/  LOP3.LUT R0, R19, 0x7ffffffc, RZ, 0xc0, !PT ;  /* 0x7ffffffc13007812 */ /* 0x000fca00078ec0ff */
[----:B------:R-:W-:Y:S02]  /*b3f0*/  IMAD.IADD R0, R16, 0x1, -R0 ;  /* 0x0000000110007824 */ /* 0x000fe400078e0a00 */
[----:B--2---:R2:W-:Y:S03]  /*b400*/  @!P3 ST.E [R10.64], R21 ;  /* 0x000000150a00b985 */ /* 0x0045e6000c101908 */
[----:B------:R-:W-:Y:S01]  /*b410*/  SHF.L.U32 R0, R0, 0x1, RZ ;  /* 0x0000000100007819 */ /* 0x000fe200000006ff */
[----:B---3--:R2:W-:Y:S04]  /*b420*/  @!P2 ST.E [R8.64], R22 ;  /* 0x000000160800a985 */ /* 0x0085e8000c101908 */
[----:B------:R2:W-:Y:S01]  /*b430*/  @!P1 ST.E [R6.64], R23 ;  /* 0x0000001706009985 */ /* 0x0005e2000c101908 */
[----:B------:R-:W-:-:S13]  /*b440*/  ISETP.GE.AND P1, PT, R12, R24, PT ;  /* 0x000000180c00720c */ /* 0x000fda0003f26270 */
[----:B------:R-:W-:Y:S05]  /*b450*/  @P1 BRA `(.L_x_23) ;  /* 0x000002d000001947 */ /* 0x000fea0003800000 */
[C---:B-12---:R-:W-:Y:S02]  /*b460*/  IADD3 R6, R0.reuse, 0x8, RZ ;  /* 0x0000000800067810 */ /* 0x046fe40007ffe0ff */
[C---:B------:R-:W-:Y:S02]  /*b470*/  IADD3 R5, R0.reuse, 0x10, RZ ;  /* 0x0000001000057810 */ /* 0x040fe40007ffe0ff */
[----:B------:R-:W-:Y:S02]  /*b480*/  IADD3 R4, R0, 0x18, RZ ;  /* 0x0000001800047810 */ /* 0x000fe40007ffe0ff */
[----:B------:R-:W-:Y:S02]  /*b490*/  ISETP.GE.AND P3, PT, R6, c[0x0][0x3c8], PT ;  /* 0x0000f20006007a0c */ /* 0x000fe40003f66270 */
[----:B------:R-:W-:Y:S02]  /*b4a0*/  ISETP.GE.AND P2, PT, R5, c[0x0][0x3c8], PT ;  /* 0x0000f20005007a0c */ /* 0x000fe40003f46270 */
[----:B------:R-:W-:-:S02]  /*b4b0*/  ISETP.GE.AND P1, PT, R4, c[0x0][0x3c8], PT ;  /* 0x0000f20004007a0c */ /* 0x000fc40003f26270 */
[----:B------:R-:W-:-:S07]  /*b4c0*/  ISETP.GE.AND P4, PT, R0, c[0x0][0x3c8], PT ;  /* 0x0000f20000007a0c */ /* 0x000fce0003f86270 */
[----:B------:R-:W-:Y:S02]  /*b4d0*/  @!P3 LEA.HI R8, R6, R6, RZ, 0x1 ;  /* 0x000000060608b211 */ /* 0x000fe400078f08ff */
[----:B------:R-:W-:Y:S02]  /*b4e0*/  @!P2 LEA.HI R5, R5, R5, RZ, 0x1 ;  /* 0x000000050505a211 */ /* 0x000fe400078f08ff */
[----:B------:R-:W-:Y:S02]  /*b4f0*/  @!P1 LEA.HI R6, R4, R4, RZ, 0x1 ;  /* 0x0000000404069211 */ /* 0x000fe400078f08ff */
[----:B------:R-:W-:Y:S02]  /*b500*/  @!P3 LOP3.LUT R8, R8, 0xfffffffe, RZ, 0xc0, !PT ;  /* 0xfffffffe0808b812 */ /* 0x000fe400078ec0ff */
[----:B------:R-:W-:Y:S01]  /*b510*/  @!P2 LOP3.LUT R7, R5, 0xfffffffe, RZ, 0xc0, !PT ;  /* 0xfffffffe0507a812 */ /* 0x000fe200078ec0ff */
[----:B------:R-:W-:Y:S01]  /*b520*/  @!P4 IMAD.WIDE R4, R0, 0x4, R2 ;  /* 0x000000040004c825 */ /* 0x000fe200078e0202 */
[----:B------:R-:W-:-:S03]  /*b530*/  @!P1 LOP3.LUT R10, R6, 0xfffffffe, RZ, 0xc0, !PT ;  /* 0xfffffffe060a9812 */ /* 0x000fc600078ec0ff */
[--C-:B------:R-:W-:Y:S01]  /*b540*/  @!P3 IMAD.WIDE R8, R8, 0x4, R2.reuse ;  /* 0x000000040808b825 */ /* 0x100fe200078e0202 */
[----:B------:R1:W-:Y:S03]  /*b550*/  @!P4 ST.E.64 [R4.64], R148 ;  /* 0x000000940400c985 */ /* 0x0003e6000c101b08 */
[--C-:B------:R-:W-:Y:S01]  /*b560*/  @!P2 IMAD.WIDE R6, R7, 0x4, R2.reuse ;  /* 0x000000040706a825 */ /* 0x100fe200078e0202 */
[----:B------:R2:W-:Y:S04]  /*b570*/  @!P3 ST.E.64 [R8.64], R156 ;  /* 0x0000009c0800b985 */ /* 0x0005e8000c101b08 */
[----:B------:R3:W-:Y:S01]  /*b580*/  @!P2 ST.E.64 [R6.64], R160 ;  /* 0x000000a00600a985 */ /* 0x0007e2000c101b08 */
[----:B-1----:R-:W-:Y:S01]  /*b590*/  @!P1 IMAD.WIDE R4, R10, 0x4, R2 ;  /* 0x000000040a049825 */ /* 0x002fe200078e0202 */
[----:B--2---:R-:W-:-:S04]  /*b5a0*/  IADD3 R8, R0, 0x20, RZ ;  /* 0x0000002000087810 */ /* 0x004fc80007ffe0ff */
[----:B------:R1:W-:Y:S01]  /*b5b0*/  @!P1 ST.E.64 [R4.64], R172 ;  /* 0x000000ac04009985 */ /* 0x0003e2000c101b08 */
[----:B---3--:R-:W-:Y:S02]  /*b5c0*/  IADD3 R6, R0, 0x28, RZ ;  /* 0x0000002800067810 */ /* 0x008fe40007ffe0ff */
[----:B------:R-:W-:Y:S02]  /*b5d0*/  ISETP.GE.AND P4, PT, R8, c[0x0][0x3c8], PT ;  /* 0x0000f20008007a0c */ /* 0x000fe40003f86270 */
[----:B------:R-:W-:-:S11]  /*b5e0*/  ISETP.GE.AND P3, PT, R6, c[0x0][0x3c8], PT ;  /* 0x0000f20006007a0c */ /* 0x000fd60003f66270 */
[----:B------:R-:W-:Y:S02]  /*b5f0*/  @!P4 LEA.HI R8, R8, R8, RZ, 0x1 ;  /* 0x000000080808c211 */ /* 0x000fe400078f08ff */
[----:B------:R-:W-:-:S04]  /*b600*/  @!P3 LEA.HI R7, R6, R6, RZ, 0x1 ;  /* 0x000000060607b211 */ /* 0x000fc800078f08ff */
[----:B------:R-:W-:Y:S02]  /*b610*/  @!P3 LOP3.LUT R7, R7, 0xfffffffe, RZ, 0xc0, !PT ;  /* 0xfffffffe0707b812 */ /* 0x000fe400078ec0ff */
[C---:B-1----:R-:W-:Y:S02]  /*b620*/  IADD3 R5, R0.reuse, 0x30, RZ ;  /* 0x0000003000057810 */ /* 0x042fe40007ffe0ff */
[----:B------:R-:W-:Y:S02]  /*b630*/  IADD3 R4, R0, 0x38, RZ ;  /* 0x0000003800047810 */ /* 0x000fe40007ffe0ff */
[----:B------:R-:W-:Y:S02]  /*b640*/  ISETP.GE.AND P2, PT, R5, c[0x0][0x3c8], PT ;  /* 0x0000f20005007a0c */ /* 0x000fe40003f46270 */
[----:B------:R-:W-:-:S11]  /*b650*/  ISETP.GE.AND P1, PT, R4, c[0x0][0x3c8], PT ;  /* 0x0000f20004007a0c */ /* 0x000fd60003f26270 */
[----:B------:R-:W-:Y:S02]  /*b660*/  @!P2 LEA.HI R6, R5, R5, RZ, 0x1 ;  /* 0x000000050506a211 */ /* 0x000fe400078f08ff */
[----:B------:R-:W-:Y:S02]  /*b670*/  @!P1 LEA.HI R4, R4, R4, RZ, 0x1 ;  /* 0x0000000404049211 */ /* 0x000fe400078f08ff */
[----:B------:R-:W-:Y:S02]  /*b680*/  @!P4 LOP3.LUT R5, R8, 0xfffffffe, RZ, 0xc0, !PT ;  /* 0xfffffffe0805c812 */ /* 0x000fe400078ec0ff */
[----:B------:R-:W-:Y:S01]  /*b690*/  @!P2 LOP3.LUT R10, R6, 0xfffffffe, RZ, 0xc0, !PT ;  /* 0xfffffffe060aa812 */ /* 0x000fe200078ec0ff */
[----:B------:R-:W-:Y:S01]  /*b6a0*/  @!P3 IMAD.WIDE R6, R7, 0x4, R2 ;  /* 0x000000040706b825 */ /* 0x000fe200078e0202 */
[----:B------:R-:W-:-:S03]  /*b6b0*/  @!P1 LOP3.LUT R11, R4, 0xfffffffe, RZ, 0xc0, !PT ;  /* 0xfffffffe040b9812 */ /* 0x000fc600078ec0ff */
[----:B------:R-:W-:-:S04]  /*b6c0*/  @!P4 IMAD.WIDE R8, R5, 0x4, R2 ;  /* 0x000000040508c825 */ /* 0x000fc800078e0202 */
[--C-:B------:R-:W-:Y:S01]  /*b6d0*/  @!P2 IMAD.WIDE R4, R10, 0x4, R2.reuse ;  /* 0x000000040a04a825 */ /* 0x100fe200078e0202 */
[----:B------:R1:W-:Y:S03]  /*b6e0*/  @!P4 ST.E.64 [R8.64], R176 ;  /* 0x000000b00800c985 */ /* 0x0003e6000c101b08 */
[----:B------:R-:W-:Y:S01]  /*b6f0*/  @!P1 IMAD.WIDE R2, R11, 0x4, R2 ;  /* 0x000000040b029825 */ /* 0x000fe200078e0202 */
[----:B------:R1:W-:Y:S04]  /*b700*/  @!P3 ST.E.64 [R6.64], R120 ;  /* 0x000000780600b985 */ /* 0x0003e8000c101b08 */
[----:B------:R1:W-:Y:S04]  /*b710*/  @!P2 ST.E.64 [R4.64], R124 ;  /* 0x0000007c0400a985 */ /* 0x0003e8000c101b08 */
[----:B------:R1:W-:Y:S02]  /*b720*/  @!P1 ST.E.64 [R2.64], R184 ;  /* 0x000000b802009985 */ /* 0x0003e4000c101b08 */
.L_x_23:
[----:B-1----:R-:W-:Y:S05]  /*b730*/  BSYNC B0 ;  /* 0x0000000000007941 */ /* 0x002fea0003800000 */
.L_x_22:
[----:B------:R1:W3:Y:S01]  /*b740*/  SHFL.IDX PT, R3, R17, 0x1, 0x1c1f ;  /* 0x003c1f0011037f89 */ /* 0x0002e200000e0000 */
[----:B------:R-:W-:Y:S03]  /*b750*/  BSSY B0, `(.L_x_24) ;  /* 0x0000030000007945 */ /* 0x000fe60003800000 */
[----:B------:R1:W4:Y:S01]  /*b760*/  SHFL.IDX PT, R2, R18, 0x1, 0x1c1f ;  /* 0x003c1f0012027f89 */ /* 0x00032200000e0000 */
[----:B------:R-:W-:Y:S05]  /*b770*/  @P0 BRA `(.L_x_25) ;  /* 0x000002d000000947 */ /* 0x000fea0003800000 */
[C---:B------:R-:W-:Y:S02]  /*b780*/  IADD3 R5, R0.reuse, 0x8, RZ ;  /* 0x0000000800057810 */ /* 0x040fe40007ffe0ff */
[----:B------:R-:W-:-:S02]  /*b790*/  IADD3 R4, R0, 0x10, RZ ;  /* 0x0000001000047810 */ /* 0x000fc40007ffe0ff */
[----:B------:R-:W-:Y:S02]  /*b7a0*/  ISETP.GE.AND P1, PT, R5, c[0x0][0x3c8], PT ;  /* 0x0000f20005007a0c */ /* 0x000fe40003f26270 */
[----:B------:R-:W-:Y:S02]  /*b7b0*/  ISETP.GE.AND P0, PT, R4, c[0x0][0x3c8], PT ;  /* 0x0000f20004007a0c */ /* 0x000fe40003f06270 */
[C---:B------:R-:W-:Y:S02]  /*b7c0*/  ISETP.GE.AND P2, PT, R0.reuse, c[0x0][0x3c8], PT ;  /* 0x0000f20000007a0c */ /* 0x040fe40003f46270 */
[----:B--2---:R-:W-:-:S04]  /*b7d0*/  IADD3 R10, R0, 0x18, RZ ;  /* 0x00000018000a7810 */ /* 0x004fc80007ffe0ff */
[----:B------:R-:W-:-:S03]  /*b7e0*/  ISETP.GE.AND P4, PT, R10, c[0x0][0x3c8], PT ;  /* 0x0000f2000a007a0c */ /* 0x000fc60003f86270 */
[----:B------:R-:W-:Y:S02]  /*b7f0*/  @!P1 LEA.HI R5, R5, R5, RZ, 0x1 ;  /* 0x0000000505059211 */ /* 0x000fe400078f08ff */
[----:B------:R-:W-:Y:S02]  /*b800*/  @!P0 LEA.HI R4, R4, R4, RZ, 0x1 ;  /* 0x0000000404048211 */ /* 0x000fe400078f08ff */
[----:B------:R-:W-:Y:S01]  /*b810*/  @!P1 LOP3.LUT R5, R5, 0xfffffffe, RZ, 0xc0, !PT ;  /* 0xfffffffe05059812 */ /* 0x000fe200078ec0ff */
[----:B---34-:R-:W-:Y:S01]  /*b820*/  @!P2 IMAD.WIDE R6, R0, 0x4, R2 ;  /* 0x000000040006a825 */ /* 0x018fe200078e0202 */
[----:B------:R-:W-:-:S03]  /*b830*/  @!P0 LOP3.LUT R8, R4, 0xfffffffe, RZ, 0xc0, !PT ;  /* 0xfffffffe04088812 */ /* 0x000fc600078ec0ff */
[--C-:B------:R-:W-:Y:S01]  /*b840*/  @!P1 IMAD.WIDE R4, R5, 0x4, R2.reuse ;  /* 0x0000000405049825 */ /* 0x100fe200078e0202 */
[----:B------:R2:W-:Y:S01]  /*b850*/  @!P2 ST.E.64 [R6.64], R150 ;  /* 0x000000960600a985 */ /* 0x0005e2000c101b08 */
[----:B------:R-:W-:Y:S02]  /*b860*/  @!P4 LEA.HI R10, R10, R10, RZ, 0x1 ;  /* 0x0000000a0a0ac211 */ /* 0x000fe400078f08ff */
[----:B------:R-:W-:Y:S01]  /*b870*/  @!P0 IMAD.WIDE R8, R8, 0x4, R2 ;  /* 0x0000000408088825 */ /* 0x000fe200078e0202 */
[----:B------:R3:W-:Y:S04]  /*b880*/  @!P1 ST.E.64 [R4.64], R158 ;  /* 0x0000009e04009985 */ /* 0x0007e8000c101b08 */
[----:B------:R4:W-:Y:S01]  /*b890*/  @!P0 ST.E.64 [R8.64], R162 ;  /* 0x000000a208008985 */ /* 0x0009e2000c101b08 */
[----:B--2---:R-:W-:-:S02]  /*b8a0*/  IADD3 R7, R0, 0x20, RZ ;  /* 0x0000002000077810 */ /* 0x004fc40007ffe0ff */
[C---:B------:R-:W-:Y:S02]  /*b8b0*/  IADD3 R6, R0.reuse, 0x28, RZ ;  /* 0x0000002800067810 */ /* 0x040fe40007ffe0ff */
[C---:B---3--:R-:W-:Y:S02]  /*b8c0*/  IADD3 R5, R0.reuse, 0x30, RZ ;  /* 0x0000003000057810 */ /* 0x048fe40007ffe0ff */
[----:B------:R-:W-:Y:S02]  /*b8d0*/  IADD3 R4, R0, 0x38, RZ ;  /* 0x0000003800047810 */ /* 0x000fe40007ffe0ff */
[----:B------:R-:W-:Y:S02]  /*b8e0*/  ISETP.GE.AND P3, PT, R7, c[0x0][0x3c8], PT ;  /* 0x0000f20007007a0c */ /* 0x000fe40003f66270 */
[----:B------:R-:W-:Y:S02]  /*b8f0*/  ISETP.GE.AND P2, PT, R6, c[0x0][0x3c8], PT ;  /* 0x0000f20006007a0c */ /* 0x000fe40003f46270 */
[----:B------:R-:W-:-:S02]  /*b900*/  ISETP.GE.AND P1, PT, R5, c[0x0][0x3c8], PT ;  /* 0x0000f20005007a0c */ /* 0x000fc40003f26270 */
[----:B------:R-:W-:-:S07]  /*b910*/  ISETP.GE.AND P0, PT, R4, c[0x0][0x3c8], PT ;  /* 0x0000f20004007a0c */ /* 0x000fce0003f06270 */
[----:B----4-:R-:W-:Y:S02]  /*b920*/  @!P3 LEA.HI R8, R7, R7, RZ, 0x1 ;  /* 0x000000070708b211 */ /* 0x010fe400078f08ff */
[----:B------:R-:W-:Y:S02]  /*b930*/  @!P2 LEA.HI R7, R6, R6, RZ, 0x1 ;  /* 0x000000060607a211 */ /* 0x000fe400078f08ff */
[----:B------:R-:W-:Y:S02]  /*b940*/  @!P1 LEA.HI R6, R5, R5, RZ, 0x1 ;  /* 0x0000000505069211 */ /* 0x000fe400078f08ff */
[----:B------:R-:W-:Y:S02]  /*b950*/  @!P0 LEA.HI R4, R4, R4, RZ, 0x1 ;  /* 0x0000000404048211 */ /* 0x000fe400078f08ff */
[----:B------:R-:W-:Y:S02]  /*b960*/  @!P4 LOP3.LUT R5, R10, 0xfffffffe, RZ, 0xc0, !PT ;  /* 0xfffffffe0a05c812 */ /* 0x000fe400078ec0ff */
[----:B------:R-:W-:-:S02]  /*b970*/  @!P3 LOP3.LUT R8, R8, 0xfffffffe, RZ, 0xc0, !PT ;  /* 0xfffffffe0808b812 */ /* 0x000fc400078ec0ff */
[----:B------:R-:W-:Y:S01]  /*b980*/  @!P2 LOP3.LUT R7, R7, 0xfffffffe, RZ, 0xc0, !PT ;  /* 0xfffffffe0707a812 */ /* 0x000fe200078ec0ff */
[--C-:B------:R-:W-:Y:S01]  /*b990*/  @!P4 IMAD.WIDE R10, R5, 0x4, R2.reuse ;  /* 0x00000004050ac825 */ /* 0x100fe200078e0202 */
[----:B------:R-:W-:Y:S02]  /*b9a0*/  @!P1 LOP3.LUT R12, R6, 0xfffffffe, RZ, 0xc0, !PT ;  /* 0xfffffffe060c9812 */ /* 0x000fe400078ec0ff */
[----:B------:R-:W-:Y:S01]  /*b9b0*/  @!P0 LOP3.LUT R13, R4, 0xfffffffe, RZ, 0xc0, !PT ;  /* 0xfffffffe040d8812 */ /* 0x000fe200078ec0ff */
[--C-:B------:R-:W-:Y:S01]  /*b9c0*/  @!P3 IMAD.WIDE R8, R8, 0x4, R2.reuse ;  /* 0x000000040808b825 */ /* 0x100fe200078e0202 */
[----:B------:R2:W-:Y:S03]  /*b9d0*/  @!P4 ST.E.64 [R10.64], R174 ;  /* 0x000000ae0a00c985 */ /* 0x0005e6000c101b08 */
[--C-:B------:R-:W-:Y:S01]  /*b9e0*/  @!P2 IMAD.WIDE R6, R7, 0x4, R2.reuse ;  /* 0x000000040706a825 */ /* 0x100fe200078e0202 */
[----:B------:R2:W-:Y:S03]  /*b9f0*/  @!P3 ST.E.64 [R8.64], R178 ;  /* 0x000000b20800b985 */ /* 0x0005e6000c101b08 */
[--C-:B------:R-:W-:Y:S01]  /*ba00*/  @!P1 IMAD.WIDE R4, R12, 0x4, R2.reuse ;  /* 0x000000040c049825 */ /* 0x100fe200078e0202 */
[----:B------:R2:W-:Y:S03]  /*ba10*/  @!P2 ST.E.64 [R6.64], R122 ;  /* 0x0000007a0600a985 */ /* 0x0005e6000c101b08 */
[----:B------:R-:W-:Y:S01]  /*ba20*/  @!P0 IMAD.WIDE R2, R13, 0x4, R2 ;  /* 0x000000040d028825 */ /* 0x000fe200078e0202 */
[----:B------:R2:W-:Y:S04]  /*ba30*/  @!P1 ST.E.64 [R4.64], R126 ;  /* 0x0000007e04009985 */ /* 0x0005e8000c101b08 */
[----:B------:R2:W-:Y:S02]  /*ba40*/  @!P0 ST.E.64 [R2.64], R186 ;  /* 0x000000ba02008985 */ /* 0x0005e4000c101b08 */
.L_x_25:
[----:B------:R-:W-:Y:S05]  /*ba50*/  BSYNC B0 ;  /* 0x0000000000007941 */ /* 0x000fea0003800000 */
.L_x_24:
[----:B--23--:R2:W3:Y:S01]  /*ba60*/  SHFL.IDX PT, R3, R17, 0x2, 0x1c1f ;  /* 0x005c1f0011037f89 */ /* 0x00c4e200000e0000 */
[----:B------:R-:W-:Y:S03]  /*ba70*/  BSSY B0, `(.L_x_26) ;  /* 0x0000030000007945 */ /* 0x000fe60003800000 */
[----:B----4-:R2:W4:Y:S01]  /*ba80*/  SHFL.IDX PT, R2, R18, 0x2, 0x1c1f ;  /* 0x005c1f0012027f89 */ /* 0x01052200000e0000 */
[----:B------:R-:W-:Y:S05]  /*ba90*/  @P5 BRA `(.L_x_27) ;  /* 0x000002d000005947 */ /* 0x000fea0003800000 */
[C---:B------:R-:W-:Y:S02]  /*baa0*/  IADD3 R4, R0.reuse, 0x8, RZ ;  /* 0x0000000800047810 */ /* 0x040fe40007ffe0ff */
[----:B------:R-:W-:-:S02]  /*bab0*/  ISETP.GE.AND P1, PT, R0, c[0x0][0x3c8], PT ;  /* 0x0000f20000007a0c */ /* 0x000fc40003f26270 */
[----:B------:R-:W-:Y:S02]  /*bac0*/  ISETP.GE.AND P0, PT, R4, c[0x0][0x3c8], PT ;  /* 0x0000f20004007a0c */ /* 0x000fe40003f06270 */
[C---:B------:R-:W-:Y:S02]  /*bad0*/  IADD3 R9, R0.reuse, 0x10, RZ ;  /* 0x0000001000097810 */ /* 0x040fe40007ffe0ff */
[----:B------:R-:W-:Y:S02]  /*bae0*/  IADD3 R8, R0, 0x18, RZ ;  /* 0x0000001800087810 */ /* 0x000fe40007ffe0ff */
[----:B------:R-:W-:Y:S02]  /*baf0*/  ISETP.GE.AND P5, PT, R9, c[0x0][0x3c8], PT ;  /* 0x0000f20009007a0c */ /* 0x000fe40003fa6270 */
[----:B------:R-:W-:-:S03]  /*bb00*/  ISETP.GE.AND P4, PT, R8, c[0x0][0x3c8], PT ;  /* 0x0000f20008007a0c */ /* 0x000fc60003f86270 */
[----:B---34-:R-:W-:Y:S02]  /*bb10*/  @!P1 IMAD.WIDE R6, R0, 0x4, R2 ;  /* 0x0000000400069825 */ /* 0x018fe400078e0202 */
[----:B------:R-:W-:-:S03]  /*bb20*/  @!P0 LEA.HI R4, R4, R4, RZ, 0x1 ;  /* 0x0000000404048211 */ /* 0x000fc600078f08ff */
[----:B------:R3:W-:Y:S01]  /*bb30*/  @!P1 ST.E.64 [R6.64], R144 ;  /* 0x0000009006009985 */ /* 0x0007e2000c101b08 */
[----:B------:R-:W-:Y:S02]  /*bb40*/  @!P0 LOP3.LUT R4, R4, 0xfffffffe, RZ, 0xc0, !PT ;  /* 0xfffffffe04048812 */ /* 0x000fe400078ec0ff */
[----:B------:R-:W-:Y:S02]  /*bb50*/  @!P5 LEA.HI R9, R9, R9, RZ, 0x1 ;  /* 0x000000090909d211 */ /* 0x000fe400078f08ff */
[----:B------:R-:W-:Y:S01]  /*bb60*/  @!P4 LEA.HI R10, R8, R8, RZ, 0x1 ;  /* 0x00000008080ac211 */ /* 0x000fe200078f08ff */
[----:B------:R-:W-:-:S03]  /*bb70*/  @!P0 IMAD.WIDE R4, R4, 0x4, R2 ;  /* 0x0000000404048825 */ /* 0x000fc600078e0202 */
[----:B------:R-:W-:Y:S02]  /*bb80*/  @!P4 LOP3.LUT R10, R10, 0xfffffffe, RZ, 0xc0, !PT ;  /* 0xfffffffe0a0ac812 */ /* 0x000fe400078ec0ff */
[----:B------:R4:W-:Y:S03]  /*bb90*/  @!P0 ST.E.64 [R4.64], R152 ;  /* 0x0000009804008985 */ /* 0x0009e6000c101b08 */
[----:B------:R-:W-:Y:S01]  /*bba0*/  @!P4 IMAD.WIDE R10, R10, 0x4, R2 ;  /* 0x000000040a0ac825 */ /* 0x000fe200078e0202 */
[C---:B---3--:R-:W-:Y:S02]  /*bbb0*/  IADD3 R7, R0.reuse, 0x20, RZ ;  /* 0x0000002000077810 */ /* 0x048fe40007ffe0ff */
[----:B------:R-:W-:Y:S02]  /*bbc0*/  IADD3 R6, R0, 0x28, RZ ;  /* 0x0000002800067810 */ /* 0x000fe40007ffe0ff */
[----:B------:R-:W-:-:S02]  /*bbd0*/  ISETP.GE.AND P3, PT, R7, c[0x0][0x3c8], PT ;  /* 0x0000f20007007a0c */ /* 0x000fc40003f66270 */
[----:B------:R-:W-:Y:S02]  /*bbe0*/  ISETP.GE.AND P2, PT, R6, c[0x0][0x3c8], PT ;  /* 0x0000f20006007a0c */ /* 0x000fe40003f46270 */
[C---:B----4-:R-:W-:Y:S02]  /*bbf0*/  IADD3 R5, R0.reuse, 0x30, RZ ;  /* 0x0000003000057810 */ /* 0x050fe40007ffe0ff */
[----:B------:R-:W-:Y:S02]  /*bc00*/  IADD3 R4, R0, 0x38, RZ ;  /* 0x0000003800047810 */ /* 0x000fe40007ffe0ff */
[----:B------:R-:W-:Y:S02]  /*bc10*/  ISETP.GE.AND P1, PT, R5, c[0x0][0x3c8], PT ;  /* 0x0000f20005007a0c */ /* 0x000fe40003f26270 */
[----:B------:R-:W-:-:S03]  /*bc20*/  ISETP.GE.AND P0, PT, R4, c[0x0][0x3c8], PT ;  /* 0x0000f20004007a0c */ /* 0x000fc60003f06270 */
[----:B------:R-:W-:Y:S02]  /*bc30*/  @!P3 LEA.HI R8, R7, R7, RZ, 0x1 ;  /* 0x000000070708b211 */ /* 0x000fe400078f08ff */
[----:B------:R-:W-:Y:S02]  /*bc40*/  @!P2 LEA.HI R7, R6, R6, RZ, 0x1 ;  /* 0x000000060607a211 */ /* 0x000fe400078f08ff */
[----:B------:R-:W-:Y:S02]  /*bc50*/  @!P3 LOP3.LUT R8, R8, 0xfffffffe, RZ, 0xc0, !PT ;  /* 0xfffffffe0808b812 */ /* 0x000fe400078ec0ff */
[----:B------:R-:W-:Y:S02]  /*bc60*/  @!P2 LOP3.LUT R7, R7, 0xfffffffe, RZ, 0xc0, !PT ;  /* 0xfffffffe0707a812 */ /* 0x000fe400078ec0ff */
[----:B------:R-:W-:Y:S02]  /*bc70*/  @!P1 LEA.HI R6, R5, R5, RZ, 0x1 ;  /* 0x0000000505069211 */ /* 0x000fe400078f08ff */
[----:B------:R-:W-:Y:S01]  /*bc80*/  @!P5 LOP3.LUT R5, R9, 0xfffffffe, RZ, 0xc0, !PT ;  /* 0xfffffffe0905d812 */ /* 0x000fe200078ec0ff */
[----:B------:R-:W-:Y:S01]  /*bc90*/  @!P3 IMAD.WIDE R8, R8, 0x4, R2 ;  /* 0x000000040808b825 */ /* 0x000fe200078e0202 */
[----:B------:R-:W-:-:S02]  /*bca0*/  @!P0 LEA.HI R4, R4, R4, RZ, 0x1 ;  /* 0x0000000404048211 */ /* 0x000fc400078f08ff */
[----:B------:R-:W-:Y:S01]  /*bcb0*/  @!P1 LOP3.LUT R14, R6, 0xfffffffe, RZ, 0xc0, !PT ;  /* 0xfffffffe060e9812 */ /* 0x000fe200078ec0ff */
[----:B------:R-:W-:Y:S01]  /*bcc0*/  @!P5 IMAD.WIDE R12, R5, 0x4, R2 ;  /* 0x00000004050cd825 */ /* 0x000fe200078e0202 */
[----:B------:R-:W-:-:S03]  /*bcd0*/  @!P0 LOP3.LUT R15, R4, 0xfffffffe, RZ, 0xc0, !PT ;  /* 0xfffffffe040f8812 */ /* 0x000fc600078ec0ff */
[--C-:B------:R-:W-:Y:S01]  /*bce0*/  @!P2 IMAD.WIDE R6, R7, 0x4, R2.reuse ;  /* 0x000000040706a825 */ /* 0x100fe200078e0202 */
[----:B------:R3:W-:Y:S03]  /*bcf0*/  @!P5 ST.E.64 [R12.64], R164 ;  /* 0x000000a40c00d985 */ /* 0x0007e6000c101b08 */
[--C-:B------:R-:W-:Y:S01]  /*bd00*/  @!P1 IMAD.WIDE R4, R14, 0x4, R2.reuse ;  /* 0x000000040e049825 */ /* 0x100fe200078e0202 */
[----:B------:R3:W-:Y:S03]  /*bd10*/  @!P4 ST.E.64 [R10.64], R168 ;  /* 0x000000a80a00c985 */ /* 0x0007e6000c101b08 */
[----:B------:R-:W-:Y:S01]  /*bd20*/  @!P0 IMAD.WIDE R2, R15, 0x4, R2 ;  /* 0x000000040f028825 */ /* 0x000fe200078e0202 */
[----:B------:R3:W-:Y:S04]  /*bd30*/  @!P3 ST.E.64 [R8.64], R180 ;  /* 0x000000b40800b985 */ /* 0x0007e8000c101b08 */
[----:B------:R3:W-:Y:S04]  /*bd40*/  @!P2 ST.E.64 [R6.64], R116 ;  /* 0x000000740600a985 */ /* 0x0007e8000c101b08 */
[----:B------:R3:W-:Y:S04]  /*bd50*/  @!P1 ST.E.64 [R4.64], R128 ;  /* 0x0000008004009985 */ /* 0x0007e8000c101b08 */
[----:B------:R3:W-:Y:S02]  /*bd60*/  @!P0 ST.E.64 [R2.64], R132 ;  /* 0x0000008402008985 */ /* 0x0007e4000c101b08 */
.L_x_27:
[----:B------:R-:W-:Y:S05]  /*bd70*/  BSYNC B0 ;  /* 0x0000000000007941 */ /* 0x000fea0003800000 */
.L_x_26:
[----:B---3--:R3:W1:Y:S04]  /*bd80*/  SHFL.IDX PT, R3, R17, 0x3, 0x1c1f ;  /* 0x007c1f0011037f89 */ /* 0x00866800000e0000 */
[----:B----4-:R3:W4:Y:S01]  /*bd90*/  SHFL.IDX PT, R2, R18, 0x3, 0x1c1f ;  /* 0x007c1f0012027f89 */ /* 0x01072200000e0000 */
[----:B------:R-:W-:Y:S05]  /*bda0*/  @P6 EXIT ;  /* 0x000000000000694d */ /* 0x000fea0003800000 */
[C---:B------:R-:W-:Y:S02]  /*bdb0*/  IADD3 R4, R0.reuse, 0x8, RZ ;  /* 0x0000000800047810 */ /* 0x040fe40007ffe0ff */
[----:B------:R-:W-:-:S02]  /*bdc0*/  ISETP.GE.AND P6, PT, R0, c[0x0][0x3c8], PT ;  /* 0x0000f20000007a0c */ /* 0x000fc40003fc6270 */
[----:B------:R-:W-:Y:S02]  /*bdd0*/  ISETP.GE.AND P5, PT, R4, c[0x0][0x3c8], PT ;  /* 0x0000f20004007a0c */ /* 0x000fe40003fa6270 */
[C---:B------:R-:W-:Y:S02]  /*bde0*/  IADD3 R9, R0.reuse, 0x10, RZ ;  /* 0x0000001000097810 */ /* 0x040fe40007ffe0ff */
[C---:B------:R-:W-:Y:S02]  /*bdf0*/  IADD3 R8, R0.reuse, 0x18, RZ ;  /* 0x0000001800087810 */ /* 0x040fe40007ffe0ff */
[C---:B------:R-:W-:Y:S02]  /*be00*/  IADD3 R10, R0.reuse, 0x20, RZ ;  /* 0x00000020000a7810 */ /* 0x040fe40007ffe0ff */
[C---:B------:R-:W-:Y:S02]  /*be10*/  IADD3 R11, R0.reuse, 0x28, RZ ;  /* 0x00000028000b7810 */ /* 0x040fe40007ffe0ff */
[C---:B------:R-:W-:Y:S01]  /*be20*/  IADD3 R13, R0.reuse, 0x30, RZ ;  /* 0x00000030000d7810 */ /* 0x040fe20007ffe0ff */
[----:B-1--4-:R-:W-:Y:S01]  /*be30*/  @!P6 IMAD.WIDE R6, R0, 0x4, R2 ;  /* 0x000000040006e825 */ /* 0x012fe200078e0202 */
[----:B------:R-:W-:-:S02]  /*be40*/  ISETP.GE.AND P4, PT, R9, c[0x0][0x3c8], PT ;  /* 0x0000f20009007a0c */ /* 0x000fc40003f86270 */
[----:B------:R-:W-:Y:S02]  /*be50*/  @!P5 LEA.HI R4, R4, R4, RZ, 0x1 ;  /* 0x000000040404d211 */ /* 0x000fe400078f08ff */
[----:B------:R-:W-:Y:S01]  /*be60*/  ISETP.GE.AND P3, PT, R8, c[0x0][0x3c8], PT ;  /* 0x0000f20008007a0c */ /* 0x000fe20003f66270 */
[----:B------:R1:W-:Y:S01]  /*be70*/  @!P6 ST.E.64 [R6.64], R146 ;  /* 0x000000920600e985 */ /* 0x0003e2000c101b08 */
[----:B------:R-:W-:Y:S02]  /*be80*/  ISETP.GE.AND P2, PT, R10, c[0x0][0x3c8], PT ;  /* 0x0000f2000a007a0c */ /* 0x000fe40003f46270 */
[----:B------:R-:W-:Y:S02]  /*be90*/  ISETP.GE.AND P1, PT, R11, c[0x0][0x3c8], PT ;  /* 0x0000f2000b007a0c */ /* 0x000fe40003f26270 */
[----:B------:R-:W-:Y:S02]  /*bea0*/  ISETP.GE.AND P0, PT, R13, c[0x0][0x3c8], PT ;  /* 0x0000f2000d007a0c */ /* 0x000fe40003f06270 */
[----:B------:R-:W-:-:S02]  /*beb0*/  @!P5 LOP3.LUT R4, R4, 0xfffffffe, RZ, 0xc0, !PT ;  /* 0xfffffffe0404d812 */ /* 0x000fc400078ec0ff */
[----:B------:R-:W-:Y:S02]  /*bec0*/  @!P4 LEA.HI R12, R9, R9, RZ, 0x1 ;  /* 0x00000009090cc211 */ /* 0x000fe400078f08ff */
[----:B------:R-:W-:Y:S01]  /*bed0*/  IADD3 R0, R0, 0x38, RZ ;  /* 0x0000003800007810 */ /* 0x000fe20007ffe0ff */
[----:B------:R-:W-:Y:S01]  /*bee0*/  @!P5 IMAD.WIDE R4, R4, 0x4, R2 ;  /* 0x000000040404d825 */ /* 0x000fe200078e0202 */
[----:B------:R-:W-:Y:S02]  /*bef0*/  @!P3 LEA.HI R8, R8, R8, RZ, 0x1 ;  /* 0x000000080808b211 */ /* 0x000fe400078f08ff */
[----:B------:R-:W-:Y:S02]  /*bf00*/  @!P4 LOP3.LUT R12, R12, 0xfffffffe, RZ, 0xc0, !PT ;  /* 0xfffffffe0c0cc812 */ /* 0x000fe400078ec0ff */
[----:B------:R4:W-:Y:S01]  /*bf10*/  @!P5 ST.E.64 [R4.64], R154 ;  /* 0x0000009a0400d985 */ /* 0x0009e2000c101b08 */
[----:B------:R-:W-:Y:S02]  /*bf20*/  @!P3 LOP3.LUT R8, R8, 0xfffffffe, RZ, 0xc0, !PT ;  /* 0xfffffffe0808b812 */ /* 0x000fe400078ec0ff */
[----:B-1----:R-:W-:-:S04]  /*bf30*/  @!P2 LEA.HI R6, R10, R10, RZ, 0x1 ;  /* 0x0000000a0a06a211 */ /* 0x002fc800078f08ff */
[----:B------:R-:W-:Y:S02]  /*bf40*/  @!P2 LOP3.LUT R6, R6, 0xfffffffe, RZ, 0xc0, !PT ;  /* 0xfffffffe0606a812 */ /* 0x000fe400078ec0ff */
[----:B----4-:R-:W-:Y:S01]  /*bf50*/  @!P1 LEA.HI R5, R11, R11, RZ, 0x1 ;  /* 0x0000000b0b059211 */ /* 0x010fe200078f08ff */
[--C-:B------:R-:W-:Y:S01]  /*bf60*/  @!P3 IMAD.WIDE R10, R8, 0x4, R2.reuse ;  /* 0x00000004080ab825 */ /* 0x100fe200078e0202 */
[----:B------:R-:W-:Y:S02]  /*bf70*/  @!P0 LEA.HI R4, R13, R13, RZ, 0x1 ;  /* 0x0000000d0d048211 */ /* 0x000fe400078f08ff */
        /* <DEDUP_REMOVED lines=10> */
[----:B------:R1:W-:Y:S01]  /*c020*/  @!P0 ST.E.64 [R4.64], R130 ;  /* 0x0000008204008985 */ /* 0x0003e2000c101b08 */
[----:B------:R-:W-:-:S13]  /*c030*/  ISETP.GE.AND P0, PT, R0, c[0x0][0x3c8], PT ;  /* 0x0000f20000007a0c */ /* 0x000fda0003f06270 */
[----:B------:R-:W-:Y:S05]  /*c040*/  @P0 EXIT ;  /* 0x000000000000094d */ /* 0x000fea0003800000 */
[----:B------:R-:W-:-:S04]  /*c050*/  LEA.HI R0, R0, R0, RZ, 0x1 ;  /* 0x0000000000007211 */ /* 0x000fc800078f08ff */
[----:B------:R-:W-:-:S05]  /*c060*/  LOP3.LUT R0, R0, 0xfffffffe, RZ, 0xc0, !PT ;  /* 0xfffffffe00007812 */ /* 0x000fca00078ec0ff */
[----:B------:R-:W-:-:S05]  /*c070*/  IMAD.WIDE R2, R0, 0x4, R2 ;  /* 0x0000000400027825 */ /* 0x000fca00078e0202 */
[----:B------:R-:W-:Y:S01]  /*c080*/  ST.E.64 [R2.64], R134 ;  /* 0x0000008602007985 */ /* 0x000fe2000c101b08 */
[----:B------:R-:W-:Y:S05]  /*c090*/  EXIT ;  /* 0x000000000000794d */ /* 0x000fea0003800000 */
.L_x_21:
[----:B------:R-:W1:Y:S02]  /*c0a0*/  S2R R0, SR_TID.X ;  /* 0x0000000000007919 */ /* 0x000e640000002100 */
[----:B-1----:R-:W-:-:S13]  /*c0b0*/  ISETP.GT.AND P0, PT, R0, 0x7f, PT ;  /* 0x0000007f0000780c */ /* 0x002fda0003f04270 */
[----:B------:R-:W-:Y:S05]  /*c0c0*/  @P0 EXIT ;  /* 0x000000000000094d */ /* 0x000fea0003800000 */
[----:B------:R-:W1:Y:S01]  /*c0d0*/  S2R R8, SR_CTAID.X ;  /* 0x0000000000087919 */ /* 0x000e620000002500 */
[----:B------:R-:W-:-:S05]  /*c0e0*/  MOV R3, c[0x0][0x4e8] ;  /* 0x00013a0000037a02 */ /* 0x000fca0000000f00 */
[----:B------:R-:W-:Y:S01]  /*c0f0*/  IMAD R2, R3, c[0x0][0x388], RZ ;  /* 0x0000e20003027a24 */ /* 0x000fe200078e02ff */
[----:B-1----:R-:W-:-:S04]  /*c100*/  LEA R8, R8, R0, 0x7 ;  /* 0x0000000008087211 */ /* 0x002fc800078e38ff */
[----:B------:R-:W-:-:S13]  /*c110*/  ISETP.GE.AND P0, PT, R8, R2, PT ;  /* 0x000000020800720c */ /* 0x000fda0003f06270 */
[----:B------:R-:W-:Y:S05]  /*c120*/  @P0 EXIT ;  /* 0x000000000000094d */ /* 0x000fea0003800000 */
[----:B------:R-:W2:Y:S01]  /*c130*/  LDL.LU R4, [R1+0x20] ;  /* 0x0000200001047983 */ /* 0x000ea20000300800 */
[----:B------:R-:W-:-:S03]  /*c140*/  ISETP.NE.AND P0, PT, R3, 0x1, PT ;  /* 0x000000010300780c */ /* 0x000fc60003f05270 */
[----:B------:R-:W1:Y:S04]  /*c150*/  S2R R9, SR_CTAID.Z ;  /* 0x0000000000097919 */ /* 0x000e680000002700 */
[----:B------:R-:W3:Y:S06]  /*c160*/  S2R R10, SR_CTAID.Y ;  /* 0x00000000000a7919 */ /* 0x000eec0000002600 */
[----:B------:R-:W-:Y:S01]  /*c170*/  @P0 IMAD.HI.U32 R6, R8, c[0x0][0x4ec], RZ ;  /* 0x00013b0008060a27 */ /* 0x000fe200078e00ff */
[----:B-1----:R-:W-:-:S02]  /*c180*/  SHF.R.S32.HI R7, RZ, 0x1f, R9 ;  /* 0x0000001fff077819 */ /* 0x002fc40000011409 */
[----:B--2---:R-:W-:Y:S01]  /*c190*/  SHF.R.S32.HI R0, RZ, 0x1f, R4 ;  /* 0x0000001fff007819 */ /* 0x004fe20000011404 */
[C---:B------:R-:W-:Y:S01]  /*c1a0*/  IMAD.WIDE.U32 R2, R4.reuse, c[0x0][0x4d0], RZ ;  /* 0x0001340004027a25 */ /* 0x040fe200078e00ff */
[----:B------:R-:W-:-:S03]  /*c1b0*/  IADD3 R5, -R4, RZ, RZ ;  /* 0x000000ff04057210 */ /* 0x000fc60007ffe1ff */
[----:B------:R-:W-:-:S04]  /*c1c0*/  IMAD R0, R0, c[0x0][0x4d0], RZ ;  /* 0x0001340000007a24 */ /* 0x000fc800078e02ff */
[----:B------:R-:W-:Y:S01]  /*c1d0*/  IMAD R0, R4, c[0x0][0x4d4], R0 ;  /* 0x0001350004007a24 */ /* 0x000fe200078e0200 */
[----:B------:R-:W-:Y:S02]  /*c1e0*/  MOV R4, R8 ;  /* 0x0000000800047202 */ /* 0x000fe40000000f00 */
[----:B------:R-:W-:Y:S02]  /*c1f0*/  @P0 SHF.R.U32.HI R4, RZ, c[0x0][0x4f0], R6 ;  /* 0x00013c00ff040a19 */ /* 0x000fe40000011606 */
[----:B------:R-:W-:Y:S01]  /*c200*/  IADD3 R3, R3, R0, RZ ;  /* 0x0000000003037210 */ /* 0x000fe20007ffe0ff */
[----:B------:R-:W-:Y:S02]  /*c210*/  IMAD R0, R7, c[0x0][0x4d8], RZ ;  /* 0x0001360007007a24 */ /* 0x000fe400078e02ff */
[----:B---3--:R-:W-:Y:S01]  /*c220*/  IMAD R7, R5, c[0x0][0x550], R10 ;  /* 0x0001540005077a24 */ /* 0x008fe200078e020a */
[----:B------:R-:W-:Y:S01]  /*c230*/  IADD3 R5, -R4, RZ, RZ ;  /* 0x000000ff04057210 */ /* 0x000fe20007ffe1ff */
[----:B------:R-:W-:-:S02]  /*c240*/  IMAD R0, R9, c[0x0][0x4dc], R0 ;  /* 0x0001370009007a24 */ /* 0x000fc400078e0200 */
[----:B------:R-:W-:Y:S01]  /*c250*/  IMAD.WIDE.U32 R2, R9, c[0x0][0x4d8], R2 ;  /* 0x0001360009027a25 */ /* 0x000fe200078e0002 */
[----:B------:R-:W-:-:S03]  /*c260*/  SHF.R.S32.HI R6, RZ, 0x1f, R7 ;  /* 0x0000001fff067819 */ /* 0x000fc60000011407 */
[----:B------:R-:W-:Y:S01]  /*c270*/  IMAD R5, R5, c[0x0][0x4e8], R8 ;  /* 0x00013a0005057a24 */ /* 0x000fe200078e0208 */
[----:B------:R-:W-:Y:S01]  /*c280*/  IADD3 R3, R0, R3, RZ ;  /* 0x0000000300037210 */ /* 0x000fe20007ffe0ff */
[----:B------:R-:W-:-:S03]  /*c290*/  IMAD R6, R6, c[0x0][0x4e0], RZ ;  /* 0x0001380006067a24 */ /* 0x000fc600078e02ff */
[----:B------:R-:W-:Y:S01]  /*c2a0*/  SHF.R.S32.HI R0, RZ, 0x1f, R5 ;  /* 0x0000001fff007819 */ /* 0x000fe20000011405 */
[----:B------:R-:W-:-:S04]  /*c2b0*/  IMAD.WIDE.U32 R2, R7, c[0x0][0x4e0], R2 ;  /* 0x0001380007027a25 */ /* 0x000fc800078e0002 */
[----:B------:R-:W-:Y:S01]  /*c2c0*/  IMAD R7, R7, c[0x0][0x4e4], R6 ;  /* 0x0001390007077a24 */ /* 0x000fe200078e0206 */
[----:B------:R-:W-:Y:S01]  /*c2d0*/  SHF.R.S32.HI R6, RZ, 0x1f, R4 ;  /* 0x0000001fff067819 */ /* 0x000fe20000011404 */
[----:B------:R-:W-:Y:S01]  /*c2e0*/  IMAD R0, R0, c[0x0][0x4c8], RZ ;  /* 0x0001320000007a24 */ /* 0x000fe200078e02ff */
[----:B------:R-:W-:-:S03]  /*c2f0*/  IADD3 R2, P0, R4, R2, RZ ;  /* 0x0000000204027210 */ /* 0x000fc60007f1e0ff */
[----:B------:R-:W-:Y:S01]  /*c300*/  IMAD R0, R5, c[0x0][0x4cc], R0 ;  /* 0x0001330005007a24 */ /* 0x000fe200078e0200 */
[----:B------:R-:W-:-:S05]  /*c310*/  IADD3.X R3, R6, R3, R7, P0, !PT ;  /* 0x0000000306037210 */ /* 0x000fca00007fe407 */
[----:B------:R-:W-:-:S05]  /*c320*/  IMAD.WIDE.U32 R2, R5, c[0x0][0x4c8], R2 ;  /* 0x0001320005027a25 */ /* 0x000fca00078e0002 */
[----:B------:R-:W-:Y:S02]  /*c330*/  IADD3 R0, R3, R0, RZ ;  /* 0x0000000003007210 */ /* 0x000fe40007ffe0ff */
[----:B------:R-:W-:-:S04]  /*c340*/  LEA R4, P0, R2, c[0x0][0x4a8], 0x2 ;  /* 0x00012a0002047a11 */ /* 0x000fc800078010ff */
[----:B------:R-:W-:Y:S02]  /*c350*/  LEA.HI.X R5, R2, c[0x0][0x4ac], R0, 0x2, P0 ;  /* 0x00012b0002057a11 */ /* 0x000fe400000f1400 */
[----:B------:R-:W-:-:S05]  /*c360*/  MOV R0, 0xff800000 ;  /* 0xff80000000007802 */ /* 0x000fca0000000f00 */
[----:B------:R-:W-:Y:S01]  /*c370*/  STG.E [R4.64], R0 ;  /* 0x0000000004007986 */ /* 0x000fe2000c101908 */
[----:B------:R-:W-:Y:S05]  /*c380*/  EXIT ;  /* 0x000000000000794d */ /* 0x000fea0003800000 */
.L_x_28:
[----:B------:R-:W-:-:S00]  /*c390*/  BRA `(.L_x_28) ;  /* 0xfffffff000007947 */ /* 0x000fc0000383ffff */
[----:B------:R-:W-:-:S00]  /*c3a0*/  NOP ;  /* 0x0000000000007918 */ /* 0x000fc00000000000 */
        /* <DEDUP_REMOVED lines=13> */
.L_x_1614:


//--------------------- .text._ZN7cutlass13device_kernelIN5flash19enable_sm80_to_sm89INS1_16FlashAttnFwdSm80INS1_25CollectiveMainloopFwdSm80ILi4ELi1ELb0EN4cute5tupleIJNS5_1CILi128EEENS7_ILi80EEENS7_ILi64EEEEEELi64ENS_6half_tEfNS_4arch4Sm80ELb0ELb0ELb0ELb1ELb0ELb0ELb1ELb1EEENS1_21CollectiveEpilogueFwdINS6_IJS8_SA_S9_EEENS6_IJNS7_ILi1EEESI_SI_EEESC_SE_Li128ELb1ELb1ELb1ELb0EEENS1_36VarlenDynamicPersistentTileSchedulerILi128ELi80ELi128ELi128ELb1ELb1ELb0ELb0ELb1ELb1EEEEEEEEEvNT_6ParamsE --------------------------
	.section	.text._ZN7cutlass13device_kernelIN5flash19enable_sm80_to_sm89INS1_16FlashAttnFwdSm80INS1_25CollectiveMainloopFwdSm80ILi4ELi1ELb0EN4cute5tupleIJNS5_1CILi128EEENS7_ILi80EEENS7_ILi64EEEEEELi64ENS_6half_tEfNS_4arch4Sm80ELb0ELb0ELb0ELb1ELb0ELb0ELb1ELb1EEENS1_21CollectiveEpilogueFwdINS6_IJS8_SA_S9_EEENS6_IJNS7_ILi1EEESI_SI_EEESC_SE_Li128ELb1ELb1ELb1ELb0EEENS1_36VarlenDynamicPersistentTileSchedulerILi128ELi80ELi128ELi128ELb1ELb1ELb0ELb0ELb1ELb1EEEEEEEEEvNT_6ParamsE,"ax",@progbits
	.sectioninfo	@"SHI_REGISTERS=255"
	.align	128
.text._ZN7cutlass13device_kernelIN5flash19enable_sm80_to_sm89INS1_16FlashAttnFwdSm80INS1_25CollectiveMainloopFwdSm80ILi4ELi1ELb0EN4cute5tupleIJNS5_1CILi128EEENS7_ILi80EEENS7_ILi64EEEEEELi64ENS_6half_tEfNS_4arch4Sm80ELb0ELb0ELb0ELb1ELb0ELb0ELb1ELb1EEENS1_21CollectiveEpilogueFwdINS6_IJS8_SA_S9_EEENS6_IJNS7_ILi1EEESI_SI_EEESC_SE_Li128ELb1ELb1ELb1ELb0EEENS1_36VarlenDynamicPersistentTileSchedulerILi128ELi80ELi128ELi128ELb1ELb1ELb0ELb0ELb1ELb1EEEEEEEEEvNT_6ParamsE:
        .type           _ZN7cutlass13device_kernelIN5flash19enable_sm80_to_sm89INS1_16FlashAttnFwdSm80INS1_25CollectiveMainloopFwdSm80ILi4ELi1ELb0EN4cute5tupleIJNS5_1CILi128EEENS7_ILi80EEENS7_ILi64EEEEEELi64ENS_6half_tEfNS_4arch4Sm80ELb0ELb0ELb0ELb1ELb0ELb0ELb1ELb1EEENS1_21CollectiveEpilogueFwdINS6_IJS8_SA_S9_EEENS6_IJNS7_ILi1EEESI_SI_EEESC_SE_Li128ELb1ELb1ELb1ELb0EEENS1_36VarlenDynamicPersistentTileSchedulerILi128ELi80ELi128ELi128ELb1ELb1ELb0ELb0ELb1ELb1EEEEEEEEEvNT_6ParamsE,@function
        .size           _ZN7cutlass13device_kernelIN5flash19enable_sm80_to_sm89INS1_16FlashAttnFwdSm80INS1_25CollectiveMainloopFwdSm80ILi4ELi1ELb0EN4cute5tupleIJNS5_1CILi128EEENS7_ILi80EEENS7_ILi64EEEEEELi64ENS_6half_tEfNS_4arch4Sm80ELb0ELb0ELb0ELb1ELb0ELb0ELb1ELb1EEENS1_21CollectiveEpilogueFwdINS6_IJS8_SA_S9_EEENS6_IJNS7_ILi1EEESI_SI_EEESC_SE_Li128ELb1ELb1ELb1ELb0EEENS1_36VarlenDynamicPersistentTileSchedulerILi128ELi80ELi128ELi128ELb1ELb1ELb0ELb0ELb1ELb1EEEEEEEEEvNT_6ParamsE,(.L_x_1615 - _ZN7cutlass13device_kernelIN5flash19enable_sm80_to_sm89INS1_16FlashAttnFwdSm80INS1_25CollectiveMainloopFwdSm80ILi4ELi1ELb0EN4cute5tupleIJNS5_1CILi128EEENS7_ILi80EEENS7_ILi64EEEEEELi64ENS_6half_tEfNS_4arch4Sm80ELb0ELb0ELb0ELb1ELb0ELb0ELb1ELb1EEENS1_21CollectiveEpilogueFwdINS6_IJS8_SA_S9_EEENS6_IJNS7_ILi1EEESI_SI_EEESC_SE_Li128ELb1ELb1ELb1ELb0EEENS1_36VarlenDynamicPersistentTileSchedulerILi128ELi80ELi128ELi128ELb1ELb1ELb0ELb0ELb1ELb1EEEEEEEEEvNT_6ParamsE)
        .other          _ZN7cutlass13device_kernelIN5flash19enable_sm80_to_sm89INS1_16FlashAttnFwdSm80INS1_25CollectiveMainloopFwdSm80ILi4ELi1ELb0EN4cute5tupleIJNS5_1CILi128EEENS7_ILi80EEENS7_ILi64EEEEEELi64ENS_6half_tEfNS_4arch4Sm80ELb0ELb0ELb0ELb1ELb0ELb0ELb1ELb1EEENS1_21CollectiveEpilogueFwdINS6_IJS8_SA_S9_EEENS6_IJNS7_ILi1EEESI_SI_EEESC_SE_Li128ELb1ELb1ELb1ELb0EEENS1_36VarlenDynamicPersistentTileSchedulerILi128ELi80ELi128ELi128ELb1ELb1ELb0ELb0ELb1ELb1EEEEEEEEEvNT_6ParamsE,@"STO_CUDA_ENTRY STV_DEFAULT"
_ZN7cutlass13device_kernelIN5flash19enable_sm80_to_sm89INS1_16FlashAttnFwdSm80INS1_25CollectiveMainloopFwdSm80ILi4ELi1ELb0EN4cute5tupleIJNS5_1CILi128EEENS7_ILi80EEENS7_ILi64EEEEEELi64ENS_6half_tEfNS_4arch4Sm80ELb0ELb0ELb0ELb1ELb0ELb0ELb1ELb1EEENS1_21CollectiveEpilogueFwdINS6_IJS8_SA_S9_EEENS6_IJNS7_ILi1EEESI_SI_EEESC_SE_Li128ELb1ELb1ELb1ELb0EEENS1_36VarlenDynamicPersistentTileSchedulerILi128ELi80ELi128ELi128ELb1ELb1ELb0ELb0ELb1ELb1EEEEEEEEEvNT_6ParamsE:
[----:B------:R-:W-:-:S03]  /*0000*/  MOV R1, c[0x0][0x28] ;  /* 0x00000a0000017a02 */ /* 0x000fc60000000f00 */
[----:B------:R-:W1:Y:S01]  /*0010*/  S2R R2, SR_TID.X ;  /* 0x0000000000027919 */ /* 0x000e620000002100 */
[----:B------:R-:W-:Y:S01]  /*0020*/  IADD3 R1, R1, -0x58, RZ ;  /* 0xffffffa801017810 */ /* 0x000fe20007ffe0ff */
[----:B------:R-:W-:Y:S01]  /*0030*/  ULDC.64 UR8, c[0x0][0x118] ;  /* 0x0000460000087ab9 */ /* 0x000fe20000000a00 */
[----:B-1----:R-:W-:-:S05]  /*0040*/  SHF.R.U32.HI R0, RZ, 0x5, R2 ;  /* 0x00000005ff007819 */ /* 0x002fca0000011602 */
[----:B------:R-:W1:Y:S02]  /*0050*/  SHFL.IDX PT, R3, R0, RZ, 0x1f ;  /* 0x00001fff00037589 */ /* 0x000e6400000e0000 */
[----:B-1----:R-:W-:Y:S02]  /*0060*/  ISETP.NE.AND P0, PT, R3, RZ, PT ;  /* 0x000000ff0300720c */ /* 0x002fe40003f05270 */
[----:B------:R1:W-:Y:S11]  /*0070*/  STL [R1+0x4c], R3 ;  /* 0x00004c0301007387 */ /* 0x0003f60000100800 */
[----:B------:R-:W-:Y:S06]  /*0080*/  @P0 BAR.SYNC.DEFER_BLOCKING 0x5, 0x80 ;  /* 0x0142000000000b1d */ /* 0x000fec0000010000 */
[----:B------:R-:W2:Y:S04]  /*0090*/  @P0 LDS.128 R248, [0x9100] ;  /* 0x00910000fff80984 */ /* 0x000ea80000000c00 */
[----:B------:R-:W-:Y:S06]  /*00a0*/  @P0 BAR.ARV 0x4, 0x80 ;  /* 0x0102000000000b1d */ /* 0x000fec0000002000 */
[----:B------:R-:W-:Y:S05]  /*00b0*/  @P0 BRA `(.L_x_29) ;  /* 0x00000a8000000947 */ /* 0x000fea0003800000 */
[----:B-1----:R-:W-:Y:S01]  /*00c0*/  LOP3.LUT R13, R2, 0x1f, RZ, 0xc0, !PT ;  /* 0x0000001f020d7812 */ /* 0x002fe200078ec0ff */
[----:B------:R-:W-:-:S02]  /*00d0*/  IMAD.MOV.U32 R8, RZ, RZ, RZ ;  /* 0x000000ffff087224 */ /* 0x000fc400078e00ff */
[----:B------:R-:W-:Y:S01]  /*00e0*/  IMAD.MOV.U32 R7, RZ, RZ, RZ ;  /* 0x000000ffff077224 */ /* 0x000fe200078e00ff */
[----:B------:R-:W-:-:S04]  /*00f0*/  ISETP.NE.AND P6, PT, R13, 0x1f, PT ;  /* 0x0000001f0d00780c */ /* 0x000fc80003fc5270 */
[----:B------:R-:W-:-:S13]  /*0100*/  ISETP.GE.OR P0, PT, R13, c[0x0][0x53c], !P6 ;  /* 0x00014f000d007a0c */ /* 0x000fda0007706670 */
[----:B------:R-:W-:Y:S02]  /*0110*/  @!P0 IMAD.MOV.U32 R4, RZ, RZ, 0x4 ;  /* 0x00000004ff048424 */ /* 0x000fe400078e00ff */
[----:B------:R-:W-:Y:S02]  /*0120*/  @!P0 IMAD.MOV.U32 R2, RZ, RZ, 0x4 ;  /* 0x00000004ff028424 */ /* 0x000fe400078e00ff */
[----:B------:R-:W-:-:S04]  /*0130*/  @!P0 IMAD.WIDE.U32 R4, R13, R4, c[0x0][0x580] ;  /* 0x000160000d048625 */ /* 0x000fc800078e0004 */
[C---:B------:R-:W-:Y:S01]  /*0140*/  @!P0 IMAD.WIDE.U32 R2, R13.reuse, R2, c[0x0][0x578] ;  /* 0x00015e000d028625 */ /* 0x040fe200078e0002 */
[----:B------:R-:W3:Y:S04]  /*0150*/  @!P0 LDG.E R8, [R4.64] ;  /* 0x0000000804088981 */ /* 0x000ee8000c1e1900 */
[----:B------:R-:W3:Y:S01]  /*0160*/  @!P0 LDG.E R7, [R2.64] ;  /* 0x0000000802078981 */ /* 0x000ee2000c1e1900 */
[C---:B------:R-:W-:Y:S01]  /*0170*/  ISETP.NE.AND P5, PT, R13.reuse, RZ, PT ;  /* 0x000000ff0d00720c */ /* 0x040fe20003fa5270 */
[----:B------:R-:W1:Y:S01]  /*0180*/  S2UR UR4, SR_CTAID.X ;  /* 0x00000000000479c3 */ /* 0x000e620000002500 */
[C---:B------:R-:W-:Y:S02]  /*0190*/  ISETP.GE.U32.AND P4, PT, R13.reuse, 0x2, PT ;  /* 0x000000020d00780c */ /* 0x040fe40003f86070 */
[----:B------:R-:W-:-:S02]  /*01a0*/  ISETP.GE.U32.AND P3, PT, R13, 0x4, PT ;  /* 0x000000040d00780c */ /* 0x000fc40003f66070 */
[C---:B------:R-:W-:Y:S02]  /*01b0*/  ISETP.GE.U32.AND P2, PT, R13.reuse, 0x8, PT ;  /* 0x000000080d00780c */ /* 0x040fe40003f46070 */
[----:B------:R-:W-:Y:S02]  /*01c0*/  ISETP.GE.U32.AND P1, PT, R13, 0x10, PT ;  /* 0x000000100d00780c */ /* 0x000fe40003f26070 */
[----:B------:R-:W-:Y:S01]  /*01d0*/  MOV R10, RZ ;  /* 0x000000ff000a7202 */ /* 0x000fe20000000f00 */
[----:B---3--:R-:W-:-:S05]  /*01e0*/  IMAD R4, R8, R7, RZ ;  /* 0x0000000708047224 */ /* 0x008fca00078e02ff */
[----:B------:R-:W3:Y:S02]  /*01f0*/  SHFL.UP PT, R0, R4, 0x1, RZ ;  /* 0x0420000004007989 */ /* 0x000ee400000e00ff */
[----:B---3--:R-:W-:-:S05]  /*0200*/  SEL R0, R0, RZ, P5 ;  /* 0x000000ff00007207 */ /* 0x008fca0002800000 */
[----:B------:R-:W-:-:S05]  /*0210*/  IMAD.IADD R4, R4, 0x1, R0 ;  /* 0x0000000104047824 */ /* 0x000fca00078e0200 */
[----:B------:R-:W3:Y:S02]  /*0220*/  SHFL.UP PT, R0, R4, 0x2, RZ ;  /* 0x0440000004007989 */ /* 0x000ee400000e00ff */
[----:B---3--:R-:W-:-:S04]  /*0230*/  SEL R0, R0, RZ, P4 ;  /* 0x000000ff00007207 */ /* 0x008fc80002000000 */
[----:B------:R-:W-:-:S05]  /*0240*/  IADD3 R4, R4, R0, RZ ;  /* 0x0000000004047210 */ /* 0x000fca0007ffe0ff */
[----:B------:R-:W3:Y:S02]  /*0250*/  SHFL.UP PT, R0, R4, 0x4, RZ ;  /* 0x0480000004007989 */ /* 0x000ee400000e00ff */
[----:B---3--:R-:W-:-:S05]  /*0260*/  SEL R0, R0, RZ, P3 ;  /* 0x000000ff00007207 */ /* 0x008fca0001800000 */
[----:B------:R-:W-:-:S05]  /*0270*/  IMAD.IADD R4, R4, 0x1, R0 ;  /* 0x0000000104047824 */ /* 0x000fca00078e0200 */
[----:B------:R-:W3:Y:S02]  /*0280*/  SHFL.UP PT, R0, R4, 0x8, RZ ;  /* 0x0500000004007989 */ /* 0x000ee400000e00ff */
[----:B---3--:R-:W-:-:S05]  /*0290*/  SEL R0, R0, RZ, P2 ;  /* 0x000000ff00007207 */ /* 0x008fca0001000000 */
[----:B------:R-:W-:-:S05]  /*02a0*/  IMAD.IADD R4, R4, 0x1, R0 ;  /* 0x0000000104047824 */ /* 0x000fca00078e0200 */
[----:B------:R-:W3:Y:S02]  /*02b0*/  SHFL.UP PT, R0, R4, 0x10, RZ ;  /* 0x0600000004007989 */ /* 0x000ee400000e00ff */
[----:B---3--:R-:W-:-:S05]  /*02c0*/  SEL R0, R0, RZ, P1 ;  /* 0x000000ff00007207 */ /* 0x008fca0000800000 */
[----:B------:R-:W-:-:S05]  /*02d0*/  IMAD.IADD R4, R4, 0x1, R0 ;  /* 0x0000000104047824 */ /* 0x000fca00078e0200 */
[----:B------:R-:W3:Y:S02]  /*02e0*/  SHFL.IDX PT, R6, R4, 0x1f, 0x1f ;  /* 0x03e01f0004067f89 */ /* 0x000ee400000e0000 */
[----:B---3--:R-:W-:-:S04]  /*02f0*/  IMAD R6, R6, c[0x0][0x538], RZ ;  /* 0x00014e0006067a24 */ /* 0x008fc800078e02ff */
[----:B------:R-:W-:Y:S01]  /*0300*/  IMAD.MOV.U32 R0, RZ, RZ, R6 ;  /* 0x000000ffff007224 */ /* 0x000fe200078e0006 */
[----:B-1----:R-:W-:-:S13]  /*0310*/  ISETP.GT.AND P0, PT, R6, UR4, PT ;  /* 0x0000000406007c0c */ /* 0x002fda000bf04270 */
[----:B------:R-:W-:Y:S05]  /*0320*/  @P0 BRA `(.L_x_30) ;  /* 0x0000027000000947 */ /* 0x000fea0003800000 */
[----:B------:R-:W-:Y:S02]  /*0330*/  MOV R6, R0 ;  /* 0x0000000000067202 */ /* 0x000fe40000000f00 */
[----:B------:R-:W-:-:S04]  /*0340*/  MOV R10, RZ ;  /* 0x000000ff000a7202 */ /* 0x000fc80000000f00 */
.L_x_34:
[----:B------:R-:W-:-:S04]  /*0350*/  IADD3 R0, R10, 0x1f, RZ ;  /* 0x0000001f0a007810 */ /* 0x000fc80007ffe0ff */
[----:B------:R-:W-:-:S13]  /*0360*/  ISETP.GE.AND P0, PT, R0, c[0x0][0x53c], PT ;  /* 0x00014f0000007a0c */ /* 0x000fda0003f06270 */
[----:B------:R-:W-:Y:S05]  /*0370*/  @P0 BRA `(.L_x_31) ;  /* 0x0000074000000947 */ /* 0x000fea0003800000 */
[----:B------:R-:W-:Y:S01]  /*0380*/  MOV R10, R0 ;  /* 0x00000000000a7202 */ /* 0x000fe20000000f00 */
[----:B------:R-:W-:Y:S01]  /*0390*/  IMAD.MOV.U32 R7, RZ, RZ, RZ ;  /* 0x000000ffff077224 */ /* 0x000fe200078e00ff */
[----:B------:R-:W-:Y:S02]  /*03a0*/  MOV R8, RZ ;  /* 0x000000ff00087202 */ /* 0x000fe40000000f00 */
[----:B------:R-:W-:-:S04]  /*03b0*/  IADD3 R0, R13, R10, RZ ;  /* 0x0000000a0d007210 */ /* 0x000fc80007ffe0ff */
[----:B------:R-:W-:-:S13]  /*03c0*/  ISETP.GE.OR P0, PT, R0, c[0x0][0x53c], !P6 ;  /* 0x00014f0000007a0c */ /* 0x000fda0007706670 */
[----:B------:R-:W-:Y:S01]  /*03d0*/  @!P0 MOV R2, 0x4 ;  /* 0x0000000400028802 */ /* 0x000fe20000000f00 */
[----:B------:R-:W-:-:S04]  /*03e0*/  @!P0 IMAD.MOV.U32 R3, RZ, RZ, 0x4 ;  /* 0x00000004ff038424 */ /* 0x000fc800078e00ff */
[----:B------:R-:W-:-:S04]  /*03f0*/  @!P0 IMAD.WIDE R4, R0, R2, c[0x0][0x580] ;  /* 0x0001600000048625 */ /* 0x000fc800078e0202 */
[----:B------:R-:W-:Y:S01]  /*0400*/  @!P0 IMAD.WIDE R2, R0, R3, c[0x0][0x578] ;  /* 0x00015e0000028625 */ /* 0x000fe200078e0203 */
[----:B------:R-:W3:Y:S04]  /*0410*/  @!P0 LDG.E R8, [R4.64] ;  /* 0x0000000804088981 */ /* 0x000ee8000c1e1900 */
[----:B------:R-:W3:Y:S02]  /*0420*/  @!P0 LDG.E R7, [R2.64] ;  /* 0x0000000802078981 */ /* 0x000ee4000c1e1900 */
[----:B---3--:R-:W-:Y:S01]  /*0430*/  IMAD R5, R8, R7, RZ ;  /* 0x0000000708057224 */ /* 0x008fe200078e02ff */
[----:B------:R-:W-:Y:S05]  /*0440*/  BRA.DIV ~URZ, `(.L_x_32) ;  /* 0x0000c6127f007947 */ /* 0x000fea000b800000 */
[----:B------:R1:W3:Y:S02]  /*0450*/  SHFL.UP PT, R0, R5, 0x1, RZ ;  /* 0x0420000005007989 */ /* 0x0002e400000e00ff */
.L_x_143:
[----:B---3--:R-:W-:-:S04]  /*0460*/  SEL R0, R0, RZ, P5 ;  /* 0x000000ff00007207 */ /* 0x008fc80002800000 */
[----:B-1----:R-:W-:Y:S01]  /*0470*/  IADD3 R5, R5, R0, RZ ;  /* 0x0000000005057210 */ /* 0x002fe20007ffe0ff */
[----:B------:R-:W-:Y:S05]  /*0480*/  BRA.DIV ~URZ, `(.L_x_33) ;  /* 0x0000c6327f007947 */ /* 0x000fea000b800000 */
[----:B------:R-:W1:Y:S02]  /*0490*/  SHFL.UP PT, R0, R5, 0x2, RZ ;  /* 0x0440000005007989 */ /* 0x000e6400000e00ff */
[----:B-1----:R-:W-:-:S05]  /*04a0*/  SEL R0, R0, RZ, P4 ;  /* 0x000000ff00007207 */ /* 0x002fca0002000000 */
[----:B------:R-:W-:-:S05]  /*04b0*/  IMAD.IADD R0, R5, 0x1, R0 ;  /* 0x0000000105007824 */ /* 0x000fca00078e0200 */
        /* <DEDUP_REMOVED lines=9> */
[----:B------:R1:W3:Y:S02]  /*0550*/  SHFL.IDX PT, R0, R4, 0x1f, 0x1f ;  /* 0x03e01f0004007f89 */ /* 0x0002e400000e0000 */
.L_x_144:
[----:B---3--:R-:W-:-:S05]  /*0560*/  IMAD R0, R0, c[0x0][0x538], RZ ;  /* 0x00014e0000007a24 */ /* 0x008fca00078e02ff */
[----:B------:R-:W-:-:S04]  /*0570*/  IADD3 R6, R0, R6, RZ ;  /* 0x0000000600067210 */ /* 0x000fc80007ffe0ff */
[----:B------:R-:W-:-:S13]  /*0580*/  ISETP.GT.AND P0, PT, R6, UR4, PT ;  /* 0x0000000406007c0c */ /* 0x000fda000bf04270 */
[----:B-12---:R-:W-:Y:S05]  /*0590*/  @!P0 BRA `(.L_x_34) ;  /* 0xfffffdb000008947 */ /* 0x006fea000383ffff */
.L_x_30:
[----:B------:R-:W-:-:S05]  /*05a0*/  IADD3 R6, -R0, R6, RZ ;  /* 0x0000000600067210 */ /* 0x000fca0007ffe1ff */
[----:B------:R-:W-:-:S05]  /*05b0*/  IMAD R0, R4, c[0x0][0x538], R6 ;  /* 0x00014e0004007a24 */ /* 0x000fca00078e0206 */
[----:B------:R-:W-:Y:S01]  /*05c0*/  ISETP.GT.AND P0, PT, R0, UR4, PT ;  /* 0x0000000400007c0c */ /* 0x000fe2000bf04270 */
[----:B------:R-:W-:-:S12]  /*05d0*/  BRA.DIV ~URZ, `(.L_x_35) ;  /* 0x0000c6a27f007947 */ /* 0x000fd8000b800000 */
[----:B------:R-:W-:-:S04]  /*05e0*/  VOTE.ANY R0, PT, !P0 ;  /* 0x0000000000007806 */ /* 0x000fc800040e0100 */
.L_x_145:
[----:B--2---:R1:W2:Y:S01]  /*05f0*/  POPC R251, R0 ;  /* 0x0000000000fb7309 */ /* 0x0042a20000000000 */
[----:B------:R-:W-:Y:S05]  /*0600*/  BRA.DIV ~URZ, `(.L_x_36) ;  /* 0x0000c6b27f007947 */ /* 0x000fea000b800000 */
[----:B--2---:R2:W3:Y:S01]  /*0610*/  SHFL.IDX PT, R12, R8, R251, 0x1f ;  /* 0x00001ffb080c7589 */ /* 0x0044e200000e0000 */
[----:B------:R-:W-:-:S03]  /*0620*/  MOV R248, RZ ;  /* 0x000000ff00f87202 */ /* 0x000fc60000000f00 */
[----:B------:R2:W4:Y:S04]  /*0630*/  SHFL.IDX PT, R11, R7, R251, 0x1f ;  /* 0x00001ffb070b7589 */ /* 0x00052800000e0000 */
.L_x_146:
[----:B------:R-:W-:Y:S01]  /*0640*/  ISETP.NE.AND P0, PT, R0, RZ, PT ;  /* 0x000000ff0000720c */ /* 0x000fe20003f05270 */
[----:B------:R-:W-:-:S12]  /*0650*/  BSSY B0, `(.L_x_37) ;  /* 0x0000005000007945 */ /* 0x000fd80003800000 */
[----:B------:R-:W-:Y:S05]  /*0660*/  @!P0 BRA `(.L_x_38) ;  /* 0x0000003000008947 */ /* 0x000fea0003800000 */
[----:B------:R-:W-:Y:S01]  /*0670*/  IADD3 R5, R251, -0x1, RZ ;  /* 0xfffffffffb057810 */ /* 0x000fe20007ffe0ff */
[----:B------:R-:W-:Y:S05]  /*0680*/  BRA.DIV ~URZ, `(.L_x_39) ;  /* 0x0000c7127f007947 */ /* 0x000fea000b800000 */
[----:B------:R1:W2:Y:S02]  /*0690*/  SHFL.IDX PT, R248, R4, R5, 0x1f ;  /* 0x00001f0504f87589 */ /* 0x0002a400000e0000 */
.L_x_38:
[----:B------:R-:W-:Y:S05]  /*06a0*/  BSYNC B0 ;  /* 0x0000000000007941 */ /* 0x000fea0003800000 */
.L_x_37:
[----:B-1-3--:R-:W-:Y:S01]  /*06b0*/  IABS R0, R12 ;  /* 0x0000000c00007213 */ /* 0x00afe20000000000 */
[----:B--2---:R-:W-:Y:S02]  /*06c0*/  IMAD R248, R248, c[0x0][0x538], R6 ;  /* 0x00014e00f8f87a24 */ /* 0x004fe400078e0206 */
[----:B------:R-:W-:Y:S02]  /*06d0*/  IMAD.IADD R251, R251, 0x1, R10 ;  /* 0x00000001fbfb7824 */ /* 0x000fe400078e020a */
[----:B------:R-:W-:Y:S01]  /*06e0*/  IMAD.MOV.U32 R5, RZ, RZ, R0 ;  /* 0x000000ffff057224 */ /* 0x000fe200078e0000 */
[----:B----4-:R-:W-:Y:S02]  /*06f0*/  IABS R0, R11 ;  /* 0x0000000b00007213 */ /* 0x010fe40000000000 */
[----:B------:R-:W-:Y:S01]  /*0700*/  IADD3 R249, -R248, UR4, RZ ;  /* 0x00000004f8f97c10 */ /* 0x000fe2000fffe1ff */
[----:B------:R-:W1:Y:S02]  /*0710*/  I2F.RP R2, R5 ;  /* 0x0000000500027306 */ /* 0x000e640000209400 */
[----:B------:R-:W-:Y:S01]  /*0720*/  IMAD.MOV.U32 R7, RZ, RZ, R0 ;  /* 0x000000ffff077224 */ /* 0x000fe200078e0000 */
[----:B------:R-:W-:-:S02]  /*0730*/  IABS R6, R249 ;  /* 0x000000f900067213 */ /* 0x000fc40000000000 */
[----:B------:R-:W-:-:S03]  /*0740*/  IABS R0, R12 ;  /* 0x0000000c00007213 */ /* 0x000fc60000000000 */
[----:B------:R-:W-:Y:S01]  /*0750*/  I2F.RP R8, R7 ;  /* 0x0000000700087306 */ /* 0x000fe20000209400 */
[----:B------:R-:W-:-:S07]  /*0760*/  IADD3 R0, RZ, -R0, RZ ;  /* 0x80000000ff007210 */ /* 0x000fce0007ffe0ff */
[----:B-1----:R-:W1:Y:S02]  /*0770*/  MUFU.RCP R2, R2 ;  /* 0x0000000200027308 */ /* 0x002e640000001000 */
[----:B-1----:R-:W-:-:S06]  /*0780*/  IADD3 R2, R2, 0xffffffe, RZ ;  /* 0x0ffffffe02027810 */ /* 0x002fcc0007ffe0ff */
[----:B------:R-:W1:Y:S02]  /*0790*/  F2I.FTZ.U32.TRUNC.NTZ R3, R2 ;  /* 0x0000000200037305 */ /* 0x000e64000021f000 */
[----:B-1----:R-:W-:-:S04]  /*07a0*/  IMAD.MOV R2, RZ, RZ, -R3 ;  /* 0x000000ffff027224 */ /* 0x002fc800078e0a03 */
[----:B------:R-:W-:Y:S02]  /*07b0*/  IMAD R4, R2, R5, RZ ;  /* 0x0000000502047224 */ /* 0x000fe400078e02ff */
[----:B------:R-:W-:-:S04]  /*07c0*/  IMAD.MOV.U32 R2, RZ, RZ, RZ ;  /* 0x000000ffff027224 */ /* 0x000fc800078e00ff */
[----:B------:R-:W-:-:S04]  /*07d0*/  IMAD.HI.U32 R2, R3, R4, R2 ;  /* 0x0000000403027227 */ /* 0x000fc800078e0002 */
[----:B------:R-:W-:-:S04]  /*07e0*/  IMAD.MOV.U32 R3, RZ, RZ, R6 ;  /* 0x000000ffff037224 */ /* 0x000fc800078e0006 */
[----:B------:R-:W-:-:S04]  /*07f0*/  IMAD.HI.U32 R2, R2, R3, RZ ;  /* 0x0000000302027227 */ /* 0x000fc800078e00ff */
[----:B------:R-:W-:Y:S02]  /*0800*/  IMAD R0, R2, R0, R3 ;  /* 0x0000000002007224 */ /* 0x000fe400078e0203 */
[----:B------:R-:W1:Y:S03]  /*0810*/  MUFU.RCP R3, R8 ;  /* 0x0000000800037308 */ /* 0x000e660000001000 */
[----:B------:R-:W-:-:S13]  /*0820*/  ISETP.GT.U32.AND P1, PT, R5, R0, PT ;  /* 0x000000000500720c */ /* 0x000fda0003f24070 */
[----:B------:R-:W-:Y:S01]  /*0830*/  @!P1 IMAD.IADD R0, R0, 0x1, -R5 ;  /* 0x0000000100009824 */ /* 0x000fe200078e0a05 */
[----:B-1----:R-:W-:Y:S02]  /*0840*/  IADD3 R3, R3, 0xffffffe, RZ ;  /* 0x0ffffffe03037810 */ /* 0x002fe40007ffe0ff */
[----:B------:R-:W-:Y:S02]  /*0850*/  @!P1 IADD3 R2, R2, 0x1, RZ ;  /* 0x0000000102029810 */ /* 0x000fe40007ffe0ff */
[----:B------:R-:W-:Y:S02]  /*0860*/  ISETP.GE.U32.AND P2, PT, R0, R5, PT ;  /* 0x000000050000720c */ /* 0x000fe40003f46070 */
[----:B------:R-:W1:Y:S01]  /*0870*/  F2I.FTZ.U32.TRUNC.NTZ R3, R3 ;  /* 0x0000000300037305 */ /* 0x000e62000021f000 */
[----:B------:R-:W-:Y:S02]  /*0880*/  LOP3.LUT R0, R249, R12, RZ, 0x3c, !PT ;  /* 0x0000000cf9007212 */ /* 0x000fe400078e3cff */
[----:B------:R-:W-:-:S02]  /*0890*/  ISETP.NE.AND P1, PT, R12, RZ, PT ;  /* 0x000000ff0c00720c */ /* 0x000fc40003f25270 */
[----:B------:R-:W-:-:S06]  /*08a0*/  ISETP.GE.AND P0, PT, R0, RZ, PT ;  /* 0x000000ff0000720c */ /* 0x000fcc0003f06270 */
[----:B------:R-:W-:Y:S02]  /*08b0*/  @P2 IADD3 R2, R2, 0x1, RZ ;  /* 0x0000000102022810 */ /* 0x000fe40007ffe0ff */
[----:B-1----:R-:W-:-:S03]  /*08c0*/  IADD3 R0, RZ, -R3, RZ ;  /* 0x80000003ff007210 */ /* 0x002fc60007ffe0ff */
[----:B------:R-:W-:Y:S01]  /*08d0*/  IMAD.MOV.U32 R4, RZ, RZ, R2 ;  /* 0x000000ffff047224 */ /* 0x000fe200078e0002 */
[----:B------:R-:W-:-:S03]  /*08e0*/  MOV R2, RZ ;  /* 0x000000ff00027202 */ /* 0x000fc60000000f00 */
[----:B------:R-:W-:Y:S01]  /*08f0*/  @!P0 IMAD.MOV R4, RZ, RZ, -R4 ;  /* 0x000000ffff048224 */ /* 0x000fe200078e0a04 */
[----:B------:R-:W-:Y:S01]  /*0900*/  @!P1 LOP3.LUT R4, RZ, R12, RZ, 0x33, !PT ;  /* 0x0000000cff049212 */ /* 0x000fe200078e33ff */
[----:B------:R-:W-:Y:S01]  /*0910*/  IMAD.MOV.U32 R5, RZ, RZ, R0 ;  /* 0x000000ffff057224 */ /* 0x000fe200078e0000 */
[----:B------:R-:W-:Y:S02]  /*0920*/  IABS R0, R11 ;  /* 0x0000000b00007213 */ /* 0x000fe40000000000 */
[----:B------:R-:W-:Y:S01]  /*0930*/  IABS R8, R4 ;  /* 0x0000000400087213 */ /* 0x000fe20000000000 */
[----:B------:R-:W-:Y:S02]  /*0940*/  IMAD R5, R5, R7, RZ ;  /* 0x0000000705057224 */ /* 0x000fe400078e02ff */
[----:B------:R-:W-:Y:S02]  /*0950*/  IMAD.MOV R6, RZ, RZ, -R0 ;  /* 0x000000ffff067224 */ /* 0x000fe400078e0a00 */
[----:B------:R-:W-:-:S04]  /*0960*/  IMAD.HI.U32 R0, R3, R5, R2 ;  /* 0x0000000503007227 */ /* 0x000fc800078e0002 */
[----:B------:R-:W-:Y:S02]  /*0970*/  IMAD.MOV.U32 R2, RZ, RZ, R8 ;  /* 0x000000ffff027224 */ /* 0x000fe400078e0008 */
[----:B------:R-:W-:Y:S02]  /*0980*/  IMAD.MOV.U32 R3, RZ, RZ, R6 ;  /* 0x000000ffff037224 */ /* 0x000fe400078e0006 */
[----:B------:R-:W-:-:S04]  /*0990*/  IMAD.HI.U32 R0, R0, R2, RZ ;  /* 0x0000000200007227 */ /* 0x000fc800078e00ff */
[----:B------:R-:W-:Y:S02]  /*09a0*/  IMAD R2, R0, R3, R2 ;  /* 0x0000000300027224 */ /* 0x000fe400078e0202 */
[----:B------:R-:W-:-:S03]  /*09b0*/  IMAD R3, R4, R12, RZ ;  /* 0x0000000c04037224 */ /* 0x000fc600078e02ff */
[----:B------:R-:W-:Y:S02]  /*09c0*/  ISETP.GT.U32.AND P1, PT, R7, R2, PT ;  /* 0x000000020700720c */ /* 0x000fe40003f24070 */
[----:B------:R-:W-:-:S11]  /*09d0*/  IADD3 R249, R249, -R3, RZ ;  /* 0x80000003f9f97210 */ /* 0x000fd60007ffe0ff */
[----:B------:R-:W-:Y:S01]  /*09e0*/  @!P1 IMAD.IADD R2, R2, 0x1, -R7 ;  /* 0x0000000102029824 */ /* 0x000fe200078e0a07 */
[----:B------:R-:W-:Y:S02]  /*09f0*/  @!P1 IADD3 R0, R0, 0x1, RZ ;  /* 0x0000000100009810 */ /* 0x000fe40007ffe0ff */
[----:B------:R-:W-:Y:S02]  /*0a00*/  ISETP.NE.AND P1, PT, R11, RZ, PT ;  /* 0x000000ff0b00720c */ /* 0x000fe40003f25270 */
[----:B------:R-:W-:Y:S02]  /*0a10*/  ISETP.GE.U32.AND P2, PT, R2, R7, PT ;  /* 0x000000070200720c */ /* 0x000fe40003f46070 */
[----:B------:R-:W-:-:S04]  /*0a20*/  LOP3.LUT R2, R4, R11, RZ, 0x3c, !PT ;  /* 0x0000000b04027212 */ /* 0x000fc800078e3cff */
[----:B------:R-:W-:-:S07]  /*0a30*/  ISETP.GE.AND P0, PT, R2, RZ, PT ;  /* 0x000000ff0200720c */ /* 0x000fce0003f06270 */
[----:B------:R-:W-:-:S06]  /*0a40*/  @P2 IADD3 R0, R0, 0x1, RZ ;  /* 0x0000000100002810 */ /* 0x000fcc0007ffe0ff */
[----:B------:R-:W-:Y:S02]  /*0a50*/  @!P0 IADD3 R0, -R0, RZ, RZ ;  /* 0x000000ff00008210 */ /* 0x000fe40007ffe1ff */
[----:B------:R-:W-:-:S05]  /*0a60*/  @!P1 LOP3.LUT R0, RZ, R11, RZ, 0x33, !PT ;  /* 0x0000000bff009212 */ /* 0x000fca00078e33ff */
[--C-:B------:R-:W-:Y:S02]  /*0a70*/  IMAD.MOV R2, RZ, RZ, -R0.reuse ;  /* 0x000000ffff027224 */ /* 0x100fe400078e0a00 */
[C---:B------:R-:W-:Y:S02]  /*0a80*/  IMAD R0, R11.reuse, 0x1000000, R0 ;  /* 0x010000000b007824 */ /* 0x040fe400078e0200 */
[----:B------:R-:W-:-:S04]  /*0a90*/  IMAD R2, R11, R2, R4 ;  /* 0x000000020b027224 */ /* 0x000fc800078e0204 */
[----:B------:R-:W-:Y:S01]  /*0aa0*/  IMAD R250, R2, 0x10000, R0 ;  /* 0x0001000002fa7824 */ /* 0x000fe200078e0200 */
[----:B------:R-:W-:Y:S05]  /*0ab0*/  BRA `(.L_x_40) ;  /* 0x0000004000007947 */ /* 0x000fea0003800000 */
.L_x_31:
[----:B--2---:R-:W-:Y:S01]  /*0ac0*/  IMAD.MOV.U32 R249, RZ, RZ, RZ ;  /* 0x000000fffff97224 */ /* 0x004fe200078e00ff */
[----:B------:R-:W-:Y:S01]  /*0ad0*/  MOV R250, RZ ;  /* 0x000000ff00fa7202 */ /* 0x000fe20000000f00 */
[----:B------:R-:W-:Y:S01]  /*0ae0*/  IMAD.U32 R248, RZ, RZ, UR4 ;  /* 0x00000004fff87e24 */ /* 0x000fe2000f8e00ff */
[----:B------:R-:W-:Y:S02]  /*0af0*/  MOV R251, c[0x0][0x53c] ;  /* 0x00014f0000fb7a02 */ /* 0x000fe40000000f00 */
.L_x_40:
[----:B------:R-:W-:Y:S01]  /*0b00*/  ISETP.NE.AND P0, PT, R13, RZ, PT ;  /* 0x000000ff0d00720c */ /* 0x000fe20003f05270 */
[----:B------:R-:W-:-:S12]  /*0b10*/  WARPSYNC 0xffffffff ;  /* 0xffffffff00007948 */ /* 0x000fd80003800000 */
[----:B------:R1:W-:Y:S04]  /*0b20*/  @!P0 STS.128 [0x9100], R248 ;  /* 0x009100f8ff008388 */ /* 0x0003e80000000c00 */
[----:B------:R-:W-:Y:S06]  /*0b30*/  BAR.ARV 0x5, 0x80 ;  /* 0x0142000000007b1d */ /* 0x000fec0000002000 */
.L_x_29:
[----:B-12---:R-:W-:-:S13]  /*0b40*/  ISETP.GE.AND P0, PT, R251, c[0x0][0x53c], PT ;  /* 0x00014f00fb007a0c */ /* 0x006fda0003f06270 */
[----:B------:R-:W-:Y:S05]  /*0b50*/  @P0 EXIT ;  /* 0x000000000000094d */ /* 0x000fea0003800000 */
[----:B------:R-:W1:Y:S02]  /*0b60*/  S2R R16, SR_TID.X ;  /* 0x0000000000107919 */ /* 0x000e640000002100 */
[----:B-1----:R-:W-:-:S04]  /*0b70*/  SHF.R.S32.HI R13, RZ, 0x1f, R16 ;  /* 0x0000001fff0d7819 */ /* 0x002fc80000011410 */
[CC--:B------:R-:W-:Y:S02]  /*0b80*/  LEA.HI R2, R13.reuse, R16.reuse, RZ, 0x4 ;  /* 0x000000100d027211 */ /* 0x0c0fe400078f20ff */
[CC--:B------:R-:W-:Y:S02]  /*0b90*/  LEA.HI R10, R13.reuse, R16.reuse, RZ, 0x3 ;  /* 0x000000100d0a7211 */ /* 0x0c0fe400078f18ff */
[----:B------:R-:W-:Y:S02]  /*0ba0*/  SHF.R.S32.HI R3, RZ, 0x4, R2 ;  /* 0x00000004ff037819 */ /* 0x000fe40000011402 */
[----:B------:R-:W-:Y:S02]  /*0bb0*/  LEA.HI R11, R13, R16, RZ, 0x2 ;  /* 0x000000100d0b7211 */ /* 0x000fe400078f10ff */
[----:B------:R-:W-:Y:S02]  /*0bc0*/  LEA.HI R0, R2, R3, RZ, 0x1 ;  /* 0x0000000302007211 */ /* 0x000fe400078f08ff */
[----:B------:R-:W-:-:S02]  /*0bd0*/  SHF.R.S32.HI R18, RZ, 0x3, R10 ;  /* 0x00000003ff127819 */ /* 0x000fc4000001140a */
[----:B------:R-:W-:Y:S02]  /*0be0*/  LOP3.LUT R0, R0, 0xfffffffe, RZ, 0xc0, !PT ;  /* 0xfffffffe00007812 */ /* 0x000fe400078ec0ff */
[----:B------:R-:W-:Y:S01]  /*0bf0*/  LOP3.LUT R8, R10, 0xfffffff8, RZ, 0xc0, !PT ;  /* 0xfffffff80a087812 */ /* 0x000fe200078ec0ff */
[----:B------:R-:W-:Y:S01]  /*0c00*/  IMAD.SHL.U32 R4, R18, 0x40, RZ ;  /* 0x0000004012047824 */ /* 0x000fe200078e00ff */
[--C-:B------:R-:W-:Y:S01]  /*0c10*/  SHF.R.S32.HI R9, RZ, 0x2, R11.reuse ;  /* 0x00000002ff097819 */ /* 0x100fe2000001140b */
[----:B------:R-:W-:Y:S01]  /*0c20*/  IMAD.IADD R14, R3, 0x1, -R0 ;  /* 0x00000001030e7824 */ /* 0x000fe200078e0a00 */
[----:B------:R-:W-:Y:S01]  /*0c30*/  LOP3.LUT R0, R2, 0xfffffff0, RZ, 0xc0, !PT ;  /* 0xfffffff002007812 */ /* 0x000fe200078ec0ff */
[----:B------:R-:W-:Y:S01]  /*0c40*/  IMAD.IADD R8, R16, 0x1, -R8 ;  /* 0x0000000110087824 */ /* 0x000fe200078e0a08 */
[----:B------:R-:W-:-:S03]  /*0c50*/  SHF.R.S32.HI R3, RZ, 0x1f, R11 ;  /* 0x0000001fff037819 */ /* 0x000fc6000001140b */
[----:B------:R-:W-:Y:S01]  /*0c60*/  IMAD.IADD R2, R16, 0x1, -R0 ;  /* 0x0000000110027824 */ /* 0x000fe200078e0a00 */
[----:B------:R-:W-:Y:S01]  /*0c70*/  LEA.HI R3, R3, R9, RZ, 0x3 ;  /* 0x0000000903037211 */ /* 0x000fe200078f18ff */
[----:B------:R-:W-:Y:S01]  /*0c80*/  IMAD.SHL.U32 R246, R8, 0x8, RZ ;  /* 0x0000000808f67824 */ /* 0x000fe200078e00ff */
[----:B------:R-:W-:Y:S01]  /*0c90*/  LOP3.LUT R0, R4, 0x1c0, RZ, 0xc0, !PT ;  /* 0x000001c004007812 */ /* 0x000fe200078ec0ff */
[----:B------:R-:W-:Y:S01]  /*0ca0*/  IMAD.SHL.U32 R7, R8, 0x40, RZ ;  /* 0x0000004008077824 */ /* 0x000fe200078e00ff */
[----:B------:R-:W-:Y:S02]  /*0cb0*/  SHF.R.S32.HI R6, RZ, 0x1f, R2 ;  /* 0x0000001fff067819 */ /* 0x000fe40000011402 */
[----:B------:R-:W-:Y:S02]  /*0cc0*/  LOP3.LUT R3, R3, 0xfffffff8, RZ, 0xc0, !PT ;  /* 0xfffffff803037812 */ /* 0x000fe400078ec0ff */
[----:B------:R-:W-:Y:S02]  /*0cd0*/  SHF.R.U32.HI R5, RZ, 0x3, R0 ;  /* 0x00000003ff057819 */ /* 0x000fe40000011600 */
[----:B------:R-:W-:Y:S01]  /*0ce0*/  LOP3.LUT R4, R0, 0x38, R246, 0xf8, !PT ;  /* 0x0000003800047812 */ /* 0x000fe200078ef8f6 */
[----:B------:R-:W-:Y:S01]  /*0cf0*/  IMAD.IADD R9, R9, 0x1, -R3 ;  /* 0x0000000109097824 */ /* 0x000fe200078e0a03 */
[----:B------:R-:W-:-:S02]  /*0d00*/  LEA.HI R12, R6, R2, RZ, 0x3 ;  /* 0x00000002060c7211 */ /* 0x000fc400078f18ff */
[----:B------:R-:W-:Y:S02]  /*0d10*/  LOP3.LUT R0, R7, 0x1c0, RZ, 0xc0, !PT ;  /* 0x000001c007007812 */ /* 0x000fe400078ec0ff */
[----:B------:R-:W-:Y:S02]  /*0d20*/  LOP3.LUT R5, R4, R5, RZ, 0x3c, !PT ;  /* 0x0000000504057212 */ /* 0x000fe400078e3cff */
[----:B------:R-:W-:Y:S02]  /*0d30*/  LOP3.LUT R3, R12, 0xfffffff8, RZ, 0xc0, !PT ;  /* 0xfffffff80c037812 */ /* 0x000fe400078ec0ff */
[CC--:B------:R-:W-:Y:S02]  /*0d40*/  LEA.HI R6, R13.reuse, R16.reuse, RZ, 0x6 ;  /* 0x000000100d067211 */ /* 0x0c0fe400078f30ff */
[----:B------:R-:W-:Y:S01]  /*0d50*/  LOP3.LUT R4, R0, 0x8, R10, 0xf8, !PT ;  /* 0x0000000800047812 */ /* 0x000fe200078ef80a */
[----:B------:R-:W-:Y:S01]  /*0d60*/  IMAD.IADD R10, R2, 0x1, -R3 ;  /* 0x00000001020a7824 */ /* 0x000fe200078e0a03 */
[----:B------:R-:W-:Y:S01]  /*0d70*/  SHF.R.U32.HI R0, RZ, 0x3, R0 ;  /* 0x00000003ff007819 */ /* 0x000fe20000011600 */
[----:B------:R-:W-:Y:S01]  /*0d80*/  IMAD.SHL.U32 R3, R6, 0x8, RZ ;  /* 0x0000000806037824 */ /* 0x000fe200078e00ff */
[----:B------:R-:W-:-:S02]  /*0d90*/  LEA.HI R7, R13, R16, RZ, 0x5 ;  /* 0x000000100d077211 */ /* 0x000fc400078f28ff */
[----:B------:R-:W-:Y:S02]  /*0da0*/  LOP3.LUT R15, R4, R0, RZ, 0x3c, !PT ;  /* 0x00000000040f7212 */ /* 0x000fe400078e3cff */
[----:B------:R-:W-:Y:S02]  /*0db0*/  LOP3.LUT R2, R11, 0xfffffffc, RZ, 0xc0, !PT ;  /* 0xfffffffc0b027812 */ /* 0x000fe400078ec0ff */
[----:B------:R-:W-:Y:S02]  /*0dc0*/  LOP3.LUT R0, R7, 0xffffffe0, RZ, 0xc0, !PT ;  /* 0xffffffe007007812 */ /* 0x000fe400078ec0ff */
[----:B------:R-:W-:Y:S01]  /*0dd0*/  LOP3.LUT R216, R5, 0x7ffffe00, R3, 0xf8, !PT ;  /* 0x7ffffe0005d87812 */ /* 0x000fe200078ef803 */
[C---:B------:R-:W-:Y:S01]  /*0de0*/  IMAD.IADD R6, R16.reuse, 0x1, -R2 ;  /* 0x0000000110067824 */ /* 0x040fe200078e0a02 */
[----:B------:R-:W-:Y:S01]  /*0df0*/  LOP3.LUT R3, R9, 0x1, RZ, 0xc0, !PT ;  /* 0x0000000109037812 */ /* 0x000fe200078ec0ff */
[----:B------:R-:W-:Y:S01]  /*0e00*/  IMAD.IADD R17, R16, 0x1, -R0 ;  /* 0x0000000110117824 */ /* 0x000fe200078e0a00 */
[--C-:B------:R-:W-:Y:S01]  /*0e10*/  SHF.R.S32.HI R5, RZ, 0x5, R7.reuse ;  /* 0x00000005ff057819 */ /* 0x100fe20000011407 */
[----:B------:R-:W-:Y:S01]  /*0e20*/  IMAD.SHL.U32 R216, R216, 0x2, RZ ;  /* 0x00000002d8d87824 */ /* 0x000fe200078e00ff */
[----:B------:R-:W-:-:S02]  /*0e30*/  SHF.R.S32.HI R2, RZ, 0x1f, R7 ;  /* 0x0000001fff027819 */ /* 0x000fc40000011407 */
[----:B------:R-:W-:Y:S02]  /*0e40*/  LEA.HI R0, R6, R6, RZ, 0x1 ;  /* 0x0000000606007211 */ /* 0x000fe400078f08ff */
[----:B------:R-:W-:Y:S02]  /*0e50*/  ISETP.NE.U32.AND P0, PT, R3, 0x1, PT ;  /* 0x000000010300780c */ /* 0x000fe40003f05070 */
[----:B------:R-:W-:Y:S02]  /*0e60*/  LEA.HI R3, R2, R5, RZ, 0x2 ;  /* 0x0000000502037211 */ /* 0x000fe400078f10ff */
[----:B------:R-:W-:Y:S02]  /*0e70*/  SHF.R.S32.HI R11, RZ, 0x1f, R17 ;  /* 0x0000001fff0b7819 */ /* 0x000fe40000011411 */
[C---:B------:R-:W-:Y:S01]  /*0e80*/  LOP3.LUT R2, R0.reuse, 0x1ffffffe, RZ, 0xc0, !PT ;  /* 0x1ffffffe00027812 */ /* 0x040fe200078ec0ff */
[----:B------:R-:W-:Y:S01]  /*0e90*/  IMAD.SHL.U32 R0, R0, 0x20, RZ ;  /* 0x0000002000007824 */ /* 0x000fe200078e00ff */
[----:B------:R-:W-:-:S02]  /*0ea0*/  LOP3.LUT R3, R3, 0xffffffc, RZ, 0xc0, !PT ;  /* 0x0ffffffc03037812 */ /* 0x000fc400078ec0ff */
[----:B------:R-:W-:Y:S01]  /*0eb0*/  LEA.HI R11, R11, R17, RZ, 0x2 ;  /* 0x000000110b0b7211 */ /* 0x000fe200078f10ff */
[----:B------:R-:W-:Y:S01]  /*0ec0*/  IMAD.IADD R2, R6, 0x1, -R2 ;  /* 0x0000000106027824 */ /* 0x000fe200078e0a02 */
[----:B------:R-:W-:Y:S01]  /*0ed0*/  LOP3.LUT R0, R0, 0xffffffc0, RZ, 0xc0, !PT ;  /* 0xffffffc000007812 */ /* 0x000fe200078ec0ff */
[----:B------:R-:W-:Y:S01]  /*0ee0*/  IMAD.IADD R7, R5, 0x1, -R3 ;  /* 0x0000000105077824 */ /* 0x000fe200078e0a03 */
[----:B------:R-:W-:Y:S01]  /*0ef0*/  SHF.R.S32.HI R4, RZ, 0x2, R11 ;  /* 0x00000002ff047819 */ /* 0x000fe2000001140b */
[----:B------:R-:W-:Y:S01]  /*0f00*/  IMAD.SHL.U32 R3, R10, 0x40, RZ ;  /* 0x000000400a037824 */ /* 0x000fe200078e00ff */
[----:B------:R-:W-:Y:S01]  /*0f10*/  R2P PR, R9, 0x6 ;  /* 0x0000000609007804 */ /* 0x000fe20000000000 */
[----:B------:R-:W-:Y:S01]  /*0f20*/  IMAD R13, R2, 0x8, R0 ;  /* 0x00000008020d7824 */ /* 0x000fe200078e0200 */
[----:B------:R-:W-:Y:S01]  /*0f30*/  LOP3.LUT P4, RZ, R8, 0x2, RZ, 0xc0, !PT ;  /* 0x0000000208ff7812 */ /* 0x000fe2000788c0ff */
[----:B------:R-:W-:Y:S01]  /*0f40*/  IMAD R16, R7, 0x10, R4 ;  /* 0x0000001007107824 */ /* 0x000fe200078e0204 */
[----:B------:R-:W-:Y:S01]  /*0f50*/  LOP3.LUT R0, R3, 0x1c0, RZ, 0xc0, !PT ;  /* 0x000001c003007812 */ /* 0x000fe200078ec0ff */
[----:B------:R-:W-:Y:S01]  /*0f60*/  IMAD.SHL.U32 R4, R9, 0x40, RZ ;  /* 0x0000004009047824 */ /* 0x000fe200078e00ff */
[----:B------:R-:W-:Y:S01]  /*0f70*/  LOP3.LUT P6, RZ, R10, 0x2, RZ, 0xc0, !PT ;  /* 0x000000020aff7812 */ /* 0x000fe200078cc0ff */
[----:B------:R-:W-:Y:S01]  /*0f80*/  IMAD.SHL.U32 R2, R14, 0x8, RZ ;  /* 0x000000080e027824 */ /* 0x000fe200078e00ff */
[----:B------:R-:W-:Y:S01]  /*0f90*/  LOP3.LUT P5, RZ, R10, 0x4, RZ, 0xc0, !PT ;  /* 0x000000040aff7812 */ /* 0x000fe200078ac0ff */
[----:B------:R-:W-:Y:S01]  /*0fa0*/  IMAD.SHL.U32 R3, R5, 0x400, RZ ;  /* 0x0000040005037824 */ /* 0x000fe200078e00ff */
[----:B------:R-:W-:Y:S01]  /*0fb0*/  LOP3.LUT R4, R4, 0x1c0, RZ, 0xc0, !PT ;  /* 0x000001c004047812 */ /* 0x000fe200078ec0ff */
[----:B------:R-:W-:Y:S01]  /*0fc0*/  IMAD.SHL.U32 R5, R12, 0x40, RZ ;  /* 0x000000400c057824 */ /* 0x000fe200078e00ff */
[----:B------:R-:W-:Y:S01]  /*0fd0*/  LOP3.LUT R2, R0, 0x8, R2, 0xf8, !PT ;  /* 0x0000000800027812 */ /* 0x000fe200078ef802 */
[----:B------:R-:W-:Y:S01]  /*0fe0*/  IMAD R6, R6, 0x2, R3 ;  /* 0x0000000206067824 */ /* 0x000fe200078e0203 */
[----:B------:R-:W-:Y:S01]  /*0ff0*/  SHF.R.U32.HI R0, RZ, 0x3, R0 ;  /* 0x00000003ff007819 */ /* 0x000fe20000011600 */
[----:B------:R-:W-:Y:S01]  /*1000*/  IMAD.MOV.U32 R7, RZ, RZ, -0x10 ;  /* 0xfffffff0ff077424 */ /* 0x000fe200078e00ff */
[----:B------:R-:W-:Y:S01]  /*1010*/  LEA.HI R4, R4, R4, RZ, 0x1d ;  /* 0x0000000404047211 */ /* 0x000fe200078fe8ff */
[----:B------:R-:W-:Y:S01]  /*1020*/  IMAD.MOV.U32 R10, RZ, RZ, 0x20 ;  /* 0x00000020ff0a7424 */ /* 0x000fe200078e00ff */
[----:B------:R-:W-:Y:S01]  /*1030*/  LOP3.LUT R2, R2, R0, RZ, 0x3c, !PT ;  /* 0x0000000002027212 */ /* 0x000fe200078e3cff */
[----:B------:R-:W-:Y:S01]  /*1040*/  IMAD R0, R14, 0x200, R15 ;  /* 0x000002000e007824 */ /* 0x000fe200078e020f */
[----:B------:R-:W-:Y:S01]  /*1050*/  LOP3.LUT R5, R5, 0xfffffe00, RZ, 0xc0, !PT ;  /* 0xfffffe0005057812 */ /* 0x000fe200078ec0ff */
[----:B------:R-:W-:Y:S01]  /*1060*/  IMAD.IADD R9, R6, 0x1, R4 ;  /* 0x0000000106097824 */ /* 0x000fe200078e0204 */
[C---:B------:R-:W-:Y:S01]  /*1070*/  LOP3.LUT P3, RZ, R8.reuse, 0x4, RZ, 0xc0, !PT ;  /* 0x0000000408ff7812 */ /* 0x040fe2000786c0ff */
[----:B------:R-:W-:Y:S01]  /*1080*/  IMAD R6, R8, 0x10, R18 ;  /* 0x0000001008067824 */ /* 0x000fe200078e0212 */
[-C--:B------:R-:W-:Y:S01]  /*1090*/  IADD3 R4, R2, R5.reuse, R3 ;  /* 0x0000000502047210 */ /* 0x080fe20007ffe003 */
[----:B------:R-:W-:Y:S01]  /*10a0*/  IMAD.MOV.U32 R12, RZ, RZ, 0x40 ;  /* 0x00000040ff0c7424 */ /* 0x000fe200078e00ff */
[----:B------:R-:W-:Y:S01]  /*10b0*/  LOP3.LUT R3, R11, 0x7ffffffc, RZ, 0xc0, !PT ;  /* 0x7ffffffc0b037812 */ /* 0x000fe200078ec0ff */
[----:B------:R-:W-:Y:S01]  /*10c0*/  IMAD.IADD R8, R16, 0x1, R13 ;  /* 0x0000000110087824 */ /* 0x000fe200078e020d */
[----:B------:R-:W-:Y:S01]  /*10d0*/  LEA R119, R0, 0x2900, 0x1 ;  /* 0x0000290000777811 */ /* 0x000fe200078e08ff */
[----:B------:R-:W-:Y:S01]  /*10e0*/  STL [R1+0x50], R16 ;  /* 0x0000501001007387 */ /* 0x000fe20000100800 */
[----:B------:R-:W-:Y:S01]  /*10f0*/  SEL R7, R7, 0x10, !P0 ;  /* 0x0000001007077807 */ /* 0x000fe20004000000 */
[----:B------:R-:W-:Y:S01]  /*1100*/  IMAD.IADD R3, R17, 0x1, -R3 ;  /* 0x0000000111037824 */ /* 0x000fe200078e0a03 */
[----:B------:R-:W-:Y:S01]  /*1110*/  LEA R9, R9, 0x80, 0x1 ;  /* 0x0000008009097811 */ /* 0x000fe200078e08ff */
[----:B------:R1:W-:Y:S01]  /*1120*/  STL [R1+0x40], R6 ;  /* 0x0000400601007387 */ /* 0x0003e20000100800 */
[----:B------:R-:W-:Y:S01]  /*1130*/  LOP3.LUT R5, R2, R5, RZ, 0xfc, !PT ;  /* 0x0000000502057212 */ /* 0x000fe200078efcff */
[----:B------:R-:W-:Y:S01]  /*1140*/  IMAD.SHL.U32 R3, R3, 0x2, RZ ;  /* 0x0000000203037824 */ /* 0x000fe200078e00ff */
[----:B------:R-:W-:Y:S01]  /*1150*/  IADD3 R210, R119, 0x20, RZ ;  /* 0x0000002077d27810 */ /* 0x000fe20007ffe0ff */
[----:B------:R2:W-:Y:S01]  /*1160*/  STL [R1+0x54], R8 ;  /* 0x0000540801007387 */ /* 0x0005e20000100800 */
[----:B------:R-:W-:-:S02]  /*1170*/  SEL R2, R12, 0xffffffc0, !P3 ;  /* 0xffffffc00c027807 */ /* 0x000fc40005800000 */
[C---:B------:R-:W-:Y:S01]  /*1180*/  @P4 IADD3 R210, R119.reuse, -0x20, RZ ;  /* 0xffffffe077d24810 */ /* 0x040fe20007ffe0ff */
[----:B------:R3:W-:Y:S01]  /*1190*/  STL [R1+0x18], R3 ;  /* 0x0000180301007387 */ /* 0x0007e20000100800 */
[----:B------:R-:W-:Y:S01]  /*11a0*/  SEL R0, R10, 0xffffffe0, !P6 ;  /* 0xffffffe00a007807 */ /* 0x000fe20007000000 */
[----:B------:R-:W-:Y:S01]  /*11b0*/  IMAD.IADD R205, R119, 0x1, R2 ;  /* 0x0000000177cd7824 */ /* 0x000fe200078e0202 */
[C---:B------:R-:W-:Y:S01]  /*11c0*/  IADD3 R11, R9.reuse, 0x40, RZ ;  /* 0x00000040090b7810 */ /* 0x040fe20007ffe0ff */
[----:B------:R-:W-:Y:S01]  /*11d0*/  IMAD.IADD R202, R2, 0x1, R210 ;  /* 0x0000000102ca7824 */ /* 0x000fe200078e02d2 */
[----:B------:R-:W-:Y:S01]  /*11e0*/  @P2 IADD3 R11, R9, -0x40, RZ ;  /* 0xffffffc0090b2810 */ /* 0x000fe20007ffe0ff */
[----:B------:R-:W-:Y:S01]  /*11f0*/  STL [R1+0x24], R9 ;  /* 0x0000240901007387 */ /* 0x000fe20000100800 */
[----:B------:R-:W-:Y:S02]  /*1200*/  LEA R206, R4, 0x5100, 0x1 ;  /* 0x0000510004ce7811 */ /* 0x000fe400078e08ff */
[----:B------:R-:W-:-:S02]  /*1210*/  LEA R200, R5, 0x100, 0x1 ;  /* 0x0000010005c87811 */ /* 0x000fc400078e08ff */
[----:B------:R-:W-:Y:S01]  /*1220*/  IADD3 R214, R210, 0x800, RZ ;  /* 0x00000800d2d67810 */ /* 0x000fe20007ffe0ff */
[----:B------:R-:W-:Y:S01]  /*1230*/  IMAD.IADD R209, R206, 0x1, R0 ;  /* 0x00000001ced17824 */ /* 0x000fe200078e0200 */
[----:B------:R-:W-:Y:S01]  /*1240*/  IADD3 R213, R210, 0x1000, RZ ;  /* 0x00001000d2d57810 */ /* 0x000fe20007ffe0ff */
[----:B------:R-:W-:Y:S01]  /*1250*/  IMAD.IADD R204, R0, 0x1, R200 ;  /* 0x0000000100cc7824 */ /* 0x000fe200078e02c8 */
[----:B------:R-:W-:Y:S02]  /*1260*/  IADD3 R212, R210, 0x1800, RZ ;  /* 0x00001800d2d47810 */ /* 0x000fe40007ffe0ff */
[----:B-1----:R-:W-:Y:S02]  /*1270*/  SEL R6, R10, 0xffffffe0, !P1 ;  /* 0xffffffe00a067807 */ /* 0x002fe40004800000 */
[----:B------:R-:W-:Y:S01]  /*1280*/  IADD3 R211, R210, 0x2000, RZ ;  /* 0x00002000d2d37810 */ /* 0x000fe20007ffe0ff */
[C---:B--2---:R-:W-:Y:S02]  /*1290*/  IMAD.IADD R8, R9.reuse, 0x1, R7 ;  /* 0x0000000109087824 */ /* 0x044fe400078e0207 */
[----:B------:R-:W-:-:S02]  /*12a0*/  IMAD.IADD R10, R9, 0x1, R6 ;  /* 0x00000001090a7824 */ /* 0x000fc400078e0206 */
[----:B------:R-:W-:Y:S01]  /*12b0*/  IMAD.IADD R2, R8, 0x1, R6 ;  /* 0x0000000108027824 */ /* 0x000fe200078e0206 */
[----:B---3--:R-:W-:Y:S02]  /*12c0*/  SEL R3, R12, 0xffffffc0, !P5 ;  /* 0xffffffc00c037807 */ /* 0x008fe40006800000 */
[----:B------:R-:W-:Y:S03]  /*12d0*/  STL [R1+0x3c], R10 ;  /* 0x00003c0a01007387 */ /* 0x000fe60000100800 */
[----:B------:R-:W-:Y:S01]  /*12e0*/  IMAD.IADD R207, R206, 0x1, R3 ;  /* 0x00000001cecf7824 */ /* 0x000fe200078e0203 */
[----:B------:R1:W-:Y:S01]  /*12f0*/  STL [R1+0x34], R8 ;  /* 0x0000340801007387 */ /* 0x0003e20000100800 */
[----:B------:R-:W-:Y:S02]  /*1300*/  IMAD.IADD R201, R3, 0x1, R200 ;  /* 0x0000000103c97824 */ /* 0x000fe400078e02c8 */
[C---:B------:R-:W-:Y:S01]  /*1310*/  IMAD.IADD R208, R0.reuse, 0x1, R207 ;  /* 0x0000000100d07824 */ /* 0x040fe200078e02cf */
[----:B------:R2:W-:Y:S01]  /*1320*/  STL [R1+0x38], R2 ;  /* 0x0000380201007387 */ /* 0x0005e20000100800 */
[----:B------:R-:W-:-:S03]  /*1330*/  IMAD.IADD R203, R0, 0x1, R201 ;  /* 0x0000000100cb7824 */ /* 0x000fc600078e02c9 */
[----:B------:R-:W-:Y:S01]  /*1340*/  STL [R1+0x28], R11 ;  /* 0x0000280b01007387 */ /* 0x000fe20000100800 */
[--C-:B-1----:R-:W-:Y:S02]  /*1350*/  IMAD.IADD R8, R6, 0x1, R11.reuse ;  /* 0x0000000106087824 */ /* 0x102fe400078e020b */
[----:B--2---:R-:W-:-:S03]  /*1360*/  IMAD.IADD R2, R7, 0x1, R11 ;  /* 0x0000000107027824 */ /* 0x004fc600078e020b */
[----:B------:R-:W-:Y:S01]  /*1370*/  STL [R1+0x2c], R8 ;  /* 0x00002c0801007387 */ /* 0x000fe20000100800 */
[----:B------:R-:W-:-:S03]  /*1380*/  IMAD.IADD R3, R7, 0x1, R8 ;  /* 0x0000000107037824 */ /* 0x000fc600078e0208 */
[----:B------:R1:W-:Y:S04]  /*1390*/  STL [R1+0x30], R2 ;  /* 0x0000300201007387 */ /* 0x0003e80000100800 */
[----:B------:R2:W-:Y:S01]  /*13a0*/  STL [R1+0x48], R3 ;  /* 0x0000480301007387 */ /* 0x0005e20000100800 */
[----:B-1----:R-:W-:-:S05]  /*13b0*/  IMAD.IADD R2, R6, 0x1, R2 ;  /* 0x0000000106027824 */ /* 0x002fca00078e0202 */
[----:B------:R2:W-:Y:S02]  /*13c0*/  STL [R1+0x44], R2 ;  /* 0x0000440201007387 */ /* 0x0005e40000100800 */
.L_x_142:
[----:B------:R-:W-:-:S04]  /*13d0*/  IMAD.MOV.U32 R14, RZ, RZ, 0x4 ;  /* 0x00000004ff0e7424 */ /* 0x000fc800078e00ff */
[----:B--2---:R-:W-:-:S05]  /*13e0*/  IMAD.WIDE R2, R251, R14, c[0x0][0x588] ;  /* 0x00016200fb027625 */ /* 0x004fca00078e020e */
[----:B------:R-:W2:Y:S01]  /*13f0*/  LDG.E R245, [R2.64] ;  /* 0x0000000802f57981 */ /* 0x000ea2000c1e1900 */
[----:B------:R-:W-:Y:S01]  /*1400*/  ISETP.NE.U32.AND P0, PT, RZ, c[0x0][0x370], PT ;  /* 0x0000dc00ff007a0c */ /* 0x000fe20003f05070 */
[----:B------:R-:W-:Y:S01]  /*1410*/  CS2R R8, SRZ ;  /* 0x0000000000087805 */ /* 0x000fe2000001ff00 */
[----:B------:R-:W-:Y:S02]  /*1420*/  ISETP.NE.U32.AND P3, PT, RZ, c[0x0][0x360], PT ;  /* 0x0000d800ff007a0c */ /* 0x000fe40003f65070 */
[----:B------:R-:W-:Y:S02]  /*1430*/  ISETP.NE.AND.EX P0, PT, RZ, c[0x0][0x374], PT, P0 ;  /* 0x0000dd00ff007a0c */ /* 0x000fe40003f05300 */
[----:B------:R-:W-:Y:S02]  /*1440*/  ISETP.NE.AND.EX P3, PT, RZ, c[0x0][0x364], PT, P3 ;  /* 0x0000d900ff007a0c */ /* 0x000fe40003f65330 */
[----:B------:R-:W-:Y:S02]  /*1450*/  ISETP.NE.U32.AND P5, PT, RZ, c[0x0][0x348], PT ;  /* 0x0000d200ff007a0c */ /* 0x000fe40003fa5070 */
[----:B------:R-:W-:-:S02]  /*1460*/  ISETP.NE.U32.AND P4, PT, RZ, c[0x0][0x350], PT ;  /* 0x0000d400ff007a0c */ /* 0x000fc40003f85070 */
[----:B------:R-:W-:Y:S02]  /*1470*/  ISETP.NE.AND.EX P5, PT, RZ, c[0x0][0x34c], PT, P5 ;  /* 0x0000d300ff007a0c */ /* 0x000fe40003fa5350 */
[----:B------:R-:W-:Y:S01]  /*1480*/  ISETP.NE.AND.EX P4, PT, RZ, c[0x0][0x354], PT, P4 ;  /* 0x0000d500ff007a0c */ /* 0x000fe20003f85340 */
[----:B------:R-:W-:Y:S01]  /*1490*/  IMAD.MOV.U32 R11, RZ, RZ, RZ ;  /* 0x000000ffff0b7224 */ /* 0x000fe200078e00ff */
[----:B--2---:R-:W-:Y:S02]  /*14a0*/  SHF.R.S32.HI R12, RZ, 0x1f, R245 ;  /* 0x0000001fff0c7819 */ /* 0x004fe400000114f5 */
[----:B------:R-:W-:-:S04]  /*14b0*/  @P0 LEA R2, P1, R245, c[0x0][0x370], 0x2 ;  /* 0x0000dc00f5020a11 */ /* 0x000fc800078210ff */
[C---:B------:R-:W-:Y:S02]  /*14c0*/  @P0 LEA.HI.X R3, R245.reuse, c[0x0][0x374], R12, 0x2, P1 ;  /* 0x0000dd00f5030a11 */ /* 0x040fe400008f140c */
[----:B------:R-:W-:-:S03]  /*14d0*/  LEA R4, P2, R245, c[0x0][0x348], 0x2 ;  /* 0x0000d200f5047a11 */ /* 0x000fc600078410ff */
[----:B------:R1:W5:Y:S01]  /*14e0*/  @P0 LDG.E R8, [R2.64] ;  /* 0x0000000802080981 */ /* 0x000362000c1e1900 */
[C---:B------:R-:W-:Y:S02]  /*14f0*/  @P3 LEA R6, P0, R245.reuse, c[0x0][0x360], 0x2 ;  /* 0x0000d800f5063a11 */ /* 0x040fe400078010ff */
[C-C-:B------:R-:W-:Y:S02]  /*1500*/  LEA.HI.X R5, R245.reuse, c[0x0][0x34c], R12.reuse, 0x2, P2 ;  /* 0x0000d300f5057a11 */ /* 0x140fe400010f140c */
[----:B------:R-:W-:-:S03]  /*1510*/  @P3 LEA.HI.X R7, R245, c[0x0][0x364], R12, 0x2, P0 ;  /* 0x0000d900f5073a11 */ /* 0x000fc600000f140c */
[----:B------:R2:W5:Y:S04]  /*1520*/  @P5 LDG.E R11, [R4.64] ;  /* 0x00000008040b5981 */ /* 0x000568000c1e1900 */
[----:B------:R2:W5:Y:S01]  /*1530*/  @P3 LDG.E R17, [R6.64] ;  /* 0x0000000806113981 */ /* 0x000562000c1e1900 */
[----:B-1----:R-:W-:-:S04]  /*1540*/  LEA R2, P1, R245, c[0x0][0x350], 0x2 ;  /* 0x0000d400f5027a11 */ /* 0x002fc800078210ff */
[----:B------:R-:W-:-:S05]  /*1550*/  LEA.HI.X R3, R245, c[0x0][0x354], R12, 0x2, P1 ;  /* 0x0000d500f5037a11 */ /* 0x000fca00008f140c */
[----:B------:R2:W5:Y:S01]  /*1560*/  @P4 LDG.E R9, [R2.64] ;  /* 0x0000000802094981 */ /* 0x000562000c1e1900 */
[----:B------:R-:W-:-:S05]  /*1570*/  LOP3.LUT R18, R250, 0xffff, RZ, 0xc0, !PT ;  /* 0x0000fffffa127812 */ /* 0x000fca00078ec0ff */
[----:B------:R2:W-:Y:S01]  /*1580*/  STL [R1+0x14], R18 ;  /* 0x0000141201007387 */ /* 0x0005e20000100800 */
[----:B------:R-:W-:Y:S01]  /*1590*/  YIELD ;  /* 0x0000000000007946 */ /* 0x000fe20003800000 */
[----:B------:R-:W-:Y:S05]  /*15a0*/  @P3 BRA `(.L_x_41) ;  /* 0x0000005000003947 */ /* 0x000fea0003800000 */
[----:B-----5:R-:W-:Y:S01]  /*15b0*/  MOV R17, c[0x0][0x168] ;  /* 0x00005a0000117a02 */ /* 0x020fe20000000f00 */
[----:B------:R-:W-:Y:S05]  /*15c0*/  @!P5 BRA `(.L_x_41) ;  /* 0x000000300000d947 */ /* 0x000fea0003800000 */
[----:B--2---:R-:W2:Y:S04]  /*15d0*/  LDG.E R6, [R4.64] ;  /* 0x0000000804067981 */ /* 0x004ea8000c1e1900 */
[----:B------:R-:W2:Y:S02]  /*15e0*/  LDG.E R0, [R4.64+0x4] ;  /* 0x0000040804007981 */ /* 0x000ea4000c1e1900 */
[----:B--2---:R-:W-:Y:S02]  /*15f0*/  IADD3 R17, -R6, R0, RZ ;  /* 0x0000000006117210 */ /* 0x004fe40007ffe1ff */
.L_x_41:
[----:B------:R-:W-:-:S04]  /*1600*/  ISETP.NE.U32.AND P0, PT, RZ, c[0x0][0x368], PT ;  /* 0x0000da00ff007a0c */ /* 0x000fc80003f05070 */
[----:B------:R-:W-:-:S13]  /*1610*/  ISETP.NE.AND.EX P0, PT, RZ, c[0x0][0x36c], PT, P0 ;  /* 0x0000db00ff007a0c */ /* 0x000fda0003f05300 */
[----:B------:R-:W-:Y:S05]  /*1620*/  @!P0 BRA `(.L_x_42) ;  /* 0x0000004000008947 */ /* 0x000fea0003800000 */
[----:B--2---:R-:W-:-:S04]  /*1630*/  LEA R2, P0, R245, c[0x0][0x368], 0x2 ;  /* 0x0000da00f5027a11 */ /* 0x004fc800078010ff */
[----:B------:R-:W-:-:S05]  /*1640*/  LEA.HI.X R3, R245, c[0x0][0x36c], R12, 0x2, P0 ;  /* 0x0000db00f5037a11 */ /* 0x000fca00000f140c */
[----:B------:R1:W5:Y:S01]  /*1650*/  LDG.E R0, [R2.64] ;  /* 0x0000000802007981 */ /* 0x000362000c1e1900 */
[----:B------:R-:W-:Y:S05]  /*1660*/  BRA `(.L_x_43) ;  /* 0x0000005000007947 */ /* 0x000fea0003800000 */
.L_x_42:
[----:B------:R-:W-:Y:S01]  /*1670*/  MOV R0, c[0x0][0x1d0] ;  /* 0x0000740000007a02 */ /* 0x000fe20000000f00 */
[----:B------:R-:W-:Y:S05]  /*1680*/  @!P4 BRA `(.L_x_43) ;  /* 0x000000300000c947 */ /* 0x000fea0003800000 */
[----:B--2---:R-:W2:Y:S04]  /*1690*/  LDG.E R4, [R2.64] ;  /* 0x0000000802047981 */ /* 0x004ea8000c1e1900 */
[----:B------:R-:W2:Y:S02]  /*16a0*/  LDG.E R0, [R2.64+0x4] ;  /* 0x0000040802007981 */ /* 0x000ea4000c1e1900 */
[----:B--2---:R-:W-:-:S04]  /*16b0*/  IADD3 R0, -R4, R0, RZ ;  /* 0x0000000004007210 */ /* 0x004fc80007ffe1ff */
.L_x_43:
[----:B-12---:R-:W-:Y:S01]  /*16c0*/  LOP3.LUT R2, R250, 0xff000000, RZ, 0xc0, !PT ;  /* 0xff000000fa027812 */ /* 0x006fe200078ec0ff */
[----:B-----5:R-:W-:Y:S01]  /*16d0*/  IMAD.IADD R116, R0, 0x1, -R8 ;  /* 0x0000000100747824 */ /* 0x020fe200078e0a08 */
[----:B------:R-:W-:Y:S01]  /*16e0*/  LOP3.LUT R3, R250, 0xff0000, RZ, 0xc0, !PT ;  /* 0x00ff0000fa037812 */ /* 0x000fe200078ec0ff */
[----:B------:R-:W-:Y:S01]  /*16f0*/  BSSY B0, `(.L_x_44) ;  /* 0x000002d000007945 */ /* 0x000fe20003800000 */
[----:B------:R-:W-:Y:S01]  /*1700*/  SHF.R.U32.HI R4, RZ, 0x8, R2 ;  /* 0x00000008ff047819 */ /* 0x000fe20000011602 */
[----:B------:R-:W-:Y:S01]  /*1710*/  IMAD.IADD R13, R9, 0x1, R8 ;  /* 0x00000001090d7824 */ /* 0x000fe200078e0208 */
[----:B------:R-:W-:-:S02]  /*1720*/  IADD3 R0, R116, 0x4f, RZ ;  /* 0x0000004f74007810 */ /* 0x000fc40007ffe0ff */
[----:B------:R-:W-:Y:S02]  /*1730*/  LEA.HI R3, R3, R4, RZ, 0x10 ;  /* 0x0000000403037211 */ /* 0x000fe400078f80ff */
[----:B------:R-:W-:Y:S01]  /*1740*/  ISETP.GE.AND P0, PT, R116, 0x1, PT ;  /* 0x000000017400780c */ /* 0x000fe20003f06270 */
[----:B------:R-:W-:Y:S01]  /*1750*/  IMAD.HI R0, R0, 0x66666667, RZ ;  /* 0x6666666700007827 */ /* 0x000fe200078e02ff */
[----:B------:R-:W-:Y:S02]  /*1760*/  LOP3.LUT R15, R3, 0xff, RZ, 0xc0, !PT ;  /* 0x000000ff030f7812 */ /* 0x000fe400078ec0ff */
[----:B------:R-:W-:Y:S02]  /*1770*/  SHF.R.U32.HI R5, RZ, 0x10, R3 ;  /* 0x00000010ff057819 */ /* 0x000fe40000011603 */
[----:B------:R-:W-:Y:S01]  /*1780*/  SHF.R.U32.HI R2, RZ, 0x1f, R0 ;  /* 0x0000001fff027819 */ /* 0x000fe20000011600 */
[----:B------:R1:W-:Y:S03]  /*1790*/  STL [R1+0x20], R15 ;  /* 0x0000200f01007387 */ /* 0x0003e60000100800 */
[----:B------:R-:W-:Y:S01]  /*17a0*/  LEA.HI.SX32 R8, R0, R2, 0x1b ;  /* 0x0000000200087211 */ /* 0x000fe200078fdaff */
[----:B------:R1:W-:Y:S01]  /*17b0*/  STL [R1+0x1c], R5 ;  /* 0x00001c0501007387 */ /* 0x0003e20000100800 */
[----:B------:R-:W-:Y:S01]  /*17c0*/  IMAD.MOV.U32 R2, RZ, RZ, RZ ;  /* 0x000000ffff027224 */ /* 0x000fe200078e00ff */
[----:B------:R-:W-:Y:S05]  /*17d0*/  @!P0 BRA `(.L_x_45) ;  /* 0x000001e000008947 */ /* 0x000fea0003800000 */
[----:B------:R-:W-:Y:S01]  /*17e0*/  ISETP.NE.AND P0, PT, R5, RZ, PT ;  /* 0x000000ff0500720c */ /* 0x000fe20003f05270 */
[----:B------:R-:W-:-:S03]  /*17f0*/  IMAD.MOV.U32 R4, RZ, RZ, RZ ;  /* 0x000000ffff047224 */ /* 0x000fc600078e00ff */
[----:B------:R-:W-:-:S04]  /*1800*/  SEL R0, R5, c[0x0][0x338], P0 ;  /* 0x0000ce0005007a07 */ /* 0x000fc80000000000 */
[----:B------:R-:W-:Y:S02]  /*1810*/  IABS R3, R0 ;  /* 0x0000000000037213 */ /* 0x000fe40000000000 */
[----:B------:R-:W-:Y:S02]  /*1820*/  IADD3 R6, R8, -0x1, R0 ;  /* 0xffffffff08067810 */ /* 0x000fe40007ffe000 */
[----:B------:R-:W2:Y:S02]  /*1830*/  I2F.RP R2, R3 ;  /* 0x0000000300027306 */ /* 0x000ea40000209400 */
[----:B------:R-:W-:-:S06]  /*1840*/  IABS R10, R6 ;  /* 0x00000006000a7213 */ /* 0x000fcc0000000000 */
[----:B--2---:R-:W2:Y:S02]  /*1850*/  MUFU.RCP R2, R2 ;  /* 0x0000000200027308 */ /* 0x004ea40000001000 */
[----:B--2---:R-:W-:-:S06]  /*1860*/  IADD3 R2, R2, 0xffffffe, RZ ;  /* 0x0ffffffe02027810 */ /* 0x004fcc0007ffe0ff */
[----:B-1----:R-:W1:Y:S02]  /*1870*/  F2I.FTZ.U32.TRUNC.NTZ R5, R2 ;  /* 0x0000000200057305 */ /* 0x002e64000021f000 */
[----:B-1----:R-:W-:-:S04]  /*1880*/  IMAD.MOV R2, RZ, RZ, -R5 ;  /* 0x000000ffff027224 */ /* 0x002fc800078e0a05 */
        /* <DEDUP_REMOVED lines=19> */
.L_x_45:
[----:B------:R-:W-:Y:S05]  /*19c0*/  BSYNC B0 ;  /* 0x0000000000007941 */ /* 0x000fea0003800000 */
.L_x_44:
[----:B------:R-:W-:Y:S01]  /*19d0*/  IMAD R250, R15, R2, RZ ;  /* 0x000000020ffa7224 */ /* 0x000fe200078e02ff */
[----:B------:R-:W-:Y:S01]  /*19e0*/  PRMT R0, RZ, 0x7610, R0 ;  /* 0x00007610ff007816 */ /* 0x000fe20000000000 */
[----:B------:R-:W-:Y:S01]  /*19f0*/  IMAD.MOV.U32 R26, RZ, RZ, RZ ;  /* 0x000000ffff1a7224 */ /* 0x000fe200078e00ff */
[----:B------:R-:W-:Y:S01]  /*1a00*/  MOV R19, RZ ;  /* 0x000000ff00137202 */ /* 0x000fe20000000f00 */
[----:B------:R-:W-:Y:S01]  /*1a10*/  IMAD.IADD R2, R250, 0x1, R2 ;  /* 0x00000001fa027824 */ /* 0x000fe200078e0202 */
[----:B------:R-:W-:Y:S01]  /*1a20*/  CS2R R24, SRZ ;  /* 0x0000000000187805 */ /* 0x000fe2000001ff00 */
        /* <DEDUP_REMOVED lines=35> */
[----:B------:R-:W2:Y:S01]  /*1c60*/  LDL R4, [R1+0x40] ;  /* 0x0000400001047983 */ /* 0x000ea20000100800 */
[----:B------:R-:W-:-:S04]  /*1c70*/  ISETP.NE.U32.AND P1, PT, RZ, c[0x0][0x340], PT ;  /* 0x0000d000ff007a0c */ /* 0x000fc80003f25070 */
[----:B------:R-:W-:-:S13]  /*1c80*/  ISETP.NE.AND.EX P1, PT, RZ, c[0x0][0x344], PT, P1 ;  /* 0x0000d100ff007a0c */ /* 0x000fda0003f25310 */
[----:B------:R-:W-:-:S05]  /*1c90*/  @P1 IMAD.WIDE R2, R245, R14, c[0x0][0x340] ;  /* 0x0000d000f5021625 */ /* 0x000fca00078e020e */
[----:B------:R3:W4:Y:S01]  /*1ca0*/  @P1 LDG.E R14, [R2.64] ;  /* 0x00000008020e1981 */ /* 0x000722000c1e1900 */
[----:B------:R-:W-:Y:S02]  /*1cb0*/  MOV R0, c[0x0][0x2c4] ;  /* 0x0000b10000007a02 */ /* 0x000fe40000000f00 */
[----:B------:R-:W-:Y:S01]  /*1cc0*/  SHF.R.S32.HI R247, RZ, 0x1f, R246 ;  /* 0x0000001ffff77819 */ /* 0x000fe200000114f6 */
[----:B------:R-:W5:Y:S01]  /*1cd0*/  S2R R6, SR_TID.X ;  /* 0x0000000000067919 */ /* 0x000f620000002100 */
[----:B------:R-:W-:Y:S02]  /*1ce0*/  ISETP.NE.AND P0, PT, R0, 0x1, PT ;  /* 0x000000010000780c */ /* 0x000fe40003f05270 */
[----:B------:R-:W-:Y:S02]  /*1cf0*/  SHF.R.S32.HI R0, RZ, 0x1f, R11 ;  /* 0x0000001fff007819 */ /* 0x000fe4000001140b */
[----:B------:R-:W-:Y:S02]  /*1d00*/  ISETP.GE.AND P3, PT, R246, c[0x0][0x198], PT ;  /* 0x00006600f6007a0c */ /* 0x000fe40003f66270 */
[----:B------:R-:W-:Y:S01]  /*1d10*/  IADD3 R64, R244, -0x1, RZ ;  /* 0xfffffffff4407810 */ /* 0x000fe20007ffe0ff */
[----:B------:R-:W-:-:S04]  /*1d20*/  IMAD R0, R0, c[0x0][0x178], RZ ;  /* 0x00005e0000007a24 */ /* 0x000fc800078e02ff */
[----:B---3--:R-:W-:Y:S01]  /*1d30*/  IMAD R2, R11, c[0x0][0x17c], R0 ;  /* 0x00005f000b027a24 */ /* 0x008fe200078e0200 */
[----:B-----5:R-:W-:-:S04]  /*1d40*/  SHF.R.S32.HI R22, RZ, 0x1f, R6 ;  /* 0x0000001fff167819 */ /* 0x020fc80000011406 */
[----:B------:R-:W-:Y:S02]  /*1d50*/  LEA.HI R22, R22, R6, RZ, 0x3 ;  /* 0x0000000616167211 */ /* 0x000fe400078f18ff */
[----:B------:R-:W-:Y:S02]  /*1d60*/  SEL R6, R12, RZ, !P5 ;  /* 0x000000ff0c067207 */ /* 0x000fe40006800000 */
[----:B------:R-:W-:-:S03]  /*1d70*/  SHF.R.S32.HI R22, RZ, 0x3, R22 ;  /* 0x00000003ff167819 */ /* 0x000fc60000011416 */
[----:B------:R-:W-:Y:S01]  /*1d80*/  IMAD R16, R6, c[0x0][0x1c0], RZ ;  /* 0x0000700006107a24 */ /* 0x000fe200078e02ff */
[----:B--2---:R-:W-:Y:S01]  /*1d90*/  LEA R10, R249, R4, 0x7 ;  /* 0x00000004f90a7211 */ /* 0x004fe200078e38ff */
[----:B-1----:R-:W-:Y:S01]  /*1da0*/  IMAD.WIDE.U32 R4, R11, c[0x0][0x178], RZ ;  /* 0x00005e000b047a25 */ /* 0x002fe200078e00ff */
[----:B------:R-:W-:Y:S02]  /*1db0*/  SEL R11, R245, RZ, !P5 ;  /* 0x000000fff50b7207 */ /* 0x000fe40006800000 */
[----:B------:R-:W-:Y:S01]  /*1dc0*/  MOV R0, R10 ;  /* 0x0000000a00007202 */ /* 0x000fe20000000f00 */
[----:B------:R-:W-:-:S04]  /*1dd0*/  @P0 IMAD.HI.U32 R3, R10, c[0x0][0x2c8], RZ ;  /* 0x0000b2000a030a27 */ /* 0x000fc800078e00ff */
[----:B------:R-:W-:Y:S01]  /*1de0*/  IMAD.IADD R5, R5, 0x1, R2 ;  /* 0x0000000105057824 */ /* 0x000fe200078e0202 */
[----:B------:R-:W-:Y:S02]  /*1df0*/  @P0 SHF.R.U32.HI R0, RZ, c[0x0][0x2cc], R3 ;  /* 0x0000b300ff000a19 */ /* 0x000fe40000011603 */
[----:B------:R-:W-:Y:S01]  /*1e00*/  SHF.R.S32.HI R3, RZ, 0x1f, R13 ;  /* 0x0000001fff037819 */ /* 0x000fe2000001140d */
[----:B------:R-:W-:Y:S01]  /*1e10*/  IMAD.WIDE.U32 R4, R18, c[0x0][0x1b8], R4 ;  /* 0x00006e0012047a25 */ /* 0x000fe200078e0004 */
[----:B------:R-:W-:-:S04]  /*1e20*/  IADD3 R2, P0, R22, R13, RZ ;  /* 0x0000000d16027210 */ /* 0x000fc80007f1e0ff */
[----:B------:R-:W-:Y:S01]  /*1e30*/  LEA.HI.X.SX32 R3, R22, R3, 0x1, P0 ;  /* 0x0000000316037211 */ /* 0x000fe200000f0eff */
[----:B------:R-:W-:-:S04]  /*1e40*/  IMAD.WIDE.U32 R6, R2, c[0x0][0x1e0], R246 ;  /* 0x0000780002067a25 */ /* 0x000fc800078e00f6 */
[C---:B------:R-:W-:Y:S02]  /*1e50*/  IMAD R15, R3.reuse, c[0x0][0x1e0], RZ ;  /* 0x00007800030f7a24 */ /* 0x040fe400078e02ff */
[----:B------:R-:W-:Y:S02]  /*1e60*/  IMAD R13, R3, c[0x0][0x208], RZ ;  /* 0x00008200030d7a24 */ /* 0x000fe400078e02ff */
[----:B------:R-:W-:Y:S02]  /*1e70*/  IMAD R3, R18, c[0x0][0x1bc], R5 ;  /* 0x00006f0012037a24 */ /* 0x000fe400078e0205 */
[C---:B------:R-:W-:Y:S02]  /*1e80*/  IMAD R5, R2.reuse, c[0x0][0x1e4], R15 ;  /* 0x0000790002057a24 */ /* 0x040fe400078e020f */
[----:B------:R-:W-:-:S04]  /*1e90*/  IMAD.WIDE.U32 R8, R2, c[0x0][0x208], R246 ;  /* 0x0000820002087a25 */ /* 0x000fc800078e00f6 */
[----:B------:R-:W-:Y:S01]  /*1ea0*/  IMAD R15, R2, c[0x0][0x20c], R13 ;  /* 0x00008300020f7a24 */ /* 0x000fe200078e020d */
[----:B------:R-:W-:Y:S01]  /*1eb0*/  MOV R2, R4 ;  /* 0x0000000400027202 */ /* 0x000fe20000000f00 */
[----:B------:R-:W-:Y:S01]  /*1ec0*/  IMAD R13, R11, c[0x0][0x1c4], R16 ;  /* 0x000071000b0d7a24 */ /* 0x000fe200078e0210 */
[----:B------:R-:W-:Y:S01]  /*1ed0*/  IADD3 R4, -R0, RZ, RZ ;  /* 0x000000ff00047210 */ /* 0x000fe20007ffe1ff */
[----:B------:R-:W-:Y:S01]  /*1ee0*/  IMAD.IADD R7, R7, 0x1, R5 ;  /* 0x0000000107077824 */ /* 0x000fe200078e0205 */
[----:B------:R-:W-:Y:S01]  /*1ef0*/  IADD3 R5, R9, R15, RZ ;  /* 0x0000000f09057210 */ /* 0x000fe20007ffe0ff */
[----:B------:R-:W-:Y:S01]  /*1f00*/  IMAD.WIDE.U32 R2, R11, c[0x0][0x1c0], R2 ;  /* 0x000070000b027a25 */ /* 0x000fe200078e0002 */
[----:B------:R-:W-:-:S03]  /*1f10*/  SHF.R.S32.HI R11, RZ, 0x1f, R0 ;  /* 0x0000001fff0b7819 */ /* 0x000fc60000011400 */
[----:B------:R-:W-:Y:S01]  /*1f20*/  IMAD R10, R4, c[0x0][0x2c4], R10 ;  /* 0x0000b100040a7a24 */ /* 0x000fe200078e020a */
[----:B------:R-:W-:Y:S01]  /*1f30*/  IADD3 R3, R3, R13, RZ ;  /* 0x0000000d03037210 */ /* 0x000fe20007ffe0ff */
[----:B------:R-:W-:Y:S01]  /*1f40*/  IMAD R9, R11, c[0x0][0x1b0], RZ ;  /* 0x00006c000b097a24 */ /* 0x000fe200078e02ff */
[----:B------:R-:W-:Y:S01]  /*1f50*/  MOV R4, R8 ;  /* 0x0000000800047202 */ /* 0x000fe20000000f00 */
[----:B------:R-:W-:-:S04]  /*1f60*/  IMAD.WIDE.U32 R6, R18, c[0x0][0x1e8], R6 ;  /* 0x00007a0012067a25 */ /* 0x000fc800078e0006 */
[C---:B------:R-:W-:Y:S02]  /*1f70*/  IMAD R11, R0.reuse, c[0x0][0x1b4], R9 ;  /* 0x00006d00000b7a24 */ /* 0x040fe400078e0209 */
[----:B------:R-:W-:Y:S01]  /*1f80*/  IMAD.WIDE.U32 R2, R0, c[0x0][0x1b0], R2 ;  /* 0x00006c0000027a25 */ /* 0x000fe200078e0002 */
[----:B----4-:R-:W-:Y:S02]  /*1f90*/  @P1 SHF.R.S32.HI R0, RZ, 0x1f, R14 ;  /* 0x0000001fff001819 */ /* 0x010fe4000001140e */
[----:B------:R-:W-:Y:S01]  /*1fa0*/  @!P1 MOV R0, R12 ;  /* 0x0000000c00009202 */ /* 0x000fe20000000f00 */
[C---:B------:R-:W-:Y:S01]  /*1fb0*/  IMAD R9, R18.reuse, c[0x0][0x1ec], R7 ;  /* 0x00007b0012097a24 */ /* 0x040fe200078e0207 */
[----:B------:R-:W-:Y:S01]  /*1fc0*/  SHF.R.S32.HI R7, RZ, 0x1f, R10 ;  /* 0x0000001fff077819 */ /* 0x000fe2000001140a */
[----:B------:R-:W-:Y:S01]  /*1fd0*/  IMAD.MOV.U32 R8, RZ, RZ, R6 ;  /* 0x000000ffff087224 */ /* 0x000fe200078e0006 */
[----:B------:R-:W-:Y:S01]  /*1fe0*/  IADD3 R3, R3, R11, RZ ;  /* 0x0000000b03037210 */ /* 0x000fe20007ffe0ff */
[----:B------:R-:W-:Y:S01]  /*1ff0*/  IMAD.WIDE.U32 R4, R18, c[0x0][0x210], R4 ;  /* 0x0000840012047a25 */ /* 0x000fe200078e0004 */
[----:B------:R-:W-:-:S02]  /*2000*/  SEL R6, R0, RZ, !P4 ;  /* 0x000000ff00067207 */ /* 0x000fc40006000000 */
[----:B------:R-:W-:Y:S01]  /*2010*/  @!P1 MOV R14, R245 ;  /* 0x000000f5000e9202 */ /* 0x000fe20000000f00 */
[----:B------:R-:W-:Y:S01]  /*2020*/  IMAD R7, R7, c[0x0][0x1a8], RZ ;  /* 0x00006a0007077a24 */ /* 0x000fe200078e02ff */
[----:B------:R-:W-:Y:S01]  /*2030*/  ISETP.GE.AND P1, PT, R246, c[0x0][0x1d4], PT ;  /* 0x00007500f6007a0c */ /* 0x000fe20003f26270 */
[----:B------:R-:W-:Y:S01]  /*2040*/  IMAD.WIDE.U32 R2, R10, c[0x0][0x1a8], R2 ;  /* 0x00006a000a027a25 */ /* 0x000fe200078e0002 */
[----:B------:R-:W-:-:S03]  /*2050*/  SEL R0, R14, RZ, !P4 ;  /* 0x000000ff0e007207 */ /* 0x000fc60006000000 */
[----:B------:R-:W-:Y:S02]  /*2060*/  IMAD R7, R10, c[0x0][0x1ac], R7 ;  /* 0x00006b000a077a24 */ /* 0x000fe400078e0207 */
[----:B------:R-:W-:Y:S02]  /*2070*/  IMAD R11, R6, c[0x0][0x1f0], RZ ;  /* 0x00007c00060b7a24 */ /* 0x000fe400078e02ff */
[----:B------:R-:W-:Y:S02]  /*2080*/  IMAD R5, R18, c[0x0][0x214], R5 ;  /* 0x0000850012057a24 */ /* 0x000fe400078e0205 */
[----:B------:R-:W-:Y:S02]  /*2090*/  IMAD R6, R6, c[0x0][0x218], RZ ;  /* 0x0000860006067a24 */ /* 0x000fe400078e02ff */
[----:B------:R-:W-:Y:S01]  /*20a0*/  IMAD.IADD R3, R3, 0x1, R7 ;  /* 0x0000000103037824 */ /* 0x000fe200078e0207 */
[----:B------:R-:W-:Y:S01]  /*20b0*/  LEA R7, P0, R2, c[0x0][0x160], 0x1 ;  /* 0x0000580002077a11 */ /* 0x000fe200078008ff */
[----:B------:R-:W-:-:S02]  /*20c0*/  IMAD R10, R0, c[0x0][0x21c], R6 ;  /* 0x00008700000a7a24 */ /* 0x000fc400078e0206 */
[----:B------:R-:W-:Y:S01]  /*20d0*/  IMAD.WIDE.U32 R18, R0, c[0x0][0x218], R4 ;  /* 0x0000860000127a25 */ /* 0x000fe200078e0004 */
[----:B------:R-:W-:-:S03]  /*20e0*/  LEA.HI.X R6, R2, c[0x0][0x164], R3, 0x1, P0 ;  /* 0x0000590002067a11 */ /* 0x000fc600000f0c03 */
[----:B------:R-:W-:Y:S01]  /*20f0*/  IMAD.WIDE.U32 R20, R0, c[0x0][0x1f0], R8 ;  /* 0x00007c0000147a25 */ /* 0x000fe200078e0008 */
[----:B------:R-:W-:-:S03]  /*2100*/  IADD3 R2, R19, R10, RZ ;  /* 0x0000000a13027210 */ /* 0x000fc60007ffe0ff */
[----:B------:R-:W-:Y:S01]  /*2110*/  IMAD R11, R0, c[0x0][0x1f4], R11 ;  /* 0x00007d00000b7a24 */ /* 0x000fe200078e020b */
[----:B------:R1:W-:Y:S01]  /*2120*/  STL.64 [R1], R20 ;  /* 0x0000001401007387 */ /* 0x0003e20000100a00 */
[----:B------:R-:W-:-:S03]  /*2130*/  LEA R0, R249, R22, 0x7 ;  /* 0x00000016f9007211 */ /* 0x000fc600078e38ff */
[----:B------:R1:W-:Y:S01]  /*2140*/  STL.64 [R1+0x8], R18 ;  /* 0x0000081201007387 */ /* 0x0003e20000100a00 */
[----:B------:R-:W-:-:S03]  /*2150*/  IADD3 R252, R21, R11, RZ ;  /* 0x0000000b15fc7210 */ /* 0x000fc60007ffe0ff */
[----:B------:R1:W-:Y:S01]  /*2160*/  STL [R1+0x10], R2 ;  /* 0x0000100201007387 */ /* 0x0003e20000100800 */
[----:B------:R-:W-:Y:S05]  /*2170*/  BRA.DIV ~URZ, `(.L_x_47) ;  /* 0x0000ac827f007947 */ /* 0x000fea000b800000 */
[----:B------:R2:W3:Y:S02]  /*2180*/  SHFL.IDX PT, R8, R6, RZ, 0x181f ;  /* 0x00181fff06087589 */ /* 0x0004e400000e0000 */
.L_x_147:
[----:B------:R-:W-:Y:S05]  /*2190*/  BRA.DIV ~URZ, `(.L_x_48) ;  /* 0x0000acd27f007947 */ /* 0x000fea000b800000 */
[----:B-1----:R1:W4:Y:S02]  /*21a0*/  SHFL.IDX PT, R2, R7, RZ, 0x181f ;  /* 0x00181fff07027589 */ /* 0x00232400000e0000 */
.L_x_148:
[----:B------:R-:W-:Y:S01]  /*21b0*/  IMAD R4, R17, c[0x0][0x2c4], RZ ;  /* 0x0000b10011047a24 */ /* 0x000fe200078e02ff */
[----:B------:R-:W-:Y:S04]  /*21c0*/  BSSY B0, `(.L_x_49) ;  /* 0x0000009000007945 */ /* 0x000fe80003800000 */
[----:B------:R-:W-:-:S13]  /*21d0*/  ISETP.GE.AND P0, PT, R0, R4, PT ;  /* 0x000000040000720c */ /* 0x000fda0003f06270 */
[----:B------:R-:W-:Y:S05]  /*21e0*/  @P0 BRA `(.L_x_50) ;  /* 0x0000006000000947 */ /* 0x000fea0003800000 */
[----:B----4-:R-:W-:-:S04]  /*21f0*/  LEA R2, P0, R246, R2, 0x1 ;  /* 0x00000002f6027211 */ /* 0x010fc800078008ff */
[----:B---3--:R-:W-:-:S05]  /*2200*/  LEA.HI.X R3, R246, R8, R247, 0x1, P0 ;  /* 0x00000008f6037211 */ /* 0x008fca00000f0cf7 */
[----:B------:R-:W-:Y:S01]  /*2210*/  @!PT LDS RZ, [RZ] ;  /* 0x00000000fffff984 */ /* 0x000fe20000000800 */
[----:B------:R-:W-:Y:S01]  /*2220*/  @!PT LDS RZ, [RZ] ;  /* 0x00000000fffff984 */ /* 0x000fe20000000800 */
[----:B------:R-:W-:Y:S01]  /*2230*/  @!PT LDS RZ, [RZ] ;  /* 0x00000000fffff984 */ /* 0x000fe20000000800 */
[----:B------:R3:W-:Y:S04]  /*2240*/  LDGSTS.E.BYPASS.LTC128B.128 [R216+0x5100], [R2.64], !P3 ;  /* 0x0510000002d87fae */ /* 0x0007e8000d901d48 */
.L_x_50:
[----:B------:R-:W-:Y:S05]  /*2250*/  BSYNC B0 ;  /* 0x0000000000007941 */ /* 0x000fea0003800000 */
.L_x_49:
[----:B------:R-:W-:Y:S05]  /*2260*/  BRA.DIV ~URZ, `(.L_x_51) ;  /* 0x0000ac727f007947 */ /* 0x000fea000b800000 */
[----:B---3--:R3:W1:Y:S04]  /*2270*/  SHFL.IDX PT, R8, R6, 0x1, 0x181f ;  /* 0x00381f0006087f89 */ /* 0x00866800000e0000 */
[----:B----4-:R3:W4:Y:S02]  /*2280*/  SHFL.IDX PT, R2, R7, 0x1, 0x181f ;  /* 0x00381f0007027f89 */ /* 0x01072400000e0000 */
.L_x_149:
[----:B------:R-:W-:Y:S01]  /*2290*/  IADD3 R3, R0, 0x10, RZ ;  /* 0x0000001000037810 */ /* 0x000fe20007ffe0ff */
[----:B------:R-:W-:Y:S03]  /*22a0*/  BSSY B0, `(.L_x_52) ;  /* 0x0000009000007945 */ /* 0x000fe60003800000 */
[----:B------:R-:W-:-:S13]  /*22b0*/  ISETP.GE.AND P0, PT, R3, R4, PT ;  /* 0x000000040300720c */ /* 0x000fda0003f06270 */
[----:B------:R-:W-:Y:S05]  /*22c0*/  @P0 BRA `(.L_x_53) ;  /* 0x0000006000000947 */ /* 0x000fea0003800000 */
[----:B----4-:R-:W-:-:S04]  /*22d0*/  LEA R2, P0, R246, R2, 0x1 ;  /* 0x00000002f6027211 */ /* 0x010fc800078008ff */
[----:B-1----:R-:W-:-:S05]  /*22e0*/  LEA.HI.X R3, R246, R8, R247, 0x1, P0 ;  /* 0x00000008f6037211 */ /* 0x002fca00000f0cf7 */
[----:B------:R-:W-:Y:S01]  /*22f0*/  @!PT LDS RZ, [RZ] ;  /* 0x00000000fffff984 */ /* 0x000fe20000000800 */
[----:B------:R-:W-:Y:S01]  /*2300*/  @!PT LDS RZ, [RZ] ;  /* 0x00000000fffff984 */ /* 0x000fe20000000800 */
[----:B------:R-:W-:Y:S01]  /*2310*/  @!PT LDS RZ, [RZ] ;  /* 0x00000000fffff984 */ /* 0x000fe20000000800 */
[----:B------:R1:W-:Y:S04]  /*2320*/  LDGSTS.E.BYPASS.LTC128B.128 [R216+0x5900], [R2.64], !P3 ;  /* 0x0590000002d87fae */ /* 0x0003e8000d901d48 */
.L_x_53:
[----:B------:R-:W-:Y:S05]  /*2330*/  BSYNC B0 ;  /* 0x0000000000007941 */ /* 0x000fea0003800000 */
.L_x_52:
[----:B------:R-:W-:Y:S05]  /*2340*/  BRA.DIV ~URZ, `(.L_x_54) ;  /* 0x0000ac627f007947 */ /* 0x000fea000b800000 */
[----:B-1----:R1:W2:Y:S02]  /*2350*/  SHFL.IDX PT, R8, R6, 0x2, 0x181f ;  /* 0x00581f0006087f89 */ /* 0x0022a400000e0000 */
.L_x_150:
[----:B------:R-:W-:Y:S05]  /*2360*/  BRA.DIV ~URZ, `(.L_x_55) ;  /* 0x0000acb27f007947 */ /* 0x000fea000b800000 */
[----:B----4-:R4:W1:Y:S02]  /*2370*/  SHFL.IDX PT, R2, R7, 0x2, 0x181f ;  /* 0x00581f0007027f89 */ /* 0x01086400000e0000 */
.L_x_151:
[----:B------:R-:W-:Y:S01]  /*2380*/  IADD3 R3, R0, 0x20, RZ ;  /* 0x0000002000037810 */ /* 0x000fe20007ffe0ff */
[----:B------:R-:W-:Y:S03]  /*2390*/  BSSY B0, `(.L_x_56) ;  /* 0x0000009000007945 */ /* 0x000fe60003800000 */
[----:B------:R-:W-:-:S13]  /*23a0*/  ISETP.GE.AND P0, PT, R3, R4, PT ;  /* 0x000000040300720c */ /* 0x000fda0003f06270 */
[----:B------:R-:W-:Y:S05]  /*23b0*/  @P0 BRA `(.L_x_57) ;  /* 0x0000006000000947 */ /* 0x000fea0003800000 */
[----:B-1----:R-:W-:-:S04]  /*23c0*/  LEA R2, P0, R246, R2, 0x1 ;  /* 0x00000002f6027211 */ /* 0x002fc800078008ff */
[----:B--2---:R-:W-:-:S05]  /*23d0*/  LEA.HI.X R3, R246, R8, R247, 0x1, P0 ;  /* 0x00000008f6037211 */ /* 0x004fca00000f0cf7 */
[----:B------:R-:W-:Y:S01]  /*23e0*/  @!PT LDS RZ, [RZ] ;  /* 0x00000000fffff984 */ /* 0x000fe20000000800 */
[----:B------:R-:W-:Y:S01]  /*23f0*/  @!PT LDS RZ, [RZ] ;  /* 0x00000000fffff984 */ /* 0x000fe20000000800 */
[----:B------:R-:W-:Y:S01]  /*2400*/  @!PT LDS RZ, [RZ] ;  /* 0x00000000fffff984 */ /* 0x000fe20000000800 */
[----:B------:R1:W-:Y:S04]  /*2410*/  LDGSTS.E.BYPASS.LTC128B.128 [R216+0x6100], [R2.64], !P3 ;  /* 0x0610000002d87fae */ /* 0x0003e8000d901d48 */
.L_x_57:
[----:B------:R-:W-:Y:S05]  /*2420*/  BSYNC B0 ;  /* 0x0000000000007941 */ /* 0x000fea0003800000 */
.L_x_56:
[----:B------:R-:W-:Y:S05]  /*2430*/  BRA.DIV ~URZ, `(.L_x_58) ;  /* 0x0000ac527f007947 */ /* 0x000fea000b800000 */
[----:B--2---:R2:W3:Y:S04]  /*2440*/  SHFL.IDX PT, R8, R6, 0x3, 0x181f ;  /* 0x00781f0006087f89 */ /* 0x0044e800000e0000 */
[----:B-1----:R2:W1:Y:S02]  /*2450*/  SHFL.IDX PT, R2, R7, 0x3, 0x181f ;  /* 0x00781f0007027f89 */ /* 0x00246400000e0000 */
.L_x_152:
[----:B------:R-:W-:Y:S01]  /*2460*/  IADD3 R3, R0, 0x30, RZ ;  /* 0x0000003000037810 */ /* 0x000fe20007ffe0ff */
[----:B------:R-:W-:Y:S03]  /*2470*/  BSSY B0, `(.L_x_59) ;  /* 0x0000009000007945 */ /* 0x000fe60003800000 */
[----:B------:R-:W-:-:S13]  /*2480*/  ISETP.GE.AND P0, PT, R3, R4, PT ;  /* 0x000000040300720c */ /* 0x000fda0003f06270 */
[----:B------:R-:W-:Y:S05]  /*2490*/  @P0 BRA `(.L_x_60) ;  /* 0x0000006000000947 */ /* 0x000fea0003800000 */
[----:B-1----:R-:W-:-:S04]  /*24a0*/  LEA R2, P0, R246, R2, 0x1 ;  /* 0x00000002f6027211 */ /* 0x002fc800078008ff */
[----:B---3--:R-:W-:-:S05]  /*24b0*/  LEA.HI.X R3, R246, R8, R247, 0x1, P0 ;  /* 0x00000008f6037211 */ /* 0x008fca00000f0cf7 */
[----:B------:R-:W-:Y:S01]  /*24c0*/  @!PT LDS RZ, [RZ] ;  /* 0x00000000fffff984 */ /* 0x000fe20000000800 */
[----:B------:R-:W-:Y:S01]  /*24d0*/  @!PT LDS RZ, [RZ] ;  /* 0x00000000fffff984 */ /* 0x000fe20000000800 */
[----:B------:R-:W-:Y:S01]  /*24e0*/  @!PT LDS RZ, [RZ] ;  /* 0x00000000fffff984 */ /* 0x000fe20000000800 */
[----:B------:R1:W-:Y:S04]  /*24f0*/  LDGSTS.E.BYPASS.LTC128B.128 [R216+0x6900], [R2.64], !P3 ;  /* 0x0690000002d87fae */ /* 0x0003e8000d901d48 */
.L_x_60:
[----:B------:R-:W-:Y:S05]  /*2500*/  BSYNC B0 ;  /* 0x0000000000007941 */ /* 0x000fea0003800000 */
.L_x_59:
[----:B------:R-:W-:Y:S05]  /*2510*/  BRA.DIV ~URZ, `(.L_x_61) ;  /* 0x0000ac427f007947 */ /* 0x000fea000b800000 */
[----:B---3--:R3:W2:Y:S02]  /*2520*/  SHFL.IDX PT, R8, R6, 0x4, 0x181f ;  /* 0x00981f0006087f89 */ /* 0x0086a400000e0000 */
.L_x_153:
[----:B------:R-:W-:Y:S05]  /*2530*/  BRA.DIV ~URZ, `(.L_x_62) ;  /* 0x0000ac927f007947 */ /* 0x000fea000b800000 */
[----:B-1----:R1:W3:Y:S02]  /*2540*/  SHFL.IDX PT, R2, R7, 0x4, 0x181f ;  /* 0x00981f0007027f89 */ /* 0x0022e400000e0000 */
.L_x_154:
[----:B------:R-:W-:Y:S01]  /*2550*/  IADD3 R3, R0, 0x40, RZ ;  /* 0x0000004000037810 */ /* 0x000fe20007ffe0ff */
[----:B------:R-:W-:Y:S03]  /*2560*/  BSSY B0, `(.L_x_63) ;  /* 0x0000009000007945 */ /* 0x000fe60003800000 */
[----:B------:R-:W-:-:S13]  /*2570*/  ISETP.GE.AND P0, PT, R3, R4, PT ;  /* 0x000000040300720c */ /* 0x000fda0003f06270 */
[----:B------:R-:W-:Y:S05]  /*2580*/  @P0 BRA `(.L_x_64) ;  /* 0x0000006000000947 */ /* 0x000fea0003800000 */
[----:B---3--:R-:W-:-:S04]  /*2590*/  LEA R2, P0, R246, R2, 0x1 ;  /* 0x00000002f6027211 */ /* 0x008fc800078008ff */
[----:B--2---:R-:W-:-:S05]  /*25a0*/  LEA.HI.X R3, R246, R8, R247, 0x1, P0 ;  /* 0x00000008f6037211 */ /* 0x004fca00000f0cf7 */
[----:B------:R-:W-:Y:S01]  /*25b0*/  @!PT LDS RZ, [RZ] ;  /* 0x00000000fffff984 */ /* 0x000fe20000000800 */
[----:B------:R-:W-:Y:S01]  /*25c0*/  @!PT LDS RZ, [RZ] ;  /* 0x00000000fffff984 */ /* 0x000fe20000000800 */
[----:B------:R-:W-:Y:S01]  /*25d0*/  @!PT LDS RZ, [RZ] ;  /* 0x00000000fffff984 */ /* 0x000fe20000000800 */
[----:B------:R2:W-:Y:S04]  /*25e0*/  LDGSTS.E.BYPASS.LTC128B.128 [R216+0x7100], [R2.64], !P3 ;  /* 0x0710000002d87fae */ /* 0x0005e8000d901d48 */
.L_x_64:
[----:B------:R-:W-:Y:S05]  /*25f0*/  BSYNC B0 ;  /* 0x0000000000007941 */ /* 0x000fea0003800000 */
.L_x_63:
[----:B------:R-:W-:Y:S05]  /*2600*/  BRA.DIV ~URZ, `(.L_x_65) ;  /* 0x0000ac327f007947 */ /* 0x000fea000b800000 */
[----:B--2---:R2:W1:Y:S04]  /*2610*/  SHFL.IDX PT, R8, R6, 0x5, 0x181f ;  /* 0x00b81f0006087f89 */ /* 0x00446800000e0000 */
[----:B---3--:R2:W3:Y:S02]  /*2620*/  SHFL.IDX PT, R2, R7, 0x5, 0x181f ;  /* 0x00b81f0007027f89 */ /* 0x0084e400000e0000 */
.L_x_155:
[----:B------:R-:W-:Y:S01]  /*2630*/  IADD3 R3, R0, 0x50, RZ ;  /* 0x0000005000037810 */ /* 0x000fe20007ffe0ff */
[----:B------:R-:W-:Y:S03]  /*2640*/  BSSY B0, `(.L_x_66) ;  /* 0x0000009000007945 */ /* 0x000fe60003800000 */
[----:B------:R-:W-:-:S13]  /*2650*/  ISETP.GE.AND P0, PT, R3, R4, PT ;  /* 0x000000040300720c */ /* 0x000fda0003f06270 */
[----:B------:R-:W-:Y:S05]  /*2660*/  @P0 BRA `(.L_x_67) ;  /* 0x0000006000000947 */ /* 0x000fea0003800000 */
[----:B---3--:R-:W-:-:S04]  /*2670*/  LEA R2, P0, R246, R2, 0x1 ;  /* 0x00000002f6027211 */ /* 0x008fc800078008ff */
[----:B-1----:R-:W-:-:S05]  /*2680*/  LEA.HI.X R3, R246, R8, R247, 0x1, P0 ;  /* 0x00000008f6037211 */ /* 0x002fca00000f0cf7 */
[----:B------:R-:W-:Y:S01]  /*2690*/  @!PT LDS RZ, [RZ] ;  /* 0x00000000fffff984 */ /* 0x000fe20000000800 */
[----:B------:R-:W-:Y:S01]  /*26a0*/  @!PT LDS RZ, [RZ] ;  /* 0x00000000fffff984 */ /* 0x000fe20000000800 */
[----:B------:R-:W-:Y:S01]  /*26b0*/  @!PT LDS RZ, [RZ] ;  /* 0x00000000fffff984 */ /* 0x000fe20000000800 */
[----:B------:R1:W-:Y:S04]  /*26c0*/  LDGSTS.E.BYPASS.LTC128B.128 [R216+0x7900], [R2.64], !P3 ;  /* 0x0790000002d87fae */ /* 0x0003e8000d901d48 */
.L_x_67:
[----:B------:R-:W-:Y:S05]  /*26d0*/  BSYNC B0 ;  /* 0x0000000000007941 */ /* 0x000fea0003800000 */
.L_x_66:
[----:B------:R-:W-:Y:S05]  /*26e0*/  BRA.DIV ~URZ, `(.L_x_68) ;  /* 0x0000ac227f007947 */ /* 0x000fea000b800000 */
[----:B-1----:R1:W2:Y:S02]  /*26f0*/  SHFL.IDX PT, R8, R6, 0x6, 0x181f ;  /* 0x00d81f0006087f89 */ /* 0x0022a400000e0000 */
.L_x_156:
[----:B------:R-:W-:Y:S05]  /*2700*/  BRA.DIV ~URZ, `(.L_x_69) ;  /* 0x0000ac727f007947 */ /* 0x000fea000b800000 */
[----:B---3--:R3:W1:Y:S02]  /*2710*/  SHFL.IDX PT, R2, R7, 0x6, 0x181f ;  /* 0x00d81f0007027f89 */ /* 0x00866400000e0000 */
.L_x_157:
        /* <DEDUP_REMOVED lines=10> */
.L_x_71:
[----:B------:R-:W-:Y:S05]  /*27c0*/  BSYNC B0 ;  /* 0x0000000000007941 */ /* 0x000fea0003800000 */
.L_x_70:
[----:B------:R-:W-:Y:S05]  /*27d0*/  BRA.DIV ~URZ, `(.L_x_72) ;  /* 0x0000ac127f007947 */ /* 0x000fea000b800000 */
[----:B-12---:R-:W1:Y:S04]  /*27e0*/  SHFL.IDX PT, R6, R6, 0x7, 0x181f ;  /* 0x00f81f0006067f89 */ /* 0x006e6800000e0000 */
[----:B------:R2:W3:Y:S02]  /*27f0*/  SHFL.IDX PT, R2, R7, 0x7, 0x181f ;  /* 0x00f81f0007027f89 */ /* 0x0004e400000e0000 */
.L_x_158:
[----:B------:R-:W-:-:S04]  /*2800*/  IADD3 R0, R0, 0x70, RZ ;  /* 0x0000007000007810 */ /* 0x000fc80007ffe0ff */
[----:B------:R-:W-:-:S13]  /*2810*/  ISETP.GE.AND P2, PT, R0, R4, PT ;  /* 0x000000040000720c */ /* 0x000fda0003f46270 */
[----:B---3--:R-:W-:-:S04]  /*2820*/  @!P2 LEA R2, P0, R246, R2, 0x1 ;  /* 0x00000002f602a211 */ /* 0x008fc800078008ff */
[----:B-1----:R-:W-:-:S05]  /*2830*/  @!P2 LEA.HI.X R3, R246, R6, R247, 0x1, P0 ;  /* 0x00000006f603a211 */ /* 0x002fca00000f0cf7 */
[----:B------:R-:W-:Y:S01]  /*2840*/  @!PT LDS RZ, [RZ] ;  /* 0x00000000fffff984 */ /* 0x000fe20000000800 */
[----:B------:R-:W-:Y:S01]  /*2850*/  @!PT LDS RZ, [RZ] ;  /* 0x00000000fffff984 */ /* 0x000fe20000000800 */
[----:B------:R-:W-:Y:S01]  /*2860*/  @!PT LDS RZ, [RZ] ;  /* 0x00000000fffff984 */ /* 0x000fe20000000800 */
[----:B------:R1:W-:Y:S04]  /*2870*/  @!P2 LDGSTS.E.BYPASS.LTC128B.128 [R216+0x8900], [R2.64], !P3 ;  /* 0x0890000002d8afae */ /* 0x0003e8000d901d48 */
[----:B------:R-:W0:Y:S01]  /*2880*/  LDGDEPBAR ;  /* 0x00000000000079af */ /* 0x000e220000000000 */
[----:B------:R-:W-:Y:S02]  /*2890*/  WARPSYNC 0xffffffff ;  /* 0xffffffff00007948 */ /* 0x000fe40003800000 */
[----:B------:R-:W3:Y:S04]  /*28a0*/  LDL.64 R8, [R1] ;  /* 0x0000000001087983 */ /* 0x000ee80000100a00 */
[----:B------:R-:W5:Y:S04]  /*28b0*/  LDL R17, [R1+0x10] ;  /* 0x0000100001117983 */ /* 0x000f680000100800 */
[----:B--2---:R-:W2:Y:S04]  /*28c0*/  LDL.64 R136, [R1+0x8] ;  /* 0x0000080001887983 */ /* 0x004ea80000100a00 */
[----:B----4-:R-:W4:Y:S01]  /*28d0*/  S2R R7, SR_TID.X ;  /* 0x0000000000077919 */ /* 0x010f220000002100 */
[----:B------:R-:W-:Y:S01]  /*28e0*/  IMAD.MOV.U32 R65, RZ, RZ, -0x50 ;  /* 0xffffffb0ff417424 */ /* 0x000fe200078e00ff */
[----:B------:R-:W-:Y:S01]  /*28f0*/  SHF.R.S32.HI R16, RZ, 0x1f, R64 ;  /* 0x0000001fff107819 */ /* 0x000fe20000011440 */
[----:B-1----:R-:W-:Y:S01]  /*2900*/  IMAD.WIDE.U32 R2, R64, c[0x0][0x1e0], RZ ;  /* 0x0000780040027a25 */ /* 0x002fe200078e00ff */
[----:B------:R-:W-:-:S03]  /*2910*/  ULDC.64 UR4, c[0x0][0x208] ;  /* 0x0000820000047ab9 */ /* 0x000fc60000000a00 */
[----:B------:R-:W-:Y:S02]  /*2920*/  IMAD R65, R244, R65, 0x50 ;  /* 0x00000050f4417424 */ /* 0x000fe400078e0241 */
[----:B------:R-:W-:Y:S01]  /*2930*/  IMAD R0, R16, c[0x0][0x1e0], RZ ;  /* 0x0000780010007a24 */ /* 0x000fe200078e02ff */
[----:B----4-:R-:W-:-:S04]  /*2940*/  SHF.R.S32.HI R5, RZ, 0x1f, R7 ;  /* 0x0000001fff057819 */ /* 0x010fc80000011407 */
[----:B------:R-:W-:-:S04]  /*2950*/  LEA.HI R5, R5, R7, RZ, 0x3 ;  /* 0x0000000705057211 */ /* 0x000fc800078f18ff */
[----:B------:R-:W-:-:S04]  /*2960*/  SHF.R.S32.HI R5, RZ, 0x3, R5 ;  /* 0x00000003ff057819 */ /* 0x000fc80000011405 */
[----:B------:R-:W-:Y:S01]  /*2970*/  IADD3 R18, R65, R116, -R5 ;  /* 0x0000007441127210 */ /* 0x000fe20007ffe805 */
[----:B------:R-:W-:-:S03]  /*2980*/  IMAD R0, R64, c[0x0][0x1e4], R0 ;  /* 0x0000790040007a24 */ /* 0x000fc600078e0200 */
[C---:B------:R-:W-:Y:S02]  /*2990*/  ISETP.GE.AND P2, PT, R18.reuse, 0x1, PT ;  /* 0x000000011200780c */ /* 0x040fe40003f46270 */
[----:B------:R-:W-:Y:S01]  /*29a0*/  ISETP.GE.AND P6, PT, R18, 0x11, PT ;  /* 0x000000111200780c */ /* 0x000fe20003fc6270 */
[----:B------:R-:W-:Y:S02]  /*29b0*/  IMAD.IADD R0, R3, 0x1, R0 ;  /* 0x0000000103007824 */ /* 0x000fe400078e0200 */
[----:B------:R-:W-:Y:S02]  /*29c0*/  IMAD.MOV.U32 R67, RZ, RZ, R252 ;  /* 0x000000ffff437224 */ /* 0x000fe400078e00fc */
[----:B------:R-:W-:Y:S02]  /*29d0*/  IMAD.MOV.U32 R117, RZ, RZ, c[0x0][0x1e0] ;  /* 0x00007800ff757624 */ /* 0x000fe400078e00ff */
[----:B------:R-:W-:Y:S01]  /*29e0*/  IMAD R5, R0, 0x50, RZ ;  /* 0x0000005000057824 */ /* 0x000fe200078e02ff */
[----:B------:R-:W-:Y:S01]  /*29f0*/  BAR.SYNC.DEFER_BLOCKING 0x0 ;  /* 0x0000000000007b1d */ /* 0x000fe20000010000 */
[----:B------:R-:W-:Y:S01]  /*2a00*/  ISETP.GE.AND P5, PT, R18, 0x21, PT ;  /* 0x000000211200780c */ /* 0x000fe20003fa6270 */
[----:B------:R-:W-:Y:S01]  /*2a10*/  IMAD.MOV.U32 R118, RZ, RZ, c[0x0][0x1e4] ;  /* 0x00007900ff767624 */ /* 0x000fe200078e00ff */
[----:B------:R-:W-:-:S03]  /*2a20*/  USHF.L.U32 UR7, UR4, 0x5, URZ ;  /* 0x0000000504077899 */ /* 0x000fc6000800063f */
[----:B------:R-:W-:Y:S02]  /*2a30*/  UMOV UR6, 0x5 ;  /* 0x0000000500067882 */ /* 0x000fe40000000000 */
[----:B------:R-:W-:Y:S01]  /*2a40*/  USHF.L.U64.HI UR5, UR4, UR6, UR5 ;  /* 0x0000000604057299 */ /* 0x000fe20008010205 */
[----:B---3--:R-:W-:-:S04]  /*2a50*/  IMAD.MOV.U32 R66, RZ, RZ, R8 ;  /* 0x000000ffff427224 */ /* 0x008fc800078e0008 */
[----:B------:R-:W-:-:S04]  /*2a60*/  IMAD.WIDE.U32 R2, R2, 0x50, R66 ;  /* 0x0000005002027825 */ /* 0x000fc800078e0042 */
[----:B------:R-:W-:Y:S01]  /*2a70*/  IMAD.IADD R3, R3, 0x1, R5 ;  /* 0x0000000103037824 */ /* 0x000fe200078e0205 */
[C---:B------:R-:W-:Y:S02]  /*2a80*/  @P2 LEA R4, P4, R2.reuse, c[0x0][0x1c8], 0x1 ;  /* 0x0000720002042a11 */ /* 0x040fe400078808ff */
[C---:B------:R-:W-:Y:S02]  /*2a90*/  @P6 LEA R0, P3, R117.reuse, R2, 0x4 ;  /* 0x0000000275006211 */ /* 0x040fe400078620ff */
[----:B------:R-:W-:Y:S02]  /*2aa0*/  @P2 LEA.HI.X R5, R2, c[0x0][0x1cc], R3, 0x1, P4 ;  /* 0x0000730002052a11 */ /* 0x000fe400020f0c03 */
[C---:B------:R-:W-:Y:S02]  /*2ab0*/  @P6 LEA.HI.X R6, R117.reuse, R3, R118, 0x4, P3 ;  /* 0x0000000375066211 */ /* 0x040fe400018f2476 */
[C---:B------:R-:W-:Y:S01]  /*2ac0*/  ISETP.GE.AND P4, PT, R18.reuse, 0x31, PT ;  /* 0x000000311200780c */ /* 0x040fe20003f86270 */
[----:B------:R-:W-:Y:S01]  /*2ad0*/  IMAD.WIDE.U32 R8, R117, 0x20, RZ ;  /* 0x0000002075087825 */ /* 0x000fe200078e00ff */
[----:B------:R-:W-:Y:S01]  /*2ae0*/  ISETP.GE.AND P3, PT, R18, 0x41, PT ;  /* 0x000000411200780c */ /* 0x000fe20003f66270 */
[----:B------:R-:W-:Y:S01]  /*2af0*/  @!PT LDS RZ, [RZ] ;  /* 0x00000000fffff984 */ /* 0x000fe20000000800 */
[----:B------:R-:W-:Y:S01]  /*2b00*/  @!PT LDS RZ, [RZ] ;  /* 0x00000000fffff984 */ /* 0x000fe20000000800 */
[----:B------:R-:W-:Y:S01]  /*2b10*/  @!PT LDS RZ, [RZ] ;  /* 0x00000000fffff984 */ /* 0x000fe20000000800 */
[----:B------:R1:W-:Y:S01]  /*2b20*/  @P2 LDGSTS.E.BYPASS.LTC128B.128 [R216+0x2900], [R4.64], !P1 ;  /* 0x0290000004d82fae */ /* 0x0003e2000c901d48 */
[----:B------:R-:W-:-:S04]  /*2b30*/  @P6 LEA R10, P0, R0, c[0x0][0x1c8], 0x1 ;  /* 0x00007200000a6a11 */ /* 0x000fc800078008ff */
[----:B------:R-:W-:Y:S01]  /*2b40*/  @P6 LEA.HI.X R11, R0, c[0x0][0x1cc], R6, 0x1, P0 ;  /* 0x00007300000b6a11 */ /* 0x000fe200000f0c06 */
[----:B------:R-:W-:Y:S01]  /*2b50*/  IMAD.SHL.U32 R6, R118, 0x20, RZ ;  /* 0x0000002076067824 */ /* 0x000fe200078e00ff */
[----:B------:R-:W-:-:S03]  /*2b60*/  @P5 IADD3 R0, P0, R2, R8, RZ ;  /* 0x0000000802005210 */ /* 0x000fc60007f1e0ff */
[----:B------:R-:W-:Y:S01]  /*2b70*/  @P4 IMAD R12, R118, 0x30, RZ ;  /* 0x00000030760c4824 */ /* 0x000fe200078e02ff */
[----:B------:R-:W-:Y:S01]  /*2b80*/  @P5 IADD3.X R6, R3, R9, R6, P0, !PT ;  /* 0x0000000903065210 */ /* 0x000fe200007fe406 */
[----:B------:R3:W-:Y:S01]  /*2b90*/  @P6 LDGSTS.E.BYPASS.LTC128B.128 [R216+0x3100], [R10.64], !P1 ;  /* 0x031000000ad86fae */ /* 0x0007e2000c901d48 */
[C---:B------:R-:W-:Y:S02]  /*2ba0*/  @P5 LEA R8, P0, R0.reuse, c[0x0][0x1c8], 0x1 ;  /* 0x0000720000085a11 */ /* 0x040fe400078008ff */
[----:B------:R-:W-:Y:S02]  /*2bb0*/  @P3 LEA R7, P2, R117, R2, 0x6 ;  /* 0x0000000275073211 */ /* 0x000fe400078430ff */
[----:B------:R-:W-:-:S05]  /*2bc0*/  @P5 LEA.HI.X R9, R0, c[0x0][0x1cc], R6, 0x1, P0 ;  /* 0x0000730000095a11 */ /* 0x000fca00000f0c06 */
[----:B------:R3:W-:Y:S01]  /*2bd0*/  @P5 LDGSTS.E.BYPASS.LTC128B.128 [R216+0x3900], [R8.64], !P1 ;  /* 0x0390000008d85fae */ /* 0x0007e2000c901d48 */
[----:B-1----:R-:W-:Y:S01]  /*2be0*/  @P4 IMAD.WIDE.U32 R4, R117, 0x30, R2 ;  /* 0x0000003075044825 */ /* 0x002fe200078e0002 */
[----:B------:R-:W-:Y:S02]  /*2bf0*/  @P3 LEA R2, P0, R7, c[0x0][0x1c8], 0x1 ;  /* 0x0000720007023a11 */ /* 0x000fe400078008ff */
[----:B------:R-:W-:Y:S01]  /*2c00*/  @P3 LEA.HI.X R3, R117, R3, R118, 0x6, P2 ;  /* 0x0000000375033211 */ /* 0x000fe200010f3476 */
[----:B------:R-:W-:Y:S01]  /*2c10*/  @P4 IMAD.IADD R0, R5, 0x1, R12 ;  /* 0x0000000105004824 */ /* 0x000fe200078e020c */
[C---:B------:R-:W-:Y:S02]  /*2c20*/  @P4 LEA R6, P2, R4.reuse, c[0x0][0x1c8], 0x1 ;  /* 0x0000720004064a11 */ /* 0x040fe400078408ff */
[----:B------:R-:W-:Y:S02]  /*2c30*/  @P3 LEA.HI.X R3, R7, c[0x0][0x1cc], R3, 0x1, P0 ;  /* 0x0000730007033a11 */ /* 0x000fe400000f0c03 */
[----:B------:R-:W-:-:S05]  /*2c40*/  @P4 LEA.HI.X R7, R4, c[0x0][0x1cc], R0, 0x1, P2 ;  /* 0x0000730004074a11 */ /* 0x000fca00010f0c00 */
[----:B------:R1:W-:Y:S04]  /*2c50*/  @P4 LDGSTS.E.BYPASS.LTC128B.128 [R216+0x4100], [R6.64], !P1 ;  /* 0x0410000006d84fae */ /* 0x0003e8000c901d48 */
[----:B------:R4:W-:Y:S04]  /*2c60*/  @P3 LDGSTS.E.BYPASS.LTC128B.128 [R216+0x4900], [R2.64], !P1 ;  /* 0x0490000002d83fae */ /* 0x0009e8000c901d48 */
[----:B------:R-:W0:Y:S01]  /*2c70*/  LDGDEPBAR ;  /* 0x00000000000079af */ /* 0x000e220000000000 */
[----:B------:R-:W-:-:S04]  /*2c80*/  DEPBAR.LE SB0, 0x1 ;  /* 0x000080400000791a */ /* 0x000fc80000000000 */
[----:B------:R-:W-:-:S04]  /*2c90*/  DEPBAR.LE SB0, 0x0 ;  /* 0x000080000000791a */ /* 0x000fc80000000000 */
[----:B------:R-:W-:Y:S06]  /*2ca0*/  BAR.SYNC.DEFER_BLOCKING 0x0 ;  /* 0x0000000000007b1d */ /* 0x000fec0000010000 */
[----:B-1----:R-:W-:Y:S04]  /*2cb0*/  LDSM.16.M88.4 R4, [R206+0x2000] ;  /* 0x00200000ce04783b */ /* 0x002fe80000000200 */
[----:B------:R-:W1:Y:S04]  /*2cc0*/  LDSM.16.M88.4 R20, [R119] ;  /* 0x000000007714783b */ /* 0x000e680000000200 */
[----:B------:R-:W2:Y:S04]  /*2cd0*/  LDSM.16.M88.4 R12, [R119+0x800] ;  /* 0x00080000770c783b */ /* 0x000ea80000000200 */
[----:B------:R-:W2:Y:S04]  /*2ce0*/  LDSM.16.M88.4 R24, [R119+0x1000] ;  /* 0x001000007718783b */ /* 0x000ea80000000200 */
[----:B------:R-:W5:Y:S04]  /*2cf0*/  LDSM.16.M88.4 R32, [R119+0x1800] ;  /* 0x001800007720783b */ /* 0x000f680000000200 */
[----:B------:R-:W5:Y:S04]  /*2d00*/  LDSM.16.M88.4 R28, [R119+0x2000] ;  /* 0x00200000771c783b */ /* 0x000f680000000200 */
[----:B---3--:R-:W3:Y:S01]  /*2d10*/  LDSM.16.M88.4 R8, [R206] ;  /* 0x00000000ce08783b */ /* 0x008ee20000000200 */
[----:B------:R-:W-:-:S02]  /*2d20*/  IMAD R0, R16, c[0x0][0x208], RZ ;  /* 0x0000820010007a24 */ /* 0x000fc400078e02ff */
[C---:B----4-:R-:W-:Y:S01]  /*2d30*/  IMAD.WIDE.U32 R2, R64.reuse, c[0x0][0x208], RZ ;  /* 0x0000820040027a25 */ /* 0x050fe200078e00ff */
[----:B------:R-:W-:Y:S03]  /*2d40*/  LDSM.16.M88.4 R36, [R213] ;  /* 0x00000000d524783b */ /* 0x000fe60000000200 */
[----:B------:R-:W-:Y:S01]  /*2d50*/  IMAD R0, R64, c[0x0][0x20c], R0 ;  /* 0x0000830040007a24 */ /* 0x000fe200078e0200 */
[----:B------:R-:W-:Y:S03]  /*2d60*/  LDSM.16.M88.4 R56, [R214] ;  /* 0x00000000d638783b */ /* 0x000fe60000000200 */
[----:B------:R-:W-:Y:S01]  /*2d70*/  IMAD.IADD R0, R3, 0x1, R0 ;  /* 0x0000000103007824 */ /* 0x000fe200078e0200 */
[----:B------:R-:W-:Y:S01]  /*2d80*/  ISETP.GE.AND P2, PT, R246, c[0x0][0x1d4], PT ;  /* 0x00007500f6007a0c */ /* 0x000fe20003f46270 */
[----:B------:R-:W-:Y:S01]  /*2d90*/  LDSM.16.M88.4 R68, [R210] ;  /* 0x00000000d244783b */ /* 0x000fe20000000200 */
[C---:B-1----:R-:W-:Y:S08]  /*2da0*/  HMMA.16816.F32 R40, R4.reuse, R20, RZ ;  /* 0x000000140428723c */ /* 0x042ff000000018ff */
[C---:B--2---:R-:W-:Y:S08]  /*2db0*/  HMMA.16816.F32 R44, R4.reuse, R12, RZ ;  /* 0x0000000c042c723c */ /* 0x044ff000000018ff */
[C---:B------:R-:W-:Y:S08]  /*2dc0*/  HMMA.16816.F32 R48, R4.reuse, R24, RZ ;  /* 0x000000180430723c */ /* 0x040ff000000018ff */
[C---:B-----5:R-:W-:Y:S08]  /*2dd0*/  HMMA.16816.F32 R52, R4.reuse, R32, RZ ;  /* 0x000000200434723c */ /* 0x060ff000000018ff */
[C---:B------:R-:W-:Y:S08]  /*2de0*/  HMMA.16816.F32 R60, R4.reuse, R28, RZ ;  /* 0x0000001c043c723c */ /* 0x040ff000000018ff */
[C---:B------:R-:W-:Y:S08]  /*2df0*/  HMMA.16816.F32 R76, R4.reuse, R22, RZ ;  /* 0x00000016044c723c */ /* 0x040ff000000018ff */
[C---:B------:R-:W-:Y:S08]  /*2e00*/  HMMA.16816.F32 R72, R4.reuse, R14, RZ ;  /* 0x0000000e0448723c */ /* 0x040ff000000018ff */
[C---:B------:R-:W-:Y:S08]  /*2e10*/  HMMA.16816.F32 R96, R4.reuse, R26, RZ ;  /* 0x0000001a0460723c */ /* 0x040ff000000018ff */
[C---:B------:R-:W-:Y:S08]  /*2e20*/  HMMA.16816.F32 R112, R4.reuse, R34, RZ ;  /* 0x000000220470723c */ /* 0x040ff000000018ff */
[----:B------:R-:W-:Y:S01]  /*2e30*/  HMMA.16816.F32 R108, R4, R30, RZ ;  /* 0x0000001e046c723c */ /* 0x000fe200000018ff */
[----:B------:R-:W1:Y:S01]  /*2e40*/  LDSM.16.M88.4 R4, [R209+0x2000] ;  /* 0x00200000d104783b */ /* 0x000e620000000200 */
[----:B------:R-:W-:-:S06]  /*2e50*/  IMAD R0, R0, 0x50, RZ ;  /* 0x0000005000007824 */ /* 0x000fcc00078e02ff */
[C---:B---3--:R-:W-:Y:S08]  /*2e60*/  HMMA.16816.F32 R120, R8.reuse, R20, RZ ;  /* 0x000000140878723c */ /* 0x048ff000000018ff */
[C---:B------:R-:W-:Y:S01]  /*2e70*/  HMMA.16816.F32 R144, R8.reuse, R22, RZ ;  /* 0x000000160890723c */ /* 0x040fe200000018ff */
[----:B------:R-:W-:Y:S07]  /*2e80*/  LDSM.16.M88.4 R20, [R211] ;  /* 0x00000000d314783b */ /* 0x000fee0000000200 */
[C---:B------:R-:W-:Y:S08]  /*2e90*/  HMMA.16816.F32 R104, R8.reuse, R12, RZ ;  /* 0x0000000c0868723c */ /* 0x040ff000000018ff */
[C---:B------:R-:W-:Y:S08]  /*2ea0*/  HMMA.16816.F32 R128, R8.reuse, R14, RZ ;  /* 0x0000000e0880723c */ /* 0x040ff000000018ff */
[C---:B------:R-:W-:Y:S08]  /*2eb0*/  HMMA.16816.F32 R100, R8.reuse, R24, RZ ;  /* 0x000000180864723c */ /* 0x040ff000000018ff */
[C---:B------:R-:W-:Y:S01]  /*2ec0*/  HMMA.16816.F32 R124, R8.reuse, R26, RZ ;  /* 0x0000001a087c723c */ /* 0x040fe200000018ff */
[----:B------:R-:W2:Y:S07]  /*2ed0*/  LDSM.16.M88.4 R24, [R212] ;  /* 0x00000000d418783b */ /* 0x000eae0000000200 */
[C---:B------:R-:W-:Y:S08]  /*2ee0*/  HMMA.16816.F32 R92, R8.reuse, R32, RZ ;  /* 0x00000020085c723c */ /* 0x040ff000000018ff */
[C---:B------:R-:W-:Y:S08]  /*2ef0*/  HMMA.16816.F32 R132, R8.reuse, R34, RZ ;  /* 0x000000220884723c */ /* 0x040ff000000018ff */
[C---:B------:R-:W-:Y:S08]  /*2f00*/  HMMA.16816.F32 R84, R8.reuse, R28, RZ ;  /* 0x0000001c0854723c */ /* 0x040ff000000018ff */
[----:B------:R-:W-:Y:S07]  /*2f10*/  HMMA.16816.F32 R88, R8, R30, RZ ;  /* 0x0000001e0858723c */ /* 0x000fee00000018ff */
[----:B------:R-:W-:-:S02]  /*2f20*/  IMAD.MOV.U32 R8, RZ, RZ, R136 ;  /* 0x000000ffff087224 */ /* 0x000fc400078e0088 */
[----:B------:R-:W-:-:S04]  /*2f30*/  IMAD.MOV.U32 R9, RZ, RZ, R17 ;  /* 0x000000ffff097224 */ /* 0x000fc800078e0011 */
[----:B------:R-:W-:Y:S01]  /*2f40*/  IMAD.WIDE.U32 R2, R2, 0x50, R8 ;  /* 0x0000005002027825 */ /* 0x000fe200078e0008 */
[----:B------:R-:W-:Y:S01]  /*2f50*/  ISETP.LT.OR P6, PT, R18, 0x1, P2 ;  /* 0x000000011200780c */ /* 0x000fe200017c1670 */
[----:B------:R-:W3:Y:S02]  /*2f60*/  LDSM.16.M88.4 R8, [R209] ;  /* 0x00000000d108783b */ /* 0x000ee40000000200 */
[----:B------:R-:W-:Y:S01]  /*2f70*/  IMAD.IADD R0, R3, 0x1, R0 ;  /* 0x0000000103007824 */ /* 0x000fe200078e0200 */
[----:B------:R-:W-:-:S04]  /*2f80*/  LEA R16, P0, R2, c[0x0][0x1f8], 0x1 ;  /* 0x00007e0002107a11 */ /* 0x000fc800078008ff */
[----:B------:R-:W-:Y:S02]  /*2f90*/  LEA.HI.X R17, R2, c[0x0][0x1fc], R0, 0x1, P0 ;  /* 0x00007f0002117a11 */ /* 0x000fe400000f0c00 */
[----:B------:R-:W-:Y:S02]  /*2fa0*/  IADD3 R14, P3, R16, UR7, RZ ;  /* 0x00000007100e7c10 */ /* 0x000fe4000ff7e0ff */
[----:B------:R-:W-:Y:S01]  /*2fb0*/  ISETP.LT.OR P5, PT, R18, 0x11, P2 ;  /* 0x000000111200780c */ /* 0x000fe200017a1670 */
[----:B------:R-:W-:Y:S01]  /*2fc0*/  @!PT LDS RZ, [RZ] ;  /* 0x00000000fffff984 */ /* 0x000fe20000000800 */
[----:B------:R-:W-:Y:S01]  /*2fd0*/  @!PT LDS RZ, [RZ] ;  /* 0x00000000fffff984 */ /* 0x000fe20000000800 */
[----:B------:R-:W-:Y:S01]  /*2fe0*/  @!PT LDS RZ, [RZ] ;  /* 0x00000000fffff984 */ /* 0x000fe20000000800 */
[----:B------:R4:W-:Y:S01]  /*2ff0*/  LDGSTS.E.BYPASS.LTC128B.128 [R216+0x100], [R16.64], !P6 ;  /* 0x0010000010d87fae */ /* 0x0009e2000f101d48 */
[----:B------:R-:W-:Y:S02]  /*3000*/  IADD3 R12, P0, R14, UR7, RZ ;  /* 0x000000070e0c7c10 */ /* 0x000fe4000ff1e0ff */
[----:B------:R-:W-:Y:S02]  /*3010*/  IADD3.X R15, R17, UR5, RZ, P3, !PT ;  /* 0x00000005110f7c10 */ /* 0x000fe40009ffe4ff */
[----:B------:R-:W-:-:S02]  /*3020*/  ISETP.LT.OR P4, PT, R18, 0x21, P2 ;  /* 0x000000211200780c */ /* 0x000fc40001781670 */
[----:B------:R-:W-:Y:S02]  /*3030*/  IADD3.X R13, R15, UR5, RZ, P0, !PT ;  /* 0x000000050f0d7c10 */ /* 0x000fe400087fe4ff */
[----:B------:R-:W-:Y:S02]  /*3040*/  ISETP.LT.OR P3, PT, R18, 0x31, P2 ;  /* 0x000000311200780c */ /* 0x000fe40001761670 */
[----:B------:R-:W-:Y:S01]  /*3050*/  IADD3 R2, P0, R12, UR7, RZ ;  /* 0x000000070c027c10 */ /* 0x000fe2000ff1e0ff */
[----:B------:R5:W-:Y:S01]  /*3060*/  LDGSTS.E.BYPASS.LTC128B.128 [R216+0x900], [R14.64], !P5 ;  /* 0x009000000ed87fae */ /* 0x000be2000e901d48 */
[----:B------:R-:W-:Y:S02]  /*3070*/  ISETP.LT.OR P2, PT, R18, 0x41, P2 ;  /* 0x000000411200780c */ /* 0x000fe40001741670 */
[----:B------:R-:W-:Y:S01]  /*3080*/  IADD3.X R3, R13, UR5, RZ, P0, !PT ;  /* 0x000000050d037c10 */ /* 0x000fe200087fe4ff */
[----:B-1----:R-:W-:Y:S02]  /*3090*/  HMMA.16816.F32 R28, R4, R36, R48 ;  /* 0x00000024041c723c */ /* 0x002fe40000001830 */
[----:B------:R5:W-:Y:S04]  /*30a0*/  LDGSTS.E.BYPASS.LTC128B.128 [R216+0x1100], [R12.64], !P4 ;  /* 0x011000000cd87fae */ /* 0x000be8000e101d48 */
[----:B------:R1:W-:Y:S01]  /*30b0*/  LDGSTS.E.BYPASS.LTC128B.128 [R216+0x1900], [R2.64], !P3 ;  /* 0x0190000002d87fae */ /* 0x0003e2000d901d48 */
[----:B----4-:R-:W-:-:S04]  /*30c0*/  IADD3 R16, P0, R2, UR7, RZ ;  /* 0x0000000702107c10 */ /* 0x010fc8000ff1e0ff */
[----:B------:R-:W-:Y:S01]  /*30d0*/  IADD3.X R17, R3, UR5, RZ, P0, !PT ;  /* 0x0000000503117c10 */ /* 0x000fe200087fe4ff */
[C---:B------:R-:W-:Y:S04]  /*30e0*/  HMMA.16816.F32 R32, R4.reuse, R56, R44 ;  /* 0x000000380420723c */ /* 0x040fe8000000182c */
[----:B------:R4:W-:Y:S04]  /*30f0*/  LDGSTS.E.BYPASS.LTC128B.128 [R216+0x2100], [R16.64], !P2 ;  /* 0x0210000010d87fae */ /* 0x0009e8000d101d48 */
[----:B------:R-:W-:Y:S04]  /*3100*/  LDSM.16.M88.4 R48, [R205+0x800] ;  /* 0x00080000cd30783b */ /* 0x000fe80000000200 */
[----:B------:R-:W-:Y:S01]  /*3110*/  LDSM.16.M88.4 R44, [R205+0x1000] ;  /* 0x00100000cd2c783b */ /* 0x000fe20000000200 */
[C---:B--2---:R-:W-:Y:S03]  /*3120*/  HMMA.16816.F32 R140, R4.reuse, R24, R52 ;  /* 0x00000018048c723c */ /* 0x044fe60000001834 */
[----:B------:R-:W-:Y:S04]  /*3130*/  LDSM.16.M88.4 R52, [R205] ;  /* 0x00000000cd34783b */ /* 0x000fe80000000200 */
[----:B-----5:R-:W-:Y:S01]  /*3140*/  LDSM.16.M88.4 R12, [R207] ;  /* 0x00000000cf0c783b */ /* 0x020fe20000000200 */
[C---:B------:R-:W-:Y:S03]  /*3150*/  HMMA.16816.F32 R80, R4.reuse, R68, R40 ;  /* 0x000000440450723c */ /* 0x040fe60000001828 */
[----:B------:R-:W-:Y:S04]  /*3160*/  LDSM.16.M88.4 R40, [R205+0x2000] ;  /* 0x00200000cd28783b */ /* 0x000fe80000000200 */
[----:B------:R-:W0:Y:S04]  /*3170*/  LDGDEPBAR ;  /* 0x00000000000079af */ /* 0x000e280000000000 */
[----:B----4-:R-:W2:Y:S01]  /*3180*/  LDSM.16.M88.4 R16, [R207+0x2000] ;  /* 0x00200000cf10783b */ /* 0x010ea20000000200 */
[C---:B------:R-:W-:Y:S03]  /*3190*/  HMMA.16816.F32 R156, R4.reuse, R20, R60 ;  /* 0x00000014049c723c */ /* 0x040fe6000000183c */
[----:B------:R-:W4:Y:S05]  /*31a0*/  LDSM.16.M88.4 R60, [R205+0x1800] ;  /* 0x00180000cd3c783b */ /* 0x000f2a0000000200 */
[C---:B------:R-:W-:Y:S08]  /*31b0*/  HMMA.16816.F32 R76, R4.reuse, R70, R76 ;  /* 0x00000046044c723c */ /* 0x040ff0000000184c */
[----:B------:R-:W-:Y:S08]  /*31c0*/  HMMA.16816.F32 R72, R4, R58, R72 ;  /* 0x0000003a0448723c */ /* 0x000ff00000001848 */
[C---:B---3--:R-:W-:Y:S08]  /*31d0*/  HMMA.16816.F32 R136, R8.reuse, R68, R120 ;  /* 0x000000440888723c */ /* 0x048ff00000001878 */
[C---:B------:R-:W-:Y:S08]  /*31e0*/  HMMA.16816.F32 R68, R8.reuse, R70, R144 ;  /* 0x000000460844723c */ /* 0x040ff00000001890 */
[----:B------:R-:W-:Y:S08]  /*31f0*/  HMMA.16816.F32 R152, R8, R56, R104 ;  /* 0x000000380898723c */ /* 0x000ff00000001868 */
[C---:B------:R-:W-:Y:S08]  /*3200*/  HMMA.16816.F32 R172, R4.reuse, R38, R96 ;  /* 0x0000002604ac723c */ /* 0x040ff00000001860 */
[C---:B------:R-:W-:Y:S08]  /*3210*/  HMMA.16816.F32 R164, R4.reuse, R26, R112 ;  /* 0x0000001a04a4723c */ /* 0x040ff00000001870 */
[----:B------:R-:W-:Y:S01]  /*3220*/  HMMA.16816.F32 R148, R4, R22, R108 ;  /* 0x000000160494723c */ /* 0x000fe2000000186c */
[----:B------:R-:W-:Y:S07]  /*3230*/  LDSM.16.M88.4 R4, [R208+0x2000] ;  /* 0x00200000d004783b */ /* 0x000fee0000000200 */
[C---:B------:R-:W-:Y:S08]  /*3240*/  HMMA.16816.F32 R56, R8.reuse, R58, R128 ;  /* 0x0000003a0838723c */ /* 0x040ff00000001880 */
[C---:B------:R-:W-:Y:S08]  /*3250*/  HMMA.16816.F32 R160, R8.reuse, R36, R100 ;  /* 0x0000002408a0723c */ /* 0x040ff00000001864 */
[C---:B------:R-:W-:Y:S08]  /*3260*/  HMMA.16816.F32 R168, R8.reuse, R24, R92 ;  /* 0x0000001808a8723c */ /* 0x040ff0000000185c */
[C---:B------:R-:W-:Y:S08]  /*3270*/  HMMA.16816.F32 R176, R8.reuse, R20, R84 ;  /* 0x0000001408b0723c */ /* 0x040ff00000001854 */
[C---:B------:R-:W-:Y:S01]  /*3280*/  HMMA.16816.F32 R120, R8.reuse, R38, R124 ;  /* 0x000000260878723c */ /* 0x040fe2000000187c */
[----:B------:R-:W-:Y:S07]  /*3290*/  LDSM.16.M88.4 R36, [R202] ;  /* 0x00000000ca24783b */ /* 0x000fee0000000200 */
[C---:B------:R-:W-:Y:S01]  /*32a0*/  HMMA.16816.F32 R132, R8.reuse, R26, R132 ;  /* 0x0000001a0884723c */ /* 0x040fe20000001884 */
[----:B------:R-:W-:Y:S07]  /*32b0*/  LDSM.16.M88.4 R24, [R202+0x1800] ;  /* 0x00180000ca18783b */ /* 0x000fee0000000200 */
[----:B------:R-:W-:Y:S01]  /*32c0*/  HMMA.16816.F32 R128, R8, R22, R88 ;  /* 0x000000160880723c */ /* 0x000fe20000001858 */
[----:B------:R-:W-:Y:S04]  /*32d0*/  LDSM.16.M88.4 R8, [R208] ;  /* 0x00000000d008783b */ /* 0x000fe80000000200 */
[----:B------:R-:W-:Y:S03]  /*32e0*/  LDSM.16.M88.4 R20, [R202+0x2000] ;  /* 0x00200000ca14783b */ /* 0x000fe60000000200 */
[C---:B--2---:R-:W-:Y:S01]  /*32f0*/  HMMA.16816.F32 R112, R16.reuse, R48, R32 ;  /* 0x000000301070723c */ /* 0x044fe20000001820 */
[----:B------:R-:W2:Y:S07]  /*3300*/  LDSM.16.M88.4 R32, [R202+0x800] ;  /* 0x00080000ca20783b */ /* 0x000eae0000000200 */
[----:B------:R-:W-:Y:S01]  /*3310*/  HMMA.16816.F32 R108, R16, R44, R28 ;  /* 0x0000002c106c723c */ /* 0x000fe2000000181c */
[----:B------:R-:W3:Y:S01]  /*3320*/  LDSM.16.M88.4 R28, [R202+0x1000] ;  /* 0x00100000ca1c783b */ /* 0x000ee20000000200 */
[----:B------:R-:W-:Y:S01]  /*3330*/  ISETP.GT.AND P0, PT, R64, R250, PT ;  /* 0x000000fa4000720c */ /* 0x000fe20003f04270 */
[----:B------:R-:W-:-:S05]  /*3340*/  DEPBAR.LE SB0, 0x0 ;  /* 0x000080000000791a */ /* 0x000fca0000000000 */
[----:B------:R-:W-:Y:S08]  /*3350*/  HMMA.16816.F32 R92, R16, R50, R72 ;  /* 0x00000032105c723c */ /* 0x000ff00000001848 */
[----:B------:R-:W-:Y:S08]  /*3360*/  HMMA.16816.F32 R72, R12, R54, R68 ;  /* 0x000000360c48723c */ /* 0x000ff00000001844 */
[----:B------:R-:W-:Y:S08]  /*3370*/  HMMA.16816.F32 R124, R16, R52, R80 ;  /* 0x00000034107c723c */ /* 0x000ff00000001850 */
[----:B------:R-:W-:Y:S08]  /*3380*/  HMMA.16816.F32 R68, R12, R48, R152 ;  /* 0x000000300c44723c */ /* 0x000ff00000001898 */
[C---:B----4-:R-:W-:Y:S08]  /*3390*/  HMMA.16816.F32 R104, R16.reuse, R60, R140 ;  /* 0x0000003c1068723c */ /* 0x050ff0000000188c */
        /* <DEDUP_REMOVED lines=13> */
[----:B------:R-:W-:Y:S07]  /*3470*/  BSSY B0, `(.L_x_73) ;  /* 0x0000035000007945 */ /* 0x000fee0003800000 */
[C---:B--2---:R-:W-:Y:S08]  /*3480*/  HMMA.16816.F32 R112, R4.reuse, R32, R112 ;  /* 0x000000200470723c */ /* 0x044ff00000001870 */
[----:B------:R-:W-:Y:S08]  /*3490*/  HMMA.16816.F32 R92, R4, R34, R92 ;  /* 0x00000022045c723c */ /* 0x000ff0000000185c */
[C---:B------:R-:W-:Y:S08]  /*34a0*/  HMMA.16816.F32 R68, R8.reuse, R32, R68 ;  /* 0x000000200844723c */ /* 0x040ff00000001844 */
[----:B------:R-:W-:Y:S08]  /*34b0*/  HMMA.16816.F32 R48, R8, R34, R48 ;  /* 0x000000220830723c */ /* 0x000ff00000001830 */
[C---:B---3--:R-:W-:Y:S08]  /*34c0*/  HMMA.16816.F32 R108, R4.reuse, R28, R108 ;  /* 0x0000001c046c723c */ /* 0x048ff0000000186c */
[C---:B------:R-:W-:Y:S08]  /*34d0*/  HMMA.16816.F32 R40, R4.reuse, R30, R88 ;  /* 0x0000001e0428723c */ /* 0x040ff00000001858 */
[C---:B------:R-:W-:Y:S08]  /*34e0*/  HMMA.16816.F32 R100, R4.reuse, R20, R100 ;  /* 0x000000140464723c */ /* 0x040ff00000001864 */
[----:B------:R-:W-:Y:S08]  /*34f0*/  HMMA.16816.F32 R80, R4, R22, R80 ;  /* 0x000000160450723c */ /* 0x000ff00000001850 */
        /* <DEDUP_REMOVED lines=11> */
[----:B------:R-:W-:Y:S01]  /*35b0*/  HMMA.16816.F32 R20, R8, R22, R12 ;  /* 0x000000160814723c */ /* 0x000fe2000000180c */
[----:B------:R-:W-:Y:S06]  /*35c0*/  BAR.SYNC.DEFER_BLOCKING 0x0 ;  /* 0x0000000000007b1d */ /* 0x000fec0000010000 */
[----:B------:R-:W-:Y:S01]  /*35d0*/  @!UPT UIADD3 URZ, URZ, URZ, URZ ;  /* 0x0000003f3f3ff290 */ /* 0x000fe2000fffe03f */
[----:B------:R-:W-:Y:S11]  /*35e0*/  @!P0 BRA `(.L_x_74) ;  /* 0x000001d000008947 */ /* 0x000ff60003800000 */
[----:B-1----:R-:W-:Y:S01]  /*35f0*/  IADD3 R0, R244, -0x2, RZ ;  /* 0xfffffffef4007810 */ /* 0x002fe20007ffe0ff */
[C---:B------:R-:W-:Y:S01]  /*3600*/  IMAD.SHL.U32 R10, R117.reuse, 0x20, RZ ;  /* 0x00000020750a7824 */ /* 0x040fe200078e00ff */
[----:B------:R-:W-:-:S02]  /*3610*/  SHF.L.U64.HI R11, R117, 0x5, R118 ;  /* 0x00000005750b7819 */ /* 0x000fc40000010276 */
[----:B------:R-:W-:-:S05]  /*3620*/  SHF.R.S32.HI R2, RZ, 0x1f, R0 ;  /* 0x0000001fff027819 */ /* 0x000fca0000011400 */
[----:B------:R-:W-:Y:S02]  /*3630*/  IMAD R4, R2, c[0x0][0x1e0], RZ ;  /* 0x0000780002047a24 */ /* 0x000fe400078e02ff */
[----:B------:R-:W-:-:S04]  /*3640*/  IMAD.WIDE.U32 R2, R0, c[0x0][0x1e0], RZ ;  /* 0x0000780000027a25 */ /* 0x000fc800078e00ff */
[----:B------:R-:W-:-:S04]  /*3650*/  IMAD R0, R0, c[0x0][0x1e4], R4 ;  /* 0x0000790000007a24 */ /* 0x000fc800078e0204 */
[----:B------:R-:W-:Y:S02]  /*3660*/  IMAD.IADD R0, R3, 0x1, R0 ;  /* 0x0000000103007824 */ /* 0x000fe400078e0200 */
[----:B------:R-:W-:-:S04]  /*3670*/  IMAD.WIDE.U32 R2, R2, 0x50, R66 ;  /* 0x0000005002027825 */ /* 0x000fc800078e0042 */
[----:B------:R-:W-:Y:S01]  /*3680*/  IMAD R0, R0, 0x50, RZ ;  /* 0x0000005000007824 */ /* 0x000fe200078e02ff */
[----:B------:R-:W-:-:S04]  /*3690*/  LEA R8, P0, R2, c[0x0][0x1c8], 0x1 ;  /* 0x0000720002087a11 */ /* 0x000fc800078008ff */
[----:B------:R-:W-:Y:S02]  /*36a0*/  IADD3 R0, R3, R0, RZ ;  /* 0x0000000003007210 */ /* 0x000fe40007ffe0ff */
[----:B------:R-:W-:Y:S02]  /*36b0*/  IADD3 R6, P2, R10, R8, RZ ;  /* 0x000000080a067210 */ /* 0x000fe40007f5e0ff */
[----:B------:R-:W-:Y:S02]  /*36c0*/  LEA.HI.X R9, R2, c[0x0][0x1cc], R0, 0x1, P0 ;  /* 0x0000730002097a11 */ /* 0x000fe400000f0c00 */
[----:B------:R-:W-:-:S03]  /*36d0*/  IADD3 R4, P0, R6, R10, RZ ;  /* 0x0000000a06047210 */ /* 0x000fc60007f1e0ff */
[----:B------:R-:W-:Y:S01]  /*36e0*/  IMAD.X R7, R11, 0x1, R9, P2 ;  /* 0x000000010b077824 */ /* 0x000fe200010e0609 */
[-C--:B------:R-:W-:Y:S01]  /*36f0*/  IADD3 R2, P2, R4, R10.reuse, RZ ;  /* 0x0000000a04027210 */ /* 0x080fe20007f5e0ff */
[----:B------:R-:W-:Y:S01]  /*3700*/  @!PT LDS RZ, [RZ] ;  /* 0x00000000fffff984 */ /* 0x000fe20000000800 */
[----:B------:R-:W-:Y:S01]  /*3710*/  @!PT LDS RZ, [RZ] ;  /* 0x00000000fffff984 */ /* 0x000fe20000000800 */
[----:B------:R-:W-:Y:S01]  /*3720*/  @!PT LDS RZ, [RZ] ;  /* 0x00000000fffff984 */ /* 0x000fe20000000800 */
[----:B------:R1:W-:Y:S03]  /*3730*/  LDGSTS.E.BYPASS.LTC128B.128 [R216+0x2900], [R8.64], !P1 ;  /* 0x0290000008d87fae */ /* 0x0003e6000c901d48 */
[----:B------:R-:W-:Y:S01]  /*3740*/  IADD3.X R5, R7, R11, RZ, P0, !PT ;  /* 0x0000000b07057210 */ /* 0x000fe200007fe4ff */
[----:B------:R1:W-:Y:S01]  /*3750*/  LDGSTS.E.BYPASS.LTC128B.128 [R216+0x3100], [R6.64], !P1 ;  /* 0x0310000006d87fae */ /* 0x0003e2000c901d48 */
[----:B------:R-:W-:-:S03]  /*3760*/  IADD3 R10, P0, R2, R10, RZ ;  /* 0x0000000a020a7210 */ /* 0x000fc60007f1e0ff */
[----:B------:R-:W-:Y:S01]  /*3770*/  IMAD.X R3, R5, 0x1, R11, P2 ;  /* 0x0000000105037824 */ /* 0x000fe200010e060b */
[----:B------:R1:W-:Y:S04]  /*3780*/  LDGSTS.E.BYPASS.LTC128B.128 [R216+0x3900], [R4.64], !P1 ;  /* 0x0390000004d87fae */ /* 0x0003e8000c901d48 */
[----:B------:R-:W-:Y:S01]  /*3790*/  IADD3.X R11, R3, R11, RZ, P0, !PT ;  /* 0x0000000b030b7210 */ /* 0x000fe200007fe4ff */
[----:B------:R1:W-:Y:S04]  /*37a0*/  LDGSTS.E.BYPASS.LTC128B.128 [R216+0x4100], [R2.64], !P1 ;  /* 0x0410000002d87fae */ /* 0x0003e8000c901d48 */
[----:B------:R1:W-:Y:S02]  /*37b0*/  LDGSTS.E.BYPASS.LTC128B.128 [R216+0x4900], [R10.64], !P1 ;  /* 0x049000000ad87fae */ /* 0x0003e4000c901d48 */
.L_x_74:
[----:B-1----:R-:W-:Y:S05]  /*37c0*/  BSYNC B0 ;  /* 0x0000000000007941 */ /* 0x002fea0003800000 */
.L_x_73:
[----:B------:R-:W2:Y:S04]  /*37d0*/  LDL R0, [R1+0x18] ;  /* 0x0000180001007983 */ /* 0x000ea80000100800 */
[----:B------:R-:W0:Y:S01]  /*37e0*/  LDGDEPBAR ;  /* 0x00000000000079af */ /* 0x000e220000000000 */
[----:B--2---:R-:W-:-:S04]  /*37f0*/  IADD3 R0, -R0, R116, R65 ;  /* 0x0000007400007210 */ /* 0x004fc80007ffe141 */
[C---:B------:R-:W-:Y:S02]  /*3800*/  ISETP.GT.AND P2, PT, R0.reuse, RZ, PT ;  /* 0x000000ff0000720c */ /* 0x040fe40003f44270 */
[C---:B------:R-:W-:Y:S02]  /*3810*/  ISETP.GT.AND P0, PT, R0.reuse, 0x1, PT ;  /* 0x000000010000780c */ /* 0x040fe40003f04270 */
[----:B------:R-:W-:Y:S02]  /*3820*/  ISETP.GT.AND P4, PT, R0, 0x8, PT ;  /* 0x000000080000780c */ /* 0x000fe40003f84270 */
[----:B------:R-:W-:Y:S02]  /*3830*/  FSEL R8, R76, -INF , P2 ;  /* 0xff8000004c087808 */ /* 0x000fe40001000000 */
        /* <DEDUP_REMOVED lines=9> */
[----:B------:R-:W-:Y:S02]  /*38d0*/  FSEL R14, R127, -INF , P0 ;  /* 0xff8000007f0e7808 */ /* 0x000fe40000000000 */
[----:B------:R-:W-:Y:S02]  /*38e0*/  FSEL R36, R78, -INF , P2 ;  /* 0xff8000004e247808 */ /* 0x000fe40001000000 */
[----:B------:R-:W-:Y:S02]  /*38f0*/  FSEL R37, R79, -INF , P0 ;  /* 0xff8000004f257808 */ /* 0x000fe40000000000 */
[C---:B------:R-:W-:Y:S02]  /*3900*/  ISETP.GT.AND P2, PT, R0.reuse, 0x10, PT ;  /* 0x000000100000780c */ /* 0x040fe40003f44270 */
[----:B------:R-:W-:-:S02]  /*3910*/  ISETP.GT.AND P0, PT, R0, 0x11, PT ;  /* 0x000000110000780c */ /* 0x000fc40003f04270 */
[----:B------:R-:W-:Y:S02]  /*3920*/  FSEL R27, R73, -INF , P3 ;  /* 0xff800000491b7808 */ /* 0x000fe40001800000 */
[----:B------:R-:W-:Y:S02]  /*3930*/  FMNMX.FTZ R2, R26, R2, !PT ;  /* 0x000000021a027209 */ /* 0x000fe40007810000 */
[----:B------:R-:W-:Y:S02]  /*3940*/  FSEL R12, R97, -INF , P3 ;  /* 0xff800000610c7808 */ /* 0x000fe40001800000 */
[----:B------:R-:W-:Y:S02]  /*3950*/  FMNMX.FTZ R3, R11, R3, !PT ;  /* 0x000000030b037209 */ /* 0x000fe40007810000 */
[----:B------:R-:W-:Y:S02]  /*3960*/  FSEL R39, R75, -INF , P3 ;  /* 0xff8000004b277808 */ /* 0x000fe40001800000 */
[----:B------:R-:W-:-:S02]  /*3970*/  FSEL R38, R74, -INF , P4 ;  /* 0xff8000004a267808 */ /* 0x000fc40002000000 */
[----:B------:R-:W-:Y:S02]  /*3980*/  FSEL R75, R115, -INF , P0 ;  /* 0xff800000734b7808 */ /* 0x000fe40000000000 */
[----:B------:R-:W-:Y:S02]  /*3990*/  FSEL R90, R68, -INF , P2 ;  /* 0xff800000445a7808 */ /* 0x000fe40001000000 */
[----:B------:R-:W-:Y:S02]  /*39a0*/  FMNMX.FTZ R2, R27, R2, !PT ;  /* 0x000000021b027209 */ /* 0x000fe40007810000 */
[----:B------:R-:W-:Y:S02]  /*39b0*/  FSEL R15, R98, -INF , P4 ;  /* 0xff800000620f7808 */ /* 0x000fe40002000000 */
[----:B------:R-:W-:Y:S02]  /*39c0*/  FSEL R24, R99, -INF , P3 ;  /* 0xff80000063187808 */ /* 0x000fe40001800000 */
[----:B------:R-:W-:-:S02]  /*39d0*/  FSEL R74, R114, -INF , P2 ;  /* 0xff800000724a7808 */ /* 0x000fc40001000000 */
[----:B------:R-:W-:Y:S02]  /*39e0*/  FSEL R44, R112, -INF , P2 ;  /* 0xff800000702c7808 */ /* 0x000fe40001000000 */
[----:B------:R-:W-:Y:S02]  /*39f0*/  FSEL R45, R113, -INF , P0 ;  /* 0xff800000712d7808 */ /* 0x000fe40000000000 */
[----:B------:R-:W-:Y:S02]  /*3a00*/  FSEL R115, R70, -INF , P2 ;  /* 0xff80000046737808 */ /* 0x000fe40001000000 */
[----:B------:R-:W-:Y:S02]  /*3a10*/  FSEL R117, R71, -INF , P0 ;  /* 0xff80000047757808 */ /* 0x000fe40000000000 */
[----:B------:R-:W-:Y:S02]  /*3a20*/  FSEL R91, R69, -INF , P0 ;  /* 0xff800000455b7808 */ /* 0x000fe40000000000 */
[----:B------:R-:W-:-:S02]  /*3a30*/  FMNMX.FTZ R3, R12, R3, !PT ;  /* 0x000000030c037209 */ /* 0x000fc40007810000 */
[C---:B------:R-:W-:Y:S02]  /*3a40*/  ISETP.GT.AND P4, PT, R0.reuse, 0x18, PT ;  /* 0x000000180000780c */ /* 0x040fe40003f84270 */
[C---:B------:R-:W-:Y:S02]  /*3a50*/  ISETP.GT.AND P3, PT, R0.reuse, 0x19, PT ;  /* 0x000000190000780c */ /* 0x040fe40003f64270 */
[C---:B------:R-:W-:Y:S02]  /*3a60*/  ISETP.GT.AND P2, PT, R0.reuse, 0x20, PT ;  /* 0x000000200000780c */ /* 0x040fe40003f44270 */
[----:B------:R-:W-:Y:S02]  /*3a70*/  ISETP.GT.AND P0, PT, R0, 0x21, PT ;  /* 0x000000210000780c */ /* 0x000fe40003f04270 */
[----:B------:R-:W-:Y:S02]  /*3a80*/  FMNMX.FTZ R2, R90, R2, !PT ;  /* 0x000000025a027209 */ /* 0x000fe40007810000 */
[----:B------:R-:W-:-:S02]  /*3a90*/  FMNMX.FTZ R3, R44, R3, !PT ;  /* 0x000000032c037209 */ /* 0x000fc40007810000 */
[----:B------:R-:W-:Y:S02]  /*3aa0*/  FSEL R88, R94, -INF , P4 ;  /* 0xff8000005e587808 */ /* 0x000fe40002000000 */
        /* <DEDUP_REMOVED lines=18> */
[C---:B------:R-:W-:Y:S02]  /*3bd0*/  ISETP.GT.AND P2, PT, R0.reuse, 0x30, PT ;  /* 0x000000300000780c */ /* 0x040fe40003f44270 */
[----:B------:R-:W-:Y:S02]  /*3be0*/  ISETP.GT.AND P0, PT, R0, 0x31, PT ;  /* 0x000000310000780c */ /* 0x000fe40003f04270 */
[----:B------:R-:W-:Y:S02]  /*3bf0*/  FMNMX.FTZ R2, R91, R2, !PT ;  /* 0x000000025b027209 */ /* 0x000fe40007810000 */
[----:B------:R-:W-:Y:S02]  /*3c00*/  FMNMX.FTZ R3, R45, R3, !PT ;  /* 0x000000032d037209 */ /* 0x000fe40007810000 */
[----:B------:R-:W-:Y:S02]  /*3c10*/  FSEL R131, R42, -INF , P4 ;  /* 0xff8000002a837808 */ /* 0x000fe40002000000 */
[----:B------:R-:W-:-:S02]  /*3c20*/  FSEL R126, R40, -INF , P4 ;  /* 0xff800000287e7808 */ /* 0x000fc40002000000 */
[----:B------:R-:W-:Y:S02]  /*3c30*/  FSEL R132, R43, -INF , P3 ;  /* 0xff8000002b847808 */ /* 0x000fe40001800000 */
[----:B------:R-:W-:Y:S02]  /*3c40*/  FSEL R128, R41, -INF , P3 ;  /* 0xff80000029807808 */ /* 0x000fe40001800000 */
[----:B------:R-:W-:Y:S01]  /*3c50*/  FSEL R140, R30, -INF , P4 ;  /* 0xff8000001e8c7808 */ /* 0x000fe20002000000 */
[----:B------:R-:W-:Y:S01]  /*3c60*/  LDSM.16.MT88.4 R40, [R203] ;  /* 0x00000000cb28783b */ /* 0x000fe20000004200 */
[----:B------:R-:W-:Y:S02]  /*3c70*/  FSEL R133, R28, -INF , P4 ;  /* 0xff8000001c857808 */ /* 0x000fe40002000000 */
[----:B------:R-:W-:Y:S02]  /*3c80*/  FSEL R143, R31, -INF , P3 ;  /* 0xff8000001f8f7808 */ /* 0x000fe40001800000 */
[----:B------:R-:W-:-:S02]  /*3c90*/  FSEL R136, R29, -INF , P3 ;  /* 0xff8000001d887808 */ /* 0x000fc40001800000 */
[----:B------:R-:W-:Y:S01]  /*3ca0*/  FSEL R155, R106, -INF , P2 ;  /* 0xff8000006a9b7808 */ /* 0x000fe20001000000 */
[----:B------:R-:W-:Y:S01]  /*3cb0*/  LDSM.16.MT88.4 R28, [R201] ;  /* 0x00000000c91c783b */ /* 0x000fe20000004200 */
[----:B------:R-:W-:Y:S02]  /*3cc0*/  FSEL R146, R104, -INF , P2 ;  /* 0xff80000068927808 */ /* 0x000fe40001000000 */
[----:B------:R-:W-:Y:S02]  /*3cd0*/  FSEL R175, R107, -INF , P0 ;  /* 0xff8000006baf7808 */ /* 0x000fe40000000000 */
[----:B------:R-:W-:Y:S02]  /*3ce0*/  FSEL R147, R105, -INF , P0 ;  /* 0xff80000069937808 */ /* 0x000fe40000000000 */
[----:B------:R-:W-:Y:S02]  /*3cf0*/  FSEL R197, R18, -INF , P2 ;  /* 0xff80000012c57808 */ /* 0x000fe40001000000 */
[----:B------:R-:W-:-:S02]  /*3d00*/  FSEL R134, R16, -INF , P2 ;  /* 0xff80000010867808 */ /* 0x000fc40001000000 */
[----:B------:R-:W-:Y:S02]  /*3d10*/  FSEL R215, R19, -INF , P0 ;  /* 0xff80000013d77808 */ /* 0x000fe40000000000 */
[----:B------:R-:W-:Y:S02]  /*3d20*/  FSEL R139, R17, -INF , P0 ;  /* 0xff800000118b7808 */ /* 0x000fe40000000000 */
[C---:B------:R-:W-:Y:S01]  /*3d30*/  ISETP.GT.AND P6, PT, R0.reuse, 0x38, PT ;  /* 0x000000380000780c */ /* 0x040fe20003fc4270 */
[----:B------:R-:W-:Y:S01]  /*3d40*/  LDSM.16.MT88.4 R16, [R200] ;  /* 0x00000000c810783b */ /* 0x000fe20000004200 */
[C---:B------:R-:W-:Y:S02]  /*3d50*/  ISETP.GT.AND P5, PT, R0.reuse, 0x39, PT ;  /* 0x000000390000780c */ /* 0x040fe40003fa4270 */
[C---:B------:R-:W-:Y:S02]  /*3d60*/  ISETP.GT.AND P4, PT, R0.reuse, 0x40, PT ;  /* 0x000000400000780c */ /* 0x040fe40003f84270 */
[----:B------:R-:W-:-:S02]  /*3d70*/  ISETP.GT.AND P3, PT, R0, 0x41, PT ;  /* 0x000000410000780c */ /* 0x000fc40003f64270 */
[----:B------:R-:W-:Y:S02]  /*3d80*/  ISETP.GT.AND P2, PT, R0, 0x48, PT ;  /* 0x000000480000780c */ /* 0x000fe40003f44270 */
[----:B------:R-:W-:Y:S02]  /*3d90*/  FMNMX.FTZ R2, R96, R2, !PT ;  /* 0x0000000260027209 */ /* 0x000fe40007810000 */
[----:B------:R-:W-:Y:S02]  /*3da0*/  ISETP.GT.AND P0, PT, R0, 0x49, PT ;  /* 0x000000490000780c */ /* 0x000fe40003f04270 */
        /* <DEDUP_REMOVED lines=19> */
[----:B------:R-:W-:Y:S02]  /*3ee0*/  FSEL R137, R60, -INF , P6 ;  /* 0xff8000003c897808 */ /* 0x000fe40003000000 */
[----:B------:R-:W-:-:S02]  /*3ef0*/  FMNMX.FTZ R3, R139, R3, !PT ;  /* 0x000000038b037209 */ /* 0x000fc40007810000 */
[----:B------:R-:W-:Y:S02]  /*3f00*/  FSEL R145, R84, -INF , P6 ;  /* 0xff80000054917808 */ /* 0x000fe40003000000 */
[----:B------:R-:W-:Y:S02]  /*3f10*/  FMNMX.FTZ R0, R147, R0, !PT ;  /* 0x0000000093007209 */ /* 0x000fe40007810000 */
[----:B------:R-:W-:Y:S02]  /*3f20*/  FMNMX.FTZ R2, R89, R2, !PT ;  /* 0x0000000259027209 */ /* 0x000fe40007810000 */
[----:B------:R-:W-:Y:S02]  /*3f30*/  FSEL R154, R61, -INF , P5 ;  /* 0xff8000003d9a7808 */ /* 0x000fe40002800000 */
[----:B------:R-:W-:Y:S02]  /*3f40*/  FMNMX.FTZ R3, R137, R3, !PT ;  /* 0x0000000389037209 */ /* 0x000fe40007810000 */
[----:B------:R-:W-:-:S02]  /*3f50*/  FSEL R144, R85, -INF , P5 ;  /* 0xff80000055907808 */ /* 0x000fc40002800000 */
[----:B------:R-:W-:Y:S02]  /*3f60*/  FMNMX.FTZ R0, R145, R0, !PT ;  /* 0x0000000091007209 */ /* 0x000fe40007810000 */
[----:B------:R-:W-:Y:S02]  /*3f70*/  FMNMX.FTZ R2, R129, R2, !PT ;  /* 0x0000000281027209 */ /* 0x000fe40007810000 */
[----:B------:R-:W-:Y:S02]  /*3f80*/  FSEL R151, R52, -INF , P4 ;  /* 0xff80000034977808 */ /* 0x000fe40002000000 */
[----:B------:R-:W-:Y:S02]  /*3f90*/  FMNMX.FTZ R3, R154, R3, !PT ;  /* 0x000000039a037209 */ /* 0x000fe40007810000 */
[----:B------:R-:W-:Y:S02]  /*3fa0*/  FSEL R194, R100, -INF , P4 ;  /* 0xff80000064c27808 */ /* 0x000fe40002000000 */
[----:B------:R-:W-:-:S02]  /*3fb0*/  FMNMX.FTZ R0, R144, R0, !PT ;  /* 0x0000000090007209 */ /* 0x000fc40007810000 */
[----:B------:R-:W-:Y:S02]  /*3fc0*/  FMNMX.FTZ R2, R130, R2, !PT ;  /* 0x0000000282027209 */ /* 0x000fe40007810000 */
[----:B------:R-:W-:Y:S02]  /*3fd0*/  FSEL R153, R53, -INF , P3 ;  /* 0xff80000035997808 */ /* 0x000fe40001800000 */
[----:B------:R-:W-:Y:S02]  /*3fe0*/  FMNMX.FTZ R3, R151, R3, !PT ;  /* 0x0000000397037209 */ /* 0x000fe40007810000 */
[----:B------:R-:W-:Y:S02]  /*3ff0*/  FSEL R196, R101, -INF , P3 ;  /* 0xff80000065c47808 */ /* 0x000fe40001800000 */
[----:B------:R-:W-:Y:S02]  /*4000*/  FMNMX.FTZ R0, R194, R0, !PT ;  /* 0x00000000c2007209 */ /* 0x000fe40007810000 */
[----:B------:R-:W-:-:S02]  /*4010*/  FMNMX.FTZ R2, R131, R2, !PT ;  /* 0x0000000283027209 */ /* 0x000fc40007810000 */
[----:B------:R-:W-:Y:S02]  /*4020*/  FSEL R152, R20, -INF , P2 ;  /* 0xff80000014987808 */ /* 0x000fe40001000000 */
[----:B------:R-:W-:Y:S02]  /*4030*/  FMNMX.FTZ R3, R153, R3, !PT ;  /* 0x0000000399037209 */ /* 0x000fe40007810000 */
[----:B------:R-:W-:Y:S02]  /*4040*/  FSEL R192, R80, -INF , P2 ;  /* 0xff80000050c07808 */ /* 0x000fe40001000000 */
[----:B------:R-:W-:Y:S02]  /*4050*/  FMNMX.FTZ R0, R196, R0, !PT ;  /* 0x00000000c4007209 */ /* 0x000fe40007810000 */
[----:B------:R-:W-:Y:S02]  /*4060*/  FMNMX.FTZ R2, R132, R2, !PT ;  /* 0x0000000284027209 */ /* 0x000fe40007810000 */
[----:B------:R-:W-:-:S02]  /*4070*/  FSEL R180, R21, -INF , P0 ;  /* 0xff80000015b47808 */ /* 0x000fc40000000000 */
[----:B------:R-:W-:Y:S02]  /*4080*/  FMNMX.FTZ R3, R152, R3, !PT ;  /* 0x0000000398037209 */ /* 0x000fe40007810000 */
[----:B------:R-:W-:Y:S02]  /*4090*/  FSEL R187, R81, -INF , P0 ;  /* 0xff80000051bb7808 */ /* 0x000fe40000000000 */
[----:B------:R-:W-:Y:S02]  /*40a0*/  FMNMX.FTZ R4, R192, R0, !PT ;  /* 0x00000000c0047209 */ /* 0x000fe40007810000 */
[----:B------:R-:W-:Y:S02]  /*40b0*/  FMNMX.FTZ R2, R155, R2, !PT ;  /* 0x000000029b027209 */ /* 0x000fe40007810000 */
[----:B------:R-:W-:Y:S02]  /*40c0*/  FMNMX.FTZ R3, R180, R3, !PT ;  /* 0x00000003b4037209 */ /* 0x000fe40007810000 */
[----:B------:R-:W-:-:S02]  /*40d0*/  FMNMX.FTZ R0, R36, R37, !PT ;  /* 0x0000002524007209 */ /* 0x000fc40007810000 */
[----:B------:R-:W-:Y:S01]  /*40e0*/  FMNMX.FTZ R5, R187, R4, !PT ;  /* 0x00000004bb057209 */ /* 0x000fe20007810000 */
[----:B------:R-:W1:Y:S01]  /*40f0*/  SHFL.BFLY PT, R6, R3, 0x2, 0x1f ;  /* 0x0c401f0003067f89 */ /* 0x000e6200000e0000 */
[----:B------:R-:W-:Y:S02]  /*4100*/  FSEL R150, R86, -INF , P6 ;  /* 0xff80000056967808 */ /* 0x000fe40003000000 */
[----:B------:R-:W-:Y:S01]  /*4110*/  FMNMX.FTZ R2, R175, R2, !PT ;  /* 0x00000002af027209 */ /* 0x000fe20007810000 */
[----:B------:R-:W2:Y:S01]  /*4120*/  SHFL.BFLY PT, R7, R5, 0x2, 0x1f ;  /* 0x0c401f0005077f89 */ /* 0x000ea200000e0000 */
[----:B------:R-:W-:Y:S02]  /*4130*/  FMNMX.FTZ R0, R38, R0, !PT ;  /* 0x0000000026007209 */ /* 0x000fe40007810000 */
[----:B------:R-:W-:Y:S02]  /*4140*/  FSEL R142, R87, -INF , P5 ;  /* 0xff800000578e7808 */ /* 0x000fe40002800000 */
[----:B------:R-:W-:-:S02]  /*4150*/  FMNMX.FTZ R2, R150, R2, !PT ;  /* 0x0000000296027209 */ /* 0x000fc40007810000 */
[----:B------:R-:W-:Y:S02]  /*4160*/  FMNMX.FTZ R0, R39, R0, !PT ;  /* 0x0000000027007209 */ /* 0x000fe40007810000 */
[----:B------:R-:W-:Y:S02]  /*4170*/  FSEL R186, R102, -INF , P4 ;  /* 0xff80000066ba7808 */ /* 0x000fe40002000000 */
[----:B------:R-:W-:Y:S02]  /*4180*/  FMNMX.FTZ R2, R142, R2, !PT ;  /* 0x000000028e027209 */ /* 0x000fe40007810000 */
        /* <DEDUP_REMOVED lines=10> */
[----:B------:R-:W-:Y:S02]  /*4230*/  FMNMX.FTZ R2, R198, R2, !PT ;  /* 0x00000002c6027209 */ /* 0x000fe40007810000 */
[----:B------:R-:W-:Y:S02]  /*4240*/  FMNMX.FTZ R4, R138, R4, !PT ;  /* 0x000000048a047209 */ /* 0x000fe40007810000 */
[----:B-1----:R-:W-:Y:S02]  /*4250*/  FMNMX.FTZ R0, R3, R6, !PT ;  /* 0x0000000603007209 */ /* 0x002fe40007810000 */
[----:B--2---:R-:W-:Y:S02]  /*4260*/  FMNMX.FTZ R3, R5, R7, !PT ;  /* 0x0000000705037209 */ /* 0x004fe40007810000 */
[----:B------:R-:W1:Y:S01]  /*4270*/  SHFL.BFLY PT, R5, R2, 0x2, 0x1f ;  /* 0x0c401f0002057f89 */ /* 0x000e6200000e0000 */
[----:B------:R-:W-:-:S02]  /*4280*/  FMNMX.FTZ R4, R141, R4, !PT ;  /* 0x000000048d047209 */ /* 0x000fc40007810000 */
[----:B------:R-:W-:Y:S01]  /*4290*/  FSEL R148, R62, -INF , P6 ;  /* 0xff8000003e947808 */ /* 0x000fe20003000000 */
[----:B------:R-:W2:Y:S01]  /*42a0*/  SHFL.BFLY PT, R6, R0, 0x1, 0x1f ;  /* 0x0c201f0000067f89 */ /* 0x000ea200000e0000 */
[----:B------:R-:W-:Y:S02]  /*42b0*/  FMNMX.FTZ R4, R140, R4, !PT ;  /* 0x000000048c047209 */ /* 0x000fe40007810000 */
[----:B------:R-:W-:Y:S01]  /*42c0*/  FSEL R149, R63, -INF , P5 ;  /* 0xff8000003f957808 */ /* 0x000fe20002800000 */
[----:B------:R-:W3:Y:S01]  /*42d0*/  SHFL.BFLY PT, R7, R3, 0x1, 0x1f ;  /* 0x0c201f0003077f89 */ /* 0x000ee200000e0000 */
[----:B------:R-:W-:Y:S02]  /*42e0*/  FMNMX.FTZ R4, R143, R4, !PT ;  /* 0x000000048f047209 */ /* 0x000fe40007810000 */
[----:B------:R-:W-:Y:S02]  /*42f0*/  FSEL R199, R54, -INF , P4 ;  /* 0xff80000036c77808 */ /* 0x000fe40002000000 */
[----:B------:R-:W-:-:S02]  /*4300*/  FMNMX.FTZ R4, R197, R4, !PT ;  /* 0x00000004c5047209 */ /* 0x000fc40007810000 */
[----:B------:R-:W-:Y:S02]  /*4310*/  FSEL R217, R55, -INF , P3 ;  /* 0xff80000037d97808 */ /* 0x000fe40001800000 */
[----:B------:R-:W-:Y:S02]  /*4320*/  FMNMX.FTZ R4, R215, R4, !PT ;  /* 0x00000004d7047209 */ /* 0x000fe40007810000 */
[----:B------:R-:W-:Y:S02]  /*4330*/  FSEL R218, R22, -INF , P2 ;  /* 0xff80000016da7808 */ /* 0x000fe40001000000 */
[----:B------:R-:W-:Y:S02]  /*4340*/  FMNMX.FTZ R4, R148, R4, !PT ;  /* 0x0000000494047209 */ /* 0x000fe40007810000 */
[----:B------:R-:W-:Y:S02]  /*4350*/  FSEL R219, R23, -INF , P0 ;  /* 0xff80000017db7808 */ /* 0x000fe40000000000 */
[----:B-1----:R-:W-:Y:S01]  /*4360*/  FMNMX.FTZ R5, R2, R5, !PT ;  /* 0x0000000502057209 */ /* 0x002fe20007810000 */
[----:B------:R-:W-:Y:S01]  /*4370*/  LDSM.16.MT88.4 R20, [R204] ;  /* 0x00000000cc14783b */ /* 0x000fe20000004200 */
[----:B------:R-:W-:-:S02]  /*4380*/  FMNMX.FTZ R2, R149, R4, !PT ;  /* 0x0000000495027209 */ /* 0x000fc40007810000 */
[----:B--2---:R-:W-:Y:S02]  /*4390*/  FMNMX.FTZ R114, R0, R6, !PT ;  /* 0x0000000600727209 */ /* 0x004fe40007810000 */
[----:B------:R-:W-:Y:S01]  /*43a0*/  FMNMX.FTZ R0, R199, R2, !PT ;  /* 0x00000002c7007209 */ /* 0x000fe20007810000 */
[----:B------:R-:W1:Y:S01]  /*43b0*/  SHFL.BFLY PT, R6, R5, 0x1, 0x1f ;  /* 0x0c201f0005067f89 */ /* 0x000e6200000e0000 */
[----:B---3--:R-:W-:Y:S01]  /*43c0*/  FMNMX.FTZ R112, R3, R7, !PT ;  /* 0x0000000703707209 */ /* 0x008fe20007810000 */
[C---:B------:R-:W-:Y:S01]  /*43d0*/  FMUL.FTZ R3, R114.reuse, c[0x0][0x2d0] ;  /* 0x0000b40072037a20 */ /* 0x040fe20000410000 */
[----:B------:R-:W-:Y:S02]  /*43e0*/  FMNMX.FTZ R0, R217, R0, !PT ;  /* 0x00000000d9007209 */ /* 0x000fe40007810000 */
[----:B------:R-:W-:Y:S01]  /*43f0*/  FSETP.NEU.FTZ.AND P3, PT, R114, -INF , PT ;  /* 0xff8000007200780b */ /* 0x000fe20003f7d000 */
[----:B------:R-:W-:Y:S01]  /*4400*/  FMUL.FTZ R2, R112, c[0x0][0x2d0] ;  /* 0x0000b40070027a20 */ /* 0x000fe20000410000 */
[----:B------:R-:W-:-:S02]  /*4410*/  FMNMX.FTZ R4, R218, R0, !PT ;  /* 0x00000000da047209 */ /* 0x000fc40007810000 */
[----:B------:R-:W-:Y:S02]  /*4420*/  FSEL R3, R3, RZ, P3 ;  /* 0x000000ff03037208 */ /* 0x000fe40001800000 */
[----:B------:R-:W-:Y:S02]  /*4430*/  FMNMX.FTZ R4, R219, R4, !PT ;  /* 0x00000004db047209 */ /* 0x000fe40007810000 */
[----:B------:R-:W-:Y:S01]  /*4440*/  FSETP.NEU.FTZ.AND P2, PT, R112, -INF , PT ;  /* 0xff8000007000780b */ /* 0x000fe20003f5d000 */
[----:B------:R-:W-:Y:S02]  /*4450*/  FFMA.FTZ R0, R8, c[0x0][0x2d0], -R3 ;  /* 0x0000b40008007a23 */ /* 0x000fe40000010803 */
[----:B------:R-:W2:Y:S01]  /*4460*/  SHFL.BFLY PT, R7, R4, 0x2, 0x1f ;  /* 0x0c401f0004077f89 */ /* 0x000ea200000e0000 */
[----:B------:R-:W-:Y:S01]  /*4470*/  FSEL R2, R2, RZ, P2 ;  /* 0x000000ff02027208 */ /* 0x000fe20001000000 */
[----:B------:R3:W-:Y:S01]  /*4480*/  MUFU.EX2 R240, R0 ;  /* 0x0000000000f07308 */ /* 0x0007e20000000800 */
[----:B-1----:R-:W-:-:S03]  /*4490*/  FMNMX.FTZ R5, R5, R6, !PT ;  /* 0x0000000605057209 */ /* 0x002fc60007810000 */
[----:B------:R-:W-:Y:S01]  /*44a0*/  FFMA.FTZ R6, R11, c[0x0][0x2d0], -R2 ;  /* 0x0000b4000b067a23 */ /* 0x000fe20000010802 */
[----:B------:R-:W-:-:S03]  /*44b0*/  FSETP.NEU.FTZ.AND P0, PT, R5, -INF , PT ;  /* 0xff8000000500780b */ /* 0x000fc60003f1d000 */
[----:B------:R1:W-:Y:S01]  /*44c0*/  MUFU.EX2 R242, R6 ;  /* 0x0000000600f27308 */ /* 0x0003e20000000800 */
[----:B---3--:R-:W-:-:S07]  /*44d0*/  FFMA.FTZ R0, R9, c[0x0][0x2d0], -R2 ;  /* 0x0000b40009007a23 */ /* 0x008fce0000010802 */
[----:B------:R3:W-:Y:S01]  /*44e0*/  MUFU.EX2 R239, R0 ;  /* 0x0000000000ef7308 */ /* 0x0007e20000000800 */
[----:B--2---:R-:W-:Y:S01]  /*44f0*/  FMNMX.FTZ R4, R4, R7, !PT ;  /* 0x0000000704047209 */ /* 0x004fe20007810000 */
[----:B-1----:R-:W-:-:S04]  /*4500*/  FFMA.FTZ R6, R12, c[0x0][0x2d0], -R2 ;  /* 0x0000b4000c067a23 */ /* 0x002fc80000010802 */
[----:B------:R-:W1:Y:S02]  /*4510*/  SHFL.BFLY PT, R7, R4, 0x1, 0x1f ;  /* 0x0c201f0004077f89 */ /* 0x000e6400000e0000 */
[----:B------:R-:W2:Y:S01]  /*4520*/  MUFU.EX2 R243, R6 ;  /* 0x0000000600f37308 */ /* 0x000ea20000000800 */
[----:B---3--:R-:W-:-:S07]  /*4530*/  FFMA.FTZ R0, R10, c[0x0][0x2d0], -R2 ;  /* 0x0000b4000a007a23 */ /* 0x008fce0000010802 */
[----:B------:R3:W4:Y:S01]  /*4540*/  MUFU.EX2 R238, R0 ;  /* 0x0000000000ee7308 */ /* 0x0007220000000800 */
[----:B--2---:R-:W-:Y:S02]  /*4550*/  F2FP.PACK_AB R10, R243, R242 ;  /* 0x000000f2f30a723e */ /* 0x004fe400000000ff */
[----:B-1----:R-:W-:Y:S01]  /*4560*/  FMNMX.FTZ R113, R4, R7, !PT ;  /* 0x0000000704717209 */ /* 0x002fe20007810000 */
[----:B------:R-:W-:Y:S02]  /*4570*/  FFMA.FTZ R4, R26, c[0x0][0x2d0], -R3 ;  /* 0x0000b4001a047a23 */ /* 0x000fe40000010803 */
[----:B---3--:R-:W-:Y:S02]  /*4580*/  FMUL.FTZ R0, R5, c[0x0][0x2d0] ;  /* 0x0000b40005007a20 */ /* 0x008fe40000410000 */
[----:B------:R-:W-:Y:S01]  /*4590*/  MUFU.EX2 R227, R4 ;  /* 0x0000000400e37308 */ /* 0x000fe20000000800 */
[----:B----4-:R-:W-:Y:S02]  /*45a0*/  F2FP.PACK_AB R8, R238, R239 ;  /* 0x000000efee08723e */ /* 0x010fe400000000ff */
[----:B------:R-:W-:-:S02]  /*45b0*/  FSEL R0, R0, RZ, P0 ;  /* 0x000000ff00007208 */ /* 0x000fc40000000000 */
[----:B------:R-:W-:-:S03]  /*45c0*/  FSETP.NEU.FTZ.AND P0, PT, R113, -INF , PT ;  /* 0xff8000007100780b */ /* 0x000fc60003f1d000 */
[----:B------:R-:W-:-:S04]  /*45d0*/  FFMA.FTZ R6, R13, c[0x0][0x2d0], -R0 ;  /* 0x0000b4000d067a23 */ /* 0x000fc80000010800 */
        /* <DEDUP_REMOVED lines=10> */
[----:B------:R1:W2:Y:S02]  /*4680*/  MUFU.EX2 R228, R6 ;  /* 0x0000000600e47308 */ /* 0x0002a40000000800 */
[C---:B------:R-:W-:Y:S08]  /*4690*/  HMMA.16816.F32 R76, R8.reuse, R16, RZ ;  /* 0x00000010084c723c */ /* 0x040ff000000018ff */
[----:B------:R-:W-:Y:S01]  /*46a0*/  HMMA.16816.F32 R68, R8, R18, RZ ;  /* 0x000000120844723c */ /* 0x000fe200000018ff */
[----:B-1----:R-:W-:Y:S01]  /*46b0*/  FMUL.FTZ R6, R113, c[0x0][0x2d0] ;  /* 0x0000b40071067a20 */ /* 0x002fe20000410000 */
[----:B--2---:R-:W-:-:S06]  /*46c0*/  F2FP.PACK_AB R12, R228, R240 ;  /* 0x000000f0e40c723e */ /* 0x004fcc00000000ff */
[C---:B------:R-:W-:Y:S01]  /*46d0*/  HMMA.16816.F32 R64, R8.reuse, R20, RZ ;  /* 0x000000140840723c */ /* 0x040fe200000018ff */
[----:B------:R-:W-:Y:S01]  /*46e0*/  FSEL R4, R6, RZ, P0 ;  /* 0x000000ff06047208 */ /* 0x000fe20000000000 */
[----:B------:R-:W-:Y:S02]  /*46f0*/  FFMA.FTZ R6, R27, c[0x0][0x2d0], -R3 ;  /* 0x0000b4001b067a23 */ /* 0x000fe40000010803 */
[----:B------:R-:W1:Y:S02]  /*4700*/  LDSM.16.MT88.4 R24, [R200+0x800] ;  /* 0x00080000c818783b */ /* 0x000e640000004200 */
[----:B------:R2:W3:Y:S02]  /*4710*/  MUFU.EX2 R230, R6 ;  /* 0x0000000600e67308 */ /* 0x0004e40000000800 */
[C---:B------:R-:W-:Y:S08]  /*4720*/  HMMA.16816.F32 R60, R8.reuse, R22, RZ ;  /* 0x00000016083c723c */ /* 0x040ff000000018ff */
[----:B------:R-:W-:Y:S01]  /*4730*/  HMMA.16816.F32 R56, R8, R28, RZ ;  /* 0x0000001c0838723c */ /* 0x000fe200000018ff */
[----:B--2---:R-:W-:Y:S01]  /*4740*/  FFMA.FTZ R6, R36, c[0x0][0x2d0], -R4 ;  /* 0x0000b40024067a23 */ /* 0x004fe20000010804 */
[----:B---3--:R-:W-:-:S06]  /*4750*/  F2FP.PACK_AB R14, R230, R227 ;  /* 0x000000e3e60e723e */ /* 0x008fcc00000000ff */
[C---:B------:R-:W-:Y:S01]  /*4760*/  HMMA.16816.F32 R48, R8.reuse, R40, RZ ;  /* 0x000000280830723c */ /* 0x040fe200000018ff */
[----:B------:R2:W-:Y:S07]  /*4770*/  MUFU.EX2 R225, R6 ;  /* 0x0000000600e17308 */ /* 0x0005ee0000000800 */
[----:B------:R-:W-:Y:S01]  /*4780*/  HMMA.16816.F32 R52, R8, R30, RZ ;  /* 0x0000001e0834723c */ /* 0x000fe200000018ff */
[----:B--2---:R-:W-:-:S04]  /*4790*/  FFMA.FTZ R6, R37, c[0x0][0x2d0], -R4 ;  /* 0x0000b40025067a23 */ /* 0x004fc80000010804 */
[----:B------:R2:W3:Y:S02]  /*47a0*/  MUFU.EX2 R7, R6 ;  /* 0x0000000600077308 */ /* 0x0004e40000000800 */
[----:B--2---:R-:W-:Y:S01]  /*47b0*/  FFMA.FTZ R6, R38, c[0x0][0x2d0], -R4 ;  /* 0x0000b40026067a23 */ /* 0x004fe20000010804 */
[----:B---3--:R-:W-:-:S05]  /*47c0*/  F2FP.PACK_AB R13, R7, R225 ;  /* 0x000000e1070d723e */ /* 0x008fca00000000ff */
[----:B------:R2:W-:Y:S02]  /*47d0*/  MUFU.EX2 R224, R6 ;  /* 0x0000000600e07308 */ /* 0x0005e40000000800 */
[----:B--2---:R-:W-:Y:S02]  /*47e0*/  FFMA.FTZ R6, R39, c[0x0][0x2d0], -R4 ;  /* 0x0000b40027067a23 */ /* 0x004fe40000010804 */
[----:B------:R-:W-:Y:S04]  /*47f0*/  LDSM.16.MT88.4 R36, [R204+0x800] ;  /* 0x00080000cc24783b */ /* 0x000fe80000004200 */
[----:B------:R2:W3:Y:S02]  /*4800*/  MUFU.EX2 R226, R6 ;  /* 0x0000000600e27308 */ /* 0x0004e40000000800 */
[----:B--2---:R-:W-:Y:S01]  /*4810*/  FFMA.FTZ R6, R44, c[0x0][0x2d0], -R2 ;  /* 0x0000b4002c067a23 */ /* 0x004fe20000010802 */
[----:B---3--:R-:W-:-:S05]  /*4820*/  F2FP.PACK_AB R15, R226, R224 ;  /* 0x000000e0e20f723e */ /* 0x008fca00000000ff */
[----:B------:R2:W-:Y:S02]  /*4830*/  MUFU.EX2 R229, R6 ;  /* 0x0000000600e57308 */ /* 0x0005e40000000800 */
[C---:B------:R-:W-:Y:S08]  /*4840*/  HMMA.16816.F32 R84, R12.reuse, R16, RZ ;  /* 0x000000100c54723c */ /* 0x040ff000000018ff */
[----:B------:R-:W-:Y:S01]  /*4850*/  HMMA.16816.F32 R92, R12, R18, RZ ;  /* 0x000000120c5c723c */ /* 0x000fe200000018ff */
[----:B------:R-:W3:Y:S01]  /*4860*/  LDSM.16.MT88.4 R16, [R201+0x800] ;  /* 0x00080000c910783b */ /* 0x000ee20000004200 */
[----:B--2---:R-:W-:-:S04]  /*4870*/  FFMA.FTZ R6, R45, c[0x0][0x2d0], -R2 ;  /* 0x0000b4002d067a23 */ /* 0x004fc80000010802 */
[----:B------:R2:W4:Y:S02]  /*4880*/  MUFU.EX2 R233, R6 ;  /* 0x0000000600e97308 */ /* 0x0005240000000800 */
[----:B------:R-:W-:Y:S08]  /*4890*/  HMMA.16816.F32 R44, R8, R42, RZ ;  /* 0x0000002a082c723c */ /* 0x000ff000000018ff */
[----:B------:R-:W-:Y:S01]  /*48a0*/  HMMA.16816.F32 R80, R12, R20, RZ ;  /* 0x000000140c50723c */ /* 0x000fe200000018ff */
[----:B--2---:R-:W-:-:S07]  /*48b0*/  FFMA.FTZ R6, R72, c[0x0][0x2d0], -R2 ;  /* 0x0000b40048067a23 */ /* 0x004fce0000010802 */
[C---:B------:R-:W-:Y:S01]  /*48c0*/  HMMA.16816.F32 R108, R12.reuse, R22, RZ ;  /* 0x000000160c6c723c */ /* 0x040fe200000018ff */
[----:B----4-:R-:W-:Y:S01]  /*48d0*/  F2FP.PACK_AB R8, R233, R229 ;  /* 0x000000e5e908723e */ /* 0x010fe200000000ff */
[----:B------:R2:W-:Y:S06]  /*48e0*/  MUFU.EX2 R232, R6 ;  /* 0x0000000600e87308 */ /* 0x0005ec0000000800 */
[C---:B------:R-:W-:Y:S08]  /*48f0*/  HMMA.16816.F32 R20, R12.reuse, R40, RZ ;  /* 0x000000280c14723c */ /* 0x040ff000000018ff */
[----:B------:R-:W-:Y:S01]  /*4900*/  HMMA.16816.F32 R100, R12, R42, RZ ;  /* 0x0000002a0c64723c */ /* 0x000fe200000018ff */
[----:B--2---:R-:W-:-:S04]  /*4910*/  FFMA.FTZ R6, R73, c[0x0][0x2d0], -R2 ;  /* 0x0000b40049067a23 */ /* 0x004fc80000010802 */
[----:B------:R2:W4:Y:S03]  /*4920*/  MUFU.EX2 R231, R6 ;  /* 0x0000000600e77308 */ /* 0x0005260000000800 */
[----:B------:R-:W-:Y:S01]  /*4930*/  HMMA.16816.F32 R120, R12, R30, RZ ;  /* 0x0000001e0c78723c */ /* 0x000fe200000018ff */
[----:B--2---:R-:W-:Y:S01]  /*4940*/  FFMA.FTZ R6, R74, c[0x0][0x2d0], -R0 ;  /* 0x0000b4004a067a23 */ /* 0x004fe20000010800 */
[----:B----4-:R-:W-:-:S03]  /*4950*/  F2FP.PACK_AB R10, R231, R232 ;  /* 0x000000e8e70a723e */ /* 0x010fc600000000ff */
[----:B------:R2:W-:Y:S02]  /*4960*/  MUFU.EX2 R221, R6 ;  /* 0x0000000600dd7308 */ /* 0x0005e40000000800 */
[--C-:B--2---:R-:W-:Y:S02]  /*4970*/  FFMA.FTZ R6, R75, c[0x0][0x2d0], -R0.reuse ;  /* 0x0000b4004b067a23 */ /* 0x104fe40000010800 */
[----:B------:R-:W-:Y:S01]  /*4980*/  HMMA.16816.F32 R72, R12, R28, RZ ;  /* 0x0000001c0c48723c */ /* 0x000fe200000018ff */
[----:B------:R-:W-:Y:S03]  /*4990*/  LDSM.16.MT88.4 R12, [R200+0x1000] ;  /* 0x00100000c80c783b */ /* 0x000fe60000004200 */
[----:B------:R2:W4:Y:S01]  /*49a0*/  MUFU.EX2 R220, R6 ;  /* 0x0000000600dc7308 */ /* 0x0005220000000800 */
[----:B------:R-:W-:Y:S01]  /*49b0*/  LDSM.16.MT88.4 R28, [R201+0x1000] ;  /* 0x00100000c91c783b */ /* 0x000fe20000004200 */
[----:B--2---:R-:W-:Y:S01]  /*49c0*/  FFMA.FTZ R6, R88, c[0x0][0x2d0], -R0 ;  /* 0x0000b40058067a23 */ /* 0x004fe20000010800 */
[----:B----4-:R-:W-:-:S05]  /*49d0*/  F2FP.PACK_AB R9, R220, R221 ;  /* 0x000000dddc09723e */ /* 0x010fca00000000ff */
[----:B------:R2:W-:Y:S02]  /*49e0*/  MUFU.EX2 R223, R6 ;  /* 0x0000000600df7308 */ /* 0x0005e40000000800 */
[----:B--2---:R-:W-:-:S06]  /*49f0*/  FFMA.FTZ R6, R89, c[0x0][0x2d0], -R0 ;  /* 0x0000b40059067a23 */ /* 0x004fcc0000010800 */
[----:B------:R2:W4:Y:S02]  /*4a00*/  MUFU.EX2 R222, R6 ;  /* 0x0000000600de7308 */ /* 0x0005240000000800 */
[----:B--2---:R-:W-:Y:S01]  /*4a10*/  FFMA.FTZ R6, R90, c[0x0][0x2d0], -R3 ;  /* 0x0000b4005a067a23 */ /* 0x004fe20000010803 */
[----:B----4-:R-:W-:-:S05]  /*4a20*/  F2FP.PACK_AB R11, R222, R223 ;  /* 0x000000dfde0b723e */ /* 0x010fca00000000ff */
[----:B------:R2:W-:Y:S02]  /*4a30*/  MUFU.EX2 R191, R6 ;  /* 0x0000000600bf7308 */ /* 0x0005e40000000800 */
[C---:B-1----:R-:W-:Y:S08]  /*4a40*/  HMMA.16816.F32 R104, R8.reuse, R24, R76 ;  /* 0x000000180868723c */ /* 0x042ff0000000184c */
[----:B------:R-:W-:Y:S01]  /*4a50*/  HMMA.16816.F32 R76, R8, R32, R48 ;  /* 0x00000020084c723c */ /* 0x000fe20000001830 */
[----:B--2---:R-:W-:-:S04]  /*4a60*/  FFMA.FTZ R6, R91, c[0x0][0x2d0], -R3 ;  /* 0x0000b4005b067a23 */ /* 0x004fc80000010803 */
[----:B------:R1:W2:Y:S03]  /*4a70*/  MUFU.EX2 R190, R6 ;  /* 0x0000000600be7308 */ /* 0x0002a60000000800 */
[C---:B---3--:R-:W-:Y:S08]  /*4a80*/  HMMA.16816.F32 R88, R8.reuse, R16, R56 ;  /* 0x000000100858723c */ /* 0x048ff00000001838 */
[----:B------:R-:W-:Y:S01]  /*4a90*/  HMMA.16816.F32 R68, R8, R26, R68 ;  /* 0x0000001a0844723c */ /* 0x000fe20000001844 */
[----:B-1----:R-:W-:-:S07]  /*4aa0*/  FFMA.FTZ R6, R96, c[0x0][0x2d0], -R3 ;  /* 0x0000b40060067a23 */ /* 0x002fce0000010803 */
[----:B------:R-:W-:Y:S01]  /*4ab0*/  HMMA.16816.F32 R44, R8, R34, R44 ;  /* 0x00000022082c723c */ /* 0x000fe2000000182c */
[----:B------:R1:W-:Y:S02]  /*4ac0*/  MUFU.EX2 R195, R6 ;  /* 0x0000000600c37308 */ /* 0x0003e40000000800 */
[----:B-1----:R-:W-:-:S05]  /*4ad0*/  FFMA.FTZ R6, R97, c[0x0][0x2d0], -R3 ;  /* 0x0000b40061067a23 */ /* 0x002fca0000010803 */
[C---:B------:R-:W-:Y:S01]  /*4ae0*/  HMMA.16816.F32 R96, R8.reuse, R36, R64 ;  /* 0x000000240860723c */ /* 0x040fe20000001840 */
[----:B------:R1:W3:Y:S07]  /*4af0*/  MUFU.EX2 R189, R6 ;  /* 0x0000000600bd7308 */ /* 0x0002ee0000000800 */
[C---:B------:R-:W-:Y:S08]  /*4b00*/  HMMA.16816.F32 R64, R8.reuse, R38, R60 ;  /* 0x000000260840723c */ /* 0x040ff0000000183c */
[----:B------:R-:W-:Y:S01]  /*4b10*/  HMMA.16816.F32 R60, R8, R18, R52 ;  /* 0x00000012083c723c */ /* 0x000fe20000001834 */
[----:B-1----:R-:W-:-:S04]  /*4b20*/  FFMA.FTZ R6, R115, c[0x0][0x2d0], -R4 ;  /* 0x0000b40073067a23 */ /* 0x002fc80000010804 */
[----:B------:R1:W-:Y:S02]  /*4b30*/  MUFU.EX2 R185, R6 ;  /* 0x0000000600b97308 */ /* 0x0003e40000000800 */
[----:B--2---:R-:W-:Y:S02]  /*4b40*/  F2FP.PACK_AB R8, R190, R191 ;  /* 0x000000bfbe08723e */ /* 0x004fe400000000ff */
[----:B---3--:R-:W-:Y:S01]  /*4b50*/  F2FP.PACK_AB R10, R189, R195 ;  /* 0x000000c3bd0a723e */ /* 0x008fe200000000ff */
[----:B-1----:R-:W-:-:S04]  /*4b60*/  FFMA.FTZ R6, R117, c[0x0][0x2d0], -R4 ;  /* 0x0000b40075067a23 */ /* 0x002fc80000010804 */
        /* <DEDUP_REMOVED lines=9> */
[C---:B------:R-:W-:Y:S08]  /*4c00*/  HMMA.16816.F32 R52, R8.reuse, R24, R84 ;  /* 0x000000180834723c */ /* 0x040ff00000001854 */
[----:B------:R-:W-:Y:S01]  /*4c10*/  HMMA.16816.F32 R40, R8, R26, R92 ;  /* 0x0000001a0828723c */ /* 0x000fe2000000185c */
[----:B-1----:R-:W-:-:S04]  /*4c20*/  FFMA.FTZ R6, R125, c[0x0][0x2d0], -R2 ;  /* 0x0000b4007d067a23 */ /* 0x002fc80000010802 */
[----:B------:R1:W-:Y:S03]  /*4c30*/  MUFU.EX2 R178, R6 ;  /* 0x0000000600b27308 */ /* 0x0003e60000000800 */
[C---:B------:R-:W-:Y:S08]  /*4c40*/  HMMA.16816.F32 R48, R8.reuse, R36, R80 ;  /* 0x000000240830723c */ /* 0x040ff00000001850 */
[----:B------:R-:W-:Y:S01]  /*4c50*/  HMMA.16816.F32 R24, R8, R38, R108 ;  /* 0x000000260818723c */ /* 0x000fe2000000186c */
[----:B------:R-:W2:Y:S01]  /*4c60*/  LDSM.16.MT88.4 R36, [R203+0x1000] ;  /* 0x00100000cb24783b */ /* 0x000ea20000004200 */
[----:B-1----:R-:W-:-:S06]  /*4c70*/  FFMA.FTZ R6, R127, c[0x0][0x2d0], -R2 ;  /* 0x0000b4007f067a23 */ /* 0x002fcc0000010802 */
[C---:B------:R-:W-:Y:S01]  /*4c80*/  HMMA.16816.F32 R84, R8.reuse, R32, R20 ;  /* 0x000000200854723c */ /* 0x040fe20000001814 */
[----:B------:R-:W1:Y:S01]  /*4c90*/  LDSM.16.MT88.4 R20, [R204+0x1000] ;  /* 0x00100000cc14783b */ /* 0x000e620000004200 */
[----:B------:R3:W4:Y:S06]  /*4ca0*/  MUFU.EX2 R179, R6 ;  /* 0x0000000600b37308 */ /* 0x00072c0000000800 */
[C---:B------:R-:W-:Y:S08]  /*4cb0*/  HMMA.16816.F32 R56, R8.reuse, R16, R72 ;  /* 0x000000100838723c */ /* 0x040ff00000001848 */
[----:B------:R-:W-:Y:S01]  /*4cc0*/  HMMA.16816.F32 R16, R8, R18, R120 ;  /* 0x000000120810723c */ /* 0x000fe20000001878 */
[----:B---3--:R-:W-:-:S04]  /*4cd0*/  FFMA.FTZ R6, R126, c[0x0][0x2d0], -R2 ;  /* 0x0000b4007e067a23 */ /* 0x008fc80000010802 */
[----:B------:R3:W-:Y:S03]  /*4ce0*/  MUFU.EX2 R177, R6 ;  /* 0x0000000600b17308 */ /* 0x0007e60000000800 */
[----:B------:R-:W-:Y:S07]  /*4cf0*/  HMMA.16816.F32 R80, R8, R34, R100 ;  /* 0x000000220850723c */ /* 0x000fee0000001864 */
[----:B----4-:R-:W-:Y:S01]  /*4d00*/  F2FP.PACK_AB R8, R179, R178 ;  /* 0x000000b2b308723e */ /* 0x010fe200000000ff */
[----:B---3--:R-:W-:-:S04]  /*4d10*/  FFMA.FTZ R6, R128, c[0x0][0x2d0], -R2 ;  /* 0x0000b40080067a23 */ /* 0x008fc80000010802 */
[----:B------:R3:W4:Y:S02]  /*4d20*/  MUFU.EX2 R176, R6 ;  /* 0x0000000600b07308 */ /* 0x0007240000000800 */
[----:B---3--:R-:W-:Y:S01]  /*4d30*/  FFMA.FTZ R6, R129, c[0x0][0x2d0], -R0 ;  /* 0x0000b40081067a23 */ /* 0x008fe20000010800 */
[----:B----4-:R-:W-:-:S05]  /*4d40*/  F2FP.PACK_AB R10, R176, R177 ;  /* 0x000000b1b00a723e */ /* 0x010fca00000000ff */
[----:B------:R3:W-:Y:S02]  /*4d50*/  MUFU.EX2 R174, R6 ;  /* 0x0000000600ae7308 */ /* 0x0007e40000000800 */
[----:B---3--:R-:W-:-:S06]  /*4d60*/  FFMA.FTZ R6, R130, c[0x0][0x2d0], -R0 ;  /* 0x0000b40082067a23 */ /* 0x008fcc0000010800 */
        /* <DEDUP_REMOVED lines=8> */
[----:B------:R3:W4:Y:S02]  /*4df0*/  MUFU.EX2 R170, R6 ;  /* 0x0000000600aa7308 */ /* 0x0007240000000800 */
[C---:B--2---:R-:W-:Y:S08]  /*4e00*/  HMMA.16816.F32 R92, R8.reuse, R36, R76 ;  /* 0x00000024085c723c */ /* 0x044ff0000000184c */
[----:B------:R-:W-:Y:S01]  /*4e10*/  HMMA.16816.F32 R76, R8, R14, R68 ;  /* 0x0000000e084c723c */ /* 0x000fe20000001844 */
[----:B---3--:R-:W-:-:S04]  /*4e20*/  FFMA.FTZ R6, R133, c[0x0][0x2d0], -R3 ;  /* 0x0000b40085067a23 */ /* 0x008fc80000010803 */
[----:B------:R2:W-:Y:S03]  /*4e30*/  MUFU.EX2 R169, R6 ;  /* 0x0000000600a97308 */ /* 0x0005e60000000800 */
[C---:B-1----:R-:W-:Y:S08]  /*4e40*/  HMMA.16816.F32 R72, R8.reuse, R22, R64 ;  /* 0x000000160848723c */ /* 0x042ff00000001840 */
[----:B------:R-:W-:Y:S01]  /*4e50*/  HMMA.16816.F32 R104, R8, R12, R104 ;  /* 0x0000000c0868723c */ /* 0x000fe20000001868 */
[----:B--2---:R-:W-:-:S07]  /*4e60*/  FFMA.FTZ R6, R136, c[0x0][0x2d0], -R3 ;  /* 0x0000b40088067a23 */ /* 0x004fce0000010803 */
[C---:B------:R-:W-:Y:S01]  /*4e70*/  HMMA.16816.F32 R96, R8.reuse, R20, R96 ;  /* 0x000000140860723c */ /* 0x040fe20000001860 */
[----:B------:R1:W2:Y:S07]  /*4e80*/  MUFU.EX2 R168, R6 ;  /* 0x0000000600a87308 */ /* 0x0002ae0000000800 */
[C---:B------:R-:W-:Y:S08]  /*4e90*/  HMMA.16816.F32 R88, R8.reuse, R28, R88 ;  /* 0x0000001c0858723c */ /* 0x040ff00000001858 */
[----:B------:R-:W-:Y:S01]  /*4ea0*/  HMMA.16816.F32 R68, R8, R30, R60 ;  /* 0x0000001e0844723c */ /* 0x000fe2000000183c */
[----:B-1----:R-:W-:-:S02]  /*4eb0*/  FFMA.FTZ R6, R134, c[0x0][0x2d0], -R3 ;  /* 0x0000b40086067a23 */ /* 0x002fc40000010803 */
[----:B------:R-:W-:Y:S02]  /*4ec0*/  LDSM.16.MT88.4 R132, [R200+0x2000] ;  /* 0x00200000c884783b */ /* 0x000fe40000004200 */
[----:B------:R1:W-:Y:S03]  /*4ed0*/  MUFU.EX2 R167, R6 ;  /* 0x0000000600a77308 */ /* 0x0003e60000000800 */
[----:B------:R-:W-:Y:S07]  /*4ee0*/  HMMA.16816.F32 R64, R8, R38, R44 ;  /* 0x000000260840723c */ /* 0x000fee000000182c */
[----:B----4-:R-:W-:-:S02]  /*4ef0*/  F2FP.PACK_AB R8, R170, R181 ;  /* 0x000000b5aa08723e */ /* 0x010fc400000000ff */
[----:B--2---:R-:W-:Y:S01]  /*4f00*/  F2FP.PACK_AB R10, R168, R169 ;  /* 0x000000a9a80a723e */ /* 0x004fe200000000ff */
[----:B-1----:R-:W-:-:S04]  /*4f10*/  FFMA.FTZ R6, R138, c[0x0][0x2d0], -R4 ;  /* 0x0000b4008a067a23 */ /* 0x002fc80000010804 */
        /* <DEDUP_REMOVED lines=11> */
[C---:B------:R-:W-:Y:S01]  /*4fd0*/  HMMA.16816.F32 R32, R8.reuse, R22, R24 ;  /* 0x000000160820723c */ /* 0x040fe20000001818 */
[----:B------:R-:W2:Y:S07]  /*4fe0*/  LDSM.16.MT88.4 R24, [R200+0x1800] ;  /* 0x00180000c818783b */ /* 0x000eae0000004200 */
[----:B------:R-:W-:Y:S01]  /*4ff0*/  HMMA.16816.F32 R48, R8, R20, R48 ;  /* 0x000000140830723c */ /* 0x000fe20000001830 */
[----:B------:R-:W3:Y:S01]  /*5000*/  LDSM.16.MT88.4 R20, [R204+0x1800] ;  /* 0x00180000cc14783b */ /* 0x000ee20000004200 */
[----:B-1----:R-:W-:-:S04]  /*5010*/  FFMA.FTZ R6, R137, c[0x0][0x2d0], -R3 ;  /* 0x0000b40089067a23 */ /* 0x002fc80000010803 */
[----:B------:R1:W-:Y:S02]  /*5020*/  MUFU.EX2 R161, R6 ;  /* 0x0000000600a17308 */ /* 0x0003e40000000800 */
[C---:B------:R-:W-:Y:S08]  /*5030*/  HMMA.16816.F32 R60, R8.reuse, R12, R52 ;  /* 0x0000000c083c723c */ /* 0x040ff00000001834 */
[----:B------:R-:W-:Y:S01]  /*5040*/  HMMA.16816.F32 R44, R8, R36, R84 ;  /* 0x00000024082c723c */ /* 0x000fe20000001854 */
[----:B------:R-:W-:Y:S01]  /*5050*/  LDSM.16.MT88.4 R84, [R204+0x2000] ;  /* 0x00200000cc54783b */ /* 0x000fe20000004200 */
[----:B-1----:R-:W-:-:S06]  /*5060*/  FFMA.FTZ R6, R146, c[0x0][0x2d0], -R2 ;  /* 0x0000b40092067a23 */ /* 0x002fcc0000010802 */
[C---:B------:R-:W-:Y:S01]  /*5070*/  HMMA.16816.F32 R52, R8.reuse, R14, R40 ;  /* 0x0000000e0834723c */ /* 0x040fe20000001828 */
[----:B------:R-:W-:Y:S01]  /*5080*/  LDSM.16.MT88.4 R12, [R203+0x1800] ;  /* 0x00180000cb0c783b */ /* 0x000fe20000004200 */
[----:B------:R1:W-:Y:S06]  /*5090*/  MUFU.EX2 R160, R6 ;  /* 0x0000000600a07308 */ /* 0x0003ec0000000800 */
[C---:B------:R-:W-:Y:S08]  /*50a0*/  HMMA.16816.F32 R36, R8.reuse, R38, R80 ;  /* 0x000000260824723c */ /* 0x040ff00000001850 */
[----:B------:R-:W-:Y:S01]  /*50b0*/  HMMA.16816.F32 R40, R8, R28, R56 ;  /* 0x0000001c0828723c */ /* 0x000fe20000001838 */
[----:B-1----:R-:W-:-:S04]  /*50c0*/  FFMA.FTZ R6, R147, c[0x0][0x2d0], -R2 ;  /* 0x0000b40093067a23 */ /* 0x002fc80000010802 */
[----:B------:R1:W4:Y:S03]  /*50d0*/  MUFU.EX2 R159, R6 ;  /* 0x00000006009f7308 */ /* 0x0003260000000800 */
[----:B------:R-:W-:Y:S01]  /*50e0*/  HMMA.16816.F32 R28, R8, R30, R16 ;  /* 0x0000001e081c723c */ /* 0x000fe20000001810 */
[----:B------:R-:W5:Y:S01]  /*50f0*/  LDSM.16.MT88.4 R16, [R201+0x1800] ;  /* 0x00180000c910783b */ /* 0x000f620000004200 */
[----:B-1----:R-:W-:-:S05]  /*5100*/  FFMA.FTZ R6, R145, c[0x0][0x2d0], -R2 ;  /* 0x0000b40091067a23 */ /* 0x002fca0000010802 */
[----:B----4-:R-:W-:Y:S01]  /*5110*/  F2FP.PACK_AB R8, R159, R160 ;  /* 0x000000a09f08723e */ /* 0x010fe200000000ff */
[----:B------:R1:W-:Y:S02]  /*5120*/  MUFU.EX2 R158, R6 ;  /* 0x00000006009e7308 */ /* 0x0003e40000000800 */
[----:B-1----:R-:W-:-:S06]  /*5130*/  FFMA.FTZ R6, R144, c[0x0][0x2d0], -R2 ;  /* 0x0000b40090067a23 */ /* 0x002fcc0000010802 */
[----:B------:R1:W4:Y:S02]  /*5140*/  MUFU.EX2 R157, R6 ;  /* 0x00000006009d7308 */ /* 0x0003240000000800 */
[----:B-1----:R-:W-:Y:S01]  /*5150*/  FFMA.FTZ R6, R155, c[0x0][0x2d0], -R0 ;  /* 0x0000b4009b067a23 */ /* 0x002fe20000010800 */
[----:B----4-:R-:W-:-:S05]  /*5160*/  F2FP.PACK_AB R10, R157, R158 ;  /* 0x0000009e9d0a723e */ /* 0x010fca00000000ff */
        /* <DEDUP_REMOVED lines=11> */
[C---:B--2---:R-:W-:Y:S08]  /*5220*/  HMMA.16816.F32 R128, R8.reuse, R26, R76 ;  /* 0x0000001a0880723c */ /* 0x044ff0000000184c */
[----:B---3--:R-:W-:Y:S01]  /*5230*/  HMMA.16816.F32 R144, R8, R22, R72 ;  /* 0x000000160890723c */ /* 0x008fe20000001848 */
[----:B-1----:R-:W-:-:S04]  /*5240*/  FFMA.FTZ R6, R151, c[0x0][0x2d0], -R3 ;  /* 0x0000b40097067a23 */ /* 0x002fc80000010803 */
[----:B------:R1:W-:Y:S03]  /*5250*/  MUFU.EX2 R81, R6 ;  /* 0x0000000600517308 */ /* 0x0003e60000000800 */
[C---:B------:R-:W-:Y:S08]  /*5260*/  HMMA.16816.F32 R120, R8.reuse, R24, R104 ;  /* 0x000000180878723c */ /* 0x040ff00000001868 */
[----:B------:R-:W-:Y:S01]  /*5270*/  HMMA.16816.F32 R140, R8, R20, R96 ;  /* 0x00000014088c723c */ /* 0x000fe20000001860 */
[----:B------:R-:W2:Y:S01]  /*5280*/  LDSM.16.MT88.4 R96, [R201+0x2000] ;  /* 0x00200000c960783b */ /* 0x000ea20000004200 */
[----:B-1----:R-:W-:-:S06]  /*5290*/  FFMA.FTZ R6, R153, c[0x0][0x2d0], -R3 ;  /* 0x0000b40099067a23 */ /* 0x002fcc0000010803 */
[C---:B-----5:R-:W-:Y:S01]  /*52a0*/  HMMA.16816.F32 R88, R8.reuse, R16, R88 ;  /* 0x000000100858723c */ /* 0x060fe20000001858 */
[----:B------:R1:W3:Y:S07]  /*52b0*/  MUFU.EX2 R80, R6 ;  /* 0x0000000600507308 */ /* 0x0002ee0000000800 */
[C---:B------:R-:W-:Y:S08]  /*52c0*/  HMMA.16816.F32 R68, R8.reuse, R18, R68 ;  /* 0x000000120844723c */ /* 0x040ff00000001844 */
[----:B------:R-:W-:Y:S01]  /*52d0*/  HMMA.16816.F32 R104, R8, R12, R92 ;  /* 0x0000000c0868723c */ /* 0x000fe2000000185c */
[--C-:B-1----:R-:W-:Y:S01]  /*52e0*/  FFMA.FTZ R6, R152, c[0x0][0x2d0], -R3.reuse ;  /* 0x0000b40098067a23 */ /* 0x102fe20000010803 */
[----:B---3--:R-:W-:Y:S01]  /*52f0*/  F2FP.PACK_AB R108, R80, R81 ;  /* 0x00000051506c723e */ /* 0x008fe200000000ff */
[----:B------:R-:W-:-:S02]  /*5300*/  FFMA.FTZ R3, R180, c[0x0][0x2d0], -R3 ;  /* 0x0000b400b4037a23 */ /* 0x000fc40000010803 */
[----:B------:R1:W-:Y:S03]  /*5310*/  MUFU.EX2 R77, R6 ;  /* 0x00000006004d7308 */ /* 0x0003e60000000800 */
[----:B------:R-:W-:Y:S05]  /*5320*/  HMMA.16816.F32 R64, R8, R14, R64 ;  /* 0x0000000e0840723c */ /* 0x000fea0000001840 */
[----:B------:R3:W4:Y:S02]  /*5330*/  MUFU.EX2 R241, R3 ;  /* 0x0000000300f17308 */ /* 0x0007240000000800 */
[----:B------:R-:W-:-:S02]  /*5340*/  F2FP.PACK_AB R8, R165, R167 ;  /* 0x000000a7a508723e */ /* 0x000fc400000000ff */
[----:B------:R-:W-:Y:S01]  /*5350*/  F2FP.PACK_AB R10, R115, R161 ;  /* 0x000000a1730a723e */ /* 0x000fe200000000ff */
[----:B-1----:R-:W-:-:S04]  /*5360*/  FFMA.FTZ R6, R197, c[0x0][0x2d0], -R4 ;  /* 0x0000b400c5067a23 */ /* 0x002fc80000010804 */
[----:B------:R1:W-:Y:S01]  /*5370*/  MUFU.EX2 R76, R6 ;  /* 0x00000006004c7308 */ /* 0x0003e20000000800 */
[----:B---3--:R-:W-:Y:S01]  /*5380*/  FFMA.FTZ R3, R194, c[0x0][0x2d0], -R2 ;  /* 0x0000b400c2037a23 */ /* 0x008fe20000010802 */
[----:B----4-:R-:W-:-:S06]  /*5390*/  F2FP.PACK_AB R110, R241, R77 ;  /* 0x0000004df16e723e */ /* 0x010fcc00000000ff */
[----:B------:R3:W-:Y:S01]  /*53a0*/  MUFU.EX2 R56, R3 ;  /* 0x0000000300387308 */ /* 0x0007e20000000800 */
[----:B-1----:R-:W-:-:S07]  /*53b0*/  FFMA.FTZ R6, R215, c[0x0][0x2d0], -R4 ;  /* 0x0000b400d7067a23 */ /* 0x002fce0000010804 */
[----:B------:R1:W4:Y:S01]  /*53c0*/  MUFU.EX2 R73, R6 ;  /* 0x0000000600497308 */ /* 0x0003220000000800 */
[----:B---3--:R-:W-:-:S07]  /*53d0*/  FFMA.FTZ R3, R196, c[0x0][0x2d0], -R2 ;  /* 0x0000b400c4037a23 */ /* 0x008fce0000010802 */
[----:B------:R3:W5:Y:S01]  /*53e0*/  MUFU.EX2 R58, R3 ;  /* 0x00000003003a7308 */ /* 0x0007620000000800 */
[----:B-1----:R-:W-:Y:S01]  /*53f0*/  FFMA.FTZ R6, R148, c[0x0][0x2d0], -R4 ;  /* 0x0000b40094067a23 */ /* 0x002fe20000010804 */
[----:B----4-:R-:W-:-:S06]  /*5400*/  F2FP.PACK_AB R9, R73, R76 ;  /* 0x0000004c4909723e */ /* 0x010fcc00000000ff */
[----:B------:R1:W-:Y:S01]  /*5410*/  MUFU.EX2 R72, R6 ;  /* 0x0000000600487308 */ /* 0x0003e20000000800 */
[--C-:B---3--:R-:W-:Y:S01]  /*5420*/  FFMA.FTZ R3, R192, c[0x0][0x2d0], -R2.reuse ;  /* 0x0000b400c0037a23 */ /* 0x108fe20000010802 */
[----:B-----5:R-:W-:Y:S01]  /*5430*/  F2FP.PACK_AB R152, R58, R56 ;  /* 0x000000383a98723e */ /* 0x020fe200000000ff */
[----:B------:R-:W-:-:S05]  /*5440*/  FFMA.FTZ R2, R187, c[0x0][0x2d0], -R2 ;  /* 0x0000b400bb027a23 */ /* 0x000fca0000010802 */
[----:B------:R3:W-:Y:S01]  /*5450*/  MUFU.EX2 R57, R3 ;  /* 0x0000000300397308 */ /* 0x0007e20000000800 */
[----:B-1----:R-:W-:-:S07]  /*5460*/  FFMA.FTZ R6, R149, c[0x0][0x2d0], -R4 ;  /* 0x0000b40095067a23 */ /* 0x002fce0000010804 */
[----:B------:R-:W1:Y:S01]  /*5470*/  MUFU.EX2 R59, R6 ;  /* 0x00000006003b7308 */ /* 0x000e620000000800 */
[----:B---3--:R-:W-:-:S04]  /*5480*/  FADD.FTZ R3, R239, R238 ;  /* 0x000000eeef037221 */ /* 0x008fc80000010000 */
[----:B------:R-:W-:Y:S01]  /*5490*/  FADD.FTZ R3, R242, R3 ;  /* 0x00000003f2037221 */ /* 0x000fe20000010000 */
[----:B-1----:R-:W-:-:S07]  /*54a0*/  F2FP.PACK_AB R11, R59, R72 ;  /* 0x000000483b0b723e */ /* 0x002fce00000000ff */
[C---:B------:R-:W-:Y:S01]  /*54b0*/  HMMA.16816.F32 R60, R8.reuse, R24, R60 ;  /* 0x00000018083c723c */ /* 0x040fe2000000183c */
[----:B------:R1:W3:Y:S07]  /*54c0*/  MUFU.EX2 R25, R2 ;  /* 0x0000000200197308 */ /* 0x0002ee0000000800 */
[C---:B------:R-:W-:Y:S08]  /*54d0*/  HMMA.16816.F32 R32, R8.reuse, R22, R32 ;  /* 0x000000160820723c */ /* 0x040ff00000001820 */
[----:B------:R-:W-:Y:S01]  /*54e0*/  HMMA.16816.F32 R48, R8, R20, R48 ;  /* 0x000000140830723c */ /* 0x000fe20000001830 */
[----:B-1----:R-:W-:Y:S01]  /*54f0*/  FFMA.FTZ R2, R186, c[0x0][0x2d0], -R0 ;  /* 0x0000b400ba027a23 */ /* 0x002fe20000010800 */
[----:B---3--:R-:W-:-:S03]  /*5500*/  F2FP.PACK_AB R154, R25, R57 ;  /* 0x00000039199a723e */ /* 0x008fc600000000ff */
[----:B------:R1:W-:Y:S03]  /*5510*/  MUFU.EX2 R24, R2 ;  /* 0x0000000200187308 */ /* 0x0003e60000000800 */
[C---:B------:R-:W-:Y:S08]  /*5520*/  HMMA.16816.F32 R44, R8.reuse, R12, R44 ;  /* 0x0000000c082c723c */ /* 0x040ff0000000182c */
[----:B------:R-:W-:Y:S01]  /*5530*/  HMMA.16816.F32 R52, R8, R26, R52 ;  /* 0x0000001a0834723c */ /* 0x000fe20000001834 */
[----:B-1----:R-:W-:-:S07]  /*5540*/  FFMA.FTZ R2, R188, c[0x0][0x2d0], -R0 ;  /* 0x0000b400bc027a23 */ /* 0x002fce0000010800 */
[C---:B------:R-:W-:Y:S01]  /*5550*/  HMMA.16816.F32 R40, R8.reuse, R16, R40 ;  /* 0x000000100828723c */ /* 0x040fe20000001828 */
[----:B------:R1:W3:Y:S07]  /*5560*/  MUFU.EX2 R22, R2 ;  /* 0x0000000200167308 */ /* 0x0002ee0000000800 */
[C---:B------:R-:W-:Y:S01]  /*5570*/  HMMA.16816.F32 R28, R8.reuse, R18, R28 ;  /* 0x00000012081c723c */ /* 0x040fe2000000181c */
[----:B------:R-:W4:Y:S07]  /*5580*/  LDSM.16.MT88.4 R16, [R203+0x2000] ;  /* 0x00200000cb10783b */ /* 0x000f2e0000004200 */
[----:B------:R-:W-:Y:S01]  /*5590*/  HMMA.16816.F32 R36, R8, R14, R36 ;  /* 0x0000000e0824723c */ /* 0x000fe20000001824 */
[--C-:B-1----:R-:W-:Y:S01]  /*55a0*/  FFMA.FTZ R2, R193, c[0x0][0x2d0], -R0.reuse ;  /* 0x0000b400c1027a23 */ /* 0x102fe20000010800 */
[----:B---3--:R-:W-:Y:S01]  /*55b0*/  F2FP.PACK_AB R153, R22, R24 ;  /* 0x000000181699723e */ /* 0x008fe200000000ff */
[----:B------:R-:W-:-:S02]  /*55c0*/  FFMA.FTZ R0, R198, c[0x0][0x2d0], -R0 ;  /* 0x0000b400c6007a23 */ /* 0x000fc40000010800 */
[----:B------:R1:W-:Y:S08]  /*55d0*/  MUFU.EX2 R21, R2 ;  /* 0x0000000200157308 */ /* 0x0003f00000000800 */
[----:B------:R3:W5:Y:S01]  /*55e0*/  MUFU.EX2 R20, R0 ;  /* 0x0000000000147308 */ /* 0x0007620000000800 */
[----:B-1----:R-:W-:-:S04]  /*55f0*/  FADD.FTZ R2, R240, R228 ;  /* 0x000000e4f0027221 */ /* 0x002fc80000010000 */
[----:B------:R-:W-:Y:S02]  /*5600*/  FADD.FTZ R6, R227, R2 ;  /* 0x00000002e3067221 */ /* 0x000fe40000010000 */
[----:B---3--:R-:W-:Y:S01]  /*5610*/  FFMA.FTZ R0, R199, c[0x0][0x2d0], -R4 ;  /* 0x0000b400c7007a23 */ /* 0x008fe20000010804 */
[----:B-----5:R-:W-:-:S03]  /*5620*/  F2FP.PACK_AB R155, R20, R21 ;  /* 0x00000015149b723e */ /* 0x020fc600000000ff */
[----:B------:R1:W-:Y:S04]  /*5630*/  MUFU.EX2 R12, R0 ;  /* 0x00000000000c7308 */ /* 0x0003e80000000800 */
[C---:B------:R-:W-:Y:S08]  /*5640*/  HMMA.16816.F32 R120, R152.reuse, R132, R120 ;  /* 0x000000849878723c */ /* 0x040ff00000001878 */
[----:B------:R-:W-:Y:S01]  /*5650*/  HMMA.16816.F32 R128, R152, R134, R128 ;  /* 0x000000869880723c */ /* 0x000fe20000001880 */
[----:B-1----:R-:W-:-:S04]  /*5660*/  FFMA.FTZ R0, R217, c[0x0][0x2d0], -R4 ;  /* 0x0000b400d9007a23 */ /* 0x002fc80000010804 */
[----:B------:R1:W3:Y:S03]  /*5670*/  MUFU.EX2 R9, R0 ;  /* 0x0000000000097308 */ /* 0x0002e60000000800 */
[C---:B------:R-:W-:Y:S08]  /*5680*/  HMMA.16816.F32 R140, R152.reuse, R84, R140 ;  /* 0x00000054988c723c */ /* 0x040ff0000000188c */
[----:B------:R-:W-:Y:S01]  /*5690*/  HMMA.16816.F32 R144, R152, R86, R144 ;  /* 0x000000569890723c */ /* 0x000fe20000001890 */
[----:B-1----:R-:W-:Y:S01]  /*56a0*/  FFMA.FTZ R0, R218, c[0x0][0x2d0], -R4 ;  /* 0x0000b400da007a23 */ /* 0x002fe20000010804 */
[----:B---3--:R-:W-:-:S06]  /*56b0*/  F2FP.PACK_AB R109, R9, R12 ;  /* 0x0000000c096d723e */ /* 0x008fcc00000000ff */
[C---:B--2---:R-:W-:Y:S01]  /*56c0*/  HMMA.16816.F32 R88, R152.reuse, R96, R88 ;  /* 0x000000609858723c */ /* 0x044fe20000001858 */
[----:B------:R1:W-:Y:S07]  /*56d0*/  MUFU.EX2 R10, R0 ;  /* 0x00000000000a7308 */ /* 0x0003ee0000000800 */
[C---:B------:R-:W-:Y:S08]  /*56e0*/  HMMA.16816.F32 R92, R152.reuse, R98, R68 ;  /* 0x00000062985c723c */ /* 0x040ff00000001844 */
[----:B----4-:R-:W-:Y:S01]  /*56f0*/  HMMA.16816.F32 R104, R152, R16, R104 ;  /* 0x000000109868723c */ /* 0x010fe20000001868 */
[----:B-1----:R-:W-:-:S04]  /*5700*/  FFMA.FTZ R0, R219, c[0x0][0x2d0], -R4 ;  /* 0x0000b400db007a23 */ /* 0x002fc80000010804 */
[----:B------:R1:W2:Y:S03]  /*5710*/  MUFU.EX2 R11, R0 ;  /* 0x00000000000b7308 */ /* 0x0002a60000000800 */
[----:B------:R-:W-:Y:S01]  /*5720*/  HMMA.16816.F32 R152, R152, R18, R64 ;  /* 0x000000129898723c */ /* 0x000fe20000001840 */
[----:B-1----:R-:W-:Y:S01]  /*5730*/  FADD.FTZ R0, R225, R7 ;  /* 0x00000007e1007221 */ /* 0x002fe20000010000 */
[----:B--2---:R-:W-:Y:S01]  /*5740*/  F2FP.PACK_AB R111, R11, R10 ;  /* 0x0000000a0b6f723e */ /* 0x004fe200000000ff */
        /* <DEDUP_REMOVED lines=67> */
[----:B------:R-:W-:Y:S01]  /*5b80*/  FADD.FTZ R2, R58, R0 ;  /* 0x000000003a027221 */ /* 0x000fe20000010000 */
[----:B------:R-:W-:Y:S01]  /*5b90*/  IADD3 R0, R244, -0x2, RZ ;  /* 0xfffffffef4007810 */ /* 0x000fe20007ffe0ff */
[----:B------:R-:W-:Y:S02]  /*5ba0*/  FADD.FTZ R6, R117, R6 ;  /* 0x0000000675067221 */ /* 0x000fe40000010000 */
[----:B------:R-:W-:Y:S01]  /*5bb0*/  FADD.FTZ R4, R77, R4 ;  /* 0x000000044d047221 */ /* 0x000fe20000010000 */
[----:B------:R-:W-:Y:S01]  /*5bc0*/  ISETP.GE.AND P0, PT, R0, R250, PT ;  /* 0x000000fa0000720c */ /* 0x000fe20003f06270 */
        /* <DEDUP_REMOVED lines=8> */
[----:B------:R-:W-:Y:S01]  /*5c50*/  FADD.FTZ R244, R20, R6 ;  /* 0x0000000614f47221 */ /* 0x000fe20000010000 */
[----:B------:R-:W-:Y:S05]  /*5c60*/  @!P0 BRA `(.L_x_75) ;  /* 0x00002ec000008947 */ /* 0x000fea0003800000 */
[----:B------:R-:W-:Y:S01]  /*5c70*/  MOV R215, R0 ;  /* 0x0000000000d77202 */ /* 0x000fe20000000f00 */
[----:B------:R-:W-:Y:S01]  /*5c80*/  IMAD.MOV.U32 R0, RZ, RZ, R114 ;  /* 0x000000ffff007224 */ /* 0x000fe200078e0072 */
[----:B------:R-:W-:Y:S01]  /*5c90*/  MOV R3, R113 ;  /* 0x0000007100037202 */ /* 0x000fe20000000f00 */
[----:B------:R-:W-:Y:S01]  /*5ca0*/  IMAD.MOV.U32 R115, RZ, RZ, R112 ;  /* 0x000000ffff737224 */ /* 0x000fe200078e0070 */
[----:B------:R-:W-:Y:S02]  /*5cb0*/  MOV R118, R5 ;  /* 0x0000000500767202 */ /* 0x000fe40000000f00 */
.L_x_76:
[----:B------:R-:W2:Y:S01]  /*5cc0*/  LDL R72, [R1+0x10] ;  /* 0x0000100001487983 */ /* 0x000ea20000100800 */
[----:B------:R-:W-:Y:S04]  /*5cd0*/  DEPBAR.LE SB0, 0x0 ;  /* 0x000080000000791a */ /* 0x000fe80000000000 */
[----:B------:R-:W3:Y:S01]  /*5ce0*/  LDL.64 R70, [R1+0x8] ;  /* 0x0000080001467983 */ /* 0x000ee20000100a00 */
[----:B------:R-:W-:Y:S01]  /*5cf0*/  WARPSYNC 0xffffffff ;  /* 0xffffffff00007948 */ /* 0x000fe20003800000 */
[----:B------:R-:W-:Y:S01]  /*5d00*/  SHF.R.S32.HI R2, RZ, 0x1f, R215 ;  /* 0x0000001fff027819 */ /* 0x000fe200000114d7 */
[C---:B------:R-:W-:Y:S01]  /*5d10*/  IMAD.WIDE.U32 R68, R215.reuse, c[0x0][0x208], RZ ;  /* 0x00008200d7447a25 */ /* 0x040fe200078e00ff */
[----:B------:R-:W-:Y:S02]  /*5d20*/  MOV R114, c[0x0][0x208] ;  /* 0x0000820000727a02 */ /* 0x000fe40000000f00 */
[----:B------:R-:W-:Y:S01]  /*5d30*/  BAR.SYNC.DEFER_BLOCKING 0x0 ;  /* 0x0000000000007b1d */ /* 0x000fe20000010000 */
[----:B------:R-:W-:Y:S01]  /*5d40*/  IMAD R2, R2, c[0x0][0x208], RZ ;  /* 0x0000820002027a24 */ /* 0x000fe200078e02ff */
[----:B------:R-:W-:Y:S02]  /*5d50*/  MOV R74, 0x5 ;  /* 0x00000005004a7802 */ /* 0x000fe40000000f00 */
[C---:B------:R-:W-:Y:S01]  /*5d60*/  SHF.L.U32 R190, R114.reuse, 0x5, RZ ;  /* 0x0000000572be7819 */ /* 0x040fe200000006ff */
[----:B------:R-:W-:Y:S01]  /*5d70*/  IMAD R2, R215, c[0x0][0x20c], R2 ;  /* 0x00008300d7027a24 */ /* 0x000fe200078e0202 */
[----:B------:R-:W-:Y:S04]  /*5d80*/  SHF.L.U64.HI R114, R114, R74, c[0x0][0x20c] ;  /* 0x0000830072727619 */ /* 0x000fe8000001024a */
[----:B------:R-:W-:Y:S05]  /*5d90*/  IADD3 R2, R69, R2, RZ ;  /* 0x0000000245027210 */ /* 0x000fea0007ffe0ff */
[----:B------:R-:W-:Y:S01]  /*5da0*/  IMAD R2, R2, 0x50, RZ ;  /* 0x0000005002027824 */ /* 0x000fe200078e02ff */
[----:B------:R-:W-:Y:S08]  /*5db0*/  LDSM.16.M88.4 R80, [R206] ;  /* 0x00000000ce50783b */ /* 0x000ff00000000200 */
[----:B------:R-:W1:Y:S08]  /*5dc0*/  LDSM.16.M88.4 R16, [R119] ;  /* 0x000000007710783b */ /* 0x000e700000000200 */
[----:B------:R-:W4:Y:S08]  /*5dd0*/  LDSM.16.M88.4 R76, [R206+0x2000] ;  /* 0x00200000ce4c783b */ /* 0x000f300000000200 */
[----:B------:R-:W5:Y:S08]  /*5de0*/  LDSM.16.M88.4 R32, [R119+0x800] ;  /* 0x000800007720783b */ /* 0x000f700000000200 */
[----:B------:R-:W5:Y:S08]  /*5df0*/  LDSM.16.M88.4 R48, [R119+0x1000] ;  /* 0x001000007730783b */ /* 0x000f700000000200 */
[----:B------:R-:W5:Y:S01]  /*5e00*/  LDSM.16.M88.4 R64, [R119+0x1800] ;  /* 0x001800007740783b */ /* 0x000f620000000200 */
[-C--:B-1----:R-:W-:Y:S07]  /*5e10*/  HMMA.16816.F32 R4, R80, R16.reuse, RZ ;  /* 0x000000105004723c */ /* 0x082fee00000018ff */
[----:B------:R-:W1:Y:S01]  /*5e20*/  LDSM.16.M88.4 R156, [R119+0x2000] ;  /* 0x00200000779c783b */ /* 0x000e620000000200 */
[C---:B----4-:R-:W-:Y:S07]  /*5e30*/  HMMA.16816.F32 R8, R76.reuse, R16, RZ ;  /* 0x000000104c08723c */ /* 0x050fee00000018ff */
[----:B------:R-:W-:Y:S01]  /*5e40*/  LDSM.16.M88.4 R160, [R209] ;  /* 0x00000000d1a0783b */ /* 0x000fe20000000200 */
[-C--:B------:R-:W-:Y:S07]  /*5e50*/  HMMA.16816.F32 R12, R76, R18.reuse, RZ ;  /* 0x000000124c0c723c */ /* 0x080fee00000018ff */
[----:B------:R-:W4:Y:S01]  /*5e60*/  LDSM.16.M88.4 R164, [R210] ;  /* 0x00000000d2a4783b */ /* 0x000f220000000200 */
[C---:B------:R-:W-:Y:S07]  /*5e70*/  HMMA.16816.F32 R16, R80.reuse, R18, RZ ;  /* 0x000000125010723c */ /* 0x040fee00000018ff */
[----:B------:R-:W1:Y:S01]  /*5e80*/  LDSM.16.M88.4 R168, [R209+0x2000] ;  /* 0x00200000d1a8783b */ /* 0x000e620000000200 */
[-C--:B-----5:R-:W-:Y:S07]  /*5e90*/  HMMA.16816.F32 R20, R80, R32.reuse, RZ ;  /* 0x000000205014723c */ /* 0x0a0fee00000018ff */
[----:B------:R-:W5:Y:S01]  /*5ea0*/  LDSM.16.M88.4 R172, [R214] ;  /* 0x00000000d6ac783b */ /* 0x000f620000000200 */
[C---:B------:R-:W-:Y:S07]  /*5eb0*/  HMMA.16816.F32 R24, R76.reuse, R32, RZ ;  /* 0x000000204c18723c */ /* 0x040fee00000018ff */
[----:B------:R-:W1:Y:S01]  /*5ec0*/  LDSM.16.M88.4 R176, [R213] ;  /* 0x00000000d5b0783b */ /* 0x000e620000000200 */
[-C--:B------:R-:W-:Y:S07]  /*5ed0*/  HMMA.16816.F32 R28, R76, R34.reuse, RZ ;  /* 0x000000224c1c723c */ /* 0x080fee00000018ff */
[----:B------:R-:W1:Y:S01]  /*5ee0*/  LDSM.16.M88.4 R180, [R212] ;  /* 0x00000000d4b4783b */ /* 0x000e620000000200 */
[C---:B------:R-:W-:Y:S07]  /*5ef0*/  HMMA.16816.F32 R32, R80.reuse, R34, RZ ;  /* 0x000000225020723c */ /* 0x040fee00000018ff */
[----:B------:R-:W1:Y:S01]  /*5f00*/  LDSM.16.M88.4 R184, [R211] ;  /* 0x00000000d3b8783b */ /* 0x000e620000000200 */
[-C--:B------:R-:W-:Y:S07]  /*5f10*/  HMMA.16816.F32 R36, R80, R48.reuse, RZ ;  /* 0x000000305024723c */ /* 0x080fee00000018ff */
[----:B------:R-:W5:Y:S01]  /*5f20*/  LDL.64 R218, [R1] ;  /* 0x0000000001da7983 */ /* 0x000f620000100a00 */
[C---:B------:R-:W-:Y:S08]  /*5f30*/  HMMA.16816.F32 R40, R76.reuse, R48, RZ ;  /* 0x000000304c28723c */ /* 0x040ff000000018ff */
[-C--:B------:R-:W-:Y:S08]  /*5f40*/  HMMA.16816.F32 R44, R76, R50.reuse, RZ ;  /* 0x000000324c2c723c */ /* 0x080ff000000018ff */
[C---:B------:R-:W-:Y:S08]  /*5f50*/  HMMA.16816.F32 R48, R80.reuse, R50, RZ ;  /* 0x000000325030723c */ /* 0x040ff000000018ff */
[-C--:B------:R-:W-:Y:S08]  /*5f60*/  HMMA.16816.F32 R52, R80, R64.reuse, RZ ;  /* 0x000000405034723c */ /* 0x080ff000000018ff */
[C---:B------:R-:W-:Y:S08]  /*5f70*/  HMMA.16816.F32 R56, R76.reuse, R64, RZ ;  /* 0x000000404c38723c */ /* 0x040ff000000018ff */
[-C--:B------:R-:W-:Y:S08]  /*5f80*/  HMMA.16816.F32 R60, R76, R66.reuse, RZ ;  /* 0x000000424c3c723c */ /* 0x080ff000000018ff */
[C---:B------:R-:W-:Y:S04]  /*5f90*/  HMMA.16816.F32 R64, R80.reuse, R66, RZ ;  /* 0x000000425040723c */ /* 0x040fe800000018ff */
[----:B--2---:R-:W-:Y:S02]  /*5fa0*/  MOV R73, R72 ;  /* 0x0000004800497202 */ /* 0x004fe40000000f00 */
[----:B---3--:R-:W-:Y:S06]  /*5fb0*/  MOV R72, R70 ;  /* 0x0000004600487202 */ /* 0x008fec0000000f00 */
[----:B------:R-:W-:Y:S02]  /*5fc0*/  IMAD.WIDE.U32 R72, R68, 0x50, R72 ;  /* 0x0000005044487825 */ /* 0x000fe400078e0048 */
[-C--:B-1----:R-:W-:Y:S03]  /*5fd0*/  HMMA.16816.F32 R68, R80, R156.reuse, RZ ;  /* 0x0000009c5044723c */ /* 0x082fe600000018ff */
[----:B------:R-:W-:Y:S02]  /*5fe0*/  LEA R116, P0, R72, c[0x0][0x1f8], 0x1 ;  /* 0x00007e0048747a11 */ /* 0x000fe400078008ff */
[----:B------:R-:W-:Y:S02]  /*5ff0*/  IADD3 R2, R73, R2, RZ ;  /* 0x0000000249027210 */ /* 0x000fe40007ffe0ff */
[----:B------:R-:W-:Y:S02]  /*6000*/  IADD3 R112, P2, R116, R190, RZ ;  /* 0x000000be74707210 */ /* 0x000fe40007f5e0ff */
[----:B------:R-:W-:Y:S02]  /*6010*/  LEA.HI.X R117, R72, c[0x0][0x1fc], R2, 0x1, P0 ;  /* 0x00007f0048757a11 */ /* 0x000fe400000f0c02 */
[C---:B------:R-:W-:Y:S02]  /*6020*/  HMMA.16816.F32 R72, R76.reuse, R156, RZ ;  /* 0x0000009c4c48723c */ /* 0x040fe400000018ff */
[----:B------:R-:W-:Y:S01]  /*6030*/  IADD3.X R113, R117, R114, RZ, P2, !PT ;  /* 0x0000007275717210 */ /* 0x000fe200017fe4ff */
[----:B------:R-:W-:Y:S01]  /*6040*/  @!PT LDS RZ, [RZ] ;  /* 0x00000000fffff984 */ /* 0x000fe20000000800 */
[----:B------:R-:W-:Y:S01]  /*6050*/  @!PT LDS RZ, [RZ] ;  /* 0x00000000fffff984 */ /* 0x000fe20000000800 */
[----:B------:R-:W-:Y:S01]  /*6060*/  @!PT LDS RZ, [RZ] ;  /* 0x00000000fffff984 */ /* 0x000fe20000000800 */
[----:B------:R1:W-:Y:S01]  /*6070*/  LDGSTS.E.BYPASS.LTC128B.128 [R216+0x100], [R116.64], !P1 ;  /* 0x0010000074d87fae */ /* 0x0003e2000c901d48 */
[----:B------:R-:W-:Y:S04]  /*6080*/  IADD3 R188, P0, R112, R190, RZ ;  /* 0x000000be70bc7210 */ /* 0x000fe80007f1e0ff */
[-C--:B------:R-:W-:Y:S01]  /*6090*/  HMMA.16816.F32 R76, R76, R158.reuse, RZ ;  /* 0x0000009e4c4c723c */ /* 0x080fe200000018ff */
[----:B------:R-:W-:Y:S02]  /*60a0*/  IADD3.X R189, R113, R114, RZ, P0, !PT ;  /* 0x0000007271bd7210 */ /* 0x000fe400007fe4ff */
[----:B------:R2:W-:Y:S01]  /*60b0*/  LDGSTS.E.BYPASS.LTC128B.128 [R216+0x900], [R112.64], !P1 ;  /* 0x0090000070d87fae */ /* 0x0005e2000c901d48 */
[----:B------:R-:W-:Y:S04]  /*60c0*/  IADD3 R156, P2, R188, R190, RZ ;  /* 0x000000bebc9c7210 */ /* 0x000fe80007f5e0ff */
[----:B------:R-:W-:Y:S03]  /*60d0*/  HMMA.16816.F32 R80, R80, R158, RZ ;  /* 0x0000009e5050723c */ /* 0x000fe600000018ff */
[----:B------:R3:W-:Y:S01]  /*60e0*/  LDGSTS.E.BYPASS.LTC128B.128 [R216+0x1100], [R188.64], !P1 ;  /* 0x01100000bcd87fae */ /* 0x0007e2000c901d48 */
[----:B------:R-:W-:Y:S04]  /*60f0*/  IADD3.X R157, R189, R114, RZ, P2, !PT ;  /* 0x00000072bd9d7210 */ /* 0x000fe800017fe4ff */
[-C--:B----4-:R-:W-:Y:S03]  /*6100*/  HMMA.16816.F32 R4, R160, R164.reuse, R4 ;  /* 0x000000a4a004723c */ /* 0x090fe60000001804 */
[----:B------:R4:W-:Y:S02]  /*6110*/  LDGSTS.E.BYPASS.LTC128B.128 [R216+0x1900], [R156.64], !P1 ;  /* 0x019000009cd87fae */ /* 0x0009e4000c901d48 */
[----:B-1----:R-:W-:Y:S03]  /*6120*/  IADD3 R116, P0, R156, R190, RZ ;  /* 0x000000be9c747210 */ /* 0x002fe60007f1e0ff */
[C---:B------:R-:W-:Y:S04]  /*6130*/  HMMA.16816.F32 R8, R168.reuse, R164, R8 ;  /* 0x000000a4a808723c */ /* 0x040fe80000001808 */
[----:B------:R-:W-:Y:S02]  /*6140*/  IADD3.X R117, R157, R114, RZ, P0, !PT ;  /* 0x000000729d757210 */ /* 0x000fe400007fe4ff */
[C---:B------:R-:W-:Y:S02]  /*6150*/  ISETP.GT.AND P0, PT, R215.reuse, R250, PT ;  /* 0x000000fad700720c */ /* 0x040fe40003f04270 */
[-C--:B------:R-:W-:Y:S01]  /*6160*/  HMMA.16816.F32 R12, R168, R166.reuse, R12 ;  /* 0x000000a6a80c723c */ /* 0x080fe2000000180c */
[----:B------:R1:W-:Y:S03]  /*6170*/  LDGSTS.E.BYPASS.LTC128B.128 [R216+0x2100], [R116.64], !P1 ;  /* 0x0210000074d87fae */ /* 0x0003e6000c901d48 */
[----:B------:R-:W-:Y:S04]  /*6180*/  IADD3 R215, R215, -0x1, RZ ;  /* 0xffffffffd7d77810 */ /* 0x000fe80007ffe0ff */
[C---:B------:R-:W-:Y:S01]  /*6190*/  HMMA.16816.F32 R16, R160.reuse, R166, R16 ;  /* 0x000000a6a010723c */ /* 0x040fe20000001810 */
[----:B---3--:R-:W-:Y:S07]  /*61a0*/  LDSM.16.M88.4 R188, [R205] ;  /* 0x00000000cdbc783b */ /* 0x008fee0000000200 */
[-C--:B-----5:R-:W-:Y:S01]  /*61b0*/  HMMA.16816.F32 R20, R160, R172.reuse, R20 ;  /* 0x000000aca014723c */ /* 0x0a0fe20000001814 */
[----:B------:R-:W0:Y:S07]  /*61c0*/  LDGDEPBAR ;  /* 0x00000000000079af */ /* 0x000e2e0000000000 */
[C---:B------:R-:W-:Y:S01]  /*61d0*/  HMMA.16816.F32 R24, R168.reuse, R172, R24 ;  /* 0x000000aca818723c */ /* 0x040fe20000001818 */
[----:B----4-:R-:W3:Y:S07]  /*61e0*/  LDSM.16.M88.4 R156, [R207] ;  /* 0x00000000cf9c783b */ /* 0x010eee0000000200 */
[-C--:B------:R-:W-:Y:S01]  /*61f0*/  HMMA.16816.F32 R28, R168, R174.reuse, R28 ;  /* 0x000000aea81c723c */ /* 0x080fe2000000181c */
[----:B------:R-:W4:Y:S07]  /*6200*/  LDSM.16.M88.4 R192, [R207+0x2000] ;  /* 0x00200000cfc0783b */ /* 0x000f2e0000000200 */
[C---:B------:R-:W-:Y:S01]  /*6210*/  HMMA.16816.F32 R32, R160.reuse, R174, R32 ;  /* 0x000000aea020723c */ /* 0x040fe20000001820 */
[----:B------:R-:W5:Y:S07]  /*6220*/  LDSM.16.M88.4 R196, [R205+0x800] ;  /* 0x00080000cdc4783b */ /* 0x000f6e0000000200 */
[-C--:B------:R-:W-:Y:S01]  /*6230*/  HMMA.16816.F32 R36, R160, R176.reuse, R36 ;  /* 0x000000b0a024723c */ /* 0x080fe20000001824 */
[----:B------:R-:W1:Y:S07]  /*6240*/  LDSM.16.M88.4 R164, [R205+0x1000] ;  /* 0x00100000cda4783b */ /* 0x000e6e0000000200 */
[C---:B------:R-:W-:Y:S01]  /*6250*/  HMMA.16816.F32 R40, R168.reuse, R176, R40 ;  /* 0x000000b0a828723c */ /* 0x040fe20000001828 */
[----:B------:R-:W-:Y:S07]  /*6260*/  LDSM.16.M88.4 R172, [R208] ;  /* 0x00000000d0ac783b */ /* 0x000fee0000000200 */
[-C--:B------:R-:W-:Y:S08]  /*6270*/  HMMA.16816.F32 R44, R168, R178.reuse, R44 ;  /* 0x000000b2a82c723c */ /* 0x080ff0000000182c */
[C---:B------:R-:W-:Y:S01]  /*6280*/  HMMA.16816.F32 R48, R160.reuse, R178, R48 ;  /* 0x000000b2a030723c */ /* 0x040fe20000001830 */
[----:B------:R-:W-:Y:S07]  /*6290*/  LDSM.16.M88.4 R176, [R202] ;  /* 0x00000000cab0783b */ /* 0x000fee0000000200 */
        /* <DEDUP_REMOVED lines=8> */
[----:B------:R-:W-:Y:S07]  /*6320*/  LDSM.16.M88.4 R168, [R205+0x2000] ;  /* 0x00200000cda8783b */ /* 0x000fee0000000200 */
[----:B------:R-:W-:Y:S01]  /*6330*/  HMMA.16816.F32 R80, R160, R186, R80 ;  /* 0x000000baa050723c */ /* 0x000fe20000001850 */
[----:B------:R-:W1:Y:S07]  /*6340*/  LDSM.16.M88.4 R160, [R205+0x1800] ;  /* 0x00180000cda0783b */ /* 0x000e6e0000000200 */
[-C--:B---3--:R-:W-:Y:S01]  /*6350*/  HMMA.16816.F32 R4, R156, R188.reuse, R4 ;  /* 0x000000bc9c04723c */ /* 0x088fe20000001804 */
[----:B------:R-:W3:Y:S07]  /*6360*/  LDSM.16.M88.4 R184, [R202+0x800] ;  /* 0x00080000cab8783b */ /* 0x000eee0000000200 */
[C---:B----4-:R-:W-:Y:S08]  /*6370*/  HMMA.16816.F32 R8, R192.reuse, R188, R8 ;  /* 0x000000bcc008723c */ /* 0x050ff00000001808 */
[-C--:B------:R-:W-:Y:S08]  /*6380*/  HMMA.16816.F32 R12, R192, R190.reuse, R12 ;  /* 0x000000bec00c723c */ /* 0x080ff0000000180c */
[C---:B------:R-:W-:Y:S01]  /*6390*/  HMMA.16816.F32 R16, R156.reuse, R190, R16 ;  /* 0x000000be9c10723c */ /* 0x040fe20000001810 */
[----:B------:R-:W4:Y:S07]  /*63a0*/  LDSM.16.M88.4 R188, [R202+0x1000] ;  /* 0x00100000cabc783b */ /* 0x000f2e0000000200 */
[-C--:B-----5:R-:W-:Y:S08]  /*63b0*/  HMMA.16816.F32 R20, R156, R196.reuse, R20 ;  /* 0x000000c49c14723c */ /* 0x0a0ff00000001814 */
[C---:B------:R-:W-:Y:S08]  /*63c0*/  HMMA.16816.F32 R24, R192.reuse, R196, R24 ;  /* 0x000000c4c018723c */ /* 0x040ff00000001818 */
[-C--:B------:R-:W-:Y:S08]  /*63d0*/  HMMA.16816.F32 R28, R192, R198.reuse, R28 ;  /* 0x000000c6c01c723c */ /* 0x080ff0000000181c */
[C---:B------:R-:W-:Y:S01]  /*63e0*/  HMMA.16816.F32 R32, R156.reuse, R198, R32 ;  /* 0x000000c69c20723c */ /* 0x040fe20000001820 */
[----:B------:R-:W5:Y:S07]  /*63f0*/  LDSM.16.M88.4 R196, [R202+0x1800] ;  /* 0x00180000cac4783b */ /* 0x000f6e0000000200 */
[-C--:B-1----:R-:W-:Y:S08]  /*6400*/  HMMA.16816.F32 R36, R156, R164.reuse, R36 ;  /* 0x000000a49c24723c */ /* 0x082ff00000001824 */
[C---:B------:R-:W-:Y:S08]  /*6410*/  HMMA.16816.F32 R40, R192.reuse, R164, R40 ;  /* 0x000000a4c028723c */ /* 0x040ff00000001828 */
[-C--:B------:R-:W-:Y:S08]  /*6420*/  HMMA.16816.F32 R44, R192, R166.reuse, R44 ;  /* 0x000000a6c02c723c */ /* 0x080ff0000000182c */
        /* <DEDUP_REMOVED lines=8> */
[----:B------:R-:W-:Y:S01]  /*64b0*/  HMMA.16816.F32 R80, R156, R170, R80 ;  /* 0x000000aa9c50723c */ /* 0x000fe20000001850 */
[----:B------:R-:W1:Y:S01]  /*64c0*/  LDSM.16.M88.4 R156, [R202+0x2000] ;  /* 0x00200000ca9c783b */ /* 0x000e620000000200 */
[----:B------:R-:W-:Y:S06]  /*64d0*/  DEPBAR.LE SB0, 0x0 ;  /* 0x000080000000791a */ /* 0x000fec0000000000 */
[-C--:B------:R-:W-:Y:S01]  /*64e0*/  HMMA.16816.F32 R4, R172, R176.reuse, R4 ;  /* 0x000000b0ac04723c */ /* 0x080fe20000001804 */
[----:B------:R-:W-:Y:S07]  /*64f0*/  BAR.SYNC.DEFER_BLOCKING 0x0 ;  /* 0x0000000000007b1d */ /* 0x000fee0000010000 */
[C---:B------:R-:W-:Y:S08]  /*6500*/  HMMA.16816.F32 R8, R180.reuse, R176, R8 ;  /* 0x000000b0b408723c */ /* 0x040ff00000001808 */
[-C--:B------:R-:W-:Y:S08]  /*6510*/  HMMA.16816.F32 R12, R180, R178.reuse, R12 ;  /* 0x000000b2b40c723c */ /* 0x080ff0000000180c */
[C---:B------:R-:W-:Y:S04]  /*6520*/  HMMA.16816.F32 R16, R172.reuse, R178, R16 ;  /* 0x000000b2ac10723c */ /* 0x040fe80000001810 */
[----:B------:R-:W-:Y:S02]  /*6530*/  FMNMX.FTZ R2, R4, R0, !PT ;  /* 0x0000000004027209 */ /* 0x000fe40007810000 */
[----:B--2---:R-:W-:Y:S02]  /*6540*/  FMNMX.FTZ R112, R6, R3, !PT ;  /* 0x0000000306707209 */ /* 0x004fe40007810000 */
[-C--:B---3--:R-:W-:Y:S04]  /*6550*/  HMMA.16816.F32 R20, R172, R184.reuse, R20 ;  /* 0x000000b8ac14723c */ /* 0x088fe80000001814 */
[----:B------:R-:W-:Y:S02]  /*6560*/  FMNMX.FTZ R2, R5, R2, !PT ;  /* 0x0000000205027209 */ /* 0x000fe40007810000 */
[----:B------:R-:W-:Y:S02]  /*6570*/  FMNMX.FTZ R112, R7, R112, !PT ;  /* 0x0000007007707209 */ /* 0x000fe40007810000 */
        /* <DEDUP_REMOVED lines=8> */
[-C--:B----4-:R-:W-:Y:S04]  /*6600*/  HMMA.16816.F32 R36, R172, R188.reuse, R36 ;  /* 0x000000bcac24723c */ /* 0x090fe80000001824 */
[----:B------:R-:W-:Y:S02]  /*6610*/  FMNMX.FTZ R2, R20, R2, !PT ;  /* 0x0000000214027209 */ /* 0x000fe40007810000 */
[----:B------:R-:W-:Y:S02]  /*6620*/  FMNMX.FTZ R112, R22, R112, !PT ;  /* 0x0000007016707209 */ /* 0x000fe40007810000 */
[C---:B------:R-:W-:Y:S04]  /*6630*/  HMMA.16816.F32 R40, R180.reuse, R188, R40 ;  /* 0x000000bcb428723c */ /* 0x040fe80000001828 */
[----:B------:R-:W-:Y:S02]  /*6640*/  FMNMX.FTZ R2, R21, R2, !PT ;  /* 0x0000000215027209 */ /* 0x000fe40007810000 */
[----:B------:R-:W-:Y:S02]  /*6650*/  FMNMX.FTZ R113, R9, R113, !PT ;  /* 0x0000007109717209 */ /* 0x000fe40007810000 */
[-C--:B------:R-:W-:Y:S04]  /*6660*/  HMMA.16816.F32 R44, R180, R190.reuse, R44 ;  /* 0x000000beb42c723c */ /* 0x080fe8000000182c */
[----:B------:R-:W-:Y:S02]  /*6670*/  FMNMX.FTZ R2, R32, R2, !PT ;  /* 0x0000000220027209 */ /* 0x000fe40007810000 */
[----:B------:R-:W-:Y:S02]  /*6680*/  FMNMX.FTZ R113, R12, R113, !PT ;  /* 0x000000710c717209 */ /* 0x000fe40007810000 */
[C---:B------:R-:W-:Y:S04]  /*6690*/  HMMA.16816.F32 R48, R172.reuse, R190, R48 ;  /* 0x000000beac30723c */ /* 0x040fe80000001830 */
[----:B------:R-:W-:Y:S02]  /*66a0*/  FMNMX.FTZ R112, R23, R112, !PT ;  /* 0x0000007017707209 */ /* 0x000fe40007810000 */
[----:B------:R-:W-:Y:S02]  /*66b0*/  FMNMX.FTZ R2, R33, R2, !PT ;  /* 0x0000000221027209 */ /* 0x000fe40007810000 */
[-C--:B-----5:R-:W-:Y:S04]  /*66c0*/  HMMA.16816.F32 R52, R172, R196.reuse, R52 ;  /* 0x000000c4ac34723c */ /* 0x0a0fe80000001834 */
        /* <DEDUP_REMOVED lines=11> */
[-C--:B-1----:R-:W-:Y:S04]  /*6780*/  HMMA.16816.F32 R68, R172, R156.reuse, R68 ;  /* 0x0000009cac44723c */ /* 0x082fe80000001844 */
        /* <DEDUP_REMOVED lines=8> */
[----:B------:R-:W-:Y:S04]  /*6810*/  HMMA.16816.F32 R80, R172, R158, R80 ;  /* 0x0000009eac50723c */ /* 0x000fe80000001850 */
[----:B------:R-:W-:Y:S04]  /*6820*/  FMNMX.FTZ R112, R29, R116, !PT ;  /* 0x000000741d707209 */ /* 0x000fe80007810000 */
        /* <DEDUP_REMOVED lines=36> */
[----:B-1----:R-:W-:Y:S02]  /*6a70*/  FMNMX.FTZ R2, R2, R156, !PT ;  /* 0x0000009c02027209 */ /* 0x002fe40007810000 */
[----:B------:R-:W-:Y:S02]  /*6a80*/  FMNMX.FTZ R114, R31, R114, !PT ;  /* 0x000000721f727209 */ /* 0x000fe40007810000 */
[----:B------:R-:W-:Y:S01]  /*6a90*/  FMNMX.FTZ R112, R83, R112, !PT ;  /* 0x0000007053707209 */ /* 0x000fe20007810000 */
[----:B------:R-:W1:Y:S01]  /*6aa0*/  SHFL.BFLY PT, R157, R2, 0x1, 0x1f ;  /* 0x0c201f00029d7f89 */ /* 0x000e6200000e0000 */
[----:B------:R-:W-:Y:S04]  /*6ab0*/  FMNMX.FTZ R114, R42, R114, !PT ;  /* 0x000000722a727209 */ /* 0x000fe80007810000 */
[----:B------:R-:W-:Y:S03]  /*6ac0*/  FMNMX.FTZ R114, R43, R114, !PT ;  /* 0x000000722b727209 */ /* 0x000fe60007810000 */
[----:B------:R-:W3:Y:S01]  /*6ad0*/  SHFL.BFLY PT, R117, R112, 0x2, 0x1f ;  /* 0x0c401f0070757f89 */ /* 0x000ee200000e0000 */
[----:B------:R-:W-:Y:S04]  /*6ae0*/  FMNMX.FTZ R114, R46, R114, !PT ;  /* 0x000000722e727209 */ /* 0x000fe80007810000 */
[----:B------:R-:W-:Y:S02]  /*6af0*/  FMNMX.FTZ R114, R47, R114, !PT ;  /* 0x000000722f727209 */ /* 0x000fe40007810000 */
[----:B--2---:R-:W-:Y:S02]  /*6b00*/  FMNMX.FTZ R116, R113, R116, !PT ;  /* 0x0000007471747209 */ /* 0x004fe40007810000 */
[----:B------:R-:W-:Y:S03]  /*6b10*/  FMNMX.FTZ R114, R58, R114, !PT ;  /* 0x000000723a727209 */ /* 0x000fe60007810000 */
[----:B------:R-:W-:Y:S01]  /*6b20*/  SHFL.BFLY PT, R158, R116, 0x1, 0x1f ;  /* 0x0c201f00749e7f89 */ /* 0x000fe200000e0000 */
[----:B------:R-:W-:Y:S02]  /*6b30*/  FMNMX.FTZ R113, R59, R114, !PT ;  /* 0x000000723b717209 */ /* 0x000fe40007810000 */
[----:B-1----:R-:W-:Y:S02]  /*6b40*/  FMNMX.FTZ R114, R2, R157, !PT ;  /* 0x0000009d02727209 */ /* 0x002fe40007810000 */
[----:B------:R-:W-:Y:S03]  /*6b50*/  FMNMX.FTZ R113, R62, R113, !PT ;  /* 0x000000713e717209 */ /* 0x000fe60007810000 */
[C---:B------:R-:W-:Y:S01]  /*6b60*/  FADD.FTZ R0, -R114.reuse, R0 ;  /* 0x0000000072007221 */ /* 0x040fe20000010100 */
[----:B------:R-:W-:Y:S01]  /*6b70*/  FMNMX.FTZ R2, R63, R113, !PT ;  /* 0x000000713f027209 */ /* 0x000fe20007810000 */
[----:B------:R-:W-:Y:S01]  /*6b80*/  FMUL.FTZ R164, R114, c[0x0][0x2d0] ;  /* 0x0000b40072a47a20 */ /* 0x000fe20000410000 */
[----:B---3--:R-:W-:Y:S02]  /*6b90*/  FMNMX.FTZ R112, R112, R117, !PT ;  /* 0x0000007570707209 */ /* 0x008fe40007810000 */
[----:B------:R-:W-:Y:S01]  /*6ba0*/  FMNMX.FTZ R117, R74, R2, !PT ;  /* 0x000000024a757209 */ /* 0x000fe20007810000 */
[----:B------:R-:W-:Y:S02]  /*6bb0*/  FMUL.FTZ R2, R0, c[0x0][0x2d0] ;  /* 0x0000b40000027a20 */ /* 0x000fe40000410000 */
[----:B------:R-:W1:Y:S01]  /*6bc0*/  SHFL.BFLY PT, R156, R112, 0x1, 0x1f ;  /* 0x0c201f00709c7f89 */ /* 0x000e6200000e0000 */
[----:B------:R-:W-:Y:S01]  /*6bd0*/  FMNMX.FTZ R0, R75, R117, !PT ;  /* 0x000000754b007209 */ /* 0x000fe20007810000 */
[--C-:B------:R-:W-:Y:S01]  /*6be0*/  FFMA.FTZ R4, R4, c[0x0][0x2d0], -R164.reuse ;  /* 0x0000b40004047a23 */ /* 0x100fe200000108a4 */
[----:B------:R-:W2:Y:S01]  /*6bf0*/  MUFU.EX2 R117, R2 ;  /* 0x0000000200757308 */ /* 0x000ea20000000800 */
[--C-:B------:R-:W-:Y:S01]  /*6c00*/  FFMA.FTZ R37, R37, c[0x0][0x2d0], -R164.reuse ;  /* 0x0000b40025257a23 */ /* 0x100fe200000108a4 */
[----:B------:R-:W-:Y:S01]  /*6c10*/  FMNMX.FTZ R0, R78, R0, !PT ;  /* 0x000000004e007209 */ /* 0x000fe20007810000 */
[--C-:B------:R-:W-:Y:S03]  /*6c20*/  FFMA.FTZ R36, R36, c[0x0][0x2d0], -R164.reuse ;  /* 0x0000b40024247a23 */ /* 0x100fe600000108a4 */
[----:B------:R-:W-:Y:S04]  /*6c30*/  FMNMX.FTZ R0, R79, R0, !PT ;  /* 0x000000004f007209 */ /* 0x000fe80007810000 */
[----:B------:R-:W-:Y:S10]  /*6c40*/  MUFU.EX2 R232, R4 ;  /* 0x0000000400e87308 */ /* 0x000ff40000000800 */
[----:B------:R3:W-:Y:S01]  /*6c50*/  MUFU.EX2 R199, R36 ;  /* 0x0000002400c77308 */ /* 0x0007e20000000800 */
[----:B-1----:R-:W-:Y:S02]  /*6c60*/  FMNMX.FTZ R113, R112, R156, !PT ;  /* 0x0000009c70717209 */ /* 0x002fe40007810000 */
[----:B------:R-:W-:Y:S01]  /*6c70*/  FMNMX.FTZ R112, R116, R158, !PT ;  /* 0x0000009e74707209 */ /* 0x000fe20007810000 */
[----:B--2---:R-:W-:Y:S02]  /*6c80*/  FMUL.FTZ R84, R117, R84 ;  /* 0x0000005475547220 */ /* 0x004fe40000410000 */
[C---:B------:R-:W-:Y:S02]  /*6c90*/  FADD.FTZ R2, -R113.reuse, R3 ;  /* 0x0000000371027221 */ /* 0x040fe40000010100 */
[----:B------:R-:W1:Y:S01]  /*6ca0*/  SHFL.BFLY PT, R3, R0, 0x2, 0x1f ;  /* 0x0c401f0000037f89 */ /* 0x000e6200000e0000 */
[----:B------:R-:W-:Y:S01]  /*6cb0*/  FMUL.FTZ R165, R113, c[0x0][0x2d0] ;  /* 0x0000b40071a57a20 */ /* 0x000fe20000410000 */
[----:B------:R-:W-:Y:S01]  /*6cc0*/  MUFU.EX2 R198, R37 ;  /* 0x0000002500c67308 */ /* 0x000fe20000000800 */
[----:B------:R-:W-:Y:S02]  /*6cd0*/  FMUL.FTZ R2, R2, c[0x0][0x2d0] ;  /* 0x0000b40002027a20 */ /* 0x000fe40000410000 */
[--C-:B------:R-:W-:Y:S02]  /*6ce0*/  FFMA.FTZ R55, R55, c[0x0][0x2d0], -R165.reuse ;  /* 0x0000b40037377a23 */ /* 0x100fe400000108a5 */
[--C-:B------:R-:W-:Y:S02]  /*6cf0*/  FFMA.FTZ R67, R67, c[0x0][0x2d0], -R165.reuse ;  /* 0x0000b40043437a23 */ /* 0x100fe400000108a5 */
[----:B------:R-:W-:Y:S02]  /*6d00*/  FMUL.FTZ R166, R112, c[0x0][0x2d0] ;  /* 0x0000b40070a67a20 */ /* 0x000fe40000410000 */
[----:B------:R-:W-:Y:S01]  /*6d10*/  FMUL.FTZ R85, R117, R85 ;  /* 0x0000005575557220 */ /* 0x000fe20000410000 */
[----:B------:R2:W4:Y:S01]  /*6d20*/  MUFU.EX2 R116, R2 ;  /* 0x0000000200747308 */ /* 0x0005220000000800 */
[--C-:B------:R-:W-:Y:S02]  /*6d30*/  FFMA.FTZ R38, R38, c[0x0][0x2d0], -R165.reuse ;  /* 0x0000b40026267a23 */ /* 0x100fe400000108a5 */
[----:B------:R-:W-:Y:S02]  /*6d40*/  FFMA.FTZ R39, R39, c[0x0][0x2d0], -R165 ;  /* 0x0000b40027277a23 */ /* 0x000fe400000108a5 */
[----:B---3--:R-:W-:Y:S02]  /*6d50*/  FFMA.FTZ R36, R48, c[0x0][0x2d0], -R164 ;  /* 0x0000b40030247a23 */ /* 0x008fe400000108a4 */
[----:B------:R-:W-:Y:S02]  /*6d60*/  FFMA.FTZ R41, R41, c[0x0][0x2d0], -R166 ;  /* 0x0000b40029297a23 */ /* 0x000fe400000108a6 */
[C---:B------:R-:W-:Y:S01]  /*6d70*/  FMUL.FTZ R96, R117.reuse, R96 ;  /* 0x0000006075607220 */ /* 0x040fe20000410000 */
[----:B------:R3:W-:Y:S01]  /*6d80*/  MUFU.EX2 R197, R36 ;  /* 0x0000002400c57308 */ /* 0x0007e20000000800 */
[----:B------:R-:W-:Y:S01]  /*6d90*/  FMUL.FTZ R97, R117, R97 ;  /* 0x0000006175617220 */ /* 0x000fe20000410000 */
[----:B-1----:R-:W-:Y:S01]  /*6da0*/  FMNMX.FTZ R0, R0, R3, !PT ;  /* 0x0000000300007209 */ /* 0x002fe20007810000 */
[--C-:B------:R-:W-:Y:S02]  /*6db0*/  FFMA.FTZ R3, R17, c[0x0][0x2d0], -R164.reuse ;  /* 0x0000b40011037a23 */ /* 0x100fe400000108a4 */
[C---:B------:R-:W-:Y:S02]  /*6dc0*/  FMUL.FTZ R17, R117.reuse, R133 ;  /* 0x0000008575117220 */ /* 0x040fe40000410000 */
[C---:B------:R-:W-:Y:S02]  /*6dd0*/  FMUL.FTZ R100, R117.reuse, R100 ;  /* 0x0000006475647220 */ /* 0x040fe40000410000 */
[C---:B------:R-:W-:Y:S01]  /*6de0*/  FMUL.FTZ R101, R117.reuse, R101 ;  /* 0x0000006575657220 */ /* 0x040fe20000410000 */
[----:B------:R1:W-:Y:S01]  /*6df0*/  MUFU.EX2 R240, R3 ;  /* 0x0000000300f07308 */ /* 0x0003e20000000800 */
[C---:B------:R-:W-:Y:S02]  /*6e00*/  FMUL.FTZ R108, R117.reuse, R108 ;  /* 0x0000006c756c7220 */ /* 0x040fe40000410000 */
[----:B------:R-:W-:Y:S02]  /*6e10*/  FMUL.FTZ R109, R117, R109 ;  /* 0x0000006d756d7220 */ /* 0x000fe40000410000 */
[----:B--2---:R-:W-:Y:S02]  /*6e20*/  FADD.FTZ R2, -R112, R115 ;  /* 0x0000007370027221 */ /* 0x004fe40000010100 */
[----:B----4-:R-:W-:Y:S02]  /*6e30*/  FMUL.FTZ R86, R116, R86 ;  /* 0x0000005674567220 */ /* 0x010fe40000410000 */
[----:B------:R-:W-:Y:S01]  /*6e40*/  FMUL.FTZ R2, R2, c[0x0][0x2d0] ;  /* 0x0000b40002027a20 */ /* 0x000fe20000410000 */
[----:B------:R-:W-:Y:S01]  /*6e50*/  MUFU.EX2 R195, R38 ;  /* 0x0000002600c37308 */ /* 0x000fe20000000800 */
[C---:B------:R-:W-:Y:S02]  /*6e60*/  FMUL.FTZ R87, R116.reuse, R87 ;  /* 0x0000005774577220 */ /* 0x040fe40000410000 */
[C---:B------:R-:W-:Y:S02]  /*6e70*/  FMUL.FTZ R98, R116.reuse, R98 ;  /* 0x0000006274627220 */ /* 0x040fe40000410000 */
[C---:B------:R-:W-:Y:S02]  /*6e80*/  FMUL.FTZ R99, R116.reuse, R99 ;  /* 0x0000006374637220 */ /* 0x040fe40000410000 */
[C---:B------:R-:W-:Y:S02]  /*6e90*/  FMUL.FTZ R102, R116.reuse, R102 ;  /* 0x0000006674667220 */ /* 0x040fe40000410000 */
[C---:B------:R-:W-:Y:S01]  /*6ea0*/  FMUL.FTZ R103, R116.reuse, R103 ;  /* 0x0000006774677220 */ /* 0x040fe20000410000 */
[----:B------:R2:W4:Y:S01]  /*6eb0*/  MUFU.EX2 R115, R2 ;  /* 0x0000000200737308 */ /* 0x0005220000000800 */
[----:B---3--:R-:W-:Y:S02]  /*6ec0*/  FFMA.FTZ R36, R49, c[0x0][0x2d0], -R164 ;  /* 0x0000b40031247a23 */ /* 0x008fe400000108a4 */
[----:B------:R-:W-:Y:S02]  /*6ed0*/  FMUL.FTZ R110, R116, R110 ;  /* 0x0000006e746e7220 */ /* 0x000fe40000410000 */
[--C-:B-1----:R-:W-:Y:S02]  /*6ee0*/  FFMA.FTZ R3, R6, c[0x0][0x2d0], -R165.reuse ;  /* 0x0000b40006037a23 */ /* 0x102fe400000108a5 */
[----:B------:R-:W-:Y:S02]  /*6ef0*/  FMUL.FTZ R111, R116, R111 ;  /* 0x0000006f746f7220 */ /* 0x000fe40000410000 */
[--C-:B------:R-:W-:Y:S01]  /*6f00*/  FFMA.FTZ R50, R50, c[0x0][0x2d0], -R165.reuse ;  /* 0x0000b40032327a23 */ /* 0x100fe200000108a5 */
[----:B------:R1:W-:Y:S01]  /*6f10*/  MUFU.EX2 R233, R3 ;  /* 0x0000000300e97308 */ /* 0x0003e20000000800 */
[----:B------:R-:W-:Y:S02]  /*6f20*/  FFMA.FTZ R51, R51, c[0x0][0x2d0], -R165 ;  /* 0x0000b40033337a23 */ /* 0x000fe400000108a5 */
[--C-:B------:R-:W-:Y:S02]  /*6f30*/  FFMA.FTZ R40, R40, c[0x0][0x2d0], -R166.reuse ;  /* 0x0000b40028287a23 */ /* 0x100fe400000108a6 */
[----:B------:R-:W-:Y:S05]  /*6f40*/  FFMA.FTZ R56, R56, c[0x0][0x2d0], -R166 ;  /* 0x0000b40038387a23 */ /* 0x000fea00000108a6 */
[----:B------:R3:W-:Y:S01]  /*6f50*/  MUFU.EX2 R196, R36 ;  /* 0x0000002400c47308 */ /* 0x0007e20000000800 */
[--C-:B--2---:R-:W-:Y:S01]  /*6f60*/  FFMA.FTZ R2, R5, c[0x0][0x2d0], -R164.reuse ;  /* 0x0000b40005027a23 */ /* 0x104fe200000108a4 */
[----:B------:R-:W-:Y:S01]  /*6f70*/  @P0 SHF.R.S32.HI R5, RZ, 0x1f, R215 ;  /* 0x0000001fff050819 */ /* 0x000fe200000114d7 */
[C---:B----4-:R-:W-:Y:S02]  /*6f80*/  FMUL.FTZ R88, R115.reuse, R88 ;  /* 0x0000005873587220 */ /* 0x050fe40000410000 */
[C---:B------:R-:W-:Y:S05]  /*6f90*/  FMUL.FTZ R89, R115.reuse, R89 ;  /* 0x0000005973597220 */ /* 0x040fea0000410000 */
[----:B------:R2:W-:Y:S01]  /*6fa0*/  MUFU.EX2 R239, R2 ;  /* 0x0000000200ef7308 */ /* 0x0005e20000000800 */
[C---:B------:R-:W-:Y:S02]  /*6fb0*/  FMUL.FTZ R92, R115.reuse, R92 ;  /* 0x0000005c735c7220 */ /* 0x040fe40000410000 */
[----:B------:R-:W-:Y:S02]  /*6fc0*/  FMUL.FTZ R93, R115, R93 ;  /* 0x0000005d735d7220 */ /* 0x000fe40000410000 */
[--C-:B-1----:R-:W-:Y:S02]  /*6fd0*/  FFMA.FTZ R3, R7, c[0x0][0x2d0], -R165.reuse ;  /* 0x0000b40007037a23 */ /* 0x102fe400000108a5 */
[C---:B------:R-:W-:Y:S02]  /*6fe0*/  FMUL.FTZ R104, R115.reuse, R104 ;  /* 0x0000006873687220 */ /* 0x040fe40000410000 */
[----:B------:R-:W-:Y:S01]  /*6ff0*/  FMUL.FTZ R105, R115, R105 ;  /* 0x0000006973697220 */ /* 0x000fe20000410000 */
[----:B------:R1:W-:Y:S01]  /*7000*/  MUFU.EX2 R235, R3 ;  /* 0x0000000300eb7308 */ /* 0x0003e20000000800 */
[----:B------:R-:W-:Y:S02]  /*7010*/  @P0 IMAD R7, R5, c[0x0][0x1e0], RZ ;  /* 0x0000780005070a24 */ /* 0x000fe400078e02ff */
[C---:B------:R-:W-:Y:S02]  /*7020*/  FMUL.FTZ R37, R115.reuse, R153 ;  /* 0x0000009973257220 */ /* 0x040fe40000410000 */
[----:B---3--:R-:W-:Y:S05]  /*7030*/  FMUL.FTZ R36, R115, R152 ;  /* 0x0000009873247220 */ /* 0x008fea0000410000 */
[----:B------:R-:W-:Y:S01]  /*7040*/  MUFU.EX2 R194, R39 ;  /* 0x0000002700c27308 */ /* 0x000fe20000000800 */
[----:B--2---:R-:W-:Y:S02]  /*7050*/  FFMA.FTZ R2, R16, c[0x0][0x2d0], -R164 ;  /* 0x0000b40010027a23 */ /* 0x004fe400000108a4 */
[--C-:B------:R-:W-:Y:S02]  /*7060*/  FFMA.FTZ R16, R28, c[0x0][0x2d0], -R166.reuse ;  /* 0x0000b4001c107a23 */ /* 0x100fe400000108a6 */
[----:B------:R-:W-:Y:S05]  /*7070*/  FMUL.FTZ R28, R117, R148 ;  /* 0x00000094751c7220 */ /* 0x000fea0000410000 */
[----:B------:R2:W-:Y:S01]  /*7080*/  MUFU.EX2 R238, R2 ;  /* 0x0000000200ee7308 */ /* 0x0005e20000000800 */
[----:B-1----:R-:W-:Y:S02]  /*7090*/  FFMA.FTZ R3, R18, c[0x0][0x2d0], -R165 ;  /* 0x0000b40012037a23 */ /* 0x002fe400000108a5 */
[----:B------:R-:W-:Y:S07]  /*70a0*/  FMUL.FTZ R18, R116, R134 ;  /* 0x0000008674127220 */ /* 0x000fee0000410000 */
[----:B------:R1:W-:Y:S10]  /*70b0*/  MUFU.EX2 R236, R3 ;  /* 0x0000000300ec7308 */ /* 0x0003f40000000800 */
[----:B------:R-:W-:Y:S01]  /*70c0*/  MUFU.EX2 R193, R50 ;  /* 0x0000003200c17308 */ /* 0x000fe20000000800 */
[----:B--2---:R-:W2:Y:S09]  /*70d0*/  SHFL.BFLY PT, R2, R0, 0x1, 0x1f ;  /* 0x0c201f0000027f89 */ /* 0x004eb200000e0000 */
[----:B------:R-:W-:Y:S01]  /*70e0*/  MUFU.EX2 R192, R51 ;  /* 0x0000003300c07308 */ /* 0x000fe20000000800 */
[--C-:B-1----:R-:W-:Y:S02]  /*70f0*/  FFMA.FTZ R3, R8, c[0x0][0x2d0], -R166.reuse ;  /* 0x0000b40008037a23 */ /* 0x102fe400000108a6 */
[----:B------:R-:W-:Y:S01]  /*7100*/  @P0 IMAD R8, R215, c[0x0][0x1e4], R7 ;  /* 0x00007900d7080a24 */ /* 0x000fe200078e0207 */
[----:B------:R-:W-:Y:S06]  /*7110*/  @P0 MOV R7, R252 ;  /* 0x000000fc00070202 */ /* 0x000fec0000000f00 */
[----:B------:R1:W-:Y:S01]  /*7120*/  MUFU.EX2 R229, R3 ;  /* 0x0000000300e57308 */ /* 0x0003e20000000800 */
[----:B--2---:R-:W-:Y:S01]  /*7130*/  FMNMX.FTZ R2, R0, R2, !PT ;  /* 0x0000000200027209 */ /* 0x004fe20007810000 */
[----:B------:R-:W-:Y:S08]  /*7140*/  FFMA.FTZ R0, R19, c[0x0][0x2d0], -R165 ;  /* 0x0000b40013007a23 */ /* 0x000ff000000108a5 */
[----:B------:R2:W-:Y:S01]  /*7150*/  MUFU.EX2 R191, R40 ;  /* 0x0000002800bf7308 */ /* 0x0005e20000000800 */
[----:B------:R-:W-:Y:S09]  /*7160*/  FMUL.FTZ R19, R116, R135 ;  /* 0x0000008774137220 */ /* 0x000ff20000410000 */
[----:B------:R3:W-:Y:S01]  /*7170*/  MUFU.EX2 R237, R0 ;  /* 0x0000000000ed7308 */ /* 0x0007e20000000800 */
[----:B-1----:R-:W-:Y:S02]  /*7180*/  FFMA.FTZ R3, R9, c[0x0][0x2d0], -R166 ;  /* 0x0000b40009037a23 */ /* 0x002fe400000108a6 */
[----:B------:R-:W-:Y:S02]  /*7190*/  FFMA.FTZ R9, R21, c[0x0][0x2d0], -R164 ;  /* 0x0000b40015097a23 */ /* 0x000fe400000108a4 */
[----:B------:R-:W-:Y:S05]  /*71a0*/  FMUL.FTZ R21, R117, R137 ;  /* 0x0000008975157220 */ /* 0x000fea0000410000 */
[----:B------:R1:W-:Y:S01]  /*71b0*/  MUFU.EX2 R230, R3 ;  /* 0x0000000300e67308 */ /* 0x0003e20000000800 */
[----:B--2---:R-:W-:Y:S02]  /*71c0*/  FFMA.FTZ R40, R44, c[0x0][0x2d0], -R166 ;  /* 0x0000b4002c287a23 */ /* 0x004fe400000108a6 */
[--C-:B------:R-:W-:Y:S02]  /*71d0*/  FFMA.FTZ R44, R52, c[0x0][0x2d0], -R164.reuse ;  /* 0x0000b400342c7a23 */ /* 0x100fe400000108a4 */
[----:B------:R-:W-:Y:S05]  /*71e0*/  FFMA.FTZ R52, R64, c[0x0][0x2d0], -R164 ;  /* 0x0000b40040347a23 */ /* 0x000fea00000108a4 */
[----:B------:R2:W-:Y:S01]  /*71f0*/  MUFU.EX2 R227, R9 ;  /* 0x0000000900e37308 */ /* 0x0005e20000000800 */
[----:B---3--:R-:W-:Y:S04]  /*7200*/  FADD.FTZ R0, -R2, R118 ;  /* 0x0000007602007221 */ /* 0x008fe80000010100 */
[----:B------:R-:W-:Y:S05]  /*7210*/  FMUL.FTZ R0, R0, c[0x0][0x2d0] ;  /* 0x0000b40000007a20 */ /* 0x000fea0000410000 */
[----:B------:R3:W-:Y:S01]  /*7220*/  MUFU.EX2 R189, R40 ;  /* 0x0000002800bd7308 */ /* 0x0007e20000000800 */
[--C-:B-1----:R-:W-:Y:S09]  /*7230*/  FFMA.FTZ R3, R12, c[0x0][0x2d0], -R166.reuse ;  /* 0x0000b4000c037a23 */ /* 0x102ff200000108a6 */
[----:B------:R1:W-:Y:S01]  /*7240*/  MUFU.EX2 R231, R3 ;  /* 0x0000000300e77308 */ /* 0x0003e20000000800 */
[----:B--2---:R-:W-:Y:S09]  /*7250*/  @P0 MOV R9, c[0x0][0x1e4] ;  /* 0x0000790000090a02 */ /* 0x004ff20000000f00 */
[----:B------:R-:W2:Y:S01]  /*7260*/  MUFU.EX2 R0, R0 ;  /* 0x0000000000007308 */ /* 0x000ea20000000800 */
[--C-:B---3--:R-:W-:Y:S09]  /*7270*/  FFMA.FTZ R40, R45, c[0x0][0x2d0], -R166.reuse ;  /* 0x0000b4002d287a23 */ /* 0x108ff200000108a6 */
[----:B------:R-:W-:Y:S01]  /*7280*/  MUFU.EX2 R190, R41 ;  /* 0x0000002900be7308 */ /* 0x000fe20000000800 */
[----:B-1----:R-:W-:Y:S02]  /*7290*/  FFMA.FTZ R3, R13, c[0x0][0x2d0], -R166 ;  /* 0x0000b4000d037a23 */ /* 0x002fe400000108a6 */
[----:B------:R-:W-:Y:S07]  /*72a0*/  FMUL.FTZ R13, R115, R129 ;  /* 0x00000081730d7220 */ /* 0x000fee0000410000 */
[----:B------:R1:W-:Y:S01]  /*72b0*/  MUFU.EX2 R234, R3 ;  /* 0x0000000300ea7308 */ /* 0x0003e20000000800 */
[C---:B--2---:R-:W-:Y:S02]  /*72c0*/  FMUL.FTZ R90, R0.reuse, R90 ;  /* 0x0000005a005a7220 */ /* 0x044fe40000410000 */
[C---:B------:R-:W-:Y:S02]  /*72d0*/  FMUL.FTZ R91, R0.reuse, R91 ;  /* 0x0000005b005b7220 */ /* 0x040fe40000410000 */
[C---:B------:R-:W-:Y:S02]  /*72e0*/  FMUL.FTZ R94, R0.reuse, R94 ;  /* 0x0000005e005e7220 */ /* 0x040fe40000410000 */
[C---:B------:R-:W-:Y:S03]  /*72f0*/  FMUL.FTZ R95, R0.reuse, R95 ;  /* 0x0000005f005f7220 */ /* 0x040fe60000410000 */
[----:B------:R-:W-:Y:S01]  /*7300*/  MUFU.EX2 R188, R40 ;  /* 0x0000002800bc7308 */ /* 0x000fe20000000800 */
[C---:B------:R-:W-:Y:S02]  /*7310*/  FMUL.FTZ R106, R0.reuse, R106 ;  /* 0x0000006a006a7220 */ /* 0x040fe40000410000 */
[C---:B------:R-:W-:Y:S02]  /*7320*/  FMUL.FTZ R107, R0.reuse, R107 ;  /* 0x0000006b006b7220 */ /* 0x040fe40000410000 */
[C---:B------:R-:W-:Y:S02]  /*7330*/  FMUL.FTZ R38, R0.reuse, R154 ;  /* 0x0000009a00267220 */ /* 0x040fe40000410000 */
[----:B------:R-:W-:Y:S03]  /*7340*/  FMUL.FTZ R39, R0, R155 ;  /* 0x0000009b00277220 */ /* 0x000fe60000410000 */
[----:B------:R2:W-:Y:S01]  /*7350*/  MUFU.EX2 R187, R44 ;  /* 0x0000002c00bb7308 */ /* 0x0005e20000000800 */
[----:B-1----:R-:W-:Y:S04]  /*7360*/  FMUL.FTZ R3, R2, c[0x0][0x2d0] ;  /* 0x0000b40002037a20 */ /* 0x002fe80000410000 */
[--C-:B------:R-:W-:Y:S02]  /*7370*/  FFMA.FTZ R4, R10, c[0x0][0x2d0], -R3.reuse ;  /* 0x0000b4000a047a23 */ /* 0x100fe40000010803 */
[--C-:B------:R-:W-:Y:S03]  /*7380*/  FFMA.FTZ R6, R15, c[0x0][0x2d0], -R3.reuse ;  /* 0x0000b4000f067a23 */ /* 0x100fe60000010803 */
[----:B------:R-:W-:Y:S01]  /*7390*/  MUFU.EX2 R183, R55 ;  /* 0x0000003700b77308 */ /* 0x000fe20000000800 */
[----:B------:R-:W-:Y:S02]  /*73a0*/  FMUL.FTZ R15, R0, R131 ;  /* 0x00000083000f7220 */ /* 0x000fe40000410000 */
[--C-:B------:R-:W-:Y:S02]  /*73b0*/  FFMA.FTZ R26, R26, c[0x0][0x2d0], -R3.reuse ;  /* 0x0000b4001a1a7a23 */ /* 0x100fe40000010803 */
[--C-:B------:R-:W-:Y:S02]  /*73c0*/  FFMA.FTZ R27, R27, c[0x0][0x2d0], -R3.reuse ;  /* 0x0000b4001b1b7a23 */ /* 0x100fe40000010803 */
[--C-:B------:R-:W-:Y:S02]  /*73d0*/  FFMA.FTZ R30, R30, c[0x0][0x2d0], -R3.reuse ;  /* 0x0000b4001e1e7a23 */ /* 0x100fe40000010803 */
[--C-:B------:R-:W-:Y:S01]  /*73e0*/  FFMA.FTZ R31, R31, c[0x0][0x2d0], -R3.reuse ;  /* 0x0000b4001f1f7a23 */ /* 0x100fe20000010803 */
[----:B------:R1:W-:Y:S01]  /*73f0*/  MUFU.EX2 R171, R4 ;  /* 0x0000000400ab7308 */ /* 0x0003e20000000800 */
[--C-:B------:R-:W-:Y:S02]  /*7400*/  FFMA.FTZ R42, R42, c[0x0][0x2d0], -R3.reuse ;  /* 0x0000b4002a2a7a23 */ /* 0x100fe40000010803 */
[--C-:B------:R-:W-:Y:S02]  /*7410*/  FFMA.FTZ R43, R43, c[0x0][0x2d0], -R3.reuse ;  /* 0x0000b4002b2b7a23 */ /* 0x100fe40000010803 */
[--C-:B--2---:R-:W-:Y:S02]  /*7420*/  FFMA.FTZ R44, R53, c[0x0][0x2d0], -R164.reuse ;  /* 0x0000b400352c7a23 */ /* 0x104fe400000108a4 */
[--C-:B------:R-:W-:Y:S02]  /*7430*/  FFMA.FTZ R46, R46, c[0x0][0x2d0], -R3.reuse ;  /* 0x0000b4002e2e7a23 */ /* 0x100fe40000010803 */
[--C-:B------:R-:W-:Y:S01]  /*7440*/  FFMA.FTZ R47, R47, c[0x0][0x2d0], -R3.reuse ;  /* 0x0000b4002f2f7a23 */ /* 0x100fe20000010803 */
[----:B------:R2:W-:Y:S10]  /*7450*/  MUFU.EX2 R174, R6 ;  /* 0x0000000600ae7308 */ /* 0x0005f40000000800 */
[----:B------:R3:W-:Y:S01]  /*7460*/  MUFU.EX2 R170, R26 ;  /* 0x0000001a00aa7308 */ /* 0x0007e20000000800 */
[--C-:B-1----:R-:W-:Y:S09]  /*7470*/  FFMA.FTZ R4, R11, c[0x0][0x2d0], -R3.reuse ;  /* 0x0000b4000b047a23 */ /* 0x102ff20000010803 */
[----:B------:R1:W-:Y:S01]  /*7480*/  MUFU.EX2 R172, R4 ;  /* 0x0000000400ac7308 */ /* 0x0003e20000000800 */
[----:B--2---:R-:W-:Y:S09]  /*7490*/  @P0 MOV R6, R218 ;  /* 0x000000da00060202 */ /* 0x004ff20000000f00 */
[----:B------:R2:W-:Y:S01]  /*74a0*/  MUFU.EX2 R218, R16 ;  /* 0x0000001000da7308 */ /* 0x0005e20000000800 */
[----:B---3--:R-:W-:Y:S09]  /*74b0*/  FMUL.FTZ R26, R0, R146 ;  /* 0x00000092001a7220 */ /* 0x008ff20000410000 */
[----:B------:R3:W-:Y:S01]  /*74c0*/  MUFU.EX2 R169, R27 ;  /* 0x0000001b00a97308 */ /* 0x0007e20000000800 */
[----:B-1----:R-:W-:Y:S02]  /*74d0*/  FFMA.FTZ R4, R14, c[0x0][0x2d0], -R3 ;  /* 0x0000b4000e047a23 */ /* 0x002fe40000010803 */
[C---:B------:R-:W-:Y:S07]  /*74e0*/  FMUL.FTZ R14, R0.reuse, R130 ;  /* 0x00000082000e7220 */ /* 0x040fee0000410000 */
[----:B------:R1:W-:Y:S01]  /*74f0*/  MUFU.EX2 R173, R4 ;  /* 0x0000000400ad7308 */ /* 0x0003e20000000800 */
[----:B--2---:R-:W-:Y:S09]  /*7500*/  FMUL.FTZ R16, R117, R132 ;  /* 0x0000008475107220 */ /* 0x004ff20000410000 */
[----:B------:R2:W-:Y:S01]  /*7510*/  MUFU.EX2 R168, R30 ;  /* 0x0000001e00a87308 */ /* 0x0005e20000000800 */
[----:B---3--:R-:W-:Y:S09]  /*7520*/  FMUL.FTZ R27, R0, R147 ;  /* 0x00000093001b7220 */ /* 0x008ff20000410000 */
[----:B------:R3:W-:Y:S01]  /*7530*/  MUFU.EX2 R167, R31 ;  /* 0x0000001f00a77308 */ /* 0x0007e20000000800 */
[----:B-1----:R-:W-:Y:S05]  /*7540*/  @P0 IMAD.WIDE.U32 R4, R215, c[0x0][0x1e0], RZ ;  /* 0x00007800d7040a25 */ /* 0x002fea00078e00ff */
[----:B------:R-:W-:Y:S01]  /*7550*/  @P0 IADD3 R5, R5, R8, RZ ;  /* 0x0000000805050210 */ /* 0x000fe20007ffe0ff */
[----:B------:R-:W-:Y:S03]  /*7560*/  FFMA.FTZ R8, R20, c[0x0][0x2d0], -R164 ;  /* 0x0000b40014087a23 */ /* 0x000fe600000108a4 */
[----:B------:R1:W-:Y:S01]  /*7570*/  MUFU.EX2 R186, R44 ;  /* 0x0000002c00ba7308 */ /* 0x0003e20000000800 */
[----:B------:R-:W-:Y:S01]  /*7580*/  @P0 IMAD.WIDE.U32 R6, R4, 0x50, R6 ;  /* 0x0000005004060825 */ /* 0x000fe200078e0006 */
[----:B------:R-:W-:Y:S03]  /*7590*/  @P0 MOV R4, c[0x0][0x1e0] ;  /* 0x0000780000040a02 */ /* 0x000fe60000000f00 */
[----:B------:R-:W-:Y:S01]  /*75a0*/  FFMA.FTZ R20, R29, c[0x0][0x2d0], -R166 ;  /* 0x0000b4001d147a23 */ /* 0x000fe200000108a6 */
[----:B------:R-:W-:Y:S01]  /*75b0*/  @P0 LEA R10, P2, R6, c[0x0][0x1c8], 0x1 ;  /* 0x00007200060a0a11 */ /* 0x000fe200078408ff */
[----:B------:R-:W-:Y:S01]  /*75c0*/  FMUL.FTZ R29, R117, R149 ;  /* 0x00000095751d7220 */ /* 0x000fe20000410000 */
[----:B------:R-:W-:Y:S01]  /*75d0*/  @P0 SHF.L.U64.HI R12, R4, 0x5, R9 ;  /* 0x00000005040c0819 */ /* 0x000fe20000010209 */
[C---:B--2---:R-:W-:Y:S01]  /*75e0*/  FMUL.FTZ R30, R116.reuse, R150 ;  /* 0x00000096741e7220 */ /* 0x044fe20000410000 */
[----:B------:R2:W4:Y:S01]  /*75f0*/  MUFU.EX2 R228, R8 ;  /* 0x0000000800e47308 */ /* 0x0005220000000800 */
[----:B---3--:R-:W-:Y:S09]  /*7600*/  FMUL.FTZ R31, R116, R151 ;  /* 0x00000097741f7220 */ /* 0x008ff20000410000 */
[----:B------:R3:W-:Y:S01]  /*7610*/  MUFU.EX2 R217, R20 ;  /* 0x0000001400d97308 */ /* 0x0007e20000000800 */
[----:B-1----:R-:W-:Y:S09]  /*7620*/  FFMA.FTZ R44, R54, c[0x0][0x2d0], -R165 ;  /* 0x0000b400362c7a23 */ /* 0x002ff200000108a5 */
[----:B------:R-:W-:Y:S01]  /*7630*/  MUFU.EX2 R185, R44 ;  /* 0x0000002c00b97308 */ /* 0x000fe20000000800 */
[----:B--2---:R-:W-:Y:S01]  /*7640*/  @P0 IMAD R8, R5, 0x50, RZ ;  /* 0x0000005005080824 */ /* 0x004fe200078e02ff */
[----:B------:R-:W-:Y:S02]  /*7650*/  @P0 SHF.L.U32 R5, R4, 0x5, RZ ;  /* 0x0000000504050819 */ /* 0x000fe400000006ff */
[----:B----4-:R-:W-:Y:S02]  /*7660*/  F2FP.PACK_AB R48, R227, R228 ;  /* 0x000000e4e330723e */ /* 0x010fe400000000ff */
[----:B------:R-:W-:Y:S04]  /*7670*/  @P0 IADD3 R7, R7, R8, RZ ;  /* 0x0000000807070210 */ /* 0x000fe80007ffe0ff */
[----:B------:R-:W-:Y:S01]  /*7680*/  MUFU.EX2 R184, R52 ;  /* 0x0000003400b87308 */ /* 0x000fe20000000800 */
[-C--:B------:R-:W-:Y:S02]  /*7690*/  @P0 IADD3 R8, P4, R10, R5.reuse, RZ ;  /* 0x000000050a080210 */ /* 0x080fe40007f9e0ff */
[----:B------:R-:W-:Y:S01]  /*76a0*/  @P0 LEA.HI.X R11, R6, c[0x0][0x1cc], R7, 0x1, P2 ;  /* 0x00007300060b0a11 */ /* 0x000fe200010f0c07 */
[--C-:B------:R-:W-:Y:S01]  /*76b0*/  FFMA.FTZ R7, R32, c[0x0][0x2d0], -R164.reuse ;  /* 0x0000b40020077a23 */ /* 0x100fe200000108a4 */
[-C--:B------:R-:W-:Y:S01]  /*76c0*/  @P0 IADD3 R6, P3, R8, R5.reuse, RZ ;  /* 0x0000000508060210 */ /* 0x080fe20007f7e0ff */
[----:B---3--:R-:W-:Y:S01]  /*76d0*/  FMUL.FTZ R20, R117, R136 ;  /* 0x0000008875147220 */ /* 0x008fe20000410000 */
[----:B------:R-:W-:Y:S01]  /*76e0*/  @P0 IADD3.X R9, R11, R12, RZ, P4, !PT ;  /* 0x0000000c0b090210 */ /* 0x000fe200027fe4ff */
[----:B------:R1:W-:Y:S01]  /*76f0*/  @P0 LDGSTS.E.BYPASS.LTC128B.128 [R216+0x2900], [R10.64], !P1 ;  /* 0x029000000ad80fae */ /* 0x0003e2000c901d48 */
[-C--:B------:R-:W-:Y:S01]  /*7700*/  @P0 IADD3 R4, P2, R6, R5.reuse, RZ ;  /* 0x0000000506040210 */ /* 0x080fe20007f5e0ff */
[----:B------:R2:W-:Y:S01]  /*7710*/  MUFU.EX2 R226, R7 ;  /* 0x0000000700e27308 */ /* 0x0005e20000000800 */
[----:B------:R-:W-:Y:S05]  /*7720*/  FMUL.FTZ R32, R115, R140 ;  /* 0x0000008c73207220 */ /* 0x000fea0000410000 */
[----:B------:R3:W-:Y:S04]  /*7730*/  @P0 LDGSTS.E.BYPASS.LTC128B.128 [R216+0x3100], [R8.64], !P1 ;  /* 0x0310000008d80fae */ /* 0x0007e8000c901d48 */
[----:B------:R-:W-:Y:S10]  /*7740*/  MUFU.EX2 R180, R67 ;  /* 0x0000004300b47308 */ /* 0x000ff40000000800 */
[----:B------:R4:W-:Y:S01]  /*7750*/  MUFU.EX2 R179, R56 ;  /* 0x0000003800b37308 */ /* 0x0009e20000000800 */
[-C--:B--2---:R-:W-:Y:S01]  /*7760*/  @P0 IADD3.X R7, R9, R12.reuse, RZ, P3, !PT ;  /* 0x0000000c09070210 */ /* 0x084fe20001ffe4ff */
[----:B-1----:R-:W-:Y:S01]  /*7770*/  FFMA.FTZ R11, R33, c[0x0][0x2d0], -R164 ;  /* 0x0000b400210b7a23 */ /* 0x002fe200000108a4 */
[----:B------:R-:W-:Y:S01]  /*7780*/  @P0 IADD3 R10, P3, R4, R5, RZ ;  /* 0x00000005040a0210 */ /* 0x000fe20007f7e0ff */
[----:B------:R-:W-:Y:S01]  /*7790*/  FMUL.FTZ R33, R115, R141 ;  /* 0x0000008d73217220 */ /* 0x000fe20000410000 */
[----:B------:R-:W-:Y:S01]  /*77a0*/  @P0 IADD3.X R5, R7, R12, RZ, P2, !PT ;  /* 0x0000000c07050210 */ /* 0x000fe200017fe4ff */
[----:B------:R1:W-:Y:S04]  /*77b0*/  @P0 LDGSTS.E.BYPASS.LTC128B.128 [R216+0x3900], [R6.64], !P1 ;  /* 0x0390000006d80fae */ /* 0x0003e8000c901d48 */
[----:B------:R2:W5:Y:S01]  /*77c0*/  MUFU.EX2 R225, R11 ;  /* 0x0000000b00e17308 */ /* 0x0005620000000800 */
[C---:B---3--:R-:W-:Y:S01]  /*77d0*/  FMUL.FTZ R8, R115.reuse, R120 ;  /* 0x0000007873087220 */ /* 0x048fe20000410000 */
[----:B------:R-:W-:Y:S01]  /*77e0*/  F2FP.PACK_AB R120, R230, R229 ;  /* 0x000000e5e678723e */ /* 0x000fe200000000ff */
[----:B------:R-:W-:Y:S01]  /*77f0*/  FMUL.FTZ R9, R115, R121 ;  /* 0x0000007973097220 */ /* 0x000fe20000410000 */
[----:B------:R-:W-:Y:S01]  /*7800*/  F2FP.PACK_AB R121, R172, R171 ;  /* 0x000000abac79723e */ /* 0x000fe200000000ff */
[----:B------:R3:W-:Y:S01]  /*7810*/  @P0 LDGSTS.E.BYPASS.LTC128B.128 [R216+0x4100], [R4.64], !P1 ;  /* 0x0410000004d80fae */ /* 0x0007e2000c901d48 */
[--C-:B----4-:R-:W-:Y:S01]  /*7820*/  FFMA.FTZ R56, R70, c[0x0][0x2d0], -R165.reuse ;  /* 0x0000b40046387a23 */ /* 0x110fe200000108a5 */
[----:B--2---:R-:W-:Y:S01]  /*7830*/  @P0 IADD3.X R11, R5, R12, RZ, P3, !PT ;  /* 0x0000000c050b0210 */ /* 0x004fe20001ffe4ff */
[----:B------:R-:W-:Y:S01]  /*7840*/  FFMA.FTZ R12, R25, c[0x0][0x2d0], -R166 ;  /* 0x0000b400190c7a23 */ /* 0x000fe200000108a6 */
[----:B-----5:R-:W-:Y:S01]  /*7850*/  F2FP.PACK_AB R50, R225, R226 ;  /* 0x000000e2e132723e */ /* 0x020fe200000000ff */
[--C-:B-1----:R-:W-:Y:S03]  /*7860*/  FFMA.FTZ R6, R22, c[0x0][0x2d0], -R165.reuse ;  /* 0x0000b40016067a23 */ /* 0x102fe600000108a5 */
[----:B------:R1:W-:Y:S01]  /*7870*/  @P0 LDGSTS.E.BYPASS.LTC128B.128 [R216+0x4900], [R10.64], !P1 ;  /* 0x049000000ad80fae */ /* 0x0003e2000c901d48 */
[----:B------:R2:W-:Y:S01]  /*7880*/  MUFU.EX2 R219, R12 ;  /* 0x0000000c00db7308 */ /* 0x0005e20000000800 */
[C---:B------:R-:W-:Y:S01]  /*7890*/  FMUL.FTZ R7, R116.reuse, R127 ;  /* 0x0000007f74077220 */ /* 0x040fe20000410000 */
[----:B------:R-:W-:Y:S01]  /*78a0*/  F2FP.PACK_AB R127, R237, R236 ;  /* 0x000000eced7f723e */ /* 0x000fe200000000ff */
[C---:B------:R-:W-:Y:S02]  /*78b0*/  FMUL.FTZ R22, R116.reuse, R138 ;  /* 0x0000008a74167220 */ /* 0x040fe40000410000 */
[--C-:B---3--:R-:W-:Y:S02]  /*78c0*/  FFMA.FTZ R4, R23, c[0x0][0x2d0], -R165.reuse ;  /* 0x0000b40017047a23 */ /* 0x108fe400000108a5 */
[----:B------:R-:W3:Y:S01]  /*78d0*/  LDSM.16.MT88.4 R156, [R200] ;  /* 0x00000000c89c783b */ /* 0x000ee20000004200 */
[----:B------:R-:W-:Y:S01]  /*78e0*/  FMUL.FTZ R5, R117, R125 ;  /* 0x0000007d75057220 */ /* 0x000fe20000410000 */
[----:B------:R-:W-:Y:S01]  /*78f0*/  F2FP.PACK_AB R125, R235, R233 ;  /* 0x000000e9eb7d723e */ /* 0x000fe200000000ff */
[----:B------:R4:W-:Y:S01]  /*7900*/  MUFU.EX2 R222, R4 ;  /* 0x0000000400de7308 */ /* 0x0009e20000000800 */
[----:B------:R-:W-:Y:S02]  /*7910*/  FMUL.FTZ R23, R116, R139 ;  /* 0x0000008b74177220 */ /* 0x000fe40000410000 */
[C---:B------:R-:W-:Y:S02]  /*7920*/  FMUL.FTZ R25, R115.reuse, R145 ;  /* 0x0000009173197220 */ /* 0x040fe40000410000 */
[----:B------:R-:W5:Y:S05]  /*7930*/  LDSM.16.MT88.4 R160, [R204] ;  /* 0x00000000cca0783b */ /* 0x000f6a0000004200 */
[----:B------:R3:W3:Y:S03]  /*7940*/  MUFU.EX2 R221, R6 ;  /* 0x0000000600dd7308 */ /* 0x0006e60000000800 */
[----:B------:R-:W-:Y:S01]  /*7950*/  LDSM.16.MT88.4 R132, [R203] ;  /* 0x00000000cb84783b */ /* 0x000fe20000004200 */
[----:B--2---:R-:W-:Y:S02]  /*7960*/  FMUL.FTZ R12, R115, R128 ;  /* 0x00000080730c7220 */ /* 0x004fe40000410000 */
[----:B-1----:R-:W-:Y:S01]  /*7970*/  FMUL.FTZ R10, R0, R122 ;  /* 0x0000007a000a7220 */ /* 0x002fe20000410000 */
[----:B------:R-:W-:Y:S01]  /*7980*/  F2FP.PACK_AB R122, R234, R231 ;  /* 0x000000e7ea7a723e */ /* 0x000fe200000000ff */
[----:B------:R-:W-:Y:S01]  /*7990*/  FMUL.FTZ R11, R0, R123 ;  /* 0x0000007b000b7220 */ /* 0x000fe20000410000 */
[----:B------:R-:W-:Y:S02]  /*79a0*/  F2FP.PACK_AB R123, R174, R173 ;  /* 0x000000adae7b723e */ /* 0x000fe400000000ff */
[----:B------:R-:W1:Y:S01]  /*79b0*/  LDSM.16.MT88.4 R128, [R201] ;  /* 0x00000000c980783b */ /* 0x000e620000004200 */
[--C-:B----4-:R-:W-:Y:S02]  /*79c0*/  FFMA.FTZ R4, R34, c[0x0][0x2d0], -R165.reuse ;  /* 0x0000b40022047a23 */ /* 0x110fe400000108a5 */
[----:B------:R-:W-:Y:S02]  /*79d0*/  FMUL.FTZ R34, R0, R142 ;  /* 0x0000008e00227220 */ /* 0x000fe40000410000 */
[----:B------:R2:W-:Y:S03]  /*79e0*/  MUFU.EX2 R223, R4 ;  /* 0x0000000400df7308 */ /* 0x0005e60000000800 */
[----:B------:R-:W-:Y:S01]  /*79f0*/  LDSM.16.MT88.4 R52, [R204+0x1000] ;  /* 0x00100000cc34783b */ /* 0x000fe20000004200 */
[----:B---3--:R-:W-:Y:S01]  /*7a00*/  FMUL.FTZ R6, R116, R126 ;  /* 0x0000007e74067220 */ /* 0x008fe20000410000 */
[----:B------:R-:W-:Y:S02]  /*7a10*/  F2FP.PACK_AB R126, R240, R238 ;  /* 0x000000eef07e723e */ /* 0x000fe400000000ff */
[----:B------:R-:W-:Y:S04]  /*7a20*/  F2FP.PACK_AB R49, R222, R221 ;  /* 0x000000ddde31723e */ /* 0x000fe800000000ff */
[----:B------:R-:W0:Y:S01]  /*7a30*/  LDGDEPBAR ;  /* 0x00000000000079af */ /* 0x000e220000000000 */
[----:B--2---:R-:W-:Y:S02]  /*7a40*/  FFMA.FTZ R4, R35, c[0x0][0x2d0], -R165 ;  /* 0x0000b40023047a23 */ /* 0x004fe400000108a5 */
[C---:B------:R-:W-:Y:S02]  /*7a50*/  FMUL.FTZ R35, R0.reuse, R143 ;  /* 0x0000008f00237220 */ /* 0x040fe40000410000 */
[----:B------:R2:W3:Y:S01]  /*7a60*/  MUFU.EX2 R224, R4 ;  /* 0x0000000400e07308 */ /* 0x0004e20000000800 */
[----:B------:R-:W-:Y:S04]  /*7a70*/  FFMA.FTZ R0, R0, R244, R171 ;  /* 0x000000f400007223 */ /* 0x000fe800000100ab */
[----:B------:R-:W-:Y:S02]  /*7a80*/  FADD.FTZ R0, R172, R0 ;  /* 0x00000000ac007221 */ /* 0x000fe40000010000 */
[----:B--2---:R-:W-:Y:S01]  /*7a90*/  FFMA.FTZ R4, R24, c[0x0][0x2d0], -R166 ;  /* 0x0000b40018047a23 */ /* 0x004fe200000108a6 */
[----:B---3--:R-:W-:Y:S01]  /*7aa0*/  F2FP.PACK_AB R51, R224, R223 ;  /* 0x000000dfe033723e */ /* 0x008fe200000000ff */
[----:B------:R-:W-:Y:S02]  /*7ab0*/  FMUL.FTZ R24, R115, R144 ;  /* 0x0000009073187220 */ /* 0x000fe40000410000 */
[----:B------:R2:W3:Y:S02]  /*7ac0*/  MUFU.EX2 R220, R4 ;  /* 0x0000000400dc7308 */ /* 0x0004e40000000800 */
[----:B--2---:R-:W-:Y:S01]  /*7ad0*/  FMUL.FTZ R4, R117, R124 ;  /* 0x0000007c75047220 */ /* 0x004fe20000410000 */
[----:B------:R-:W-:Y:S07]  /*7ae0*/  F2FP.PACK_AB R124, R239, R232 ;  /* 0x000000e8ef7c723e */ /* 0x000fee00000000ff */
[-C--:B------:R-:W-:Y:S08]  /*7af0*/  HMMA.16816.F32 R4, R124, R156.reuse, R4 ;  /* 0x0000009c7c04723c */ /* 0x080ff00000001804 */
[C---:B------:R-:W-:Y:S08]  /*7b00*/  HMMA.16816.F32 R8, R120.reuse, R156, R8 ;  /* 0x0000009c7808723c */ /* 0x040ff00000001808 */
[-C--:B------:R-:W-:Y:S08]  /*7b10*/  HMMA.16816.F32 R12, R120, R158.reuse, R12 ;  /* 0x0000009e780c723c */ /* 0x080ff0000000180c */
[C---:B------:R-:W-:Y:S01]  /*7b20*/  HMMA.16816.F32 R16, R124.reuse, R158, R16 ;  /* 0x0000009e7c10723c */ /* 0x040fe20000001810 */
[----:B------:R-:W-:Y:S07]  /*7b30*/  MUFU.EX2 R158, R46 ;  /* 0x0000002e009e7308 */ /* 0x000fee0000000800 */
[-C--:B-----5:R-:W-:Y:S03]  /*7b40*/  HMMA.16816.F32 R20, R124, R160.reuse, R20 ;  /* 0x000000a07c14723c */ /* 0x0a0fe60000001814 */
[----:B------:R2:W-:Y:S05]  /*7b50*/  MUFU.EX2 R159, R47 ;  /* 0x0000002f009f7308 */ /* 0x0005ea0000000800 */
[C---:B------:R-:W-:Y:S05]  /*7b60*/  HMMA.16816.F32 R32, R120.reuse, R160, R32 ;  /* 0x000000a07820723c */ /* 0x040fea0000001820 */
[----:B------:R-:W-:Y:S03]  /*7b70*/  MUFU.EX2 R161, R42 ;  /* 0x0000002a00a17308 */ /* 0x000fe60000000800 */
[-C--:B------:R-:W-:Y:S07]  /*7b80*/  HMMA.16816.F32 R24, R120, R162.reuse, R24 ;  /* 0x000000a27818723c */ /* 0x080fee0000001818 */
[----:B------:R4:W5:Y:S01]  /*7b90*/  MUFU.EX2 R160, R43 ;  /* 0x0000002b00a07308 */ /* 0x0009620000000800 */
[C---:B------:R-:W-:Y:S01]  /*7ba0*/  HMMA.16816.F32 R84, R124.reuse, R162, R84 ;  /* 0x000000a27c54723c */ /* 0x040fe20000001854 */
[----:B--2---:R-:W-:Y:S07]  /*7bb0*/  LDSM.16.MT88.4 R44, [R200+0x1000] ;  /* 0x00100000c82c783b */ /* 0x004fee0000004200 */
[-C--:B-1----:R-:W-:Y:S01]  /*7bc0*/  HMMA.16816.F32 R28, R124, R128.reuse, R28 ;  /* 0x000000807c1c723c */ /* 0x082fe2000000181c */
[----:B------:R1:W-:Y:S07]  /*7bd0*/  MUFU.EX2 R162, R56 ;  /* 0x0000003800a27308 */ /* 0x0003ee0000000800 */
[C---:B------:R-:W-:Y:S01]  /*7be0*/  HMMA.16816.F32 R88, R120.reuse, R128, R88 ;  /* 0x000000807858723c */ /* 0x040fe20000001858 */
[----:B----4-:R-:W-:Y:S07]  /*7bf0*/  LDSM.16.MT88.4 R40, [R203+0x800] ;  /* 0x00080000cb28783b */ /* 0x010fee0000004200 */
[-C--:B------:R-:W-:Y:S08]  /*7c00*/  HMMA.16816.F32 R92, R120, R130.reuse, R92 ;  /* 0x00000082785c723c */ /* 0x080ff0000000185c */
[C---:B------:R-:W-:Y:S01]  /*7c10*/  HMMA.16816.F32 R96, R124.reuse, R130, R96 ;  /* 0x000000827c60723c */ /* 0x040fe20000001860 */
[----:B------:R-:W2:Y:S03]  /*7c20*/  LDSM.16.MT88.4 R128, [R200+0x800] ;  /* 0x00080000c880783b */ /* 0x000ea60000004200 */
[--C-:B-1----:R-:W-:Y:S04]  /*7c30*/  FFMA.FTZ R56, R71, c[0x0][0x2d0], -R165.reuse ;  /* 0x0000b40047387a23 */ /* 0x102fe800000108a5 */
[-C--:B------:R-:W-:Y:S01]  /*7c40*/  HMMA.16816.F32 R100, R124, R132.reuse, R100 ;  /* 0x000000847c64723c */ /* 0x080fe20000001864 */
[----:B------:R1:W-:Y:S07]  /*7c50*/  MUFU.EX2 R71, R56 ;  /* 0x0000003800477308 */ /* 0x0003ee0000000800 */
[C---:B------:R-:W-:Y:S08]  /*7c60*/  HMMA.16816.F32 R104, R120.reuse, R132, R104 ;  /* 0x000000847868723c */ /* 0x040ff00000001868 */
[-C--:B------:R-:W-:Y:S07]  /*7c70*/  HMMA.16816.F32 R36, R120, R134.reuse, R36 ;  /* 0x000000867824723c */ /* 0x080fee0000001824 */
[----:B---3--:R-:W-:Y:S01]  /*7c80*/  F2FP.PACK_AB R120, R219, R220 ;  /* 0x000000dcdb78723e */ /* 0x008fe200000000ff */
[----:B------:R-:W-:Y:S01]  /*7c90*/  HMMA.16816.F32 R108, R124, R134, R108 ;  /* 0x000000867c6c723c */ /* 0x000fe2000000186c */
[----:B------:R-:W3:Y:S03]  /*7ca0*/  LDSM.16.MT88.4 R124, [R204+0x800] ;  /* 0x00080000cc7c783b */ /* 0x000ee60000004200 */
[--C-:B-1----:R-:W-:Y:S01]  /*7cb0*/  FFMA.FTZ R56, R83, c[0x0][0x2d0], -R165.reuse ;  /* 0x0000b40053387a23 */ /* 0x102fe200000108a5 */
[----:B------:R-:W-:Y:S02]  /*7cc0*/  F2FP.PACK_AB R122, R217, R218 ;  /* 0x000000dad97a723e */ /* 0x000fe400000000ff */
[----:B------:R-:W-:Y:S01]  /*7cd0*/  F2FP.PACK_AB R121, R169, R170 ;  /* 0x000000aaa979723e */ /* 0x000fe200000000ff */
[-C--:B--2---:R-:W-:Y:S01]  /*7ce0*/  HMMA.16816.F32 R4, R48, R128.reuse, R4 ;  /* 0x000000803004723c */ /* 0x084fe20000001804 */
[----:B------:R-:W1:Y:S04]  /*7cf0*/  LDSM.16.MT88.4 R132, [R201+0x800] ;  /* 0x00080000c984783b */ /* 0x000e680000004200 */
[----:B------:R-:W-:Y:S07]  /*7d00*/  F2FP.PACK_AB R123, R167, R168 ;  /* 0x000000a8a77b723e */ /* 0x000fee00000000ff */
[C---:B------:R-:W-:Y:S08]  /*7d10*/  HMMA.16816.F32 R8, R120.reuse, R128, R8 ;  /* 0x000000807808723c */ /* 0x040ff00000001808 */
[-C--:B------:R-:W-:Y:S08]  /*7d20*/  HMMA.16816.F32 R12, R120, R130.reuse, R12 ;  /* 0x00000082780c723c */ /* 0x080ff0000000180c */
[C---:B------:R-:W-:Y:S08]  /*7d30*/  HMMA.16816.F32 R16, R48.reuse, R130, R16 ;  /* 0x000000823010723c */ /* 0x040ff00000001810 */
[-C--:B---3--:R-:W-:Y:S08]  /*7d40*/  HMMA.16816.F32 R20, R48, R124.reuse, R20 ;  /* 0x0000007c3014723c */ /* 0x088ff00000001814 */
[C---:B------:R-:W-:Y:S08]  /*7d50*/  HMMA.16816.F32 R32, R120.reuse, R124, R32 ;  /* 0x0000007c7820723c */ /* 0x040ff00000001820 */
[-C--:B------:R-:W-:Y:S08]  /*7d60*/  HMMA.16816.F32 R24, R120, R126.reuse, R24 ;  /* 0x0000007e7818723c */ /* 0x080ff00000001818 */
[C---:B------:R-:W-:Y:S08]  /*7d70*/  HMMA.16816.F32 R84, R48.reuse, R126, R84 ;  /* 0x0000007e3054723c */ /* 0x040ff00000001854 */
[-C--:B-1----:R-:W-:Y:S08]  /*7d80*/  HMMA.16816.F32 R28, R48, R132.reuse, R28 ;  /* 0x00000084301c723c */ /* 0x082ff0000000181c */
[C---:B------:R-:W-:Y:S08]  /*7d90*/  HMMA.16816.F32 R88, R120.reuse, R132, R88 ;  /* 0x000000847858723c */ /* 0x040ff00000001858 */
[-C--:B------:R-:W-:Y:S08]  /*7da0*/  HMMA.16816.F32 R92, R120, R134.reuse, R92 ;  /* 0x00000086785c723c */ /* 0x080ff0000000185c */
[C---:B------:R-:W-:Y:S01]  /*7db0*/  HMMA.16816.F32 R96, R48.reuse, R134, R96 ;  /* 0x000000863060723c */ /* 0x040fe20000001860 */
[----:B------:R-:W-:Y:S07]  /*7dc0*/  LDSM.16.MT88.4 R132, [R200+0x2000] ;  /* 0x00200000c884783b */ /* 0x000fee0000004200 */
[-C--:B------:R-:W-:Y:S08]  /*7dd0*/  HMMA.16816.F32 R100, R48, R40.reuse, R100 ;  /* 0x000000283064723c */ /* 0x080ff00000001864 */
[C---:B------:R-:W-:Y:S07]  /*7de0*/  HMMA.16816.F32 R104, R120.reuse, R40, R104 ;  /* 0x000000287868723c */ /* 0x040fee0000001868 */
[----:B------:R-:W-:Y:S01]  /*7df0*/  FFMA.FTZ R40, R65, c[0x0][0x2d0], -R164 ;  /* 0x0000b40041287a23 */ /* 0x000fe200000108a4 */
[-C--:B------:R-:W-:Y:S03]  /*7e00*/  HMMA.16816.F32 R36, R120, R42.reuse, R36 ;  /* 0x0000002a7824723c */ /* 0x080fe60000001824 */
[----:B------:R1:W-:Y:S01]  /*7e10*/  MUFU.EX2 R182, R40 ;  /* 0x0000002800b67308 */ /* 0x0003e20000000800 */
[----:B------:R-:W-:Y:S04]  /*7e20*/  F2FP.PACK_AB R41, R194, R195 ;  /* 0x000000c3c229723e */ /* 0x000fe800000000ff */
[----:B------:R-:W-:Y:S07]  /*7e30*/  HMMA.16816.F32 R108, R48, R42, R108 ;  /* 0x0000002a306c723c */ /* 0x000fee000000186c */
[----:B------:R-:W-:Y:S02]  /*7e40*/  F2FP.PACK_AB R42, R196, R197 ;  /* 0x000000c5c42a723e */ /* 0x000fe400000000ff */
[----:B------:R-:W-:Y:S03]  /*7e50*/  F2FP.PACK_AB R43, R192, R193 ;  /* 0x000000c1c02b723e */ /* 0x000fe600000000ff */
[----:B------:R-:W-:Y:S02]  /*7e60*/  F2FP.PACK_AB R48, R190, R191 ;  /* 0x000000bfbe30723e */ /* 0x000fe400000000ff */
[----:B-----5:R-:W-:Y:S02]  /*7e70*/  F2FP.PACK_AB R49, R160, R161 ;  /* 0x000000a1a031723e */ /* 0x020fe400000000ff */
[----:B------:R-:W-:Y:S02]  /*7e80*/  F2FP.PACK_AB R50, R188, R189 ;  /* 0x000000bdbc32723e */ /* 0x000fe400000000ff */
[----:B------:R-:W-:Y:S01]  /*7e90*/  F2FP.PACK_AB R51, R159, R158 ;  /* 0x0000009e9f33723e */ /* 0x000fe200000000ff */
[----:B-1----:R-:W-:Y:S02]  /*7ea0*/  FFMA.FTZ R40, R66, c[0x0][0x2d0], -R165 ;  /* 0x0000b40042287a23 */ /* 0x002fe400000108a5 */
[----:B------:R-:W1:Y:S02]  /*7eb0*/  LDSM.16.MT88.4 R64, [R201+0x1000] ;  /* 0x00100000c940783b */ /* 0x000e640000004200 */
[----:B------:R2:W-:Y:S02]  /*7ec0*/  MUFU.EX2 R181, R40 ;  /* 0x0000002800b57308 */ /* 0x0005e40000000800 */
[----:B--2---:R-:W-:Y:S07]  /*7ed0*/  F2FP.PACK_AB R40, R198, R199 ;  /* 0x000000c7c628723e */ /* 0x004fee00000000ff */
[-C--:B------:R-:W-:Y:S08]  /*7ee0*/  HMMA.16816.F32 R4, R40, R44.reuse, R4 ;  /* 0x0000002c2804723c */ /* 0x080ff00000001804 */
[C---:B------:R-:W-:Y:S07]  /*7ef0*/  HMMA.16816.F32 R8, R48.reuse, R44, R8 ;  /* 0x0000002c3008723c */ /* 0x040fee0000001808 */
[--C-:B------:R-:W-:Y:S01]  /*7f00*/  FFMA.FTZ R44, R57, c[0x0][0x2d0], -R166.reuse ;  /* 0x0000b400392c7a23 */ /* 0x100fe200000108a6 */
[-C--:B------:R-:W-:Y:S03]  /*7f10*/  HMMA.16816.F32 R12, R48, R46.reuse, R12 ;  /* 0x0000002e300c723c */ /* 0x080fe6000000180c */
[----:B------:R2:W-:Y:S05]  /*7f20*/  MUFU.EX2 R178, R44 ;  /* 0x0000002c00b27308 */ /* 0x0005ea0000000800 */
[C---:B------:R-:W-:Y:S08]  /*7f30*/  HMMA.16816.F32 R16, R40.reuse, R46, R16 ;  /* 0x0000002e2810723c */ /* 0x040ff00000001810 */
[-C--:B------:R-:W-:Y:S08]  /*7f40*/  HMMA.16816.F32 R20, R40, R52.reuse, R20 ;  /* 0x000000342814723c */ /* 0x080ff00000001814 */
[C---:B------:R-:W-:Y:S04]  /*7f50*/  HMMA.16816.F32 R32, R48.reuse, R52, R32 ;  /* 0x000000343020723c */ /* 0x040fe80000001820 */
[--C-:B--2---:R-:W-:Y:S03]  /*7f60*/  FFMA.FTZ R44, R58, c[0x0][0x2d0], -R3.reuse ;  /* 0x0000b4003a2c7a23 */ /* 0x104fe60000010803 */
[--C-:B------:R-:W-:Y:S01]  /*7f70*/  FFMA.FTZ R52, R61, c[0x0][0x2d0], -R166.reuse ;  /* 0x0000b4003d347a23 */ /* 0x100fe200000108a6 */
[-C--:B------:R-:W-:Y:S01]  /*7f80*/  HMMA.16816.F32 R24, R48, R54.reuse, R24 ;  /* 0x000000363018723c */ /* 0x080fe20000001818 */
[----:B------:R2:W-:Y:S07]  /*7f90*/  MUFU.EX2 R157, R44 ;  /* 0x0000002c009d7308 */ /* 0x0005ee0000000800 */
[C---:B------:R-:W-:Y:S03]  /*7fa0*/  HMMA.16816.F32 R84, R40.reuse, R54, R84 ;  /* 0x000000362854723c */ /* 0x040fe60000001854 */
[----:B------:R3:W-:Y:S05]  /*7fb0*/  MUFU.EX2 R176, R52 ;  /* 0x0000003400b07308 */ /* 0x0007ea0000000800 */
[-C--:B-1----:R-:W-:Y:S08]  /*7fc0*/  HMMA.16816.F32 R28, R40, R64.reuse, R28 ;  /* 0x00000040281c723c */ /* 0x082ff0000000181c */
[C---:B------:R-:W-:Y:S04]  /*7fd0*/  HMMA.16816.F32 R88, R48.reuse, R64, R88 ;  /* 0x000000403058723c */ /* 0x040fe80000001858 */
[--C-:B--2---:R-:W-:Y:S04]  /*7fe0*/  FFMA.FTZ R44, R59, c[0x0][0x2d0], -R3.reuse ;  /* 0x0000b4003b2c7a23 */ /* 0x104fe80000010803 */
[-C--:B------:R-:W-:Y:S01]  /*7ff0*/  HMMA.16816.F32 R92, R48, R66.reuse, R92 ;  /* 0x00000042305c723c */ /* 0x080fe2000000185c */
[----:B------:R1:W2:Y:S03]  /*8000*/  MUFU.EX2 R156, R44 ;  /* 0x0000002c009c7308 */ /* 0x0002a60000000800 */
[--C-:B---3--:R-:W-:Y:S04]  /*8010*/  FFMA.FTZ R52, R62, c[0x0][0x2d0], -R3.reuse ;  /* 0x0000b4003e347a23 */ /* 0x108fe80000010803 */
[C---:B------:R-:W-:Y:S03]  /*8020*/  HMMA.16816.F32 R96, R40.reuse, R66, R96 ;  /* 0x000000422860723c */ /* 0x040fe60000001860 */
[----:B------:R3:W-:Y:S10]  /*8030*/  MUFU.EX2 R118, R52 ;  /* 0x0000003400767308 */ /* 0x0007f40000000800 */
[----:B------:R4:W-:Y:S01]  /*8040*/  MUFU.EX2 R67, R56 ;  /* 0x0000003800437308 */ /* 0x0009e20000000800 */
[----:B-1----:R-:W-:Y:S09]  /*8050*/  FFMA.FTZ R44, R60, c[0x0][0x2d0], -R166 ;  /* 0x0000b4003c2c7a23 */ /* 0x002ff200000108a6 */
[----:B------:R1:W5:Y:S01]  /*8060*/  MUFU.EX2 R177, R44 ;  /* 0x0000002c00b17308 */ /* 0x0003620000000800 */
[----:B---3--:R-:W-:Y:S09]  /*8070*/  FFMA.FTZ R52, R63, c[0x0][0x2d0], -R3 ;  /* 0x0000b4003f347a23 */ /* 0x008ff20000010803 */
[----:B------:R3:W2:Y:S01]  /*8080*/  MUFU.EX2 R62, R52 ;  /* 0x00000034003e7308 */ /* 0x0006a20000000800 */
[----:B----4-:R-:W-:Y:S08]  /*8090*/  LDSM.16.MT88.4 R56, [R201+0x1800] ;  /* 0x00180000c938783b */ /* 0x010ff00000004200 */
[----:B-1----:R-:W1:Y:S01]  /*80a0*/  LDSM.16.MT88.4 R44, [R203+0x1000] ;  /* 0x00100000cb2c783b */ /* 0x002e620000004200 */
[--C-:B---3--:R-:W-:Y:S04]  /*80b0*/  FFMA.FTZ R52, R68, c[0x0][0x2d0], -R164.reuse ;  /* 0x0000b40044347a23 */ /* 0x108fe800000108a4 */
[----:B------:R3:W-:Y:S02]  /*80c0*/  MUFU.EX2 R175, R52 ;  /* 0x0000003400af7308 */ /* 0x0007e40000000800 */
[--C-:B---3--:R-:W-:Y:S01]  /*80d0*/  FFMA.FTZ R52, R69, c[0x0][0x2d0], -R164.reuse ;  /* 0x0000b40045347a23 */ /* 0x108fe200000108a4 */
[-C--:B-1----:R-:W-:Y:S07]  /*80e0*/  HMMA.16816.F32 R100, R40, R44.reuse, R100 ;  /* 0x0000002c2864723c */ /* 0x082fee0000001864 */
[----:B------:R1:W-:Y:S01]  /*80f0*/  MUFU.EX2 R163, R52 ;  /* 0x0000003400a37308 */ /* 0x0003e20000000800 */
[C---:B------:R-:W-:Y:S07]  /*8100*/  HMMA.16816.F32 R104, R48.reuse, R44, R104 ;  /* 0x0000002c3068723c */ /* 0x040fee0000001868 */
[--C-:B------:R-:W-:Y:S01]  /*8110*/  FFMA.FTZ R44, R80, c[0x0][0x2d0], -R164.reuse ;  /* 0x0000b400502c7a23 */ /* 0x100fe200000108a4 */
[-C--:B------:R-:W-:Y:S01]  /*8120*/  HMMA.16816.F32 R36, R48, R46.reuse, R36 ;  /* 0x0000002e3024723c */ /* 0x080fe20000001824 */
[----:B------:R-:W-:Y:S02]  /*8130*/  LDSM.16.MT88.4 R48, [R204+0x1800] ;  /* 0x00180000cc30783b */ /* 0x000fe40000004200 */
[----:B------:R3:W-:Y:S01]  /*8140*/  MUFU.EX2 R70, R44 ;  /* 0x0000002c00467308 */ /* 0x0007e20000000800 */
[----:B--2---:R-:W-:Y:S04]  /*8150*/  F2FP.PACK_AB R45, R156, R157 ;  /* 0x0000009d9c2d723e */ /* 0x004fe800000000ff */
[----:B------:R-:W-:Y:S01]  /*8160*/  HMMA.16816.F32 R108, R40, R46, R108 ;  /* 0x0000002e286c723c */ /* 0x000fe2000000186c */
[----:B-1----:R-:W1:Y:S06]  /*8170*/  LDSM.16.MT88.4 R52, [R200+0x1800] ;  /* 0x00180000c834783b */ /* 0x002e6c0000004200 */
[----:B------:R-:W-:Y:S02]  /*8180*/  F2FP.PACK_AB R40, R186, R187 ;  /* 0x000000bbba28723e */ /* 0x000fe400000000ff */
[----:B------:R-:W-:Y:S03]  /*8190*/  F2FP.PACK_AB R41, R183, R185 ;  /* 0x000000b9b729723e */ /* 0x000fe600000000ff */
[----:B------:R-:W-:Y:S02]  /*81a0*/  F2FP.PACK_AB R42, R182, R184 ;  /* 0x000000b8b62a723e */ /* 0x000fe400000000ff */
[----:B------:R-:W-:Y:S02]  /*81b0*/  F2FP.PACK_AB R43, R180, R181 ;  /* 0x000000b5b42b723e */ /* 0x000fe400000000ff */
[----:B-----5:R-:W-:Y:S02]  /*81c0*/  F2FP.PACK_AB R46, R176, R177 ;  /* 0x000000b1b02e723e */ /* 0x020fe400000000ff */
[----:B------:R-:W-:Y:S01]  /*81d0*/  F2FP.PACK_AB R47, R62, R118 ;  /* 0x000000763e2f723e */ /* 0x000fe200000000ff */
[----:B---3--:R-:W-:Y:S04]  /*81e0*/  FFMA.FTZ R44, R81, c[0x0][0x2d0], -R164 ;  /* 0x0000b400512c7a23 */ /* 0x008fe800000108a4 */
[----:B------:R2:W-:Y:S01]  /*81f0*/  MUFU.EX2 R69, R44 ;  /* 0x0000002c00457308 */ /* 0x0005e20000000800 */
[-C--:B-1----:R-:W-:Y:S03]  /*8200*/  HMMA.16816.F32 R4, R40, R52.reuse, R4 ;  /* 0x000000342804723c */ /* 0x082fe60000001804 */
[----:B--2---:R-:W-:Y:S06]  /*8210*/  FFMA.FTZ R44, R82, c[0x0][0x2d0], -R165 ;  /* 0x0000b400522c7a23 */ /* 0x004fec00000108a5 */
[----:B------:R1:W-:Y:S03]  /*8220*/  MUFU.EX2 R68, R44 ;  /* 0x0000002c00447308 */ /* 0x0003e60000000800 */
[----:B-1----:R-:W-:Y:S07]  /*8230*/  F2FP.PACK_AB R44, R178, R179 ;  /* 0x000000b3b22c723e */ /* 0x002fee00000000ff */
[C---:B------:R-:W-:Y:S07]  /*8240*/  HMMA.16816.F32 R8, R44.reuse, R52, R8 ;  /* 0x000000342c08723c */ /* 0x040fee0000001808 */
[--C-:B------:R-:W-:Y:S01]  /*8250*/  FFMA.FTZ R52, R72, c[0x0][0x2d0], -R166.reuse ;  /* 0x0000b40048347a23 */ /* 0x100fe200000108a6 */
[-C--:B------:R-:W-:Y:S03]  /*8260*/  HMMA.16816.F32 R12, R44, R54.reuse, R12 ;  /* 0x000000362c0c723c */ /* 0x080fe6000000180c */
[----:B------:R1:W-:Y:S05]  /*8270*/  MUFU.EX2 R65, R52 ;  /* 0x0000003400417308 */ /* 0x0003ea0000000800 */
[C---:B------:R-:W-:Y:S08]  /*8280*/  HMMA.16816.F32 R16, R40.reuse, R54, R16 ;  /* 0x000000362810723c */ /* 0x040ff00000001810 */
[-C--:B------:R-:W-:Y:S08]  /*8290*/  HMMA.16816.F32 R20, R40, R48.reuse, R20 ;  /* 0x000000302814723c */ /* 0x080ff00000001814 */
[C---:B------:R-:W-:Y:S04]  /*82a0*/  HMMA.16816.F32 R32, R44.reuse, R48, R32 ;  /* 0x000000302c20723c */ /* 0x040fe80000001820 */
[--C-:B-1----:R-:W-:Y:S03]  /*82b0*/  FFMA.FTZ R52, R73, c[0x0][0x2d0], -R166.reuse ;  /* 0x0000b40049347a23 */ /* 0x102fe600000108a6 */
[--C-:B------:R-:W-:Y:S01]  /*82c0*/  FFMA.FTZ R48, R76, c[0x0][0x2d0], -R166.reuse ;  /* 0x0000b4004c307a23 */ /* 0x100fe200000108a6 */
[-C--:B------:R-:W-:Y:S01]  /*82d0*/  HMMA.16816.F32 R24, R44, R50.reuse, R24 ;  /* 0x000000322c18723c */ /* 0x080fe20000001818 */
[----:B------:R1:W2:Y:S07]  /*82e0*/  MUFU.EX2 R66, R52 ;  /* 0x0000003400427308 */ /* 0x0002ae0000000800 */
[C---:B------:R-:W-:Y:S03]  /*82f0*/  HMMA.16816.F32 R84, R40.reuse, R50, R84 ;  /* 0x000000322854723c */ /* 0x040fe60000001854 */
[----:B------:R3:W-:Y:S05]  /*8300*/  MUFU.EX2 R64, R48 ;  /* 0x0000003000407308 */ /* 0x0007ea0000000800 */
[-C--:B------:R-:W-:Y:S08]  /*8310*/  HMMA.16816.F32 R28, R40, R56.reuse, R28 ;  /* 0x00000038281c723c */ /* 0x080ff0000000181c */
[C---:B------:R-:W-:Y:S04]  /*8320*/  HMMA.16816.F32 R88, R44.reuse, R56, R88 ;  /* 0x000000382c58723c */ /* 0x040fe80000001858 */
[--C-:B-1----:R-:W-:Y:S01]  /*8330*/  FFMA.FTZ R52, R74, c[0x0][0x2d0], -R3.reuse ;  /* 0x0000b4004a347a23 */ /* 0x102fe20000010803 */
[----:B--2---:R-:W-:Y:S03]  /*8340*/  F2FP.PACK_AB R152, R66, R65 ;  /* 0x000000414298723e */ /* 0x004fe600000000ff */
[-C--:B------:R-:W-:Y:S01]  /*8350*/  HMMA.16816.F32 R92, R44, R58.reuse, R92 ;  /* 0x0000003a2c5c723c */ /* 0x080fe2000000185c */
[----:B------:R1:W-:Y:S03]  /*8360*/  MUFU.EX2 R61, R52 ;  /* 0x00000034003d7308 */ /* 0x0003e60000000800 */
[----:B---3--:R-:W-:Y:S04]  /*8370*/  FFMA.FTZ R48, R77, c[0x0][0x2d0], -R166 ;  /* 0x0000b4004d307a23 */ /* 0x008fe800000108a6 */
[C---:B------:R-:W-:Y:S03]  /*8380*/  HMMA.16816.F32 R96, R40.reuse, R58, R96 ;  /* 0x0000003a2860723c */ /* 0x040fe60000001860 */
[----:B------:R2:W3:Y:S01]  /*8390*/  MUFU.EX2 R63, R48 ;  /* 0x00000030003f7308 */ /* 0x0004e20000000800 */
[--C-:B-1----:R-:W-:Y:S09]  /*83a0*/  FFMA.FTZ R52, R75, c[0x0][0x2d0], -R3.reuse ;  /* 0x0000b4004b347a23 */ /* 0x102ff20000010803 */
[----:B------:R1:W4:Y:S01]  /*83b0*/  MUFU.EX2 R60, R52 ;  /* 0x00000034003c7308 */ /* 0x0003220000000800 */
[--C-:B--2---:R-:W-:Y:S01]  /*83c0*/  FFMA.FTZ R48, R78, c[0x0][0x2d0], -R3.reuse ;  /* 0x0000b4004e307a23 */ /* 0x104fe20000010803 */
[----:B---3--:R-:W-:Y:S01]  /*83d0*/  F2FP.PACK_AB R154, R63, R64 ;  /* 0x000000403f9a723e */ /* 0x008fe200000000ff */
[----:B------:R-:W-:Y:S07]  /*83e0*/  FFMA.FTZ R3, R79, c[0x0][0x2d0], -R3 ;  /* 0x0000b4004f037a23 */ /* 0x000fee0000010803 */
[----:B------:R2:W-:Y:S10]  /*83f0*/  MUFU.EX2 R57, R48 ;  /* 0x0000003000397308 */ /* 0x0005f40000000800 */
[----:B------:R-:W3:Y:S01]  /*8400*/  MUFU.EX2 R56, R3 ;  /* 0x0000000300387308 */ /* 0x000ee20000000800 */
[----:B-1----:R-:W1:Y:S01]  /*8410*/  LDSM.16.MT88.4 R52, [R203+0x1800] ;  /* 0x00180000cb34783b */ /* 0x002e620000004200 */
[----:B----4-:R-:W-:Y:S07]  /*8420*/  F2FP.PACK_AB R153, R60, R61 ;  /* 0x0000003d3c99723e */ /* 0x010fee00000000ff */
[----:B--2---:R-:W2:Y:S01]  /*8430*/  LDSM.16.MT88.4 R48, [R204+0x2000] ;  /* 0x00200000cc30783b */ /* 0x004ea20000004200 */
[----:B---3--:R-:W-:Y:S01]  /*8440*/  F2FP.PACK_AB R155, R56, R57 ;  /* 0x00000039389b723e */ /* 0x008fe200000000ff */
[----:B------:R-:W-:Y:S04]  /*8450*/  FFMA.FTZ R3, R117, R241, R232 ;  /* 0x000000f175037223 */ /* 0x000fe800000100e8 */
[----:B------:R-:W-:Y:S04]  /*8460*/  FADD.FTZ R3, R239, R3 ;  /* 0x00000003ef037221 */ /* 0x000fe80000010000 */
[----:B------:R-:W-:Y:S01]  /*8470*/  FADD.FTZ R3, R238, R3 ;  /* 0x00000003ee037221 */ /* 0x000fe20000010000 */
[-C--:B-1----:R-:W-:Y:S08]  /*8480*/  HMMA.16816.F32 R100, R40, R52.reuse, R100 ;  /* 0x000000342864723c */ /* 0x082ff00000001864 */
[C---:B------:R-:W-:Y:S07]  /*8490*/  HMMA.16816.F32 R104, R44.reuse, R52, R104 ;  /* 0x000000342c68723c */ /* 0x040fee0000001868 */
[----:B------:R-:W-:Y:S01]  /*84a0*/  FFMA.FTZ R53, R116, R242, R233 ;  /* 0x000000f274357223 */ /* 0x000fe200000100e9 */
[-C--:B------:R-:W-:Y:S01]  /*84b0*/  HMMA.16816.F32 R36, R44, R54.reuse, R36 ;  /* 0x000000362c24723c */ /* 0x080fe20000001824 */
[----:B------:R-:W1:Y:S03]  /*84c0*/  LDSM.16.MT88.4 R44, [R201+0x2000] ;  /* 0x00200000c92c783b */ /* 0x000e660000004200 */
[----:B------:R-:W-:Y:S01]  /*84d0*/  FFMA.FTZ R52, R115, R243, R229 ;  /* 0x000000f373347223 */ /* 0x000fe200000100e5 */
[----:B------:R-:W-:Y:S03]  /*84e0*/  MOV R115, R112 ;  /* 0x0000007000737202 */ /* 0x000fe60000000f00 */
[----:B------:R-:W-:Y:S07]  /*84f0*/  HMMA.16816.F32 R108, R40, R54, R108 ;  /* 0x00000036286c723c */ /* 0x000fee000000186c */
[----:B------:R-:W-:Y:S02]  /*8500*/  F2FP.PACK_AB R40, R163, R175 ;  /* 0x000000afa328723e */ /* 0x000fe400000000ff */
[----:B------:R-:W-:Y:S03]  /*8510*/  F2FP.PACK_AB R41, R71, R162 ;  /* 0x000000a24729723e */ /* 0x000fe600000000ff */
[----:B------:R-:W-:Y:S02]  /*8520*/  F2FP.PACK_AB R42, R69, R70 ;  /* 0x00000046452a723e */ /* 0x000fe400000000ff */
[----:B------:R-:W-:Y:S07]  /*8530*/  F2FP.PACK_AB R43, R67, R68 ;  /* 0x00000044432b723e */ /* 0x000fee00000000ff */
[-C--:B------:R-:W-:Y:S07]  /*8540*/  HMMA.16816.F32 R124, R40, R132.reuse, R4 ;  /* 0x00000084287c723c */ /* 0x080fee0000001804 */
[----:B------:R-:W-:Y:S01]  /*8550*/  FADD.FTZ R4, R235, R53 ;  /* 0x00000035eb047221 */ /* 0x000fe20000010000 */
[C---:B------:R-:W-:Y:S04]  /*8560*/  HMMA.16816.F32 R120, R152.reuse, R132, R8 ;  /* 0x000000849878723c */ /* 0x040fe80000001808 */
[----:B------:R-:W-:Y:S03]  /*8570*/  FADD.FTZ R5, R230, R52 ;  /* 0x00000034e6057221 */ /* 0x000fe60000010000 */
[----:B------:R-:W-:Y:S01]  /*8580*/  FADD.FTZ R9, R236, R4 ;  /* 0x00000004ec097221 */ /* 0x000fe20000010000 */
[-C--:B------:R-:W-:Y:S04]  /*8590*/  HMMA.16816.F32 R128, R152, R134.reuse, R12 ;  /* 0x000000869880723c */ /* 0x080fe8000000180c */
[----:B------:R-:W-:Y:S02]  /*85a0*/  FADD.FTZ R11, R231, R5 ;  /* 0x00000005e70b7221 */ /* 0x000fe40000010000 */
[----:B------:R-:W-:Y:S01]  /*85b0*/  FADD.FTZ R10, R173, R0 ;  /* 0x00000000ad0a7221 */ /* 0x000fe20000010000 */
[----:B------:R-:W3:Y:S01]  /*85c0*/  LDSM.16.MT88.4 R4, [R203+0x2000] ;  /* 0x00200000cb04783b */ /* 0x000ee20000004200 */
[----:B------:R-:W-:Y:S01]  /*85d0*/  FADD.FTZ R8, R240, R3 ;  /* 0x00000003f0087221 */ /* 0x000fe20000010000 */
[C---:B------:R-:W-:Y:S04]  /*85e0*/  HMMA.16816.F32 R132, R40.reuse, R134, R16 ;  /* 0x000000862884723c */ /* 0x040fe80000001810 */
[----:B------:R-:W-:Y:S02]  /*85f0*/  FADD.FTZ R3, R237, R9 ;  /* 0x00000009ed037221 */ /* 0x000fe40000010000 */
        /* <DEDUP_REMOVED lines=15> */
[----:B------:R-:W-:Y:S02]  /*86f0*/  FADD.FTZ R9, R223, R0 ;  /* 0x00000000df097221 */ /* 0x000fe40000010000 */
[----:B------:R-:W-:Y:S02]  /*8700*/  FADD.FTZ R8, R218, R12 ;  /* 0x0000000cda087221 */ /* 0x000fe40000010000 */
[----:B------:R-:W-:Y:S01]  /*8710*/  FADD.FTZ R3, R168, R11 ;  /* 0x0000000ba8037221 */ /* 0x000fe20000010000 */
[-C--:B-1----:R-:W-:Y:S03]  /*8720*/  HMMA.16816.F32 R148, R40, R44.reuse, R28 ;  /* 0x0000002c2894723c */ /* 0x082fe6000000181c */
        /* <DEDUP_REMOVED lines=39> */
[-C--:B------:R-:W-:Y:S01]  /*89a0*/  MOV R118, R2.reuse ;  /* 0x0000000200767202 */ /* 0x080fe20000000f00 */
        /* <DEDUP_REMOVED lines=15> */
[----:B------:R-:W-:Y:S01]  /*8aa0*/  MOV R5, R2 ;  /* 0x0000000200057202 */ /* 0x000fe20000000f00 */
[----:B------:R-:W-:Y:S02]  /*8ab0*/  FADD.FTZ R0, R57, R7 ;  /* 0x0000000739007221 */ /* 0x000fe40000010000 */
[----:B------:R-:W-:Y:S02]  /*8ac0*/  FADD.FTZ R241, R69, R6 ;  /* 0x0000000645f17221 */ /* 0x000fe40000010000 */
[----:B------:R-:W-:Y:S02]  /*8ad0*/  FADD.FTZ R242, R67, R4 ;  /* 0x0000000443f27221 */ /* 0x000fe40000010000 */
[----:B------:R-:W-:Y:S01]  /*8ae0*/  FADD.FTZ R243, R63, R3 ;  /* 0x000000033ff37221 */ /* 0x000fe20000010000 */
[----:B------:R-:W-:Y:S01]  /*8af0*/  MOV R3, R113 ;  /* 0x0000007100037202 */ /* 0x000fe20000000f00 */
[----:B------:R-:W-:Y:S01]  /*8b00*/  FADD.FTZ R244, R56, R0 ;  /* 0x0000000038f47221 */ /* 0x000fe20000010000 */
[----:B------:R-:W-:Y:S01]  /*8b10*/  MOV R0, R114 ;  /* 0x0000007200007202 */ /* 0x000fe20000000f00 */
[----:B------:R-:W-:-:S05]  /*8b20*/  @P0 BRA `(.L_x_76) ;  /* 0xffffd19000000947 */ /* 0x000fca000383ffff */
.L_x_75:
[----:B------:R-:W-:Y:S05]  /*8b30*/  BRA.DIV ~URZ, `(.L_x_77) ;  /* 0x000049827f007947 */ /* 0x000fea000b800000 */
[----:B------:R-:W1:Y:S04]  /*8b40*/  SHFL.BFLY PT, R0, R241, 0x2, 0x1f ;  /* 0x0c401f00f1007f89 */ /* 0x000e6800000e0000 */
[----:B------:R-:W2:Y:S04]  /*8b50*/  SHFL.BFLY PT, R2, R242, 0x2, 0x1f ;  /* 0x0c401f00f2027f89 */ /* 0x000ea800000e0000 */
[----:B------:R-:W3:Y:S04]  /*8b60*/  SHFL.BFLY PT, R3, R243, 0x2, 0x1f ;  /* 0x0c401f00f3037f89 */ /* 0x000ee800000e0000 */
[----:B------:R-:W4:Y:S01]  /*8b70*/  SHFL.BFLY PT, R8, R244, 0x2, 0x1f ;  /* 0x0c401f00f4087f89 */ /* 0x000f2200000e0000 */
[----:B-1----:R-:W-:-:S02]  /*8b80*/  FADD.FTZ R0, R0, R241 ;  /* 0x000000f100007221 */ /* 0x002fc40000010000 */
[----:B--2---:R-:W-:-:S03]  /*8b90*/  FADD.FTZ R2, R2, R242 ;  /* 0x000000f202027221 */ /* 0x004fc60000010000 */
[----:B------:R-:W1:Y:S01]  /*8ba0*/  SHFL.BFLY PT, R4, R0, 0x1, 0x1f ;  /* 0x0c201f0000047f89 */ /* 0x000e6200000e0000 */
[----:B---3--:R-:W-:-:S03]  /*8bb0*/  FADD.FTZ R3, R3, R243 ;  /* 0x000000f303037221 */ /* 0x008fc60000010000 */
[----:B------:R-:W2:Y:S01]  /*8bc0*/  SHFL.BFLY PT, R6, R2, 0x1, 0x1f ;  /* 0x0c201f0002067f89 */ /* 0x000ea200000e0000 */
[----:B----4-:R-:W-:-:S03]  /*8bd0*/  FADD.FTZ R8, R8, R244 ;  /* 0x000000f408087221 */ /* 0x010fc60000010000 */
[----:B------:R-:W3:Y:S04]  /*8be0*/  SHFL.BFLY PT, R7, R3, 0x1, 0x1f ;  /* 0x0c201f0003077f89 */ /* 0x000ee800000e0000 */
[----:B------:R4:W4:Y:S01]  /*8bf0*/  SHFL.BFLY PT, R9, R8, 0x1, 0x1f ;  /* 0x0c201f0008097f89 */ /* 0x00092200000e0000 */
[----:B-1----:R-:W-:Y:S02]  /*8c00*/  FADD.FTZ R4, R0, R4 ;  /* 0x0000000400047221 */ /* 0x002fe40000010000 */
[----:B--2---:R-:W-:Y:S02]  /*8c10*/  FADD.FTZ R6, R2, R6 ;  /* 0x0000000602067221 */ /* 0x004fe40000010000 */
[----:B---3--:R-:W-:Y:S02]  /*8c20*/  FADD.FTZ R7, R3, R7 ;  /* 0x0000000703077221 */ /* 0x008fe40000010000 */
.L_x_159:
[----:B------:R-:W-:Y:S01]  /*8c30*/  FSETP.NE.FTZ.AND P3, PT, R4, RZ, PT ;  /* 0x000000ff0400720b */ /* 0x000fe20003f75000 */
[----:B------:R-:W-:Y:S01]  /*8c40*/  CS2R R2, SRZ ;  /* 0x0000000000027805 */ /* 0x000fe2000001ff00 */
[----:B------:R-:W-:-:S02]  /*8c50*/  MOV R0, RZ ;  /* 0x000000ff00007202 */ /* 0x000fc40000000f00 */
[----:B------:R-:W-:Y:S02]  /*8c60*/  FSETP.NE.FTZ.AND P1, PT, R7, RZ, PT ;  /* 0x000000ff0700720b */ /* 0x000fe40003f35000 */
[----:B------:R-:W-:Y:S02]  /*8c70*/  FSETP.NE.FTZ.AND P2, PT, R6, RZ, PT ;  /* 0x000000ff0600720b */ /* 0x000fe40003f55000 */
[----:B------:R-:W-:Y:S02]  /*8c80*/  MOV R26, 0xff800000 ;  /* 0xff800000001a7802 */ /* 0x000fe40000000f00 */
[----:B------:R-:W-:Y:S02]  /*8c90*/  MOV R24, 0xff800000 ;  /* 0xff80000000187802 */ /* 0x000fe40000000f00 */
[----:B------:R-:W-:Y:S01]  /*8ca0*/  MOV R25, 0xff800000 ;  /* 0xff80000000197802 */ /* 0x000fe20000000f00 */
[----:B------:R-:W1:Y:S01]  /*8cb0*/  @P3 MUFU.RCP R0, R4 ;  /* 0x0000000400003308 */ /* 0x000e620000001000 */
[----:B------:R-:W-:-:S03]  /*8cc0*/  MOV R19, 0xff800000 ;  /* 0xff80000000137802 */ /* 0x000fc60000000f00 */
[----:B------:R-:W-:-:S04]  /*8cd0*/  @P1 MOV R11, 0x3f317218 ;  /* 0x3f317218000b1802 */ /* 0x000fc80000000f00 */
[----:B------:R2:W-:Y:S01]  /*8ce0*/  @P3 MUFU.LG2 R10, R4 ;  /* 0x00000004000a3308 */ /* 0x0005e20000000c00 */
[----:B-1----:R-:W-:-:S07]  /*8cf0*/  FMUL.FTZ R64, R0, R124 ;  /* 0x0000007c00407220 */ /* 0x002fce0000410000 */
[----:B------:R-:W1:Y:S01]  /*8d00*/  @P2 MUFU.RCP R3, R6 ;  /* 0x0000000600032308 */ /* 0x000e620000001000 */
[C---:B------:R-:W-:Y:S02]  /*8d10*/  FMUL.FTZ R65, R0.reuse, R125 ;  /* 0x0000007d00417220 */ /* 0x040fe40000410000 */
[C---:B------:R-:W-:Y:S02]  /*8d20*/  FMUL.FTZ R66, R0.reuse, R132 ;  /* 0x0000008400427220 */ /* 0x040fe40000410000 */
[C---:B------:R-:W-:Y:S02]  /*8d30*/  FMUL.FTZ R67, R0.reuse, R133 ;  /* 0x0000008500437220 */ /* 0x040fe40000410000 */
[C---:B------:R-:W-:Y:S01]  /*8d40*/  FMUL.FTZ R70, R0.reuse, R136 ;  /* 0x0000008800467220 */ /* 0x040fe20000410000 */
[----:B------:R-:W-:Y:S01]  /*8d50*/  @P1 MUFU.RCP R2, R7 ;  /* 0x0000000700021308 */ /* 0x000fe20000001000 */
        /* <DEDUP_REMOVED lines=10> */
[----:B------:R-:W-:Y:S02]  /*8e00*/  FMUL.FTZ R57, R0, R109 ;  /* 0x0000006d00397220 */ /* 0x000fe40000410000 */
[----:B------:R-:W3:Y:S01]  /*8e10*/  @P1 MUFU.LG2 R0, R7 ;  /* 0x0000000700001308 */ /* 0x000ee20000000c00 */
[----:B--2-4-:R-:W-:Y:S02]  /*8e20*/  FADD.FTZ R4, R9, R8 ;  /* 0x0000000809047221 */ /* 0x014fe40000010000 */
[C---:B-1----:R-:W-:Y:S02]  /*8e30*/  FMUL.FTZ R80, R3.reuse, R126 ;  /* 0x0000007e03507220 */ /* 0x042fe40000410000 */
[C---:B------:R-:W-:Y:S01]  /*8e40*/  FMUL.FTZ R81, R3.reuse, R127 ;  /* 0x0000007f03517220 */ /* 0x040fe20000410000 */
[----:B------:R-:W-:Y:S01]  /*8e50*/  FSETP.NE.FTZ.AND P0, PT, R4, RZ, PT ;  /* 0x000000ff0400720b */ /* 0x000fe20003f15000 */
[C---:B------:R-:W-:Y:S01]  /*8e60*/  FMUL.FTZ R82, R3.reuse, R134 ;  /* 0x0000008603527220 */ /* 0x040fe20000410000 */
[----:B------:R1:W2:Y:S01]  /*8e70*/  @P2 MUFU.LG2 R9, R6 ;  /* 0x0000000600092308 */ /* 0x0002a20000000c00 */
[----:B------:R-:W-:-:S02]  /*8e80*/  FMUL.FTZ R83, R3, R135 ;  /* 0x0000008703537220 */ /* 0x000fc40000410000 */
[C---:B------:R-:W-:Y:S02]  /*8e90*/  FMUL.FTZ R84, R3.reuse, R138 ;  /* 0x0000008a03547220 */ /* 0x040fe40000410000 */
[C---:B------:R-:W-:Y:S02]  /*8ea0*/  FMUL.FTZ R85, R3.reuse, R139 ;  /* 0x0000008b03557220 */ /* 0x040fe40000410000 */
[C---:B------:R-:W-:Y:S02]  /*8eb0*/  FMUL.FTZ R86, R3.reuse, R86 ;  /* 0x0000005603567220 */ /* 0x040fe40000410000 */
[----:B---3--:R-:W-:Y:S01]  /*8ec0*/  @P1 FMUL.FTZ R8, R0, 0.69314718246459960938 ;  /* 0x3f31721800081820 */ /* 0x008fe20000410000 */
[----:B------:R-:W-:Y:S01]  /*8ed0*/  MOV R0, RZ ;  /* 0x000000ff00007202 */ /* 0x000fe20000000f00 */
[C---:B------:R-:W-:Y:S02]  /*8ee0*/  FMUL.FTZ R87, R3.reuse, R87 ;  /* 0x0000005703577220 */ /* 0x040fe40000410000 */
[----:B------:R-:W-:-:S02]  /*8ef0*/  FMUL.FTZ R96, R3, R150 ;  /* 0x0000009603607220 */ /* 0x000fc40000410000 */
[C---:B------:R-:W-:Y:S01]  /*8f00*/  FMUL.FTZ R97, R3.reuse, R151 ;  /* 0x0000009703617220 */ /* 0x040fe20000410000 */
[----:B------:R-:W3:Y:S01]  /*8f10*/  @P0 MUFU.RCP R0, R4 ;  /* 0x0000000400000308 */ /* 0x000ee20000001000 */
[C---:B------:R-:W-:Y:S01]  /*8f20*/  FMUL.FTZ R98, R3.reuse, R98 ;  /* 0x0000006203627220 */ /* 0x040fe20000410000 */
[----:B-1----:R-:W-:Y:S01]  /*8f30*/  @P2 MOV R6, 0x3f317218 ;  /* 0x3f31721800062802 */ /* 0x002fe20000000f00 */
[C---:B------:R-:W-:Y:S02]  /*8f40*/  FMUL.FTZ R99, R3.reuse, R99 ;  /* 0x0000006303637220 */ /* 0x040fe40000410000 */
[C---:B------:R-:W-:Y:S02]  /*8f50*/  FMUL.FTZ R78, R3.reuse, R102 ;  /* 0x00000066034e7220 */ /* 0x040fe40000410000 */
[C---:B------:R-:W-:Y:S02]  /*8f60*/  FMUL.FTZ R79, R3.reuse, R103 ;  /* 0x00000067034f7220 */ /* 0x040fe40000410000 */
[----:B------:R-:W-:-:S02]  /*8f70*/  FMUL.FTZ R62, R3, R110 ;  /* 0x0000006e033e7220 */ /* 0x000fc40000410000 */
[----:B------:R-:W-:Y:S01]  /*8f80*/  FMUL.FTZ R63, R3, R111 ;  /* 0x0000006f033f7220 */ /* 0x000fe20000410000 */
[----:B------:R-:W-:Y:S01]  /*8f90*/  @P3 MOV R3, 0x3f317218 ;  /* 0x3f31721800033802 */ /* 0x000fe20000000f00 */
        /* <DEDUP_REMOVED lines=15> */
[----:B------:R-:W-:Y:S02]  /*9090*/  FMUL.FTZ R29, R2, R153 ;  /* 0x00000099021d7220 */ /* 0x000fe40000410000 */
[----:B------:R1:W4:Y:S01]  /*90a0*/  @P0 MUFU.LG2 R2, R4 ;  /* 0x0000000400020308 */ /* 0x0003220000000c00 */
[----:B------:R-:W-:-:S02]  /*90b0*/  @P3 FMUL.FTZ R7, R3, c[0x0][0x2d0] ;  /* 0x0000b40003073a20 */ /* 0x000fc40000410000 */
[----:B------:R-:W-:Y:S02]  /*90c0*/  @P1 FMUL.FTZ R3, R11, c[0x0][0x2d0] ;  /* 0x0000b4000b031a20 */ /* 0x000fe40000410000 */
[----:B------:R-:W-:Y:S02]  /*90d0*/  @P3 FMUL.FTZ R10, R10, 0.69314718246459960938 ;  /* 0x3f3172180a0a3820 */ /* 0x000fe40000410000 */
[----:B------:R-:W-:Y:S01]  /*90e0*/  @P1 FFMA.FTZ R26, R3, R112, R8 ;  /* 0x00000070031a1223 */ /* 0x000fe20000010008 */
[----:B------:R-:W-:Y:S01]  /*90f0*/  @P0 MOV R3, 0x3f317218 ;  /* 0x3f31721800030802 */ /* 0x000fe20000000f00 */
[----:B--2---:R-:W-:Y:S02]  /*9100*/  @P2 FMUL.FTZ R9, R9, 0.69314718246459960938 ;  /* 0x3f31721809092820 */ /* 0x004fe40000410000 */
[----:B------:R-:W-:Y:S02]  /*9110*/  @P2 FMUL.FTZ R6, R6, c[0x0][0x2d0] ;  /* 0x0000b40006062a20 */ /* 0x000fe40000410000 */
[----:B------:R-:W-:-:S02]  /*9120*/  @P0 FMUL.FTZ R3, R3, c[0x0][0x2d0] ;  /* 0x0000b40003030a20 */ /* 0x000fc40000410000 */
[----:B---3--:R-:W-:Y:S01]  /*9130*/  FMUL.FTZ R32, R0, R122 ;  /* 0x0000007a00207220 */ /* 0x008fe20000410000 */
[----:B-1----:R-:W-:Y:S01]  /*9140*/  MOV R4, 0x1 ;  /* 0x0000000100047802 */ /* 0x002fe20000000f00 */
[----:B----4-:R-:W-:Y:S02]  /*9150*/  @P0 FMUL.FTZ R2, R2, 0.69314718246459960938 ;  /* 0x3f31721802020820 */ /* 0x010fe40000410000 */
        /* <DEDUP_REMOVED lines=14> */
[----:B------:R-:W-:Y:S01]  /*9240*/  FMUL.FTZ R31, R0, R155 ;  /* 0x0000009b001f7220 */ /* 0x000fe20000410000 */
[----:B------:R-:W-:Y:S01]  /*9250*/  PRMT R0, R4, 0x7610, R0 ;  /* 0x0000761004007816 */ /* 0x000fe20000000000 */
[----:B------:R-:W-:-:S02]  /*9260*/  @P3 FFMA.FTZ R24, R7, R114, R10 ;  /* 0x0000007207183223 */ /* 0x000fc4000001000a */
[----:B------:R-:W-:Y:S02]  /*9270*/  @P2 FFMA.FTZ R25, R6, R113, R9 ;  /* 0x0000007106192223 */ /* 0x000fe40000010009 */
[----:B------:R-:W-:Y:S02]  /*9280*/  @P0 FFMA.FTZ R19, R3, R5, R2 ;  /* 0x0000000503130223 */ /* 0x000fe40000010002 */
.L_x_46:
[----:B------:R-:W2:Y:S01]  /*9290*/  S2R R2, SR_TID.X ;  /* 0x0000000000027919 */ /* 0x000ea20000002100 */
[----:B------:R-:W-:Y:S01]  /*92a0*/  BSSY B0, `(.L_x_78) ;  /* 0x0000010000007945 */ /* 0x000fe20003800000 */
[----:B--2---:R-:W-:-:S13]  /*92b0*/  LOP3.LUT P0, RZ, R2, 0x7f, RZ, 0xc0, !PT ;  /* 0x0000007f02ff7812 */ /* 0x004fda000780c0ff */
[----:B------:R-:W-:Y:S05]  /*92c0*/  @P0 BRA `(.L_x_79) ;  /* 0x000000d000000947 */ /* 0x000fea0003800000 */
[----:B------:R-:W2:Y:S01]  /*92d0*/  S2R R4, SR_LANEID ;  /* 0x0000000000047919 */ /* 0x000ea20000000000 */
[----:B------:R-:W-:Y:S01]  /*92e0*/  VOTEU.ANY UR4, UPT, PT ;  /* 0x0000000000047886 */ /* 0x000fe200038e0100 */
[----:B-1----:R-:W-:Y:S01]  /*92f0*/  IMAD.MOV.U32 R5, RZ, RZ, c[0x0][0x564] ;  /* 0x00015900ff057624 */ /* 0x002fe200078e00ff */
[----:B------:R-:W2:Y:S08]  /*9300*/  FLO.U32 R3, UR4 ;  /* 0x0000000400037d00 */ /* 0x000eb000080e0000 */
[----:B------:R-:W1:Y:S01]  /*9310*/  POPC R2, UR4 ;  /* 0x0000000400027d09 */ /* 0x000e620008000000 */
[----:B--2---:R-:W-:Y:S01]  /*9320*/  ISETP.EQ.U32.AND P0, PT, R3, R4, PT ;  /* 0x000000040300720c */ /* 0x004fe20003f02070 */
[----:B------:R-:W-:-:S12]  /*9330*/  IMAD.MOV.U32 R4, RZ, RZ, c[0x0][0x560] ;  /* 0x00015800ff047624 */ /* 0x000fd800078e00ff */
[----:B-1----:R1:W2:Y:S04]  /*9340*/  @P0 ATOMG.E.ADD.STRONG.GPU PT, R2, [R4.64], R2 ;  /* 0x00000002040209a8 */ /* 0x0022a800081ee1c8 */
[----:B-1----:R-:W1:Y:S04]  /*9350*/  S2R R4, SR_LTMASK ;  /* 0x0000000000047919 */ /* 0x002e680000003900 */
[----:B--2---:R1:W2:Y:S02]  /*9360*/  SHFL.IDX PT, R3, R2, R3, 0x1f ;  /* 0x00001f0302037589 */ /* 0x0042a400000e0000 */
[----:B-1----:R-:W-:-:S06]  /*9370*/  LOP3.LUT R2, R4, UR4, RZ, 0xc0, !PT ;  /* 0x0000000404027c12 */ /* 0x002fcc000f8ec0ff */
[----:B------:R-:W2:Y:S02]  /*9380*/  POPC R2, R2 ;  /* 0x0000000200027309 */ /* 0x000ea40000000000 */
[----:B--2---:R-:W-:-:S06]  /*9390*/  IADD3 R248, R3, c[0x0][0xc], R2 ;  /* 0x0000030003f87a10 */ /* 0x004fcc0007ffe002 */
.L_x_79:
[----:B------:R-:W-:Y:S05]  /*93a0*/  BSYNC B0 ;  /* 0x0000000000007941 */ /* 0x000fea0003800000 */
.L_x_78:
[----:B------:R-:W-:Y:S01]  /*93b0*/  PRMT R0, R0, 0x9910, RZ ;  /* 0x0000991000007816 */ /* 0x000fe200000000ff */
[----:B------:R-:W-:Y:S01]  /*93c0*/  BSSY B1, `(.L_x_80) ;  /* 0x00002b0000017945 */ /* 0x000fe20003800000 */
[----:B------:R-:W-:Y:S01]  /*93d0*/  IMAD.MOV.U32 R88, RZ, RZ, R248 ;  /* 0x000000ffff587224 */ /* 0x000fe200078e00f8 */
[----:B------:R-:W-:Y:S02]  /*93e0*/  SHF.R.S32.HI R8, RZ, 0x1f, R245 ;  /* 0x0000001fff087819 */ /* 0x000fe400000114f5 */
[----:B------:R-:W-:Y:S02]  /*93f0*/  ISETP.NE.AND P0, PT, R0, RZ, PT ;  /* 0x000000ff0000720c */ /* 0x000fe40003f05270 */
[----:B------:R-:W-:-:S11]  /*9400*/  SHF.R.S32.HI R18, RZ, 0x1f, R246 ;  /* 0x0000001fff127819 */ /* 0x000fd600000114f6 */
[----:B------:R-:W-:Y:S05]  /*9410*/  @!P0 BRA `(.L_x_81) ;  /* 0x00001f0000008947 */ /* 0x000fea0003800000 */
[----:B------:R-:W2:Y:S04]  /*9420*/  LDL R6, [R1+0x24] ;  /* 0x0000240001067983 */ /* 0x000ea80000100800 */
[----:B-1----:R-:W3:Y:S04]  /*9430*/  LDL R5, [R1+0x34] ;  /* 0x0000340001057983 */ /* 0x002ee80000100800 */
[----:B------:R-:W4:Y:S04]  /*9440*/  LDL R11, [R1+0x3c] ;  /* 0x00003c00010b7983 */ /* 0x000f280000100800 */
[----:B------:R-:W4:Y:S01]  /*9450*/  LDL R12, [R1+0x38] ;  /* 0x00003800010c7983 */ /* 0x000f220000100800 */
[----:B------:R-:W-:Y:S01]  /*9460*/  WARPSYNC 0xffffffff ;  /* 0xffffffff00007948 */ /* 0x000fe20003800000 */
[----:B------:R-:W-:-:S02]  /*9470*/  F2FP.PACK_AB R0, R65, R64 ;  /* 0x000000404100723e */ /* 0x000fc400000000ff */
[----:B------:R-:W-:Y:S01]  /*9480*/  BAR.SYNC.DEFER_BLOCKING 0x1, 0x80 ;  /* 0x0042000000007b1d */ /* 0x000fe20000010000 */
[----:B------:R-:W-:Y:S02]  /*9490*/  F2FP.PACK_AB R3, R81, R80 ;  /* 0x000000505103723e */ /* 0x000fe400000000ff */
[----:B------:R-:W-:-:S03]  /*94a0*/  F2FP.PACK_AB R2, R67, R66 ;  /* 0x000000424302723e */ /* 0x000fc600000000ff */
[----:B------:R-:W4:Y:S01]  /*94b0*/  LDL R9, [R1+0x28] ;  /* 0x0000280001097983 */ /* 0x000f220000100800 */
[----:B------:R-:W-:-:S03]  /*94c0*/  F2FP.PACK_AB R4, R69, R68 ;  /* 0x000000444504723e */ /* 0x000fc600000000ff */
[----:B------:R-:W4:Y:S04]  /*94d0*/  LDL R10, [R1+0x30] ;  /* 0x00003000010a7983 */ /* 0x000f280000100800 */
[----:B------:R-:W4:Y:S04]  /*94e0*/  LDL R7, [R1+0x2c] ;  /* 0x00002c0001077983 */ /* 0x000f280000100800 */
[----:B--2---:R1:W-:Y:S04]  /*94f0*/  STS [R6], R0 ;  /* 0x0000000006007388 */ /* 0x0043e80000000800 */
[----:B------:R2:W-:Y:S04]  /*9500*/  STS [R6+0x400], R3 ;  /* 0x0004000306007388 */ /* 0x0005e80000000800 */
[----:B---3--:R3:W-:Y:S01]  /*9510*/  STS [R5], R2 ;  /* 0x0000000205007388 */ /* 0x0087e20000000800 */
[----:B-1----:R-:W-:-:S02]  /*9520*/  F2FP.PACK_AB R0, R83, R82 ;  /* 0x000000525300723e */ /* 0x002fc400000000ff */
[----:B--2---:R-:W-:-:S03]  /*9530*/  F2FP.PACK_AB R3, R45, R44 ;  /* 0x0000002c2d03723e */ /* 0x004fc600000000ff */
[----:B------:R1:W-:Y:S01]  /*9540*/  STS [R5+0x400], R0 ;  /* 0x0004000005007388 */ /* 0x0003e20000000800 */
[----:B---3--:R-:W-:-:S03]  /*9550*/  F2FP.PACK_AB R2, R33, R32 ;  /* 0x000000202102723e */ /* 0x008fc600000000ff */
[----:B------:R2:W-:Y:S04]  /*9560*/  STS [R6+0x2000], R3 ;  /* 0x0020000306007388 */ /* 0x0005e80000000800 */
[----:B------:R3:W-:Y:S01]  /*9570*/  STS [R6+0x2400], R2 ;  /* 0x0024000206007388 */ /* 0x0007e20000000800 */
[----:B-1----:R-:W-:Y:S02]  /*9580*/  F2FP.PACK_AB R0, R35, R34 ;  /* 0x000000222300723e */ /* 0x002fe400000000ff */
[----:B--2---:R-:W-:-:S03]  /*9590*/  F2FP.PACK_AB R3, R71, R70 ;  /* 0x000000464703723e */ /* 0x004fc600000000ff */
[----:B------:R1:W-:Y:S01]  /*95a0*/  STS [R5+0x2000], R0 ;  /* 0x0020000005007388 */ /* 0x0003e20000000800 */
[----:B---3--:R-:W-:-:S03]  /*95b0*/  F2FP.PACK_AB R2, R85, R84 ;  /* 0x000000545502723e */ /* 0x008fc600000000ff */
[----:B------:R2:W-:Y:S04]  /*95c0*/  STS [R5+0x2400], R4 ;  /* 0x0024000405007388 */ /* 0x0005e80000000800 */
[----:B----4-:R3:W-:Y:S04]  /*95d0*/  STS [R11], R3 ;  /* 0x000000030b007388 */ /* 0x0107e80000000800 */
[----:B------:R3:W-:Y:S04]  /*95e0*/  STS [R11+0x400], R2 ;  /* 0x000400020b007388 */ /* 0x0007e80000000800 */
[----:B------:R-:W4:Y:S01]  /*95f0*/  LDL R6, [R1+0x44] ;  /* 0x0000440001067983 */ /* 0x000f220000100800 */
[----:B-1----:R-:W-:-:S02]  /*9600*/  F2FP.PACK_AB R0, R73, R72 ;  /* 0x000000484900723e */ /* 0x002fc400000000ff */
[----:B--2---:R-:W-:Y:S02]  /*9610*/  F2FP.PACK_AB R4, R37, R36 ;  /* 0x000000242504723e */ /* 0x004fe400000000ff */
[----:B---3--:R-:W-:Y:S01]  /*9620*/  F2FP.PACK_AB R3, R87, R86 ;  /* 0x000000565703723e */ /* 0x008fe200000000ff */
[----:B------:R-:W-:Y:S01]  /*9630*/  STS [R12], R0 ;  /* 0x000000000c007388 */ /* 0x000fe20000000800 */
[----:B------:R-:W-:-:S03]  /*9640*/  F2FP.PACK_AB R2, R59, R58 ;  /* 0x0000003a3b02723e */ /* 0x000fc600000000ff */
[----:B------:R-:W-:Y:S04]  /*9650*/  STS [R12+0x400], R3 ;  /* 0x000400030c007388 */ /* 0x000fe80000000800 */
[----:B------:R-:W-:Y:S04]  /*9660*/  STS [R11+0x2000], R4 ;  /* 0x002000040b007388 */ /* 0x000fe80000000800 */
[----:B------:R1:W-:Y:S04]  /*9670*/  STS [R11+0x2400], R2 ;  /* 0x002400020b007388 */ /* 0x0003e80000000800 */
[----:B-1----:R-:W2:Y:S01]  /*9680*/  LDL R11, [R1+0x48] ;  /* 0x00004800010b7983 */ /* 0x002ea20000100800 */
[----:B------:R-:W-:-:S02]  /*9690*/  F2FP.PACK_AB R0, R39, R38 ;  /* 0x000000262700723e */ /* 0x000fc400000000ff */
[----:B------:R-:W-:Y:S02]  /*96a0*/  F2FP.PACK_AB R5, R55, R54 ;  /* 0x000000363705723e */ /* 0x000fe400000000ff */
[----:B------:R-:W-:Y:S01]  /*96b0*/  F2FP.PACK_AB R4, R61, R60 ;  /* 0x0000003c3d04723e */ /* 0x000fe200000000ff */
[----:B------:R1:W-:Y:S01]  /*96c0*/  STS [R12+0x2000], R0 ;  /* 0x002000000c007388 */ /* 0x0003e20000000800 */
[----:B------:R-:W-:Y:S02]  /*96d0*/  F2FP.PACK_AB R3, R97, R96 ;  /* 0x000000606103723e */ /* 0x000fe400000000ff */
[----:B------:R-:W-:Y:S01]  /*96e0*/  F2FP.PACK_AB R2, R77, R76 ;  /* 0x0000004c4d02723e */ /* 0x000fe200000000ff */
[----:B------:R-:W-:Y:S04]  /*96f0*/  STS [R12+0x2400], R5 ;  /* 0x002400050c007388 */ /* 0x000fe80000000800 */
[----:B------:R3:W-:Y:S04]  /*9700*/  STS [R9], R4 ;  /* 0x0000000409007388 */ /* 0x0007e80000000800 */
[----:B------:R3:W-:Y:S04]  /*9710*/  STS [R9+0x400], R3 ;  /* 0x0004000309007388 */ /* 0x0007e80000000800 */
[----:B------:R3:W-:Y:S01]  /*9720*/  STS [R10], R2 ;  /* 0x000000020a007388 */ /* 0x0007e20000000800 */
[----:B-1----:R-:W-:-:S05]  /*9730*/  F2FP.PACK_AB R0, R99, R98 ;  /* 0x000000626300723e */ /* 0x002fca00000000ff */
[----:B------:R1:W-:Y:S01]  /*9740*/  STS [R10+0x400], R0 ;  /* 0x000400000a007388 */ /* 0x0003e20000000800 */
[----:B---3--:R-:W-:Y:S02]  /*9750*/  F2FP.PACK_AB R4, R51, R50 ;  /* 0x000000323304723e */ /* 0x008fe400000000ff */
[----:B------:R-:W-:-:S03]  /*9760*/  F2FP.PACK_AB R3, R53, R52 ;  /* 0x000000343503723e */ /* 0x000fc600000000ff */
[----:B------:R-:W-:Y:S01]  /*9770*/  STS [R9+0x2000], R4 ;  /* 0x0020000409007388 */ /* 0x000fe20000000800 */
[----:B------:R-:W-:-:S03]  /*9780*/  F2FP.PACK_AB R2, R47, R46 ;  /* 0x0000002e2f02723e */ /* 0x000fc600000000ff */
[----:B------:R3:W-:Y:S04]  /*9790*/  STS [R9+0x2400], R3 ;  /* 0x0024000309007388 */ /* 0x0007e80000000800 */
[----:B------:R3:W-:Y:S01]  /*97a0*/  STS [R10+0x2000], R2 ;  /* 0x002000020a007388 */ /* 0x0007e20000000800 */
[----:B-1----:R-:W-:-:S05]  /*97b0*/  F2FP.PACK_AB R0, R49, R48 ;  /* 0x000000303100723e */ /* 0x002fca00000000ff */
[----:B------:R1:W-:Y:S01]  /*97c0*/  STS [R10+0x2400], R0 ;  /* 0x002400000a007388 */ /* 0x0003e20000000800 */
[----:B---3--:R-:W-:-:S03]  /*97d0*/  F2FP.PACK_AB R3, R75, R74 ;  /* 0x0000004a4b03723e */ /* 0x008fc600000000ff */
[----:B------:R-:W3:Y:S01]  /*97e0*/  LDL.LU R9, [R1+0x1c] ;  /* 0x00001c0001097983 */ /* 0x000ee20000300800 */
[----:B------:R-:W-:-:S03]  /*97f0*/  F2FP.PACK_AB R2, R79, R78 ;  /* 0x0000004e4f02723e */ /* 0x000fc600000000ff */
[----:B------:R1:W-:Y:S04]  /*9800*/  STS [R7], R3 ;  /* 0x0000000307007388 */ /* 0x0003e80000000800 */
[----:B------:R1:W-:Y:S02]  /*9810*/  STS [R7+0x400], R2 ;  /* 0x0004000207007388 */ /* 0x0003e40000000800 */
[----:B-1----:R-:W-:Y:S02]  /*9820*/  F2FP.PACK_AB R0, R57, R56 ;  /* 0x000000383900723e */ /* 0x002fe400000000ff */
[----:B------:R-:W-:Y:S02]  /*9830*/  F2FP.PACK_AB R3, R63, R62 ;  /* 0x0000003e3f03723e */ /* 0x000fe400000000ff */
[----:B------:R-:W-:-:S02]  /*9840*/  F2FP.PACK_AB R2, R41, R40 ;  /* 0x000000282902723e */ /* 0x000fc400000000ff */
[----:B------:R-:W-:-:S04]  /*9850*/  ISETP.NE.U32.AND P2, PT, RZ, c[0x0][0x508], PT ;  /* 0x00014200ff007a0c */ /* 0x000fc80003f45070 */
[----:B------:R-:W-:Y:S02]  /*9860*/  ISETP.NE.AND.EX P2, PT, RZ, c[0x0][0x50c], PT, P2 ;  /* 0x00014300ff007a0c */ /* 0x000fe40003f45320 */
[----:B------:R-:W-:-:S04]  /*9870*/  ISETP.NE.U32.AND P1, PT, RZ, c[0x0][0x500], PT ;  /* 0x00014000ff007a0c */ /* 0x000fc80003f25070 */
[----:B------:R-:W-:Y:S01]  /*9880*/  ISETP.NE.AND.EX P1, PT, RZ, c[0x0][0x504], PT, P1 ;  /* 0x00014100ff007a0c */ /* 0x000fe20003f25310 */
[----:B------:R-:W-:-:S06]  /*9890*/  IMAD.MOV.U32 R10, RZ, RZ, c[0x0][0x388] ;  /* 0x0000e200ff0a7624 */ /* 0x000fcc00078e00ff */
[----:B------:R-:W-:-:S04]  /*98a0*/  @P2 LEA R4, P0, R245, c[0x0][0x508], 0x2 ;  /* 0x00014200f5042a11 */ /* 0x000fc800078010ff */
[----:B------:R-:W-:Y:S01]  /*98b0*/  @P2 LEA.HI.X R5, R245, c[0x0][0x50c], R8, 0x2, P0 ;  /* 0x00014300f5052a11 */ /* 0x000fe200000f1408 */
[----:B----4-:R1:W-:Y:S02]  /*98c0*/  STS [R6], R0 ;  /* 0x0000000006007388 */ /* 0x0103e40000000800 */
[----:B-1----:R-:W-:Y:S02]  /*98d0*/  F2FP.PACK_AB R0, R43, R42 ;  /* 0x0000002a2b00723e */ /* 0x002fe400000000ff */
[----:B--2---:R1:W-:Y:S04]  /*98e0*/  STS [R11+0x400], R3 ;  /* 0x000400030b007388 */ /* 0x0043e80000000800 */
[----:B------:R-:W-:Y:S04]  /*98f0*/  STS [R7+0x2000], R2 ;  /* 0x0020000207007388 */ /* 0x000fe80000000800 */
[----:B------:R2:W-:Y:S01]  /*9900*/  STS [R7+0x2400], R0 ;  /* 0x0024000007007388 */ /* 0x0005e20000000800 */
[----:B-1----:R-:W-:-:S02]  /*9910*/  F2FP.PACK_AB R3, R29, R28 ;  /* 0x0000001c1d03723e */ /* 0x002fc400000000ff */
[----:B--2---:R-:W-:-:S03]  /*9920*/  F2FP.PACK_AB R0, R31, R30 ;  /* 0x0000001e1f00723e */ /* 0x004fc600000000ff */
[----:B------:R1:W-:Y:S04]  /*9930*/  STS [R6+0x2000], R3 ;  /* 0x0020000306007388 */ /* 0x0003e80000000800 */
[----:B------:R2:W-:Y:S04]  /*9940*/  STS [R11+0x2400], R0 ;  /* 0x002400000b007388 */ /* 0x0005e80000000800 */
[----:B------:R-:W-:Y:S01]  /*9950*/  BAR.SYNC.DEFER_BLOCKING 0x1, 0x80 ;  /* 0x0042000000007b1d */ /* 0x000fe20000010000 */
[----:B-1----:R-:W-:Y:S02]  /*9960*/  IMAD.MOV.U32 R6, RZ, RZ, 0x4 ;  /* 0x00000004ff067424 */ /* 0x002fe400078e00ff */
[----:B------:R-:W-:-:S02]  /*9970*/  IMAD.MOV.U32 R3, RZ, RZ, RZ ;  /* 0x000000ffff037224 */ /* 0x000fc400078e00ff */
[----:B------:R-:W-:Y:S01]  /*9980*/  IMAD.WIDE R6, R245, R6, c[0x0][0x500] ;  /* 0x00014000f5067625 */ /* 0x000fe200078e0206 */
[----:B------:R1:W5:Y:S04]  /*9990*/  @P2 LDG.E R10, [R4.64] ;  /* 0x00000008040a2981 */ /* 0x000368000c1e1900 */
[----:B------:R1:W5:Y:S01]  /*99a0*/  @P1 LDG.E R3, [R6.64] ;  /* 0x0000000806031981 */ /* 0x000362000c1e1900 */
[----:B---3--:R-:W-:-:S04]  /*99b0*/  ISETP.NE.AND P0, PT, R9, RZ, PT ;  /* 0x000000ff0900720c */ /* 0x008fc80003f05270 */
[----:B--2---:R-:W-:Y:S01]  /*99c0*/  SEL R0, R9, c[0x0][0x3d4], P0 ;  /* 0x0000f50009007a07 */ /* 0x004fe20000000000 */
[----:B------:R-:W-:Y:S05]  /*99d0*/  @P2 BRA `(.L_x_82) ;  /* 0x0000004000002947 */ /* 0x000fea0003800000 */
[----:B------:R-:W-:Y:S05]  /*99e0*/  @!P1 BRA `(.L_x_82) ;  /* 0x0000003000009947 */ /* 0x000fea0003800000 */
[----:B-----5:R2:W3:Y:S04]  /*99f0*/  LDG.E R10, [R6.64] ;  /* 0x00000008060a7981 */ /* 0x0204e8000c1e1900 */
[----:B-12---:R-:W3:Y:S02]  /*9a00*/  LDG.E R6, [R6.64+0x4] ;  /* 0x0000040806067981 */ /* 0x006ee4000c1e1900 */
[----:B---3--:R-:W-:Y:S02]  /*9a10*/  IADD3 R10, -R10, R6, RZ ;  /* 0x000000060a0a7210 */ /* 0x008fe40007ffe1ff */
.L_x_82:
[----:B-1----:R-:W2:Y:S04]  /*9a20*/  LDL R4, [R1+0x54] ;  /* 0x0000540001047983 */ /* 0x002ea80000100800 */
[----:B------:R-:W3:Y:S04]  /*9a30*/  LDL R27, [R1+0x14] ;  /* 0x00001400011b7983 */ /* 0x000ee80000100800 */
[----:B------:R-:W4:Y:S04]  /*9a40*/  LDL R14, [R1+0x20] ;  /* 0x00002000010e7983 */ /* 0x000f280000100800 */
[----:B------:R-:W4:Y:S01]  /*9a50*/  LDL R16, [R1+0x50] ;  /* 0x0000500001107983 */ /* 0x000f220000100800 */
[----:B------:R-:W-:Y:S01]  /*9a60*/  IMAD.MOV.U32 R11, RZ, RZ, 0x368 ;  /* 0x00000368ff0b7424 */ /* 0x000fe200078e00ff */
[----:B------:R-:W-:-:S04]  /*9a70*/  ISETP.GT.AND P3, PT, R0, 0x1, PT ;  /* 0x000000010000780c */ /* 0x000fc80003f64270 */
[----:B------:R-:W-:-:S04]  /*9a80*/  SEL R11, R11, 0x328, P3 ;  /* 0x000003280b0b7807 */ /* 0x000fc80001800000 */
[----:B------:R-:W1:Y:S08]  /*9a90*/  LDC.64 R6, c[0x0][R11+0x170] ;  /* 0x00005c000b067b82 */ /* 0x000e700000000a00 */
[----:B------:R1:W3:Y:S08]  /*9aa0*/  LDC.64 R12, c[0x0][R11+0x168] ;  /* 0x00005a000b0c7b82 */ /* 0x0002f00000000a00 */
[----:B------:R1:W2:Y:S08]  /*9ab0*/  LDC.64 R20, c[0x0][R11+0x178] ;  /* 0x00005e000b147b82 */ /* 0x0002b00000000a00 */
[----:B------:R1:W2:Y:S01]  /*9ac0*/  LDC.64 R22, c[0x0][R11+0x160] ;  /* 0x000058000b167b82 */ /* 0x0002a20000000a00 */
[----:B------:R-:W-:Y:S01]  /*9ad0*/  ISETP.NE.U32.AND P0, PT, RZ, c[0x0][0x500], PT ;  /* 0x00014000ff007a0c */ /* 0x000fe20003f05070 */
[----:B------:R-:W-:-:S03]  /*9ae0*/  IMAD.MOV.U32 R0, RZ, RZ, c[0x0][0x4e8] ;  /* 0x00013a00ff007624 */ /* 0x000fc600078e00ff */
[----:B------:R-:W-:Y:S02]  /*9af0*/  ISETP.NE.AND.EX P0, PT, RZ, c[0x0][0x504], PT, P0 ;  /* 0x00014100ff007a0c */ /* 0x000fe40003f05300 */
[----:B------:R-:W-:Y:S02]  /*9b00*/  ISETP.NE.AND P2, PT, R0, 0x1, PT ;  /* 0x000000010000780c */ /* 0x000fe40003f45270 */
[----:B------:R-:W-:Y:S02]  /*9b10*/  SEL R2, R245, RZ, !P0 ;  /* 0x000000fff5027207 */ /* 0x000fe40004000000 */
[----:B------:R-:W-:Y:S01]  /*9b20*/  SEL R5, R8, RZ, !P0 ;  /* 0x000000ff08057207 */ /* 0x000fe20004000000 */
[----:B------:R-:W1:Y:S02]  /*9b30*/  S2R R89, SR_TID.X ;  /* 0x0000000000597919 */ /* 0x000e640000002100 */
[----:B-1----:R-:W-:-:S04]  /*9b40*/  IMAD R0, R7, R2, RZ ;  /* 0x0000000207007224 */ /* 0x002fc800078e02ff */
[C---:B------:R-:W-:Y:S02]  /*9b50*/  IMAD R11, R6.reuse, R5, R0 ;  /* 0x00000005060b7224 */ /* 0x040fe400078e0200 */
[----:B------:R-:W-:Y:S01]  /*9b60*/  IMAD.WIDE.U32 R6, R6, R2, RZ ;  /* 0x0000000206067225 */ /* 0x000fe200078e00ff */
[----:B-----5:R-:W-:Y:S02]  /*9b70*/  SHF.R.S32.HI R17, RZ, 0x1f, R3 ;  /* 0x0000001fff117819 */ /* 0x020fe40000011403 */
[----:B------:R-:W-:-:S04]  /*9b80*/  SHF.R.S32.HI R15, RZ, 0x1f, R89 ;  /* 0x0000001fff0f7819 */ /* 0x000fc80000011459 */
[----:B------:R-:W-:-:S04]  /*9b90*/  LEA.HI R15, R15, R89, RZ, 0x5 ;  /* 0x000000590f0f7211 */ /* 0x000fc800078f28ff */
[----:B------:R-:W-:-:S05]  /*9ba0*/  LOP3.LUT R15, R15, 0xffffffe0, RZ, 0xc0, !PT ;  /* 0xffffffe00f0f7812 */ /* 0x000fca00078ec0ff */
[----:B------:R-:W-:Y:S02]  /*9bb0*/  IMAD.IADD R15, R89, 0x1, -R15 ;  /* 0x00000001590f7824 */ /* 0x000fe400078e0a0f */
[----:B--2---:R-:W-:-:S04]  /*9bc0*/  IMAD R4, R249, 0x80, R4 ;  /* 0x00000080f9047824 */ /* 0x004fc800078e0204 */
[----:B------:R-:W-:-:S04]  /*9bd0*/  @P2 IMAD.HI.U32 R5, R4, c[0x0][0x4ec], RZ ;  /* 0x00013b0004052a27 */ /* 0x000fc800078e00ff */
[----:B---3--:R-:W-:-:S04]  /*9be0*/  IMAD.WIDE.U32 R8, R12, R27, RZ ;  /* 0x0000001b0c087225 */ /* 0x008fc800078e00ff */
[----:B------:R-:W-:Y:S01]  /*9bf0*/  IMAD.MOV.U32 R0, RZ, RZ, R4 ;  /* 0x000000ffff007224 */ /* 0x000fe200078e0004 */
[----:B------:R-:W-:Y:S01]  /*9c00*/  @P2 SHF.R.U32.HI R0, RZ, c[0x0][0x4f0], R5 ;  /* 0x00013c00ff002a19 */ /* 0x000fe20000011605 */
[----:B------:R-:W-:Y:S01]  /*9c10*/  IMAD R12, R13, R27, RZ ;  /* 0x0000001b0d0c7224 */ /* 0x000fe200078e02ff */
[----:B----4-:R-:W-:Y:S01]  /*9c20*/  SEL R5, R14, RZ, P3 ;  /* 0x000000ff0e057207 */ /* 0x010fe20001800000 */
[----:B------:R-:W-:Y:S01]  /*9c30*/  IMAD.IADD R13, R7, 0x1, R11 ;  /* 0x00000001070d7824 */ /* 0x000fe200078e020b */
[----:B------:R-:W-:Y:S01]  /*9c40*/  IADD3 R14, P1, P0, R6, R8, R3 ;  /* 0x00000008060e7210 */ /* 0x000fe2000783e003 */
[----:B------:R-:W-:Y:S02]  /*9c50*/  IMAD.IADD R8, R9, 0x1, R12 ;  /* 0x0000000109087824 */ /* 0x000fe400078e020c */
[----:B------:R-:W-:Y:S02]  /*9c60*/  IMAD.MOV R9, RZ, RZ, -R0 ;  /* 0x000000ffff097224 */ /* 0x000fe400078e0a00 */
[----:B------:R-:W-:-:S02]  /*9c70*/  IMAD R11, R21, R5, RZ ;  /* 0x00000005150b7224 */ /* 0x000fc400078e02ff */
[----:B------:R-:W-:Y:S01]  /*9c80*/  IMAD.WIDE.U32 R6, R20, R5, RZ ;  /* 0x0000000514067225 */ /* 0x000fe200078e00ff */
[----:B------:R-:W-:-:S03]  /*9c90*/  IADD3.X R13, R13, R8, R17, P1, P0 ;  /* 0x000000080d0d7210 */ /* 0x000fc60000fe0411 */
[----:B------:R-:W-:Y:S01]  /*9ca0*/  IMAD R8, R9, c[0x0][0x4e8], R4 ;  /* 0x00013a0009087a24 */ /* 0x000fe200078e0204 */
[----:B------:R-:W-:Y:S01]  /*9cb0*/  IADD3 R6, P1, P0, R0, R14, R6 ;  /* 0x0000000e00067210 */ /* 0x000fe2000783e006 */
[----:B------:R-:W-:Y:S01]  /*9cc0*/  IMAD.IADD R11, R7, 0x1, R11 ;  /* 0x00000001070b7824 */ /* 0x000fe200078e020b */
[----:B------:R-:W-:Y:S01]  /*9cd0*/  SHF.R.S32.HI R5, RZ, 0x1f, R0 ;  /* 0x0000001fff057819 */ /* 0x000fe20000011400 */
[----:B------:R-:W-:Y:S01]  /*9ce0*/  IMAD R0, R23, R8, RZ ;  /* 0x0000000817007224 */ /* 0x000fe200078e02ff */
[----:B------:R-:W-:Y:S02]  /*9cf0*/  SHF.R.S32.HI R9, RZ, 0x1f, R8 ;  /* 0x0000001fff097819 */ /* 0x000fe40000011408 */
[----:B------:R-:W-:Y:S01]  /*9d00*/  IADD3.X R7, R5, R13, R11, P1, P0 ;  /* 0x0000000d05077210 */ /* 0x000fe20000fe040b */
[----:B------:R-:W-:Y:S02]  /*9d10*/  IMAD.MOV.U32 R5, RZ, RZ, c[0x0][0x4a8] ;  /* 0x00012a00ff057624 */ /* 0x000fe400078e00ff */
[----:B------:R-:W-:-:S02]  /*9d20*/  IMAD R0, R22, R9, R0 ;  /* 0x0000000916007224 */ /* 0x000fc400078e0200 */
[----:B------:R-:W-:Y:S01]  /*9d30*/  IMAD.WIDE.U32 R8, R22, R8, R6 ;  /* 0x0000000816087225 */ /* 0x000fe200078e0006 */
[----:B------:R-:W-:-:S03]  /*9d40*/  SEL R6, R5, c[0x0][0x450], P3 ;  /* 0x0001140005067a07 */ /* 0x000fc60001800000 */
[----:B------:R-:W-:Y:S01]  /*9d50*/  IMAD.MOV.U32 R7, RZ, RZ, c[0x0][0x4ac] ;  /* 0x00012b00ff077624 */ /* 0x000fe200078e00ff */
[----:B------:R-:W-:Y:S01]  /*9d60*/  LEA R6, P0, R8, R6, 0x2 ;  /* 0x0000000608067211 */ /* 0x000fe200078010ff */
[----:B------:R-:W-:-:S03]  /*9d70*/  IMAD.IADD R5, R9, 0x1, R0 ;  /* 0x0000000109057824 */ /* 0x000fc600078e0200 */
[----:B------:R-:W-:-:S04]  /*9d80*/  SEL R7, R7, c[0x0][0x454], P3 ;  /* 0x0001150007077a07 */ /* 0x000fc80001800000 */
[----:B------:R-:W-:Y:S01]  /*9d90*/  LEA.HI.X R5, R8, R7, R5, 0x2, P0 ;  /* 0x0000000708057211 */ /* 0x000fe200000f1405 */
[----:B------:R-:W-:Y:S01]  /*9da0*/  IMAD R0, R10, c[0x0][0x4e8], RZ ;  /* 0x00013a000a007a24 */ /* 0x000fe200078e02ff */
[----:B------:R-:W-:Y:S04]  /*9db0*/  SHFL.IDX PT, R12, R6, RZ, 0x1c1f ;  /* 0x001c1fff060c7589 */ /* 0x000fe800000e0000 */
[----:B------:R-:W1:Y:S04]  /*9dc0*/  SHFL.IDX PT, R13, R5, RZ, 0x1c1f ;  /* 0x001c1fff050d7589 */ /* 0x000e6800000e0000 */
[----:B------:R-:W-:Y:S04]  /*9dd0*/  SHFL.IDX PT, R10, R6, 0x1, 0x1c1f ;  /* 0x003c1f00060a7f89 */ /* 0x000fe800000e0000 */
[----:B------:R-:W2:Y:S04]  /*9de0*/  SHFL.IDX PT, R11, R5, 0x1, 0x1c1f ;  /* 0x003c1f00050b7f89 */ /* 0x000ea800000e0000 */
[----:B------:R-:W-:Y:S04]  /*9df0*/  SHFL.IDX PT, R8, R6, 0x2, 0x1c1f ;  /* 0x005c1f0006087f89 */ /* 0x000fe800000e0000 */
[----:B------:R-:W3:Y:S04]  /*9e00*/  SHFL.IDX PT, R9, R5, 0x2, 0x1c1f ;  /* 0x005c1f0005097f89 */ /* 0x000ee800000e0000 */
[----:B------:R4:W-:Y:S04]  /*9e10*/  SHFL.IDX PT, R7, R5, 0x3, 0x1c1f ;  /* 0x007c1f0005077f89 */ /* 0x0009e800000e0000 */
[----:B------:R-:W1:Y:S01]  /*9e20*/  SHFL.IDX PT, R6, R6, 0x3, 0x1c1f ;  /* 0x007c1f0006067f89 */ /* 0x000e6200000e0000 */
[----:B------:R-:W-:Y:S01]  /*9e30*/  LOP3.LUT P0, RZ, R15, 0x3, RZ, 0xc0, !PT ;  /* 0x000000030fff7812 */ /* 0x000fe2000780c0ff */
[----:B----4-:R-:W-:-:S05]  /*9e40*/  IMAD R5, R249, 0x80, R16 ;  /* 0x00000080f9057824 */ /* 0x010fca00078e0210 */
[C---:B------:R-:W-:Y:S02]  /*9e50*/  IADD3 R16, R5.reuse, 0x8, RZ ;  /* 0x0000000805107810 */ /* 0x040fe40007ffe0ff */
[C---:B------:R-:W-:Y:S02]  /*9e60*/  IADD3 R15, R5.reuse, 0x40, RZ ;  /* 0x00000040050f7810 */ /* 0x040fe40007ffe0ff */
[C---:B------:R-:W-:Y:S02]  /*9e70*/  IADD3 R14, R5.reuse, 0x48, RZ ;  /* 0x00000048050e7810 */ /* 0x040fe40007ffe0ff */
[-C--:B------:R-:W-:Y:S02]  /*9e80*/  ISETP.GE.OR P5, PT, R5, R0.reuse, P0 ;  /* 0x000000000500720c */ /* 0x080fe400007a6670 */
[-C--:B------:R-:W-:Y:S02]  /*9e90*/  ISETP.GE.OR P4, PT, R16, R0.reuse, P0 ;  /* 0x000000001000720c */ /* 0x080fe40000786670 */
[----:B------:R-:W-:-:S02]  /*9ea0*/  ISETP.GE.OR P1, PT, R15, R0, P0 ;  /* 0x000000000f00720c */ /* 0x000fc40000726670 */
[----:B------:R-:W-:-:S07]  /*9eb0*/  ISETP.GE.OR P0, PT, R14, R0, P0 ;  /* 0x000000000e00720c */ /* 0x000fce0000706670 */
[----:B-1----:R1:W-:Y:S01]  /*9ec0*/  @!P5 ST.E [R12.64], R24 ;  /* 0x000000180c00d985 */ /* 0x0023e2000c101908 */
[----:B------:R-:W-:-:S03]  /*9ed0*/  ISETP.GE.AND P5, PT, R14, R0, PT ;  /* 0x000000000e00720c */ /* 0x000fc60003fa6270 */
[----:B--2---:R1:W-:Y:S01]  /*9ee0*/  @!P4 ST.E [R10.64], R25 ;  /* 0x000000190a00c985 */ /* 0x0043e2000c101908 */
[----:B------:R-:W-:-:S03]  /*9ef0*/  ISETP.GE.AND P4, PT, R15, R0, PT ;  /* 0x000000000f00720c */ /* 0x000fc60003f86270 */
[----:B---3--:R1:W-:Y:S01]  /*9f00*/  @!P1 ST.E [R8.64], R26 ;  /* 0x0000001a08009985 */ /* 0x0083e2000c101908 */
[----:B------:R-:W-:-:S03]  /*9f10*/  ISETP.GE.AND P1, PT, R5, R0, PT ;  /* 0x000000000500720c */ /* 0x000fc60003f26270 */
[----:B------:R1:W-:Y:S01]  /*9f20*/  @!P0 ST.E [R6.64], R19 ;  /* 0x0000001306008985 */ /* 0x0003e2000c101908 */
[----:B------:R-:W-:Y:S01]  /*9f30*/  ISETP.GE.AND P0, PT, R16, R0, PT ;  /* 0x000000001000720c */ /* 0x000fe20003f06270 */
[----:B------:R-:W-:Y:S05]  /*9f40*/  @P3 BRA `(.L_x_83) ;  /* 0x0000071000003947 */ /* 0x000fea0003800000 */
[----:B------:R-:W2:Y:S01]  /*9f50*/  LDL R89, [R1+0x40] ;  /* 0x0000400001597983 */ /* 0x000ea20000100800 */
[----:B------:R-:W-:Y:S01]  /*9f60*/  IMAD R17, R17, c[0x0][0x3a0], RZ ;  /* 0x0000e80011117a24 */ /* 0x000fe200078e02ff */
[----:B-1----:R-:W-:Y:S01]  /*9f70*/  SHF.R.S32.HI R7, RZ, 0x1f, R2 ;  /* 0x0000001fff077819 */ /* 0x002fe20000011402 */
[C---:B------:R-:W-:Y:S01]  /*9f80*/  IMAD.WIDE.U32 R4, R3.reuse, c[0x0][0x3a0], RZ ;  /* 0x0000e80003047a25 */ /* 0x040fe200078e00ff */
[----:B------:R1:W3:Y:S03]  /*9f90*/  LDS.128 R12, [R216+0x80] ;  /* 0x00008000d80c7984 */ /* 0x0002e60000000c00 */
[----:B------:R-:W-:Y:S01]  /*9fa0*/  IMAD R3, R3, c[0x0][0x3a4], R17 ;  /* 0x0000e90003037a24 */ /* 0x000fe200078e0211 */
[----:B------:R1:W4:Y:S01]  /*9fb0*/  LDS.128 R20, [R216+0x880] ;  /* 0x00088000d8147984 */ /* 0x0003220000000c00 */
[----:B------:R-:W-:-:S03]  /*9fc0*/  IMAD R7, R7, c[0x0][0x3f0], RZ ;  /* 0x0000fc0007077a24 */ /* 0x000fc600078e02ff */
[----:B------:R-:W-:Y:S01]  /*9fd0*/  IADD3 R5, R5, R3, RZ ;  /* 0x0000000305057210 */ /* 0x000fe20007ffe0ff */
[----:B------:R1:W1:Y:S04]  /*9fe0*/  LDS.128 R28, [R216+0x1880] ;  /* 0x00188000d81c7984 */ /* 0x0002680000000c00 */
[C---:B------:R-:W-:Y:S01]  /*9ff0*/  IMAD.WIDE.U32 R4, R27.reuse, c[0x0][0x3e8], R4 ;  /* 0x0000fa001b047a25 */ /* 0x040fe200078e0004 */
[----:B------:R1:W1:Y:S03]  /*a000*/  LDS.128 R32, [R216+0x2080] ;  /* 0x00208000d8207984 */ /* 0x0002660000000c00 */
[----:B------:R-:W-:Y:S01]  /*a010*/  IMAD R5, R27, c[0x0][0x3ec], R5 ;  /* 0x0000fb001b057a24 */ /* 0x000fe200078e0205 */
[----:B------:R1:W1:Y:S03]  /*a020*/  LDS.128 R36, [R216+0x2880] ;  /* 0x00288000d8247984 */ /* 0x0002660000000c00 */
[----:B------:R-:W-:Y:S01]  /*a030*/  IMAD.WIDE.U32 R4, R2, c[0x0][0x3f0], R4 ;  /* 0x0000fc0002047a25 */ /* 0x000fe200078e0004 */
[----:B------:R1:W1:Y:S04]  /*a040*/  LDS.128 R24, [R216+0x1080] ;  /* 0x00108000d8187984 */ /* 0x0002680000000c00 */
[----:B------:R1:W1:Y:S04]  /*a050*/  LDS.128 R40, [R216+0x3080] ;  /* 0x00308000d8287984 */ /* 0x0002680000000c00 */
[----:B------:R1:W1:Y:S04]  /*a060*/  LDS.128 R44, [R216+0x3880] ;  /* 0x00388000d82c7984 */ /* 0x0002680000000c00 */
[----:B------:R-:W5:Y:S02]  /*a070*/  S2R R10, SR_TID.X ;  /* 0x00000000000a7919 */ /* 0x000f640000002100 */
[----:B-----5:R-:W-:-:S04]  /*a080*/  SHF.R.S32.HI R9, RZ, 0x1f, R10 ;  /* 0x0000001fff097819 */ /* 0x020fc8000001140a */
[----:B------:R-:W-:-:S04]  /*a090*/  LEA.HI R9, R9, R10, RZ, 0x3 ;  /* 0x0000000a09097211 */ /* 0x000fc800078f18ff */
[----:B------:R-:W-:Y:S02]  /*a0a0*/  SHF.R.S32.HI R9, RZ, 0x3, R9 ;  /* 0x00000003ff097819 */ /* 0x000fe40000011409 */
[----:B--2---:R-:W-:-:S04]  /*a0b0*/  LEA R6, R249, R89, 0x7 ;  /* 0x00000059f9067211 */ /* 0x004fc800078e38ff */
[----:B------:R-:W-:Y:S01]  /*a0c0*/  MOV R3, R6 ;  /* 0x0000000600037202 */ /* 0x000fe20000000f00 */
[----:B------:R-:W-:-:S05]  /*a0d0*/  @P2 IMAD.HI.U32 R8, R6, c[0x0][0x4ec], RZ ;  /* 0x00013b0006082a27 */ /* 0x000fca00078e00ff */
[----:B------:R-:W-:Y:S01]  /*a0e0*/  @P2 SHF.R.U32.HI R3, RZ, c[0x0][0x4f0], R8 ;  /* 0x00013c00ff032a19 */ /* 0x000fe20000011608 */
[----:B------:R-:W-:-:S03]  /*a0f0*/  IMAD R8, R2, c[0x0][0x3f4], R7 ;  /* 0x0000fd0002087a24 */ /* 0x000fc600078e0207 */
[----:B------:R-:W-:Y:S02]  /*a100*/  SHF.R.S32.HI R7, RZ, 0x1f, R3 ;  /* 0x0000001fff077819 */ /* 0x000fe40000011403 */
[----:B------:R-:W-:Y:S02]  /*a110*/  IADD3 R2, -R3, RZ, RZ ;  /* 0x000000ff03027210 */ /* 0x000fe40007ffe1ff */
[----:B------:R-:W-:Y:S01]  /*a120*/  IADD3 R5, R5, R8, RZ ;  /* 0x0000000805057210 */ /* 0x000fe20007ffe0ff */
[----:B------:R-:W-:Y:S02]  /*a130*/  IMAD R7, R7, c[0x0][0x3e0], RZ ;  /* 0x0000f80007077a24 */ /* 0x000fe400078e02ff */
[----:B------:R-:W-:Y:S02]  /*a140*/  IMAD R6, R2, c[0x0][0x4e8], R6 ;  /* 0x00013a0002067a24 */ /* 0x000fe400078e0206 */
[C---:B------:R-:W-:Y:S02]  /*a150*/  IMAD R7, R3.reuse, c[0x0][0x3e4], R7 ;  /* 0x0000f90003077a24 */ /* 0x040fe400078e0207 */
[----:B------:R-:W-:Y:S01]  /*a160*/  IMAD.WIDE.U32 R2, R3, c[0x0][0x3e0], R4 ;  /* 0x0000f80003027a25 */ /* 0x000fe200078e0004 */
[----:B------:R-:W-:-:S04]  /*a170*/  SHF.R.S32.HI R4, RZ, 0x1f, R6 ;  /* 0x0000001fff047819 */ /* 0x000fc80000011406 */
[----:B------:R-:W-:Y:S01]  /*a180*/  IADD3 R3, R3, R7, RZ ;  /* 0x0000000703037210 */ /* 0x000fe20007ffe0ff */
[----:B------:R-:W-:-:S04]  /*a190*/  IMAD R4, R4, c[0x0][0x3d8], RZ ;  /* 0x0000f60004047a24 */ /* 0x000fc800078e02ff */
[----:B------:R-:W-:-:S04]  /*a1a0*/  IMAD.WIDE.U32 R2, R6, c[0x0][0x3d8], R2 ;  /* 0x0000f60006027a25 */ /* 0x000fc800078e0002 */
[----:B------:R-:W-:Y:S01]  /*a1b0*/  IMAD R6, R6, c[0x0][0x3dc], R4 ;  /* 0x0000f70006067a24 */ /* 0x000fe200078e0204 */
[----:B------:R-:W-:Y:S02]  /*a1c0*/  LEA R7, P0, R2, c[0x0][0x380], 0x1 ;  /* 0x0000e00002077a11 */ /* 0x000fe400078008ff */
[----:B------:R-:W-:Y:S02]  /*a1d0*/  LEA R4, R249, R9, 0x7 ;  /* 0x00000009f9047211 */ /* 0x000fe400078e38ff */
[----:B------:R-:W-:-:S04]  /*a1e0*/  IADD3 R3, R3, R6, RZ ;  /* 0x0000000603037210 */ /* 0x000fc80007ffe0ff */
[----:B------:R-:W-:Y:S01]  /*a1f0*/  LEA.HI.X R6, R2, c[0x0][0x384], R3, 0x1, P0 ;  /* 0x0000e10002067a11 */ /* 0x000fe200000f0c03 */
[----:B------:R-:W-:Y:S05]  /*a200*/  BRA.DIV ~URZ, `(.L_x_84) ;  /* 0x000035627f007947 */ /* 0x000fea000b800000 */
[----:B-1-34-:R1:W2:Y:S02]  /*a210*/  SHFL.IDX PT, R8, R6, RZ, 0x181f ;  /* 0x00181fff06087589 */ /* 0x01a2a400000e0000 */
.L_x_160:
[----:B------:R-:W-:Y:S05]  /*a220*/  BRA.DIV ~URZ, `(.L_x_85) ;  /* 0x000035b27f007947 */ /* 0x000fea000b800000 */
[----:B------:R3:W4:Y:S02]  /*a230*/  SHFL.IDX PT, R2, R7, RZ, 0x181f ;  /* 0x00181fff07027589 */ /* 0x00072400000e0000 */
.L_x_161:
[----:B------:R-:W-:-:S04]  /*a240*/  ISETP.GE.AND P2, PT, R246, c[0x0][0x3c8], PT ;  /* 0x0000f200f6007a0c */ /* 0x000fc80003f46270 */
[----:B------:R-:W-:-:S13]  /*a250*/  ISETP.GE.OR P1, PT, R4, R0, P2 ;  /* 0x000000000400720c */ /* 0x000fda0001726670 */
[----:B----4-:R-:W-:-:S04]  /*a260*/  @!P1 LEA R2, P0, R246, R2, 0x1 ;  /* 0x00000002f6029211 */ /* 0x010fc800078008ff */
[----:B--2---:R-:W-:-:S05]  /*a270*/  @!P1 LEA.HI.X R3, R246, R8, R18, 0x1, P0 ;  /* 0x00000008f6039211 */ /* 0x004fca00000f0c12 */
[----:B------:R2:W-:Y:S01]  /*a280*/  @!P1 ST.E.128 [R2.64], R12 ;  /* 0x0000000c02009985 */ /* 0x0005e2000c101d08 */
[----:B------:R-:W-:Y:S05]  /*a290*/  BRA.DIV ~URZ, `(.L_x_86) ;  /* 0x000035b27f007947 */ /* 0x000fea000b800000 */
[----:B------:R4:W1:Y:S04]  /*a2a0*/  SHFL.IDX PT, R8, R6, 0x1, 0x181f ;  /* 0x00381f0006087f89 */ /* 0x00086800000e0000 */
[----:B--2---:R4:W2:Y:S02]  /*a2b0*/  SHFL.IDX PT, R2, R7, 0x1, 0x181f ;  /* 0x00381f0007027f89 */ /* 0x0048a400000e0000 */
.L_x_162:
[----:B------:R-:W-:-:S04]  /*a2c0*/  IADD3 R3, R4, 0x10, RZ ;  /* 0x0000001004037810 */ /* 0x000fc80007ffe0ff */
[----:B------:R-:W-:-:S13]  /*a2d0*/  ISETP.GE.OR P1, PT, R3, R0, P2 ;  /* 0x000000000300720c */ /* 0x000fda0001726670 */
[----:B--2---:R-:W-:-:S04]  /*a2e0*/  @!P1 LEA R2, P0, R246, R2, 0x1 ;  /* 0x00000002f6029211 */ /* 0x004fc800078008ff */
[----:B-1----:R-:W-:-:S05]  /*a2f0*/  @!P1 LEA.HI.X R3, R246, R8, R18, 0x1, P0 ;  /* 0x00000008f6039211 */ /* 0x002fca00000f0c12 */
[----:B------:R1:W-:Y:S01]  /*a300*/  @!P1 ST.E.128 [R2.64], R20 ;  /* 0x0000001402009985 */ /* 0x0003e2000c101d08 */
[----:B------:R-:W-:Y:S05]  /*a310*/  BRA.DIV ~URZ, `(.L_x_87) ;  /* 0x000036027f007947 */ /* 0x000fea000b800000 */
[----:B------:R2:W1:Y:S02]  /*a320*/  SHFL.IDX PT, R8, R6, 0x2, 0x181f ;  /* 0x00581f0006087f89 */ /* 0x00046400000e0000 */
.L_x_163:
[----:B------:R-:W-:Y:S05]  /*a330*/  BRA.DIV ~URZ, `(.L_x_88) ;  /* 0x000036527f007947 */ /* 0x000fea000b800000 */
[----:B-1----:R1:W2:Y:S02]  /*a340*/  SHFL.IDX PT, R2, R7, 0x2, 0x181f ;  /* 0x00581f0007027f89 */ /* 0x0022a400000e0000 */
.L_x_164:
[----:B------:R-:W-:-:S04]  /*a350*/  IADD3 R3, R4, 0x20, RZ ;  /* 0x0000002004037810 */ /* 0x000fc80007ffe0ff */
[----:B------:R-:W-:-:S13]  /*a360*/  ISETP.GE.OR P1, PT, R3, R0, P2 ;  /* 0x000000000300720c */ /* 0x000fda0001726670 */
[----:B--2---:R-:W-:-:S04]  /*a370*/  @!P1 LEA R2, P0, R246, R2, 0x1 ;  /* 0x00000002f6029211 */ /* 0x004fc800078008ff */
[----:B------:R-:W-:-:S05]  /*a380*/  @!P1 LEA.HI.X R3, R246, R8, R18, 0x1, P0 ;  /* 0x00000008f6039211 */ /* 0x000fca00000f0c12 */
[----:B------:R2:W-:Y:S01]  /*a390*/  @!P1 ST.E.128 [R2.64], R24 ;  /* 0x0000001802009985 */ /* 0x0005e2000c101d08 */
[----:B------:R-:W-:Y:S05]  /*a3a0*/  BRA.DIV ~URZ, `(.L_x_89) ;  /* 0x000036527f007947 */ /* 0x000fea000b800000 */
[----:B------:R1:W2:Y:S04]  /*a3b0*/  SHFL.IDX PT, R8, R6, 0x3, 0x181f ;  /* 0x00781f0006087f89 */ /* 0x0002a800000e0000 */
[----:B--2---:R1:W2:Y:S02]  /*a3c0*/  SHFL.IDX PT, R2, R7, 0x3, 0x181f ;  /* 0x00781f0007027f89 */ /* 0x0042a400000e0000 */
.L_x_165:
[----:B------:R-:W-:-:S04]  /*a3d0*/  IADD3 R3, R4, 0x30, RZ ;  /* 0x0000003004037810 */ /* 0x000fc80007ffe0ff */
[----:B------:R-:W-:-:S13]  /*a3e0*/  ISETP.GE.OR P1, PT, R3, R0, P2 ;  /* 0x000000000300720c */ /* 0x000fda0001726670 */
[----:B--2---:R-:W-:-:S04]  /*a3f0*/  @!P1 LEA R2, P0, R246, R2, 0x1 ;  /* 0x00000002f6029211 */ /* 0x004fc800078008ff */
[----:B------:R-:W-:-:S05]  /*a400*/  @!P1 LEA.HI.X R3, R246, R8, R18, 0x1, P0 ;  /* 0x00000008f6039211 */ /* 0x000fca00000f0c12 */
[----:B------:R2:W-:Y:S01]  /*a410*/  @!P1 ST.E.128 [R2.64], R28 ;  /* 0x0000001c02009985 */ /* 0x0005e2000c101d08 */
[----:B------:R-:W-:Y:S05]  /*a420*/  BRA.DIV ~URZ, `(.L_x_90) ;  /* 0x000036a27f007947 */ /* 0x000fea000b800000 */
[----:B------:R1:W2:Y:S02]  /*a430*/  SHFL.IDX PT, R8, R6, 0x4, 0x181f ;  /* 0x00981f0006087f89 */ /* 0x0002a400000e0000 */
.L_x_166:
[----:B------:R-:W-:Y:S05]  /*a440*/  BRA.DIV ~URZ, `(.L_x_91) ;  /* 0x000036f27f007947 */ /* 0x000fea000b800000 */
[----:B--2---:R2:W1:Y:S02]  /*a450*/  SHFL.IDX PT, R2, R7, 0x4, 0x181f ;  /* 0x00981f0007027f89 */ /* 0x00446400000e0000 */
.L_x_167:
[----:B------:R-:W-:-:S04]  /*a460*/  IADD3 R3, R4, 0x40, RZ ;  /* 0x0000004004037810 */ /* 0x000fc80007ffe0ff */
[----:B------:R-:W-:-:S13]  /*a470*/  ISETP.GE.OR P1, PT, R3, R0, P2 ;  /* 0x000000000300720c */ /* 0x000fda0001726670 */
[----:B-1----:R-:W-:-:S04]  /*a480*/  @!P1 LEA R2, P0, R246, R2, 0x1 ;  /* 0x00000002f6029211 */ /* 0x002fc800078008ff */
[----:B------:R-:W-:-:S05]  /*a490*/  @!P1 LEA.HI.X R3, R246, R8, R18, 0x1, P0 ;  /* 0x00000008f6039211 */ /* 0x000fca00000f0c12 */
[----:B------:R1:W-:Y:S01]  /*a4a0*/  @!P1 ST.E.128 [R2.64], R32 ;  /* 0x0000002002009985 */ /* 0x0003e2000c101d08 */
[----:B------:R-:W-:Y:S05]  /*a4b0*/  BRA.DIV ~URZ, `(.L_x_92) ;  /* 0x000036f27f007947 */ /* 0x000fea000b800000 */
[----:B------:R1:W2:Y:S04]  /*a4c0*/  SHFL.IDX PT, R8, R6, 0x5, 0x181f ;  /* 0x00b81f0006087f89 */ /* 0x0002a800000e0000 */
[----:B-1----:R1:W3:Y:S02]  /*a4d0*/  SHFL.IDX PT, R2, R7, 0x5, 0x181f ;  /* 0x00b81f0007027f89 */ /* 0x0022e400000e0000 */
.L_x_168:
[----:B------:R-:W-:-:S04]  /*a4e0*/  IADD3 R3, R4, 0x50, RZ ;  /* 0x0000005004037810 */ /* 0x000fc80007ffe0ff */
[----:B------:R-:W-:-:S13]  /*a4f0*/  ISETP.GE.OR P1, PT, R3, R0, P2 ;  /* 0x000000000300720c */ /* 0x000fda0001726670 */
[----:B---3--:R-:W-:-:S04]  /*a500*/  @!P1 LEA R2, P0, R246, R2, 0x1 ;  /* 0x00000002f6029211 */ /* 0x008fc800078008ff */
[----:B--2---:R-:W-:-:S05]  /*a510*/  @!P1 LEA.HI.X R3, R246, R8, R18, 0x1, P0 ;  /* 0x00000008f6039211 */ /* 0x004fca00000f0c12 */
[----:B------:R2:W-:Y:S01]  /*a520*/  @!P1 ST.E.128 [R2.64], R36 ;  /* 0x0000002402009985 */ /* 0x0005e2000c101d08 */
[----:B------:R-:W-:Y:S05]  /*a530*/  BRA.DIV ~URZ, `(.L_x_93) ;  /* 0x000037427f007947 */ /* 0x000fea000b800000 */
[----:B------:R3:W1:Y:S02]  /*a540*/  SHFL.IDX PT, R8, R6, 0x6, 0x181f ;  /* 0x00d81f0006087f89 */ /* 0x00066400000e0000 */
.L_x_169:
[----:B------:R-:W-:Y:S05]  /*a550*/  BRA.DIV ~URZ, `(.L_x_94) ;  /* 0x000037927f007947 */ /* 0x000fea000b800000 */
[----:B--2---:R2:W3:Y:S02]  /*a560*/  SHFL.IDX PT, R2, R7, 0x6, 0x181f ;  /* 0x00d81f0007027f89 */ /* 0x0044e400000e0000 */
.L_x_170:
[----:B------:R-:W-:-:S04]  /*a570*/  IADD3 R3, R4, 0x60, RZ ;  /* 0x0000006004037810 */ /* 0x000fc80007ffe0ff */
[----:B------:R-:W-:-:S13]  /*a580*/  ISETP.GE.OR P1, PT, R3, R0, P2 ;  /* 0x000000000300720c */ /* 0x000fda0001726670 */
[----:B---3--:R-:W-:-:S04]  /*a590*/  @!P1 LEA R2, P0, R246, R2, 0x1 ;  /* 0x00000002f6029211 */ /* 0x008fc800078008ff */
[----:B-1----:R-:W-:-:S05]  /*a5a0*/  @!P1 LEA.HI.X R3, R246, R8, R18, 0x1, P0 ;  /* 0x00000008f6039211 */ /* 0x002fca00000f0c12 */
[----:B------:R1:W-:Y:S01]  /*a5b0*/  @!P1 ST.E.128 [R2.64], R40 ;  /* 0x0000002802009985 */ /* 0x0003e2000c101d08 */
[----:B------:R-:W-:Y:S05]  /*a5c0*/  BRA.DIV ~URZ, `(.L_x_95) ;  /* 0x000037927f007947 */ /* 0x000fea000b800000 */
[----:B----4-:R-:W3:Y:S04]  /*a5d0*/  SHFL.IDX PT, R6, R6, 0x7, 0x181f ;  /* 0x00f81f0006067f89 */ /* 0x010ee800000e0000 */
[----:B-1----:R1:W4:Y:S02]  /*a5e0*/  SHFL.IDX PT, R3, R7, 0x7, 0x181f ;  /* 0x00f81f0007037f89 */ /* 0x00232400000e0000 */
.L_x_171:
[----:B------:R-:W-:-:S04]  /*a5f0*/  IADD3 R2, R4, 0x70, RZ ;  /* 0x0000007004027810 */ /* 0x000fc80007ffe0ff */
[----:B------:R-:W-:-:S13]  /*a600*/  ISETP.GE.OR P2, PT, R2, R0, P2 ;  /* 0x000000000200720c */ /* 0x000fda0001746670 */
[----:B------:R-:W-:Y:S05]  /*a610*/  @P2 BRA `(.L_x_96) ;  /* 0x000018a000002947 */ /* 0x000fea0003800000 */
[----:B----4-:R-:W-:-:S04]  /*a620*/  LEA R2, P0, R246, R3, 0x1 ;  /* 0x00000003f6027211 */ /* 0x010fc800078008ff */
[----:B---3--:R-:W-:-:S05]  /*a630*/  LEA.HI.X R3, R246, R6, R18, 0x1, P0 ;  /* 0x00000006f6037211 */ /* 0x008fca00000f0c12 */
[----:B------:R3:W-:Y:S01]  /*a640*/  ST.E.128 [R2.64], R44 ;  /* 0x0000002c02007985 */ /* 0x0007e2000c101d08 */
[----:B------:R-:W-:Y:S05]  /*a650*/  BRA `(.L_x_96) ;  /* 0x0000186000007947 */ /* 0x000fea0003800000 */
.L_x_83:
[----:B------:R-:W2:Y:S04]  /*a660*/  LDL.LU R5, [R1+0x14] ;  /* 0x0000140001057983 */ /* 0x000ea80000300800 */
[----:B-1----:R-:W3:Y:S01]  /*a670*/  LDL.LU R9, [R1+0x20] ;  /* 0x0000200001097983 */ /* 0x002ee20000300800 */
[----:B------:R-:W-:Y:S01]  /*a680*/  IMAD R17, R17, c[0x0][0x408], RZ ;  /* 0x0001020011117a24 */ /* 0x000fe200078e02ff */
[----:B------:R-:W-:Y:S01]  /*a690*/  SHF.R.S32.HI R0, RZ, 0x1f, R2 ;  /* 0x0000001fff007819 */ /* 0x000fe20000011402 */
[----:B------:R-:W-:-:S04]  /*a6a0*/  IMAD.WIDE.U32 R6, R3, c[0x0][0x408], RZ ;  /* 0x0001020003067a25 */ /* 0x000fc800078e00ff */
[----:B------:R-:W-:Y:S02]  /*a6b0*/  IMAD R3, R3, c[0x0][0x40c], R17 ;  /* 0x0001030003037a24 */ /* 0x000fe400078e0211 */
[----:B------:R-:W-:Y:S02]  /*a6c0*/  IMAD R0, R0, c[0x0][0x440], RZ ;  /* 0x0001100000007a24 */ /* 0x000fe400078e02ff */
[----:B------:R-:W-:Y:S01]  /*a6d0*/  @P2 IMAD.HI.U32 R8, R4, c[0x0][0x4ec], RZ ;  /* 0x00013b0004082a27 */ /* 0x000fe200078e00ff */
[----:B------:R-:W-:-:S05]  /*a6e0*/  IADD3 R7, R7, R3, RZ ;  /* 0x0000000307077210 */ /* 0x000fca0007ffe0ff */
[----:B--2---:R-:W-:-:S04]  /*a6f0*/  IMAD.WIDE.U32 R6, R5, c[0x0][0x438], R6 ;  /* 0x00010e0005067a25 */ /* 0x004fc800078e0006 */
[----:B------:R-:W-:Y:S02]  /*a700*/  IMAD R7, R5, c[0x0][0x43c], R7 ;  /* 0x00010f0005077a24 */ /* 0x000fe400078e0207 */
[C---:B------:R-:W-:Y:S01]  /*a710*/  IMAD R5, R2.reuse, c[0x0][0x444], R0 ;  /* 0x0001110002057a24 */ /* 0x040fe200078e0200 */
[----:B------:R-:W-:Y:S01]  /*a720*/  MOV R0, R4 ;  /* 0x0000000400007202 */ /* 0x000fe20000000f00 */
[----:B------:R-:W-:Y:S01]  /*a730*/  IMAD.WIDE.U32 R2, R2, c[0x0][0x440], R6 ;  /* 0x0001100002027a25 */ /* 0x000fe200078e0006 */
[----:B------:R-:W-:-:S04]  /*a740*/  @P2 SHF.R.U32.HI R0, RZ, c[0x0][0x4f0], R8 ;  /* 0x00013c00ff002a19 */ /* 0x000fc80000011608 */
[----:B------:R-:W-:Y:S02]  /*a750*/  IADD3 R3, R3, R5, RZ ;  /* 0x0000000503037210 */ /* 0x000fe40007ffe0ff */
[----:B------:R-:W-:Y:S02]  /*a760*/  SHF.R.S32.HI R6, RZ, 0x1f, R0 ;  /* 0x0000001fff067819 */ /* 0x000fe40000011400 */
[----:B------:R-:W-:Y:S01]  /*a770*/  IADD3 R5, -R0, RZ, RZ ;  /* 0x000000ff00057210 */ /* 0x000fe20007ffe1ff */
[----:B---3--:R-:W-:-:S04]  /*a780*/  IMAD.WIDE.U32 R2, R9, c[0x0][0x448], R2 ;  /* 0x0001120009027a25 */ /* 0x008fc800078e0002 */
[----:B------:R-:W-:Y:S02]  /*a790*/  IMAD R6, R6, c[0x0][0x430], RZ ;  /* 0x00010c0006067a24 */ /* 0x000fe400078e02ff */
[----:B------:R-:W-:Y:S02]  /*a7a0*/  IMAD R3, R9, c[0x0][0x44c], R3 ;  /* 0x0001130009037a24 */ /* 0x000fe400078e0203 */
        /* <DEDUP_REMOVED lines=8> */
[----:B------:R-:W-:-:S04]  /*a830*/  LEA R20, P2, R2, c[0x0][0x400], 0x2 ;  /* 0x0001000002147a11 */ /* 0x000fc800078410ff */
[----:B------:R-:W-:-:S04]  /*a840*/  IADD3 R4, R3, R4, RZ ;  /* 0x0000000403047210 */ /* 0x000fc80007ffe0ff */
[----:B------:R-:W-:Y:S01]  /*a850*/  LEA.HI.X R13, R2, c[0x0][0x404], R4, 0x2, P2 ;  /* 0x00010100020d7a11 */ /* 0x000fe200010f1404 */
[----:B------:R-:W-:Y:S05]  /*a860*/  BRA.DIV ~URZ, `(.L_x_97) ;  /* 0x000035c27f007947 */ /* 0x000fea000b800000 */
[----:B------:R1:W2:Y:S02]  /*a870*/  SHFL.IDX PT, R12, R13, RZ, 0x1c1f ;  /* 0x001c1fff0d0c7589 */ /* 0x0002a400000e0000 */
.L_x_172:
[----:B------:R-:W-:Y:S05]  /*a880*/  BRA.DIV ~URZ, `(.L_x_98) ;  /* 0x000036127f007947 */ /* 0x000fea000b800000 */
[----:B------:R3:W4:Y:S02]  /*a890*/  SHFL.IDX PT, R2, R20, RZ, 0x1c1f ;  /* 0x001c1fff14027589 */ /* 0x00072400000e0000 */
.L_x_173:
[----:B------:R-:W5:Y:S01]  /*a8a0*/  LDL R5, [R1+0x18] ;  /* 0x0000180001057983 */ /* 0x000f620000100800 */
[----:B------:R-:W-:Y:S01]  /*a8b0*/  BSSY B0, `(.L_x_99) ;  /* 0x0000030000007945 */ /* 0x000fe20003800000 */
[C---:B-----5:R-:W-:Y:S02]  /*a8c0*/  IADD3 R11, R5.reuse, 0x10, RZ ;  /* 0x00000010050b7810 */ /* 0x060fe40007ffe0ff */
[C---:B------:R-:W-:Y:S02]  /*a8d0*/  IADD3 R10, R5.reuse, 0x18, RZ ;  /* 0x00000018050a7810 */ /* 0x040fe40007ffe0ff */
[C---:B------:R-:W-:Y:S02]  /*a8e0*/  IADD3 R8, R5.reuse, 0x20, RZ ;  /* 0x0000002005087810 */ /* 0x040fe40007ffe0ff */
[C---:B------:R-:W-:Y:S02]  /*a8f0*/  IADD3 R7, R5.reuse, 0x28, RZ ;  /* 0x0000002805077810 */ /* 0x040fe40007ffe0ff */
[----:B------:R-:W-:-:S02]  /*a900*/  IADD3 R6, R5, 0x30, RZ ;  /* 0x0000003005067810 */ /* 0x000fc40007ffe0ff */
[C---:B------:R-:W-:Y:S02]  /*a910*/  IADD3 R4, R5.reuse, 0x38, RZ ;  /* 0x0000003805047810 */ /* 0x040fe40007ffe0ff */
[----:B------:R-:W-:Y:S02]  /*a920*/  IADD3 R0, R5, 0x8, RZ ;  /* 0x0000000805007810 */ /* 0x000fe40007ffe0ff */
[----:B------:R-:W-:Y:S02]  /*a930*/  SHF.R.S32.HI R23, RZ, 0x1f, R10 ;  /* 0x0000001fff177819 */ /* 0x000fe4000001140a */
[----:B------:R-:W-:Y:S02]  /*a940*/  SHF.R.S32.HI R24, RZ, 0x1f, R8 ;  /* 0x0000001fff187819 */ /* 0x000fe40000011408 */
[----:B------:R-:W-:Y:S02]  /*a950*/  SHF.R.S32.HI R25, RZ, 0x1f, R7 ;  /* 0x0000001fff197819 */ /* 0x000fe40000011407 */
[----:B------:R-:W-:-:S02]  /*a960*/  SHF.R.S32.HI R26, RZ, 0x1f, R6 ;  /* 0x0000001fff1a7819 */ /* 0x000fc40000011406 */
[----:B------:R-:W-:Y:S02]  /*a970*/  SHF.R.S32.HI R27, RZ, 0x1f, R4 ;  /* 0x0000001fff1b7819 */ /* 0x000fe40000011404 */
[----:B------:R-:W-:Y:S02]  /*a980*/  SHF.R.S32.HI R22, RZ, 0x1f, R11 ;  /* 0x0000001fff167819 */ /* 0x000fe4000001140b */
[----:B------:R-:W-:Y:S01]  /*a990*/  SHF.R.S32.HI R21, RZ, 0x1f, R0 ;  /* 0x0000001fff157819 */ /* 0x000fe20000011400 */
[----:B------:R-:W-:Y:S05]  /*a9a0*/  @P1 BRA `(.L_x_100) ;  /* 0x0000020000001947 */ /* 0x000fea0003800000 */
[----:B------:R-:W-:Y:S02]  /*a9b0*/  ISETP.GE.AND P3, PT, R5, c[0x0][0x3c8], PT ;  /* 0x0000f20005007a0c */ /* 0x000fe40003f66270 */
[----:B------:R-:W-:Y:S02]  /*a9c0*/  ISETP.GE.AND P1, PT, R0, c[0x0][0x3c8], PT ;  /* 0x0000f20000007a0c */ /* 0x000fe40003f26270 */
[----:B------:R-:W-:-:S09]  /*a9d0*/  ISETP.GE.AND P6, PT, R11, c[0x0][0x3c8], PT ;  /* 0x0000f2000b007a0c */ /* 0x000fd20003fc6270 */
[----:B--2---:R-:W-:Y:S02]  /*a9e0*/  @!P3 IMAD.MOV.U32 R3, RZ, RZ, R12 ;  /* 0x000000ffff03b224 */ /* 0x004fe400078e000c */
[C---:B----4-:R-:W-:Y:S02]  /*a9f0*/  @!P1 LEA R14, P2, R0.reuse, R2, 0x2 ;  /* 0x00000002000e9211 */ /* 0x050fe400078410ff */
[----:B------:R-:W-:Y:S02]  /*aa00*/  @!P3 IMAD.WIDE R16, R5, 0x4, R2 ;  /* 0x000000040510b825 */ /* 0x000fe400078e0202 */
[----:B------:R-:W-:Y:S02]  /*aa10*/  @!P1 LEA.HI.X R15, R0, R12, R21, 0x2, P2 ;  /* 0x0000000c000f9211 */ /* 0x000fe400010f1415 */
[----:B------:R-:W-:Y:S01]  /*aa20*/  @!P6 LEA R18, P2, R11, R2, 0x2 ;  /* 0x000000020b12e211 */ /* 0x000fe200078410ff */
[----:B------:R2:W-:Y:S01]  /*aa30*/  @!P3 ST.E.64 [R16.64], R64 ;  /* 0x000000401000b985 */ /* 0x0005e2000c101b08 */
[----:B------:R-:W-:-:S02]  /*aa40*/  ISETP.GE.AND P3, PT, R10, c[0x0][0x3c8], PT ;  /* 0x0000f2000a007a0c */ /* 0x000fc40003f66270 */
[----:B------:R-:W-:Y:S01]  /*aa50*/  @!P6 LEA.HI.X R19, R11, R12, R22, 0x2, P2 ;  /* 0x0000000c0b13e211 */ /* 0x000fe200010f1416 */
[----:B------:R4:W-:Y:S01]  /*aa60*/  @!P1 ST.E.64 [R14.64], R66 ;  /* 0x000000420e009985 */ /* 0x0009e2000c101b08 */
[----:B------:R-:W-:-:S03]  /*aa70*/  ISETP.GE.AND P1, PT, R8, c[0x0][0x3c8], PT ;  /* 0x0000f20008007a0c */ /* 0x000fc60003f26270 */
[----:B------:R-:W-:Y:S01]  /*aa80*/  @!P6 ST.E.64 [R18.64], R70 ;  /* 0x000000461200e985 */ /* 0x000fe2000c101b08 */
[----:B------:R-:W-:-:S05]  /*aa90*/  ISETP.GE.AND P6, PT, R7, c[0x0][0x3c8], PT ;  /* 0x0000f20007007a0c */ /* 0x000fca0003fc6270 */
[----:B--2---:R-:W-:-:S04]  /*aaa0*/  @!P3 LEA R16, P2, R10, R2, 0x2 ;  /* 0x000000020a10b211 */ /* 0x004fc800078410ff */
[----:B------:R-:W-:Y:S02]  /*aab0*/  @!P3 LEA.HI.X R17, R10, R12, R23, 0x2, P2 ;  /* 0x0000000c0a11b211 */ /* 0x000fe400010f1417 */
[----:B----4-:R-:W-:-:S03]  /*aac0*/  @!P1 LEA R14, P2, R8, R2, 0x2 ;  /* 0x00000002080e9211 */ /* 0x010fc600078410ff */
[----:B------:R2:W-:Y:S01]  /*aad0*/  @!P3 ST.E.64 [R16.64], R72 ;  /* 0x000000481000b985 */ /* 0x0005e2000c101b08 */
[----:B------:R-:W-:Y:S02]  /*aae0*/  ISETP.GE.AND P3, PT, R6, c[0x0][0x3c8], PT ;  /* 0x0000f20006007a0c */ /* 0x000fe40003f66270 */
[----:B------:R-:W-:Y:S02]  /*aaf0*/  @!P1 LEA.HI.X R15, R8, R12, R24, 0x2, P2 ;  /* 0x0000000c080f9211 */ /* 0x000fe400010f1418 */
[----:B------:R-:W-:-:S03]  /*ab00*/  ISETP.GE.AND P2, PT, R4, c[0x0][0x3c8], PT ;  /* 0x0000f20004007a0c */ /* 0x000fc60003f46270 */
[----:B------:R4:W-:Y:S01]  /*ab10*/  @!P1 ST.E.64 [R14.64], R60 ;  /* 0x0000003c0e009985 */ /* 0x0009e2000c101b08 */
[----:B--2---:R-:W-:-:S04]  /*ab20*/  @!P6 LEA R16, P1, R7, R2, 0x2 ;  /* 0x000000020710e211 */ /* 0x004fc800078210ff */
[----:B------:R-:W-:Y:S02]  /*ab30*/  @!P6 LEA.HI.X R17, R7, R12, R25, 0x2, P1 ;  /* 0x0000000c0711e211 */ /* 0x000fe400008f1419 */
[----:B----4-:R-:W-:-:S03]  /*ab40*/  @!P3 LEA R14, P1, R6, R2, 0x2 ;  /* 0x00000002060eb211 */ /* 0x010fc600078210ff */
[----:B------:R2:W-:Y:S01]  /*ab50*/  @!P6 ST.E.64 [R16.64], R76 ;  /* 0x0000004c1000e985 */ /* 0x0005e2000c101b08 */
[----:B------:R-:W-:Y:S02]  /*ab60*/  @!P3 LEA.HI.X R15, R6, R12, R26, 0x2, P1 ;  /* 0x0000000c060fb211 */ /* 0x000fe400008f141a */
[----:B------:R-:W-:-:S03]  /*ab70*/  @!P2 LEA R2, P1, R4, R2, 0x2 ;  /* 0x000000020402a211 */ /* 0x000fc600078210ff */
[----:B------:R2:W-:Y:S01]  /*ab80*/  @!P3 ST.E.64 [R14.64], R74 ;  /* 0x0000004a0e00b985 */ /* 0x0005e2000c101b08 */
[----:B------:R-:W-:-:S05]  /*ab90*/  @!P2 LEA.HI.X R3, R4, R12, R27, 0x2, P1 ;  /* 0x0000000c0403a211 */ /* 0x000fca00008f141b */
[----:B------:R2:W-:Y:S04]  /*aba0*/  @!P2 ST.E.64 [R2.64], R56 ;  /* 0x000000380200a985 */ /* 0x0005e8000c101b08 */
.L_x_100:
[----:B------:R-:W-:Y:S05]  /*abb0*/  BSYNC B0 ;  /* 0x0000000000007941 */ /* 0x000fea0003800000 */
.L_x_99:
[----:B------:R-:W-:Y:S05]  /*abc0*/  BRA.DIV ~URZ, `(.L_x_101) ;  /* 0x000033427f007947 */ /* 0x000fea000b800000 */
[----:B--2---:R2:W1:Y:S04]  /*abd0*/  SHFL.IDX PT, R12, R13, 0x1, 0x1c1f ;  /* 0x003c1f000d0c7f89 */ /* 0x00446800000e0000 */
[----:B----4-:R2:W4:Y:S02]  /*abe0*/  SHFL.IDX PT, R2, R20, 0x1, 0x1c1f ;  /* 0x003c1f0014027f89 */ /* 0x01052400000e0000 */
.L_x_174:
[----:B------:R-:W-:Y:S01]  /*abf0*/  BSSY B0, `(.L_x_102) ;  /* 0x0000023000007945 */ /* 0x000fe20003800000 */
[----:B------:R-:W-:Y:S05]  /*ac00*/  @P0 BRA `(.L_x_103) ;  /* 0x0000021000000947 */ /* 0x000fea0003800000 */
[----:B------:R-:W5:Y:S01]  /*ac10*/  LDL R5, [R1+0x18] ;  /* 0x0000180001057983 */ /* 0x000f620000100800 */
[----:B------:R-:W-:Y:S02]  /*ac20*/  ISETP.GE.AND P6, PT, R0, c[0x0][0x3c8], PT ;  /* 0x0000f20000007a0c */ /* 0x000fe40003fc6270 */
[----:B------:R-:W-:Y:S02]  /*ac30*/  ISETP.GE.AND P1, PT, R11, c[0x0][0x3c8], PT ;  /* 0x0000f2000b007a0c */ /* 0x000fe40003f26270 */
[----:B------:R-:W-:-:S09]  /*ac40*/  ISETP.GE.AND P0, PT, R10, c[0x0][0x3c8], PT ;  /* 0x0000f2000a007a0c */ /* 0x000fd20003f06270 */
[----:B----4-:R-:W-:-:S04]  /*ac50*/  @!P6 LEA R14, P3, R0, R2, 0x2 ;  /* 0x00000002000ee211 */ /* 0x010fc800078610ff */
[----:B-1----:R-:W-:Y:S02]  /*ac60*/  @!P6 LEA.HI.X R15, R0, R12, R21, 0x2, P3 ;  /* 0x0000000c000fe211 */ /* 0x002fe400018f1415 */
[----:B------:R-:W-:Y:S02]  /*ac70*/  ISETP.GE.AND P3, PT, R8, c[0x0][0x3c8], PT ;  /* 0x0000f20008007a0c */ /* 0x000fe40003f66270 */
[----:B-----5:R-:W-:-:S13]  /*ac80*/  ISETP.GE.AND P2, PT, R5, c[0x0][0x3c8], PT ;  /* 0x0000f20005007a0c */ /* 0x020fda0003f46270 */
[----:B------:R-:W-:-:S04]  /*ac90*/  @!P2 IMAD.MOV.U32 R3, RZ, RZ, R12 ;  /* 0x000000ffff03a224 */ /* 0x000fc800078e000c */
[----:B------:R-:W-:-:S05]  /*aca0*/  @!P2 IMAD.WIDE R16, R5, 0x4, R2 ;  /* 0x000000040510a825 */ /* 0x000fca00078e0202 */
[----:B------:R1:W-:Y:S04]  /*acb0*/  @!P2 ST.E.64 [R16.64], R80 ;  /* 0x000000501000a985 */ /* 0x0003e8000c101b08 */
[----:B------:R4:W-:Y:S01]  /*acc0*/  @!P6 ST.E.64 [R14.64], R82 ;  /* 0x000000520e00e985 */ /* 0x0009e2000c101b08 */
[----:B-1----:R-:W-:-:S04]  /*acd0*/  @!P1 LEA R16, P2, R11, R2, 0x2 ;  /* 0x000000020b109211 */ /* 0x002fc800078410ff */
[----:B------:R-:W-:Y:S02]  /*ace0*/  @!P1 LEA.HI.X R17, R11, R12, R22, 0x2, P2 ;  /* 0x0000000c0b119211 */ /* 0x000fe400010f1416 */
[C---:B----4-:R-:W-:Y:S02]  /*acf0*/  @!P0 LEA R14, P6, R10.reuse, R2, 0x2 ;  /* 0x000000020a0e8211 */ /* 0x050fe400078c10ff */
[----:B------:R-:W-:Y:S01]  /*ad00*/  ISETP.GE.AND P2, PT, R7, c[0x0][0x3c8], PT ;  /* 0x0000f20007007a0c */ /* 0x000fe20003f46270 */
[----:B------:R1:W-:Y:S01]  /*ad10*/  @!P1 ST.E.64 [R16.64], R84 ;  /* 0x0000005410009985 */ /* 0x0003e2000c101b08 */
[----:B------:R-:W-:Y:S02]  /*ad20*/  @!P0 LEA.HI.X R15, R10, R12, R23, 0x2, P6 ;  /* 0x0000000c0a0f8211 */ /* 0x000fe400030f1417 */
[----:B------:R-:W-:Y:S02]  /*ad30*/  ISETP.GE.AND P1, PT, R6, c[0x0][0x3c8], PT ;  /* 0x0000f20006007a0c */ /* 0x000fe40003f26270 */
[----:B------:R-:W-:Y:S01]  /*ad40*/  @!P3 LEA R18, P6, R8, R2, 0x2 ;  /* 0x000000020812b211 */ /* 0x000fe200078c10ff */
[----:B------:R4:W-:Y:S01]  /*ad50*/  @!P0 ST.E.64 [R14.64], R86 ;  /* 0x000000560e008985 */ /* 0x0009e2000c101b08 */
[----:B------:R-:W-:-:S02]  /*ad60*/  ISETP.GE.AND P0, PT, R4, c[0x0][0x3c8], PT ;  /* 0x0000f20004007a0c */ /* 0x000fc40003f06270 */
[----:B------:R-:W-:-:S05]  /*ad70*/  @!P3 LEA.HI.X R19, R8, R12, R24, 0x2, P6 ;  /* 0x0000000c0813b211 */ /* 0x000fca00030f1418 */
[----:B------:R2:W-:Y:S01]  /*ad80*/  @!P3 ST.E.64 [R18.64], R96 ;  /* 0x000000601200b985 */ /* 0x0005e2000c101b08 */
[----:B-1----:R-:W-:-:S04]  /*ad90*/  @!P2 LEA R16, P6, R7, R2, 0x2 ;  /* 0x000000020710a211 */ /* 0x002fc800078c10ff */
        /* <DEDUP_REMOVED lines=8> */
.L_x_103:
[----:B------:R-:W-:Y:S05]  /*ae20*/  BSYNC B0 ;  /* 0x0000000000007941 */ /* 0x000fea0003800000 */
.L_x_102:
[----:B------:R-:W-:Y:S05]  /*ae30*/  BRA.DIV ~URZ, `(.L_x_104) ;  /* 0x000031a27f007947 */ /* 0x000fea000b800000 */
[----:B-1----:R1:W2:Y:S02]  /*ae40*/  SHFL.IDX PT, R12, R13, 0x2, 0x1c1f ;  /* 0x005c1f000d0c7f89 */ /* 0x0022a400000e0000 */
.L_x_175:
[----:B------:R-:W-:Y:S05]  /*ae50*/  BRA.DIV ~URZ, `(.L_x_105) ;  /* 0x000031f27f007947 */ /* 0x000fea000b800000 */
[----:B--2-4-:R2:W4:Y:S02]  /*ae60*/  SHFL.IDX PT, R2, R20, 0x2, 0x1c1f ;  /* 0x005c1f0014027f89 */ /* 0x01452400000e0000 */
.L_x_176:
[----:B------:R-:W-:Y:S01]  /*ae70*/  BSSY B0, `(.L_x_106) ;  /* 0x0000023000007945 */ /* 0x000fe20003800000 */
[----:B------:R-:W-:Y:S05]  /*ae80*/  @P4 BRA `(.L_x_107) ;  /* 0x0000021000004947 */ /* 0x000fea0003800000 */
[----:B------:R-:W5:Y:S01]  /*ae90*/  LDL R5, [R1+0x18] ;  /* 0x0000180001057983 */ /* 0x000f620000100800 */
[----:B------:R-:W-:Y:S02]  /*aea0*/  ISETP.GE.AND P1, PT, R0, c[0x0][0x3c8], PT ;  /* 0x0000f20000007a0c */ /* 0x000fe40003f26270 */
[----:B------:R-:W-:Y:S02]  /*aeb0*/  ISETP.GE.AND P0, PT, R11, c[0x0][0x3c8], PT ;  /* 0x0000f2000b007a0c */ /* 0x000fe40003f06270 */
[----:B------:R-:W-:-:S09]  /*aec0*/  ISETP.GE.AND P4, PT, R10, c[0x0][0x3c8], PT ;  /* 0x0000f2000a007a0c */ /* 0x000fd20003f86270 */
[CC--:B----4-:R-:W-:Y:S02]  /*aed0*/  @!P1 LEA R14, P6, R0.reuse, R2.reuse, 0x2 ;  /* 0x00000002000e9211 */ /* 0x0d0fe400078c10ff */
[C---:B------:R-:W-:Y:S02]  /*aee0*/  @!P0 LEA R16, P2, R11.reuse, R2, 0x2 ;  /* 0x000000020b108211 */ /* 0x040fe400078410ff */
[-C--:B------:R-:W-:Y:S02]  /*aef0*/  @!P1 LEA.HI.X R15, R0, R12.reuse, R21, 0x2, P6 ;  /* 0x0000000c000f9211 */ /* 0x080fe400030f1415 */
[----:B------:R-:W-:Y:S02]  /*af00*/  @!P0 LEA.HI.X R17, R11, R12, R22, 0x2, P2 ;  /* 0x0000000c0b118211 */ /* 0x000fe400010f1416 */
[----:B------:R-:W-:Y:S02]  /*af10*/  ISETP.GE.AND P2, PT, R7, c[0x0][0x3c8], PT ;  /* 0x0000f20007007a0c */ /* 0x000fe40003f46270 */
[----:B-----5:R-:W-:-:S13]  /*af20*/  ISETP.GE.AND P3, PT, R5, c[0x0][0x3c8], PT ;  /* 0x0000f20005007a0c */ /* 0x020fda0003f66270 */
[----:B------:R-:W-:-:S04]  /*af30*/  @!P3 IMAD.MOV.U32 R3, RZ, RZ, R12 ;  /* 0x000000ffff03b224 */ /* 0x000fc800078e000c */
[----:B------:R-:W-:-:S05]  /*af40*/  @!P3 IMAD.WIDE R18, R5, 0x4, R2 ;  /* 0x000000040512b825 */ /* 0x000fca00078e0202 */
[----:B------:R-:W-:Y:S01]  /*af50*/  @!P3 ST.E.64 [R18.64], R44 ;  /* 0x0000002c1200b985 */ /* 0x000fe2000c101b08 */
[----:B------:R-:W-:-:S03]  /*af60*/  ISETP.GE.AND P3, PT, R8, c[0x0][0x3c8], PT ;  /* 0x0000f20008007a0c */ /* 0x000fc60003f66270 */
[----:B------:R4:W-:Y:S01]  /*af70*/  @!P1 ST.E.64 [R14.64], R34 ;  /* 0x000000220e009985 */ /* 0x0009e2000c101b08 */
[----:B------:R-:W-:-:S03]  /*af80*/  ISETP.GE.AND P1, PT, R6, c[0x0][0x3c8], PT ;  /* 0x0000f20006007a0c */ /* 0x000fc60003f26270 */
[----:B------:R5:W-:Y:S01]  /*af90*/  @!P0 ST.E.64 [R16.64], R36 ;  /* 0x0000002410008985 */ /* 0x000be2000c101b08 */
[----:B------:R-:W-:Y:S02]  /*afa0*/  ISETP.GE.AND P0, PT, R4, c[0x0][0x3c8], PT ;  /* 0x0000f20004007a0c */ /* 0x000fe40003f06270 */
[----:B----4-:R-:W-:-:S04]  /*afb0*/  @!P4 LEA R14, P6, R10, R2, 0x2 ;  /* 0x000000020a0ec211 */ /* 0x010fc800078c10ff */
[----:B------:R-:W-:Y:S02]  /*afc0*/  @!P4 LEA.HI.X R15, R10, R12, R23, 0x2, P6 ;  /* 0x0000000c0a0fc211 */ /* 0x000fe400030f1417 */
[----:B------:R-:W-:-:S03]  /*afd0*/  @!P3 LEA R18, P6, R8, R2, 0x2 ;  /* 0x000000020812b211 */ /* 0x000fc600078c10ff */
[----:B------:R4:W-:Y:S01]  /*afe0*/  @!P4 ST.E.64 [R14.64], R38 ;  /* 0x000000260e00c985 */ /* 0x0009e2000c101b08 */
[C---:B-----5:R-:W-:Y:S02]  /*aff0*/  @!P2 LEA R16, P4, R7.reuse, R2, 0x2 ;  /* 0x000000020710a211 */ /* 0x060fe400078810ff */
[-C--:B------:R-:W-:Y:S02]  /*b000*/  @!P3 LEA.HI.X R19, R8, R12.reuse, R24, 0x2, P6 ;  /* 0x0000000c0813b211 */ /* 0x080fe400030f1418 */
[----:B------:R-:W-:-:S03]  /*b010*/  @!P2 LEA.HI.X R17, R7, R12, R25, 0x2, P4 ;  /* 0x0000000c0711a211 */ /* 0x000fc600020f1419 */
[----:B------:R1:W-:Y:S04]  /*b020*/  @!P3 ST.E.64 [R18.64], R50 ;  /* 0x000000321200b985 */ /* 0x0003e8000c101b08 */
[----:B------:R1:W-:Y:S01]  /*b030*/  @!P2 ST.E.64 [R16.64], R46 ;  /* 0x0000002e1000a985 */ /* 0x0003e2000c101b08 */
[-C--:B----4-:R-:W-:Y:S02]  /*b040*/  @!P1 LEA R14, P6, R6, R2.reuse, 0x2 ;  /* 0x00000002060e9211 */ /* 0x090fe400078c10ff */
[----:B------:R-:W-:Y:S02]  /*b050*/  @!P0 LEA R2, P4, R4, R2, 0x2 ;  /* 0x0000000204028211 */ /* 0x000fe400078810ff */
[-C--:B------:R-:W-:Y:S02]  /*b060*/  @!P1 LEA.HI.X R15, R6, R12.reuse, R26, 0x2, P6 ;  /* 0x0000000c060f9211 */ /* 0x080fe400030f141a */
[----:B------:R-:W-:-:S03]  /*b070*/  @!P0 LEA.HI.X R3, R4, R12, R27, 0x2, P4 ;  /* 0x0000000c04038211 */ /* 0x000fc600020f141b */
[----:B------:R1:W-:Y:S04]  /*b080*/  @!P1 ST.E.64 [R14.64], R40 ;  /* 0x000000280e009985 */ /* 0x0003e8000c101b08 */
[----:B------:R1:W-:Y:S02]  /*b090*/  @!P0 ST.E.64 [R2.64], R28 ;  /* 0x0000001c02008985 */ /* 0x0003e4000c101b08 */
.L_x_107:
[----:B------:R-:W-:Y:S05]  /*b0a0*/  BSYNC B0 ;  /* 0x0000000000007941 */ /* 0x000fea0003800000 */
.L_x_106:
[----:B------:R-:W-:Y:S05]  /*b0b0*/  BRA.DIV ~URZ, `(.L_x_108) ;  /* 0x000030027f007947 */ /* 0x000fea000b800000 */
[----:B------:R1:W2:Y:S04]  /*b0c0*/  SHFL.IDX PT, R12, R13, 0x3, 0x1c1f ;  /* 0x007c1f000d0c7f89 */ /* 0x0002a800000e0000 */
[----:B-1--4-:R1:W4:Y:S02]  /*b0d0*/  SHFL.IDX PT, R2, R20, 0x3, 0x1c1f ;  /* 0x007c1f0014027f89 */ /* 0x01232400000e0000 */
.L_x_177:
[----:B------:R-:W-:Y:S05]  /*b0e0*/  @P5 BRA `(.L_x_96) ;  /* 0x00000dd000005947 */ /* 0x000fea0003800000 */
[----:B------:R-:W5:Y:S01]  /*b0f0*/  LDL R5, [R1+0x18] ;  /* 0x0000180001057983 */ /* 0x000f620000100800 */
[----:B------:R-:W-:Y:S02]  /*b100*/  ISETP.GE.AND P5, PT, R0, c[0x0][0x3c8], PT ;  /* 0x0000f20000007a0c */ /* 0x000fe40003fa6270 */
[----:B------:R-:W-:-:S02]  /*b110*/  ISETP.GE.AND P4, PT, R11, c[0x0][0x3c8], PT ;  /* 0x0000f2000b007a0c */ /* 0x000fc40003f86270 */
[----:B------:R-:W-:Y:S02]  /*b120*/  ISETP.GE.AND P3, PT, R10, c[0x0][0x3c8], PT ;  /* 0x0000f2000a007a0c */ /* 0x000fe40003f66270 */
[----:B------:R-:W-:Y:S02]  /*b130*/  ISETP.GE.AND P2, PT, R8, c[0x0][0x3c8], PT ;  /* 0x0000f20008007a0c */ /* 0x000fe40003f46270 */
[----:B------:R-:W-:-:S05]  /*b140*/  ISETP.GE.AND P1, PT, R7, c[0x0][0x3c8], PT ;  /* 0x0000f20007007a0c */ /* 0x000fca0003f26270 */
[----:B-1234-:R-:W-:-:S04]  /*b150*/  @!P5 LEA R20, P6, R0, R2, 0x2 ;  /* 0x000000020014d211 */ /* 0x01efc800078c10ff */
[----:B------:R-:W-:Y:S02]  /*b160*/  @!P5 LEA.HI.X R21, R0, R12, R21, 0x2, P6 ;  /* 0x0000000c0015d211 */ /* 0x000fe400030f1415 */
[----:B------:R-:W-:-:S04]  /*b170*/  @!P3 LEA R16, P6, R10, R2, 0x2 ;  /* 0x000000020a10b211 */ /* 0x000fc800078c10ff */
[----:B------:R-:W-:Y:S02]  /*b180*/  @!P3 LEA.HI.X R17, R10, R12, R23, 0x2, P6 ;  /* 0x0000000c0a11b211 */ /* 0x000fe400030f1417 */
[----:B-----5:R-:W-:-:S13]  /*b190*/  ISETP.GE.AND P0, PT, R5, c[0x0][0x3c8], PT ;  /* 0x0000f20005007a0c */ /* 0x020fda0003f06270 */
[----:B------:R-:W-:-:S04]  /*b1a0*/  @!P0 IMAD.MOV.U32 R3, RZ, RZ, R12 ;  /* 0x000000ffff038224 */ /* 0x000fc800078e000c */
[----:B------:R-:W-:-:S05]  /*b1b0*/  @!P0 IMAD.WIDE R14, R5, 0x4, R2 ;  /* 0x00000004050e8825 */ /* 0x000fca00078e0202 */
[----:B------:R1:W-:Y:S01]  /*b1c0*/  @!P0 ST.E.64 [R14.64], R32 ;  /* 0x000000200e008985 */ /* 0x0003e2000c101b08 */
[----:B------:R-:W-:-:S03]  /*b1d0*/  @!P4 LEA R18, P0, R11, R2, 0x2 ;  /* 0x000000020b12c211 */ /* 0x000fc600078010ff */
[----:B------:R2:W-:Y:S01]  /*b1e0*/  @!P5 ST.E.64 [R20.64], R68 ;  /* 0x000000441400d985 */ /* 0x0005e2000c101b08 */
[----:B------:R-:W-:Y:S02]  /*b1f0*/  @!P4 LEA.HI.X R19, R11, R12, R22, 0x2, P0 ;  /* 0x0000000c0b13c211 */ /* 0x000fe400000f1416 */
[----:B------:R-:W-:-:S03]  /*b200*/  ISETP.GE.AND P0, PT, R6, c[0x0][0x3c8], PT ;  /* 0x0000f20006007a0c */ /* 0x000fc60003f06270 */
[----:B------:R2:W-:Y:S04]  /*b210*/  @!P4 ST.E.64 [R18.64], R58 ;  /* 0x0000003a1200c985 */ /* 0x0005e8000c101b08 */
[----:B------:R2:W-:Y:S01]  /*b220*/  @!P3 ST.E.64 [R16.64], R54 ;  /* 0x000000361000b985 */ /* 0x0005e2000c101b08 */
[----:B-1----:R-:W-:-:S04]  /*b230*/  @!P2 LEA R14, P6, R8, R2, 0x2 ;  /* 0x00000002080ea211 */ /* 0x002fc800078c10ff */
[----:B------:R-:W-:Y:S02]  /*b240*/  @!P2 LEA.HI.X R15, R8, R12, R24, 0x2, P6 ;  /* 0x0000000c080fa211 */ /* 0x000fe400030f1418 */
[----:B------:R-:W-:-:S03]  /*b250*/  @!P1 LEA R10, P6, R7, R2, 0x2 ;  /* 0x00000002070a9211 */ /* 0x000fc600078c10ff */
[----:B------:R2:W-:Y:S01]  /*b260*/  @!P2 ST.E.64 [R14.64], R52 ;  /* 0x000000340e00a985 */ /* 0x0005e2000c101b08 */
[----:B------:R-:W-:Y:S02]  /*b270*/  @!P1 LEA.HI.X R11, R7, R12, R25, 0x2, P6 ;  /* 0x0000000c070b9211 */ /* 0x000fe400030f1419 */
[----:B------:R-:W-:-:S03]  /*b280*/  @!P0 LEA R8, P6, R6, R2, 0x2 ;  /* 0x0000000206088211 */ /* 0x000fc600078c10ff */
[----:B------:R2:W-:Y:S01]  /*b290*/  @!P1 ST.E.64 [R10.64], R48 ;  /* 0x000000300a009985 */ /* 0x0005e2000c101b08 */
[----:B------:R-:W-:-:S05]  /*b2a0*/  @!P0 LEA.HI.X R9, R6, R12, R26, 0x2, P6 ;  /* 0x0000000c06098211 */ /* 0x000fca00030f141a */
[----:B------:R2:W-:Y:S01]  /*b2b0*/  @!P0 ST.E.64 [R8.64], R42 ;  /* 0x0000002a08008985 */ /* 0x0005e2000c101b08 */
[----:B------:R-:W-:-:S13]  /*b2c0*/  ISETP.GE.AND P0, PT, R4, c[0x0][0x3c8], PT ;  /* 0x0000f20004007a0c */ /* 0x000fda0003f06270 */
[----:B------:R-:W-:Y:S05]  /*b2d0*/  @P0 BRA `(.L_x_96) ;  /* 0x00000be000000947 */ /* 0x000fea0003800000 */
[----:B------:R-:W-:-:S04]  /*b2e0*/  LEA R2, P0, R4, R2, 0x2 ;  /* 0x0000000204027211 */ /* 0x000fc800078010ff */
[----:B------:R-:W-:-:S05]  /*b2f0*/  LEA.HI.X R3, R4, R12, R27, 0x2, P0 ;  /* 0x0000000c04037211 */ /* 0x000fca00000f141b */
[----:B------:R1:W-:Y:S01]  /*b300*/  ST.E.64 [R2.64], R30 ;  /* 0x0000001e02007985 */ /* 0x0003e2000c101b08 */
[----:B------:R-:W-:Y:S05]  /*b310*/  BRA `(.L_x_96) ;  /* 0x00000ba000007947 */ /* 0x000fea0003800000 */
.L_x_81:
[----:B------:R-:W-:Y:S01]  /*b320*/  ISETP.NE.U32.AND P1, PT, RZ, c[0x0][0x508], PT ;  /* 0x00014200ff007a0c */ /* 0x000fe20003f25070 */
[----:B------:R-:W2:Y:S01]  /*b330*/  LDL.LU R6, [R1+0x1c] ;  /* 0x00001c0001067983 */ /* 0x000ea20000300800 */
[----:B------:R-:W-:Y:S01]  /*b340*/  ISETP.NE.U32.AND P2, PT, RZ, c[0x0][0x500], PT ;  /* 0x00014000ff007a0c */ /* 0x000fe20003f45070 */
[----:B------:R-:W-:Y:S01]  /*b350*/  IMAD.MOV.U32 R4, RZ, RZ, 0x4 ;  /* 0x00000004ff047424 */ /* 0x000fe200078e00ff */
[----:B------:R-:W-:Y:S01]  /*b360*/  ISETP.NE.AND.EX P1, PT, RZ, c[0x0][0x50c], PT, P1 ;  /* 0x00014300ff007a0c */ /* 0x000fe20003f25310 */
[----:B------:R-:W-:Y:S01]  /*b370*/  IMAD.MOV.U32 R0, RZ, RZ, RZ ;  /* 0x000000ffff007224 */ /* 0x000fe200078e00ff */
[----:B------:R-:W-:Y:S01]  /*b380*/  ISETP.NE.AND.EX P2, PT, RZ, c[0x0][0x504], PT, P2 ;  /* 0x00014100ff007a0c */ /* 0x000fe20003f45320 */
[----:B------:R-:W-:Y:S02]  /*b390*/  IMAD.MOV.U32 R20, RZ, RZ, c[0x0][0x388] ;  /* 0x0000e200ff147624 */ /* 0x000fe400078e00ff */
[----:B-1----:R-:W-:-:S08]  /*b3a0*/  IMAD.WIDE R4, R245, R4, c[0x0][0x500] ;  /* 0x00014000f5047625 */ /* 0x002fd000078e0204 */
[C---:B------:R-:W-:Y:S02]  /*b3b0*/  @P1 LEA R2, P0, R245.reuse, c[0x0][0x508], 0x2 ;  /* 0x00014200f5021a11 */ /* 0x040fe400078010ff */
[----:B------:R1:W5:Y:S02]  /*b3c0*/  @P2 LDG.E R0, [R4.64] ;  /* 0x0000000804002981 */ /* 0x000364000c1e1900 */
[----:B------:R-:W-:-:S05]  /*b3d0*/  @P1 LEA.HI.X R3, R245, c[0x0][0x50c], R8, 0x2, P0 ;  /* 0x00014300f5031a11 */ /* 0x000fca00000f1408 */
[----:B------:R1:W5:Y:S01]  /*b3e0*/  @P1 LDG.E R20, [R2.64] ;  /* 0x0000000802141981 */ /* 0x000362000c1e1900 */
[----:B--2---:R-:W-:-:S04]  /*b3f0*/  ISETP.NE.AND P0, PT, R6, RZ, PT ;  /* 0x000000ff0600720c */ /* 0x004fc80003f05270 */
[----:B------:R-:W-:Y:S01]  /*b400*/  SEL R19, R6, c[0x0][0x3d4], P0 ;  /* 0x0000f50006137a07 */ /* 0x000fe20000000000 */
[----:B------:R-:W-:Y:S05]  /*b410*/  @P1 BRA `(.L_x_109) ;  /* 0x0000004000001947 */ /* 0x000fea0003800000 */
[----:B-1----:R-:W-:Y:S05]  /*b420*/  @!P2 BRA `(.L_x_109) ;  /* 0x000000300000a947 */ /* 0x002fea0003800000 */
[----:B------:R1:W2:Y:S04]  /*b430*/  LDG.E R2, [R4.64] ;  /* 0x0000000804027981 */ /* 0x0002a8000c1e1900 */
[----:B-1----:R-:W2:Y:S02]  /*b440*/  LDG.E R4, [R4.64+0x4] ;  /* 0x0000040804047981 */ /* 0x002ea4000c1e1900 */
[----:B--2--5:R-:W-:Y:S02]  /*b450*/  IADD3 R20, -R2, R4, RZ ;  /* 0x0000000402147210 */ /* 0x024fe40007ffe1ff */
.L_x_109:
[----:B-1----:R-:W1:Y:S01]  /*b460*/  S2R R3, SR_TID.X ;  /* 0x0000000000037919 */ /* 0x002e620000002100 */
[----:B------:R-:W-:Y:S01]  /*b470*/  BSSY B0, `(.L_x_110) ;  /* 0x0000037000007945 */ /* 0x000fe20003800000 */
[----:B------:R-:W-:Y:S02]  /*b480*/  SEL R12, R245, RZ, !P2 ;  /* 0x000000fff50c7207 */ /* 0x000fe40005000000 */
[----:B------:R-:W-:-:S02]  /*b490*/  SEL R21, R8, RZ, !P2 ;  /* 0x000000ff08157207 */ /* 0x000fc40005000000 */
[----:B-----5:R-:W-:Y:S02]  /*b4a0*/  SHF.R.S32.HI R17, RZ, 0x1f, R0 ;  /* 0x0000001fff117819 */ /* 0x020fe40000011400 */
[----:B-1----:R-:W-:-:S13]  /*b4b0*/  ISETP.GT.AND P0, PT, R3, 0x7f, PT ;  /* 0x0000007f0300780c */ /* 0x002fda0003f04270 */
[----:B------:R-:W-:Y:S05]  /*b4c0*/  @P0 BRA `(.L_x_111) ;  /* 0x0000031000000947 */ /* 0x000fea0003800000 */
[----:B------:R-:W-:Y:S01]  /*b4d0*/  IMAD R2, R20, c[0x0][0x4e8], RZ ;  /* 0x00013a0014027a24 */ /* 0x000fe200078e02ff */
[----:B------:R-:W-:-:S04]  /*b4e0*/  LEA R13, R249, R3, 0x7 ;  /* 0x00000003f90d7211 */ /* 0x000fc800078e38ff */
[----:B------:R-:W-:-:S13]  /*b4f0*/  ISETP.GE.AND P0, PT, R13, R2, PT ;  /* 0x000000020d00720c */ /* 0x000fda0003f06270 */
[----:B------:R-:W-:Y:S05]  /*b500*/  @P0 BRA `(.L_x_111) ;  /* 0x000002d000000947 */ /* 0x000fea0003800000 */
[----:B------:R-:W2:Y:S04]  /*b510*/  LDL R4, [R1+0x14] ;  /* 0x0000140001047983 */ /* 0x000ea80000100800 */
[----:B------:R-:W3:Y:S01]  /*b520*/  LDL.LU R22, [R1+0x20] ;  /* 0x0000200001167983 */ /* 0x000ee20000300800 */
[----:B------:R-:W-:Y:S01]  /*b530*/  IMAD.MOV.U32 R2, RZ, RZ, 0x368 ;  /* 0x00000368ff027424 */ /* 0x000fe200078e00ff */
[----:B------:R-:W-:-:S04]  /*b540*/  ISETP.GT.AND P2, PT, R19, 0x1, PT ;  /* 0x000000011300780c */ /* 0x000fc80003f44270 */
[----:B------:R-:W-:-:S04]  /*b550*/  SEL R2, R2, 0x328, P2 ;  /* 0x0000032802027807 */ /* 0x000fc80001000000 */
[----:B------:R1:W4:Y:S08]  /*b560*/  LDC.64 R8, c[0x0][R2+0x170] ;  /* 0x00005c0002087b82 */ /* 0x0003300000000a00 */
[----:B------:R1:W2:Y:S08]  /*b570*/  LDC.64 R6, c[0x0][R2+0x168] ;  /* 0x00005a0002067b82 */ /* 0x0002b00000000a00 */
[----:B------:R1:W5:Y:S08]  /*b580*/  LDC.64 R14, c[0x0][R2+0x178] ;  /* 0x00005e00020e7b82 */ /* 0x0003700000000a00 */
[----:B------:R1:W2:Y:S02]  /*b590*/  LDC.64 R10, c[0x0][R2+0x160] ;  /* 0x00005800020a7b82 */ /* 0x0002a40000000a00 */
[----:B-1----:R-:W-:-:S02]  /*b5a0*/  IMAD.MOV.U32 R2, RZ, RZ, c[0x0][0x4e8] ;  /* 0x00013a00ff027624 */ /* 0x002fc400078e00ff */
[----:B----4-:R-:W-:-:S03]  /*b5b0*/  IMAD R3, R9, R12, RZ ;  /* 0x0000000c09037224 */ /* 0x010fc600078e02ff */
[----:B------:R-:W-:Y:S02]  /*b5c0*/  ISETP.NE.AND P0, PT, R2, 0x1, PT ;  /* 0x000000010200780c */ /* 0x000fe40003f05270 */
[----:B------:R-:W-:-:S11]  /*b5d0*/  MOV R2, R13 ;  /* 0x0000000d00027202 */ /* 0x000fd60000000f00 */
[----:B------:R-:W-:-:S05]  /*b5e0*/  @P0 IMAD.HI.U32 R16, R13, c[0x0][0x4ec], RZ ;  /* 0x00013b000d100a27 */ /* 0x000fca00078e00ff */
[----:B------:R-:W-:Y:S01]  /*b5f0*/  @P0 SHF.R.U32.HI R2, RZ, c[0x0][0x4f0], R16 ;  /* 0x00013c00ff020a19 */ /* 0x000fe20000011610 */
[-C--:B--2---:R-:W-:Y:S02]  /*b600*/  IMAD R9, R7, R4.reuse, RZ ;  /* 0x0000000407097224 */ /* 0x084fe400078e02ff */
[----:B------:R-:W-:-:S04]  /*b610*/  IMAD.WIDE.U32 R6, R6, R4, RZ ;  /* 0x0000000406067225 */ /* 0x000fc800078e00ff */
[----:B------:R-:W-:-:S04]  /*b620*/  IMAD.WIDE.U32 R4, R8, R12, RZ ;  /* 0x0000000c08047225 */ /* 0x000fc800078e00ff */
[----:B------:R-:W-:Y:S01]  /*b630*/  IMAD R8, R8, R21, R3 ;  /* 0x0000001508087224 */ /* 0x000fe200078e0203 */
[----:B---3--:R-:W-:Y:S01]  /*b640*/  SEL R3, R22, RZ, P2 ;  /* 0x000000ff16037207 */ /* 0x008fe20001000000 */
[----:B------:R-:W-:Y:S01]  /*b650*/  IMAD.IADD R9, R7, 0x1, R9 ;  /* 0x0000000107097824 */ /* 0x000fe200078e0209 */
[----:B------:R-:W-:Y:S01]  /*b660*/  IADD3 R16, P1, P0, R4, R6, R0 ;  /* 0x0000000604107210 */ /* 0x000fe2000783e000 */
[----:B------:R-:W-:Y:S01]  /*b670*/  IMAD.MOV R6, RZ, RZ, -R2 ;  /* 0x000000ffff067224 */ /* 0x000fe200078e0a02 */
[----:B------:R-:W-:Y:S01]  /*b680*/  IADD3 R7, R5, R8, RZ ;  /* 0x0000000805077210 */ /* 0x000fe20007ffe0ff */
[-C--:B-----5:R-:W-:Y:S02]  /*b690*/  IMAD R8, R15, R3.reuse, RZ ;  /* 0x000000030f087224 */ /* 0x0a0fe400078e02ff */
[----:B------:R-:W-:Y:S01]  /*b6a0*/  IMAD.WIDE.U32 R4, R14, R3, RZ ;  /* 0x000000030e047225 */ /* 0x000fe200078e00ff */
[----:B------:R-:W-:-:S03]  /*b6b0*/  IADD3.X R9, R7, R9, R17, P1, P0 ;  /* 0x0000000907097210 */ /* 0x000fc60000fe0411 */
[----:B------:R-:W-:Y:S01]  /*b6c0*/  IMAD R3, R6, c[0x0][0x4e8], R13 ;  /* 0x00013a0006037a24 */ /* 0x000fe200078e020d */
[----:B------:R-:W-:Y:S02]  /*b6d0*/  IADD3 R7, R5, R8, RZ ;  /* 0x0000000805077210 */ /* 0x000fe40007ffe0ff */
[----:B------:R-:W-:Y:S02]  /*b6e0*/  IADD3 R4, P1, P0, R2, R16, R4 ;  /* 0x0000001002047210 */ /* 0x000fe4000783e004 */
[----:B------:R-:W-:Y:S01]  /*b6f0*/  SHF.R.S32.HI R5, RZ, 0x1f, R2 ;  /* 0x0000001fff057819 */ /* 0x000fe20000011402 */
[----:B------:R-:W-:Y:S01]  /*b700*/  IMAD R2, R11, R3, RZ ;  /* 0x000000030b027224 */ /* 0x000fe200078e02ff */
[----:B------:R-:W-:Y:S02]  /*b710*/  SHF.R.S32.HI R6, RZ, 0x1f, R3 ;  /* 0x0000001fff067819 */ /* 0x000fe40000011403 */
[----:B------:R-:W-:Y:S01]  /*b720*/  IADD3.X R5, R5, R9, R7, P1, P0 ;  /* 0x0000000905057210 */ /* 0x000fe20000fe0407 */
[----:B------:R-:W-:-:S02]  /*b730*/  IMAD.MOV.U32 R7, RZ, RZ, c[0x0][0x4a8] ;  /* 0x00012a00ff077624 */ /* 0x000fc400078e00ff */
[C---:B------:R-:W-:Y:S02]  /*b740*/  IMAD R6, R10.reuse, R6, R2 ;  /* 0x000000060a067224 */ /* 0x040fe400078e0202 */
[----:B------:R-:W-:Y:S01]  /*b750*/  IMAD.WIDE.U32 R2, R10, R3, R4 ;  /* 0x000000030a027225 */ /* 0x000fe200078e0004 */
[----:B------:R-:W-:Y:S02]  /*b760*/  MOV R5, c[0x0][0x4ac] ;  /* 0x00012b0000057a02 */ /* 0x000fe40000000f00 */
[----:B------:R-:W-:Y:S01]  /*b770*/  SEL R4, R7, c[0x0][0x450], P2 ;  /* 0x0001140007047a07 */ /* 0x000fe20001000000 */
[----:B------:R-:W-:Y:S01]  /*b780*/  IMAD.IADD R3, R3, 0x1, R6 ;  /* 0x0000000103037824 */ /* 0x000fe200078e0206 */
[----:B------:R-:W-:Y:S02]  /*b790*/  SEL R5, R5, c[0x0][0x454], P2 ;  /* 0x0001150005057a07 */ /* 0x000fe40001000000 */
[----:B------:R-:W-:-:S04]  /*b7a0*/  LEA R4, P0, R2, R4, 0x2 ;  /* 0x0000000402047211 */ /* 0x000fc800078010ff */
[----:B------:R-:W-:Y:S02]  /*b7b0*/  LEA.HI.X R5, R2, R5, R3, 0x2, P0 ;  /* 0x0000000502057211 */ /* 0x000fe400000f1403 */
[----:B------:R-:W-:-:S05]  /*b7c0*/  MOV R2, 0xff800000 ;  /* 0xff80000000027802 */ /* 0x000fca0000000f00 */
[----:B------:R1:W-:Y:S02]  /*b7d0*/  STG.E [R4.64], R2 ;  /* 0x0000000204007986 */ /* 0x0003e4000c101908 */
.L_x_111:
[----:B------:R-:W-:Y:S05]  /*b7e0*/  BSYNC B0 ;  /* 0x0000000000007941 */ /* 0x000fea0003800000 */
.L_x_110:
[----:B------:R-:W-:-:S13]  /*b7f0*/  ISETP.GT.AND P0, PT, R19, 0x1, PT ;  /* 0x000000011300780c */ /* 0x000fda0003f04270 */
[----:B------:R-:W-:Y:S05]  /*b800*/  @P0 BRA `(.L_x_96) ;  /* 0x000006b000000947 */ /* 0x000fea0003800000 */
[----:B-1----:R-:W2:Y:S04]  /*b810*/  LDL.LU R2, [R1+0x14] ;  /* 0x0000140001027983 */ /* 0x002ea80000300800 */
[----:B------:R-:W3:Y:S01]  /*b820*/  LDL R5, [R1+0x40] ;  /* 0x0000400001057983 */ /* 0x000ee20000100800 */
[----:B------:R-:W-:-:S03]  /*b830*/  IMAD R4, R17, c[0x0][0x3a0], RZ ;  /* 0x0000e80011047a24 */ /* 0x000fc600078e02ff */
[----:B------:R-:W1:Y:S02]  /*b840*/  S2R R9, SR_TID.X ;  /* 0x0000000000097919 */ /* 0x000e640000002100 */
[----:B-1----:R-:W-:-:S04]  /*b850*/  SHF.R.S32.HI R8, RZ, 0x1f, R9 ;  /* 0x0000001fff087819 */ /* 0x002fc80000011409 */
[----:B------:R-:W-:-:S04]  /*b860*/  LEA.HI R8, R8, R9, RZ, 0x3 ;  /* 0x0000000908087211 */ /* 0x000fc800078f18ff */
[----:B------:R-:W-:Y:S02]  /*b870*/  SHF.R.S32.HI R8, RZ, 0x3, R8 ;  /* 0x00000003ff087819 */ /* 0x000fe40000011408 */
[----:B--2---:R-:W-:Y:S02]  /*b880*/  MOV R7, R2 ;  /* 0x0000000200077202 */ /* 0x004fe40000000f00 */
[----:B------:R-:W-:-:S04]  /*b890*/  MOV R2, c[0x0][0x4e8] ;  /* 0x00013a0000027a02 */ /* 0x000fc80000000f00 */
[----:B------:R-:W-:Y:S01]  /*b8a0*/  ISETP.NE.AND P0, PT, R2, 0x1, PT ;  /* 0x000000010200780c */ /* 0x000fe20003f05270 */
[----:B------:R-:W-:-:S04]  /*b8b0*/  IMAD.WIDE.U32 R2, R0, c[0x0][0x3a0], RZ ;  /* 0x0000e80000027a25 */ /* 0x000fc800078e00ff */
[----:B------:R-:W-:Y:S01]  /*b8c0*/  IMAD R0, R0, c[0x0][0x3a4], R4 ;  /* 0x0000e90000007a24 */ /* 0x000fe200078e0204 */
[----:B---3--:R-:W-:Y:S01]  /*b8d0*/  LEA R4, R249, R5, 0x7 ;  /* 0x00000005f9047211 */ /* 0x008fe200078e38ff */
[----:B------:R-:W-:-:S03]  /*b8e0*/  IMAD R5, R21, c[0x0][0x3f0], RZ ;  /* 0x0000fc0015057a24 */ /* 0x000fc600078e02ff */
[----:B------:R-:W-:Y:S01]  /*b8f0*/  IADD3 R3, R3, R0, RZ ;  /* 0x0000000003037210 */ /* 0x000fe20007ffe0ff */
[----:B------:R-:W-:Y:S02]  /*b900*/  IMAD.MOV.U32 R0, RZ, RZ, R4 ;  /* 0x000000ffff007224 */ /* 0x000fe400078e0004 */
[----:B------:R-:W-:-:S04]  /*b910*/  @P0 IMAD.HI.U32 R6, R4, c[0x0][0x4ec], RZ ;  /* 0x00013b0004060a27 */ /* 0x000fc800078e00ff */
[C---:B------:R-:W-:Y:S01]  /*b920*/  IMAD.WIDE.U32 R2, R7.reuse, c[0x0][0x3e8], R2 ;  /* 0x0000fa0007027a25 */ /* 0x040fe200078e0002 */
[----:B------:R-:W-:Y:S02]  /*b930*/  @P0 SHF.R.U32.HI R0, RZ, c[0x0][0x4f0], R6 ;  /* 0x00013c00ff000a19 */ /* 0x000fe40000011606 */
[----:B------:R-:W-:Y:S01]  /*b940*/  ISETP.GE.AND P0, PT, R246, c[0x0][0x3c8], PT ;  /* 0x0000f200f6007a0c */ /* 0x000fe20003f06270 */
[----:B------:R-:W-:Y:S01]  /*b950*/  IMAD R3, R7, c[0x0][0x3ec], R3 ;  /* 0x0000fb0007037a24 */ /* 0x000fe200078e0203 */
[----:B------:R-:W-:Y:S01]  /*b960*/  SHF.R.S32.HI R6, RZ, 0x1f, R0 ;  /* 0x0000001fff067819 */ /* 0x000fe20000011400 */
[----:B------:R-:W-:Y:S01]  /*b970*/  IMAD R7, R12, c[0x0][0x3f4], R5 ;  /* 0x0000fd000c077a24 */ /* 0x000fe200078e0205 */
[----:B------:R-:W-:Y:S01]  /*b980*/  IADD3 R5, -R0, RZ, RZ ;  /* 0x000000ff00057210 */ /* 0x000fe20007ffe1ff */
[----:B------:R-:W-:-:S04]  /*b990*/  IMAD.WIDE.U32 R2, R12, c[0x0][0x3f0], R2 ;  /* 0x0000fc000c027a25 */ /* 0x000fc800078e0002 */
[----:B------:R-:W-:Y:S01]  /*b9a0*/  IMAD R6, R6, c[0x0][0x3e0], RZ ;  /* 0x0000f80006067a24 */ /* 0x000fe200078e02ff */
[----:B------:R-:W-:Y:S01]  /*b9b0*/  IADD3 R3, R3, R7, RZ ;  /* 0x0000000703037210 */ /* 0x000fe20007ffe0ff */
[----:B------:R-:W-:Y:S02]  /*b9c0*/  IMAD R4, R5, c[0x0][0x4e8], R4 ;  /* 0x00013a0005047a24 */ /* 0x000fe400078e0204 */
[C---:B------:R-:W-:Y:S02]  /*b9d0*/  IMAD R6, R0.reuse, c[0x0][0x3e4], R6 ;  /* 0x0000f90000067a24 */ /* 0x040fe400078e0206 */
[----:B------:R-:W-:Y:S01]  /*b9e0*/  IMAD.WIDE.U32 R2, R0, c[0x0][0x3e0], R2 ;  /* 0x0000f80000027a25 */ /* 0x000fe200078e0002 */
[----:B------:R-:W-:-:S03]  /*b9f0*/  SHF.R.S32.HI R0, RZ, 0x1f, R4 ;  /* 0x0000001fff007819 */ /* 0x000fc60000011404 */
[----:B------:R-:W-:Y:S02]  /*ba00*/  IMAD.IADD R3, R3, 0x1, R6 ;  /* 0x0000000103037824 */ /* 0x000fe400078e0206 */
[----:B------:R-:W-:Y:S02]  /*ba10*/  IMAD R0, R0, c[0x0][0x3d8], RZ ;  /* 0x0000f60000007a24 */ /* 0x000fe400078e02ff */
[----:B------:R-:W-:-:S04]  /*ba20*/  IMAD.WIDE.U32 R2, R4, c[0x0][0x3d8], R2 ;  /* 0x0000f60004027a25 */ /* 0x000fc800078e0002 */
[----:B------:R-:W-:Y:S01]  /*ba30*/  IMAD R4, R4, c[0x0][0x3dc], R0 ;  /* 0x0000f70004047a24 */ /* 0x000fe200078e0200 */
[----:B------:R-:W-:Y:S02]  /*ba40*/  LEA R7, P1, R2, c[0x0][0x380], 0x1 ;  /* 0x0000e00002077a11 */ /* 0x000fe400078208ff */
[----:B------:R-:W-:Y:S02]  /*ba50*/  LEA R0, R249, R8, 0x7 ;  /* 0x00000008f9007211 */ /* 0x000fe400078e38ff */
[----:B------:R-:W-:-:S04]  /*ba60*/  IADD3 R4, R3, R4, RZ ;  /* 0x0000000403047210 */ /* 0x000fc80007ffe0ff */
[----:B------:R-:W-:Y:S01]  /*ba70*/  LEA.HI.X R6, R2, c[0x0][0x384], R4, 0x1, P1 ;  /* 0x0000e10002067a11 */ /* 0x000fe200008f0c04 */
[----:B------:R-:W-:Y:S05]  /*ba80*/  BRA.DIV ~URZ, `(.L_x_112) ;  /* 0x000027027f007947 */ /* 0x000fea000b800000 */
[----:B------:R1:W2:Y:S02]  /*ba90*/  SHFL.IDX PT, R8, R6, RZ, 0x181f ;  /* 0x00181fff06087589 */ /* 0x0002a400000e0000 */
.L_x_178:
[----:B------:R-:W-:Y:S05]  /*baa0*/  BRA.DIV ~URZ, `(.L_x_113) ;  /* 0x000027527f007947 */ /* 0x000fea000b800000 */
[----:B------:R3:W4:Y:S02]  /*bab0*/  SHFL.IDX PT, R2, R7, RZ, 0x181f ;  /* 0x00181fff07027589 */ /* 0x00072400000e0000 */
.L_x_179:
[----:B------:R-:W-:-:S05]  /*bac0*/  IMAD R4, R20, c[0x0][0x4e8], RZ ;  /* 0x00013a0014047a24 */ /* 0x000fca00078e02ff */
[----:B------:R-:W-:-:S13]  /*bad0*/  ISETP.GE.OR P2, PT, R0, R4, P0 ;  /* 0x000000040000720c */ /* 0x000fda0000746670 */
[----:B----4-:R-:W-:-:S04]  /*bae0*/  @!P2 LEA R2, P1, R246, R2, 0x1 ;  /* 0x00000002f602a211 */ /* 0x010fc800078208ff */
[----:B--2---:R-:W-:-:S05]  /*baf0*/  @!P2 LEA.HI.X R3, R246, R8, R18, 0x1, P1 ;  /* 0x00000008f603a211 */ /* 0x004fca00008f0c12 */
[----:B------:R2:W-:Y:S01]  /*bb00*/  @!P2 ST.E.128 [R2.64], RZ ;  /* 0x000000ff0200a985 */ /* 0x0005e2000c101d08 */
[----:B------:R-:W-:Y:S05]  /*bb10*/  BRA.DIV ~URZ, `(.L_x_114) ;  /* 0x000027527f007947 */ /* 0x000fea000b800000 */
[----:B------:R4:W1:Y:S04]  /*bb20*/  SHFL.IDX PT, R8, R6, 0x1, 0x181f ;  /* 0x00381f0006087f89 */ /* 0x00086800000e0000 */
[----:B--2---:R4:W2:Y:S02]  /*bb30*/  SHFL.IDX PT, R2, R7, 0x1, 0x181f ;  /* 0x00381f0007027f89 */ /* 0x0048a400000e0000 */
.L_x_180:
[----:B------:R-:W-:-:S04]  /*bb40*/  IADD3 R3, R0, 0x10, RZ ;  /* 0x0000001000037810 */ /* 0x000fc80007ffe0ff */
[----:B------:R-:W-:-:S13]  /*bb50*/  ISETP.GE.OR P2, PT, R3, R4, P0 ;  /* 0x000000040300720c */ /* 0x000fda0000746670 */
[----:B--2---:R-:W-:-:S04]  /*bb60*/  @!P2 LEA R2, P1, R246, R2, 0x1 ;  /* 0x00000002f602a211 */ /* 0x004fc800078208ff */
[----:B-1----:R-:W-:-:S05]  /*bb70*/  @!P2 LEA.HI.X R3, R246, R8, R18, 0x1, P1 ;  /* 0x00000008f603a211 */ /* 0x002fca00008f0c12 */
[----:B------:R1:W-:Y:S01]  /*bb80*/  @!P2 ST.E.128 [R2.64], RZ ;  /* 0x000000ff0200a985 */ /* 0x0003e2000c101d08 */
[----:B------:R-:W-:Y:S05]  /*bb90*/  BRA.DIV ~URZ, `(.L_x_115) ;  /* 0x000027a27f007947 */ /* 0x000fea000b800000 */
[----:B------:R2:W1:Y:S02]  /*bba0*/  SHFL.IDX PT, R8, R6, 0x2, 0x181f ;  /* 0x00581f0006087f89 */ /* 0x00046400000e0000 */
.L_x_181:
[----:B------:R-:W-:Y:S05]  /*bbb0*/  BRA.DIV ~URZ, `(.L_x_116) ;  /* 0x000027f27f007947 */ /* 0x000fea000b800000 */
[----:B-1----:R1:W2:Y:S02]  /*bbc0*/  SHFL.IDX PT, R2, R7, 0x2, 0x181f ;  /* 0x00581f0007027f89 */ /* 0x0022a400000e0000 */
.L_x_182:
[----:B------:R-:W-:-:S04]  /*bbd0*/  IADD3 R3, R0, 0x20, RZ ;  /* 0x0000002000037810 */ /* 0x000fc80007ffe0ff */
[----:B------:R-:W-:-:S13]  /*bbe0*/  ISETP.GE.OR P2, PT, R3, R4, P0 ;  /* 0x000000040300720c */ /* 0x000fda0000746670 */
[----:B--2---:R-:W-:-:S04]  /*bbf0*/  @!P2 LEA R2, P1, R246, R2, 0x1 ;  /* 0x00000002f602a211 */ /* 0x004fc800078208ff */
[----:B------:R-:W-:-:S05]  /*bc00*/  @!P2 LEA.HI.X R3, R246, R8, R18, 0x1, P1 ;  /* 0x00000008f603a211 */ /* 0x000fca00008f0c12 */
[----:B------:R2:W-:Y:S01]  /*bc10*/  @!P2 ST.E.128 [R2.64], RZ ;  /* 0x000000ff0200a985 */ /* 0x0005e2000c101d08 */
[----:B------:R-:W-:Y:S05]  /*bc20*/  BRA.DIV ~URZ, `(.L_x_117) ;  /* 0x000027f27f007947 */ /* 0x000fea000b800000 */
[----:B------:R1:W2:Y:S04]  /*bc30*/  SHFL.IDX PT, R8, R6, 0x3, 0x181f ;  /* 0x00781f0006087f89 */ /* 0x0002a800000e0000 */
[----:B--2---:R1:W2:Y:S02]  /*bc40*/  SHFL.IDX PT, R2, R7, 0x3, 0x181f ;  /* 0x00781f0007027f89 */ /* 0x0042a400000e0000 */
.L_x_183:
[----:B------:R-:W-:-:S04]  /*bc50*/  IADD3 R3, R0, 0x30, RZ ;  /* 0x0000003000037810 */ /* 0x000fc80007ffe0ff */
[----:B------:R-:W-:-:S13]  /*bc60*/  ISETP.GE.OR P2, PT, R3, R4, P0 ;  /* 0x000000040300720c */ /* 0x000fda0000746670 */
[----:B--2---:R-:W-:-:S04]  /*bc70*/  @!P2 LEA R2, P1, R246, R2, 0x1 ;  /* 0x00000002f602a211 */ /* 0x004fc800078208ff */
[----:B------:R-:W-:-:S05]  /*bc80*/  @!P2 LEA.HI.X R3, R246, R8, R18, 0x1, P1 ;  /* 0x00000008f603a211 */ /* 0x000fca00008f0c12 */
[----:B------:R2:W-:Y:S01]  /*bc90*/  @!P2 ST.E.128 [R2.64], RZ ;  /* 0x000000ff0200a985 */ /* 0x0005e2000c101d08 */
[----:B------:R-:W-:Y:S05]  /*bca0*/  BRA.DIV ~URZ, `(.L_x_118) ;  /* 0x000028427f007947 */ /* 0x000fea000b800000 */
[----:B------:R1:W2:Y:S02]  /*bcb0*/  SHFL.IDX PT, R8, R6, 0x4, 0x181f ;  /* 0x00981f0006087f89 */ /* 0x0002a400000e0000 */
.L_x_184:
[----:B------:R-:W-:Y:S05]  /*bcc0*/  BRA.DIV ~URZ, `(.L_x_119) ;  /* 0x000028927f007947 */ /* 0x000fea000b800000 */
[----:B--2---:R2:W1:Y:S02]  /*bcd0*/  SHFL.IDX PT, R2, R7, 0x4, 0x181f ;  /* 0x00981f0007027f89 */ /* 0x00446400000e0000 */
.L_x_185:
[----:B------:R-:W-:-:S04]  /*bce0*/  IADD3 R3, R0, 0x40, RZ ;  /* 0x0000004000037810 */ /* 0x000fc80007ffe0ff */
[----:B------:R-:W-:-:S13]  /*bcf0*/  ISETP.GE.OR P2, PT, R3, R4, P0 ;  /* 0x000000040300720c */ /* 0x000fda0000746670 */
[----:B-1----:R-:W-:-:S04]  /*bd00*/  @!P2 LEA R2, P1, R246, R2, 0x1 ;  /* 0x00000002f602a211 */ /* 0x002fc800078208ff */
[----:B------:R-:W-:-:S05]  /*bd10*/  @!P2 LEA.HI.X R3, R246, R8, R18, 0x1, P1 ;  /* 0x00000008f603a211 */ /* 0x000fca00008f0c12 */
[----:B------:R1:W-:Y:S01]  /*bd20*/  @!P2 ST.E.128 [R2.64], RZ ;  /* 0x000000ff0200a985 */ /* 0x0003e2000c101d08 */
[----:B------:R-:W-:Y:S05]  /*bd30*/  BRA.DIV ~URZ, `(.L_x_120) ;  /* 0x000028927f007947 */ /* 0x000fea000b800000 */
[----:B------:R1:W2:Y:S04]  /*bd40*/  SHFL.IDX PT, R8, R6, 0x5, 0x181f ;  /* 0x00b81f0006087f89 */ /* 0x0002a800000e0000 */
[----:B-1----:R1:W3:Y:S02]  /*bd50*/  SHFL.IDX PT, R2, R7, 0x5, 0x181f ;  /* 0x00b81f0007027f89 */ /* 0x0022e400000e0000 */
.L_x_186:
[----:B------:R-:W-:-:S04]  /*bd60*/  IADD3 R3, R0, 0x50, RZ ;  /* 0x0000005000037810 */ /* 0x000fc80007ffe0ff */
[----:B------:R-:W-:-:S13]  /*bd70*/  ISETP.GE.OR P2, PT, R3, R4, P0 ;  /* 0x000000040300720c */ /* 0x000fda0000746670 */
[----:B---3--:R-:W-:-:S04]  /*bd80*/  @!P2 LEA R2, P1, R246, R2, 0x1 ;  /* 0x00000002f602a211 */ /* 0x008fc800078208ff */
[----:B--2---:R-:W-:-:S05]  /*bd90*/  @!P2 LEA.HI.X R3, R246, R8, R18, 0x1, P1 ;  /* 0x00000008f603a211 */ /* 0x004fca00008f0c12 */
[----:B------:R2:W-:Y:S01]  /*bda0*/  @!P2 ST.E.128 [R2.64], RZ ;  /* 0x000000ff0200a985 */ /* 0x0005e2000c101d08 */
[----:B------:R-:W-:Y:S05]  /*bdb0*/  BRA.DIV ~URZ, `(.L_x_121) ;  /* 0x000028e27f007947 */ /* 0x000fea000b800000 */
[----:B------:R3:W1:Y:S02]  /*bdc0*/  SHFL.IDX PT, R8, R6, 0x6, 0x181f ;  /* 0x00d81f0006087f89 */ /* 0x00066400000e0000 */
.L_x_187:
[----:B------:R-:W-:Y:S05]  /*bdd0*/  BRA.DIV ~URZ, `(.L_x_122) ;  /* 0x000029327f007947 */ /* 0x000fea000b800000 */
[----:B--2---:R2:W3:Y:S02]  /*bde0*/  SHFL.IDX PT, R2, R7, 0x6, 0x181f ;  /* 0x00d81f0007027f89 */ /* 0x0044e400000e0000 */
.L_x_188:
[----:B------:R-:W-:-:S04]  /*bdf0*/  IADD3 R3, R0, 0x60, RZ ;  /* 0x0000006000037810 */ /* 0x000fc80007ffe0ff */
[----:B------:R-:W-:-:S13]  /*be00*/  ISETP.GE.OR P2, PT, R3, R4, P0 ;  /* 0x000000040300720c */ /* 0x000fda0000746670 */
[----:B---3--:R-:W-:-:S04]  /*be10*/  @!P2 LEA R2, P1, R246, R2, 0x1 ;  /* 0x00000002f602a211 */ /* 0x008fc800078208ff */
[----:B-1----:R-:W-:-:S05]  /*be20*/  @!P2 LEA.HI.X R3, R246, R8, R18, 0x1, P1 ;  /* 0x00000008f603a211 */ /* 0x002fca00008f0c12 */
[----:B------:R1:W-:Y:S01]  /*be30*/  @!P2 ST.E.128 [R2.64], RZ ;  /* 0x000000ff0200a985 */ /* 0x0003e2000c101d08 */
[----:B------:R-:W-:Y:S05]  /*be40*/  BRA.DIV ~URZ, `(.L_x_123) ;  /* 0x000029327f007947 */ /* 0x000fea000b800000 */
[----:B----4-:R-:W3:Y:S04]  /*be50*/  SHFL.IDX PT, R6, R6, 0x7, 0x181f ;  /* 0x00f81f0006067f89 */ /* 0x010ee800000e0000 */
[----:B-1----:R1:W4:Y:S02]  /*be60*/  SHFL.IDX PT, R2, R7, 0x7, 0x181f ;  /* 0x00f81f0007027f89 */ /* 0x00232400000e0000 */
.L_x_189:
[----:B------:R-:W-:-:S04]  /*be70*/  IADD3 R0, R0, 0x70, RZ ;  /* 0x0000007000007810 */ /* 0x000fc80007ffe0ff */
[----:B------:R-:W-:-:S13]  /*be80*/  ISETP.GE.OR P1, PT, R0, R4, P0 ;  /* 0x000000040000720c */ /* 0x000fda0000726670 */
[----:B----4-:R-:W-:-:S04]  /*be90*/  @!P1 LEA R2, P0, R246, R2, 0x1 ;  /* 0x00000002f6029211 */ /* 0x010fc800078008ff */
[----:B---3--:R-:W-:-:S05]  /*bea0*/  @!P1 LEA.HI.X R3, R246, R6, R18, 0x1, P0 ;  /* 0x00000006f6039211 */ /* 0x008fca00000f0c12 */
[----:B------:R3:W-:Y:S04]  /*beb0*/  @!P1 ST.E.128 [R2.64], RZ ;  /* 0x000000ff02009985 */ /* 0x0007e8000c101d08 */
.L_x_96:
[----:B------:R-:W-:Y:S05]  /*bec0*/  BSYNC B1 ;  /* 0x0000000000017941 */ /* 0x000fea0003800000 */
.L_x_80:
[----:B------:R-:W5:Y:S02]  /*bed0*/  LDL R0, [R1+0x4c] ;  /* 0x00004c0001007983 */ /* 0x000f640000100800 */
[----:B-----5:R-:W-:-:S13]  /*bee0*/  ISETP.NE.AND P0, PT, R0, RZ, PT ;  /* 0x000000ff0000720c */ /* 0x020fda0003f05270 */
[----:B------:R-:W-:Y:S01]  /*bef0*/  @P0 WARPSYNC 0xffffffff ;  /* 0xffffffff00000948 */ /* 0x000fe20003800000 */
[----:B------:R-:W-:Y:S06]  /*bf00*/  @P0 BAR.SYNC.DEFER_BLOCKING 0x5, 0x80 ;  /* 0x0142000000000b1d */ /* 0x000fec0000010000 */
[----:B------:R-:W1:Y:S04]  /*bf10*/  @P0 LDS.128 R248, [0x9100] ;  /* 0x00910000fff80984 */ /* 0x000e680000000c00 */
[----:B------:R-:W-:Y:S06]  /*bf20*/  @P0 BAR.ARV 0x4, 0x80 ;  /* 0x0102000000000b1d */ /* 0x000fec0000002000 */
[----:B------:R-:W-:Y:S05]  /*bf30*/  @P0 BRA `(.L_x_124) ;  /* 0x00000ae000000947 */ /* 0x000fea0003800000 */
[----:B------:R-:W5:Y:S01]  /*bf40*/  S2R R0, SR_TID.X ;  /* 0x0000000000007919 */ /* 0x000f620000002100 */
[----:B-12---:R-:W-:Y:S01]  /*bf50*/  IMAD.MOV.U32 R7, RZ, RZ, RZ ;  /* 0x000000ffff077224 */ /* 0x006fe200078e00ff */
[----:B-----5:R-:W-:-:S04]  /*bf60*/  LOP3.LUT R14, R0, 0x1f, RZ, 0xc0, !PT ;  /* 0x0000001f000e7812 */ /* 0x020fc800078ec0ff */
[----:B------:R-:W-:Y:S01]  /*bf70*/  ISETP.NE.AND P5, PT, R14, 0x1f, PT ;  /* 0x0000001f0e00780c */ /* 0x000fe20003fa5270 */
[----:B------:R-:W-:Y:S10]  /*bf80*/  BRA.DIV ~URZ, `(.L_x_125) ;  /* 0x000028c27f007947 */ /* 0x000ff4000b800000 */
[----:B------:R1:W2:Y:S02]  /*bf90*/  SHFL.IDX PT, R10, R88, RZ, 0x1f ;  /* 0x00001fff580a7589 */ /* 0x0002a400000e0000 */
.L_x_190:
[----:B------:R-:W-:Y:S05]  /*bfa0*/  BRA.DIV ~URZ, `(.L_x_126) ;  /* 0x000029127f007947 */ /* 0x000fea000b800000 */
[----:B------:R1:W4:Y:S02]  /*bfb0*/  SHFL.IDX PT, R8, R88, 0x1, 0x1f ;  /* 0x00201f0058087f89 */ /* 0x00032400000e0000 */
.L_x_191:
[----:B------:R-:W-:Y:S02]  /*bfc0*/  IMAD.IADD R0, R251, 0x1, R14 ;  /* 0x00000001fb007824 */ /* 0x000fe400078e020e */
[----:B---3--:R-:W-:-:S03]  /*bfd0*/  IMAD.MOV.U32 R6, RZ, RZ, RZ ;  /* 0x000000ffff067224 */ /* 0x008fc600078e00ff */
[----:B------:R-:W-:-:S13]  /*bfe0*/  ISETP.GE.OR P0, PT, R0, c[0x0][0x53c], !P5 ;  /* 0x00014f0000007a0c */ /* 0x000fda0006f06670 */
[----:B----4-:R-:W-:Y:S01]  /*bff0*/  @!P0 IMAD.MOV.U32 R2, RZ, RZ, 0x4 ;  /* 0x00000004ff028424 */ /* 0x010fe200078e00ff */
[----:B------:R-:W-:-:S03]  /*c000*/  @!P0 MOV R3, 0x4 ;  /* 0x0000000400038802 */ /* 0x000fc60000000f00 */
[----:B------:R-:W-:-:S04]  /*c010*/  @!P0 IMAD.WIDE R4, R0, R2, c[0x0][0x580] ;  /* 0x0001600000048625 */ /* 0x000fc800078e0202 */
[----:B------:R-:W-:Y:S01]  /*c020*/  @!P0 IMAD.WIDE R2, R0, R3, c[0x0][0x578] ;  /* 0x00015e0000028625 */ /* 0x000fe200078e0203 */
[----:B------:R-:W3:Y:S04]  /*c030*/  @!P0 LDG.E R6, [R4.64] ;  /* 0x0000000804068981 */ /* 0x000ee8000c1e1900 */
[----:B------:R-:W3:Y:S01]  /*c040*/  @!P0 LDG.E R7, [R2.64] ;  /* 0x0000000802078981 */ /* 0x000ee2000c1e1900 */
[C---:B------:R-:W-:Y:S02]  /*c050*/  ISETP.GE.U32.AND P4, PT, R14.reuse, 0x10, PT ;  /* 0x000000100e00780c */ /* 0x040fe40003f86070 */
[C---:B------:R-:W-:Y:S02]  /*c060*/  ISETP.GE.U32.AND P3, PT, R14.reuse, 0x8, PT ;  /* 0x000000080e00780c */ /* 0x040fe40003f66070 */
[----:B------:R-:W-:-:S02]  /*c070*/  ISETP.GE.U32.AND P2, PT, R14, 0x4, PT ;  /* 0x000000040e00780c */ /* 0x000fc40003f46070 */
[C---:B------:R-:W-:Y:S02]  /*c080*/  ISETP.GE.U32.AND P1, PT, R14.reuse, 0x2, PT ;  /* 0x000000020e00780c */ /* 0x040fe40003f26070 */
[----:B------:R-:W-:Y:S02]  /*c090*/  ISETP.NE.AND P0, PT, R14, RZ, PT ;  /* 0x000000ff0e00720c */ /* 0x000fe40003f05270 */
[----:B------:R-:W-:Y:S01]  /*c0a0*/  MOV R13, RZ ;  /* 0x000000ff000d7202 */ /* 0x000fe20000000f00 */
[----:B---3--:R-:W-:Y:S01]  /*c0b0*/  IMAD R0, R7, R6, RZ ;  /* 0x0000000607007224 */ /* 0x008fe200078e02ff */
[----:B------:R-:W-:Y:S07]  /*c0c0*/  BRA.DIV ~URZ, `(.L_x_127) ;  /* 0x000028627f007947 */ /* 0x000fee000b800000 */
[----:B------:R3:W4:Y:S02]  /*c0d0*/  SHFL.UP PT, R4, R0, 0x1, RZ ;  /* 0x0420000000047989 */ /* 0x00072400000e00ff */
.L_x_192:
[----:B----4-:R-:W-:-:S04]  /*c0e0*/  SEL R4, R4, RZ, P0 ;  /* 0x000000ff04047207 */ /* 0x010fc80000000000 */
[----:B---3--:R-:W-:Y:S01]  /*c0f0*/  IADD3 R0, R0, R4, RZ ;  /* 0x0000000400007210 */ /* 0x008fe20007ffe0ff */
[----:B------:R-:W-:Y:S05]  /*c100*/  BRA.DIV ~URZ, `(.L_x_128) ;  /* 0x000028627f007947 */ /* 0x000fea000b800000 */
        /* <DEDUP_REMOVED lines=12> */
[----:B------:R3:W4:Y:S02]  /*c1d0*/  SHFL.IDX PT, R0, R4, 0x1f, 0x1f ;  /* 0x03e01f0004007f89 */ /* 0x00072400000e0000 */
.L_x_193:
[----:B----4-:R-:W-:Y:S01]  /*c1e0*/  IMAD R0, R0, c[0x0][0x538], RZ ;  /* 0x00014e0000007a24 */ /* 0x010fe200078e02ff */
[----:B------:R-:W-:Y:S04]  /*c1f0*/  BSSY B1, `(.L_x_129) ;  /* 0x000007d000017945 */ /* 0x000fe80003800000 */
[----:B------:R-:W-:-:S04]  /*c200*/  IADD3 R8, R0, R8, RZ ;  /* 0x0000000800087210 */ /* 0x000fc80007ffe0ff */
[----:B--2---:R-:W-:-:S13]  /*c210*/  ISETP.GT.AND P6, PT, R8, R10, PT ;  /* 0x0000000a0800720c */ /* 0x004fda0003fc4270 */
[----:B------:R-:W-:Y:S05]  /*c220*/  @P6 BRA `(.L_x_130) ;  /* 0x0000024000006947 */ /* 0x000fea0003800000 */
.L_x_134:
[----:B------:R-:W-:-:S04]  /*c230*/  IADD3 R0, R251, 0x1f, RZ ;  /* 0x0000001ffb007810 */ /* 0x000fc80007ffe0ff */
[----:B------:R-:W-:-:S13]  /*c240*/  ISETP.GE.AND P6, PT, R0, c[0x0][0x53c], PT ;  /* 0x00014f0000007a0c */ /* 0x000fda0003fc6270 */
[----:B------:R-:W-:Y:S05]  /*c250*/  @P6 BRA `(.L_x_131) ;  /* 0x0000072000006947 */ /* 0x000fea0003800000 */
[----:B------:R-:W-:Y:S01]  /*c260*/  MOV R251, R0 ;  /* 0x0000000000fb7202 */ /* 0x000fe20000000f00 */
[----:B------:R-:W-:-:S03]  /*c270*/  CS2R R6, SRZ ;  /* 0x0000000000067805 */ /* 0x000fc6000001ff00 */
[----:B------:R-:W-:-:S04]  /*c280*/  IADD3 R0, R251, R14, RZ ;  /* 0x0000000efb007210 */ /* 0x000fc80007ffe0ff */
[----:B------:R-:W-:-:S13]  /*c290*/  ISETP.GE.OR P6, PT, R0, c[0x0][0x53c], !P5 ;  /* 0x00014f0000007a0c */ /* 0x000fda0006fc6670 */
[----:B------:R-:W-:Y:S02]  /*c2a0*/  @!P6 MOV R2, 0x4 ;  /* 0x000000040002e802 */ /* 0x000fe40000000f00 */
[----:B------:R-:W-:-:S03]  /*c2b0*/  @!P6 MOV R3, 0x4 ;  /* 0x000000040003e802 */ /* 0x000fc60000000f00 */
[----:B---3--:R-:W-:-:S04]  /*c2c0*/  @!P6 IMAD.WIDE R4, R0, R2, c[0x0][0x580] ;  /* 0x000160000004e625 */ /* 0x008fc800078e0202 */
[----:B------:R-:W-:Y:S01]  /*c2d0*/  @!P6 IMAD.WIDE R2, R0, R3, c[0x0][0x578] ;  /* 0x00015e000002e625 */ /* 0x000fe200078e0203 */
[----:B------:R-:W2:Y:S04]  /*c2e0*/  @!P6 LDG.E R6, [R4.64] ;  /* 0x000000080406e981 */ /* 0x000ea8000c1e1900 */
[----:B------:R-:W2:Y:S02]  /*c2f0*/  @!P6 LDG.E R7, [R2.64] ;  /* 0x000000080207e981 */ /* 0x000ea4000c1e1900 */
[----:B--2---:R-:W-:Y:S01]  /*c300*/  IMAD R0, R7, R6, RZ ;  /* 0x0000000607007224 */ /* 0x004fe200078e02ff */
[----:B------:R-:W-:Y:S05]  /*c310*/  BRA.DIV ~URZ, `(.L_x_132) ;  /* 0x000028027f007947 */ /* 0x000fea000b800000 */
[----:B------:R2:W3:Y:S02]  /*c320*/  SHFL.UP PT, R2, R0, 0x1, RZ ;  /* 0x0420000000027989 */ /* 0x0004e400000e00ff */
.L_x_194:
[----:B---3--:R-:W-:-:S04]  /*c330*/  SEL R2, R2, RZ, P0 ;  /* 0x000000ff02027207 */ /* 0x008fc80000000000 */
[----:B--2---:R-:W-:Y:S01]  /*c340*/  IADD3 R0, R0, R2, RZ ;  /* 0x0000000200007210 */ /* 0x004fe20007ffe0ff */
[----:B------:R-:W-:Y:S05]  /*c350*/  BRA.DIV ~URZ, `(.L_x_133) ;  /* 0x000028127f007947 */ /* 0x000fea000b800000 */
[----:B------:R-:W2:Y:S02]  /*c360*/  SHFL.UP PT, R2, R0, 0x2, RZ ;  /* 0x0440000000027989 */ /* 0x000ea400000e00ff */
[----:B--2---:R-:W-:-:S05]  /*c370*/  SEL R2, R2, RZ, P1 ;  /* 0x000000ff02027207 */ /* 0x004fca0000800000 */
[----:B------:R-:W-:-:S05]  /*c380*/  IMAD.IADD R0, R0, 0x1, R2 ;  /* 0x0000000100007824 */ /* 0x000fca00078e0202 */
        /* <DEDUP_REMOVED lines=9> */
[----:B------:R2:W3:Y:S02]  /*c420*/  SHFL.IDX PT, R0, R4, 0x1f, 0x1f ;  /* 0x03e01f0004007f89 */ /* 0x0004e400000e0000 */
.L_x_195:
[----:B---3--:R-:W-:-:S05]  /*c430*/  IMAD R0, R0, c[0x0][0x538], RZ ;  /* 0x00014e0000007a24 */ /* 0x008fca00078e02ff */
[----:B------:R-:W-:-:S04]  /*c440*/  IADD3 R8, R0, R8, RZ ;  /* 0x0000000800087210 */ /* 0x000fc80007ffe0ff */
[----:B------:R-:W-:-:S13]  /*c450*/  ISETP.GT.AND P6, PT, R8, R10, PT ;  /* 0x0000000a0800720c */ /* 0x000fda0003fc4270 */
[----:B-12---:R-:W-:Y:S05]  /*c460*/  @!P6 BRA `(.L_x_134) ;  /* 0xfffffdc00000e947 */ /* 0x006fea000383ffff */
.L_x_130:
[----:B------:R-:W-:-:S05]  /*c470*/  IADD3 R12, -R0, R8, RZ ;  /* 0x00000008000c7210 */ /* 0x000fca0007ffe1ff */
[----:B------:R-:W-:-:S05]  /*c480*/  IMAD R0, R4, c[0x0][0x538], R12 ;  /* 0x00014e0004007a24 */ /* 0x000fca00078e020c */
[----:B------:R-:W-:Y:S01]  /*c490*/  ISETP.GT.AND P0, PT, R0, R10, PT ;  /* 0x0000000a0000720c */ /* 0x000fe20003f04270 */
[----:B------:R-:W-:-:S12]  /*c4a0*/  BRA.DIV ~URZ, `(.L_x_135) ;  /* 0x000028727f007947 */ /* 0x000fd8000b800000 */
[----:B------:R-:W-:-:S04]  /*c4b0*/  VOTE.ANY R0, PT, !P0 ;  /* 0x0000000000007806 */ /* 0x000fc800040e0100 */
.L_x_196:
[----:B------:R2:W4:Y:S01]  /*c4c0*/  POPC R11, R0 ;  /* 0x00000000000b7309 */ /* 0x0005220000000000 */
[----:B------:R-:W-:Y:S05]  /*c4d0*/  BRA.DIV ~URZ, `(.L_x_136) ;  /* 0x000028827f007947 */ /* 0x000fea000b800000 */
[----:B----4-:R4:W1:Y:S04]  /*c4e0*/  SHFL.IDX PT, R8, R6, R11, 0x1f ;  /* 0x00001f0b06087589 */ /* 0x01086800000e0000 */
[----:B------:R4:W2:Y:S02]  /*c4f0*/  SHFL.IDX PT, R7, R7, R11, 0x1f ;  /* 0x00001f0b07077589 */ /* 0x0008a400000e0000 */
.L_x_197:
[----:B------:R-:W-:Y:S01]  /*c500*/  ISETP.NE.AND P0, PT, R0, RZ, PT ;  /* 0x000000ff0000720c */ /* 0x000fe20003f05270 */
[----:B------:R-:W-:-:S12]  /*c510*/  BSSY B0, `(.L_x_137) ;  /* 0x0000005000007945 */ /* 0x000fd80003800000 */
[----:B------:R-:W-:Y:S05]  /*c520*/  @!P0 BRA `(.L_x_138) ;  /* 0x0000003000008947 */ /* 0x000fea0003800000 */
[----:B------:R-:W-:Y:S01]  /*c530*/  IADD3 R5, R11, -0x1, RZ ;  /* 0xffffffff0b057810 */ /* 0x000fe20007ffe0ff */
[----:B------:R-:W-:Y:S05]  /*c540*/  BRA.DIV ~URZ, `(.L_x_139) ;  /* 0x000028e27f007947 */ /* 0x000fea000b800000 */
[----:B------:R3:W4:Y:S02]  /*c550*/  SHFL.IDX PT, R13, R4, R5, 0x1f ;  /* 0x00001f05040d7589 */ /* 0x00072400000e0000 */
.L_x_138:
[----:B------:R-:W-:Y:S05]  /*c560*/  BSYNC B0 ;  /* 0x0000000000007941 */ /* 0x000fea0003800000 */
.L_x_137:
[----:B-1----:R-:W-:Y:S01]  /*c570*/  IABS R2, R8 ;  /* 0x0000000800027213 */ /* 0x002fe20000000000 */
[----:B----4-:R-:W-:Y:S01]  /*c580*/  IMAD R248, R13, c[0x0][0x538], R12 ;  /* 0x00014e000df87a24 */ /* 0x010fe200078e020c */
[----:B--2---:R-:W-:Y:S01]  /*c590*/  IABS R3, R7 ;  /* 0x0000000700037213 */ /* 0x004fe20000000000 */
[----:B------:R-:W-:Y:S01]  /*c5a0*/  IMAD.IADD R251, R11, 0x1, R251 ;  /* 0x000000010bfb7824 */ /* 0x000fe200078e02fb */
[----:B---3--:R-:W1:Y:S01]  /*c5b0*/  I2F.RP R4, R2 ;  /* 0x0000000200047306 */ /* 0x008e620000209400 */
[----:B------:R-:W-:Y:S01]  /*c5c0*/  IMAD.IADD R9, R10, 0x1, -R248 ;  /* 0x000000010a097824 */ /* 0x000fe200078e0af8 */
[----:B------:R-:W-:-:S04]  /*c5d0*/  MOV R6, R3 ;  /* 0x0000000300067202 */ /* 0x000fc80000000f00 */
[----:B------:R-:W-:Y:S02]  /*c5e0*/  IABS R10, R9 ;  /* 0x00000009000a7213 */ /* 0x000fe40000000000 */
[----:B------:R-:W-:Y:S08]  /*c5f0*/  I2F.RP R12, R6 ;  /* 0x00000006000c7306 */ /* 0x000ff00000209400 */
[----:B-1----:R-:W1:Y:S02]  /*c600*/  MUFU.RCP R4, R4 ;  /* 0x0000000400047308 */ /* 0x002e640000001000 */
[----:B-1----:R-:W-:-:S06]  /*c610*/  IADD3 R4, R4, 0xffffffe, RZ ;  /* 0x0ffffffe04047810 */ /* 0x002fcc0007ffe0ff */
[----:B------:R-:W1:Y:S02]  /*c620*/  F2I.FTZ.U32.TRUNC.NTZ R5, R4 ;  /* 0x0000000400057305 */ /* 0x000e64000021f000 */
[----:B-1----:R-:W-:-:S04]  /*c630*/  IMAD.MOV R0, RZ, RZ, -R5 ;  /* 0x000000ffff007224 */ /* 0x002fc800078e0a05 */
[----:B------:R-:W-:Y:S01]  /*c640*/  IMAD.MOV.U32 R4, RZ, RZ, R0 ;  /* 0x000000ffff047224 */ /* 0x000fe200078e0000 */
[----:B------:R-:W-:-:S03]  /*c650*/  IABS R0, R8 ;  /* 0x0000000800007213 */ /* 0x000fc60000000000 */
[----:B------:R-:W-:Y:S02]  /*c660*/  IMAD R3, R4, R2, RZ ;  /* 0x0000000204037224 */ /* 0x000fe400078e02ff */
[----:B------:R-:W-:Y:S02]  /*c670*/  IMAD.MOV.U32 R4, RZ, RZ, RZ ;  /* 0x000000ffff047224 */ /* 0x000fe400078e00ff */
[----:B------:R-:W-:Y:S02]  /*c680*/  IMAD.MOV R0, RZ, RZ, -R0 ;  /* 0x000000ffff007224 */ /* 0x000fe400078e0a00 */
[----:B------:R-:W-:-:S03]  /*c690*/  IMAD.HI.U32 R5, R5, R3, R4 ;  /* 0x0000000305057227 */ /* 0x000fc600078e0004 */
[----:B------:R-:W-:Y:S01]  /*c6a0*/  MOV R4, R0 ;  /* 0x0000000000047202 */ /* 0x000fe20000000f00 */
        /* <DEDUP_REMOVED lines=13> */
[----:B------:R-:W-:Y:S01]  /*c780*/  @P2 IADD3 R0, R0, 0x1, RZ ;  /* 0x0000000100002810 */ /* 0x000fe20007ffe0ff */
[----:B-1----:R-:W-:-:S06]  /*c790*/  IMAD.MOV R2, RZ, RZ, -R3 ;  /* 0x000000ffff027224 */ /* 0x002fcc00078e0a03 */
[----:B------:R-:W-:Y:S01]  /*c7a0*/  @!P0 IMAD.MOV R0, RZ, RZ, -R0 ;  /* 0x000000ffff008224 */ /* 0x000fe200078e0a00 */
[----:B------:R-:W-:Y:S02]  /*c7b0*/  @!P1 LOP3.LUT R0, RZ, R8, RZ, 0x33, !PT ;  /* 0x00000008ff009212 */ /* 0x000fe400078e33ff */
[----:B------:R-:W-:Y:S02]  /*c7c0*/  MOV R4, R2 ;  /* 0x0000000200047202 */ /* 0x000fe40000000f00 */
[----:B------:R-:W-:Y:S02]  /*c7d0*/  IABS R2, R7 ;  /* 0x0000000700027213 */ /* 0x000fe40000000000 */
[----:B------:R-:W-:Y:S01]  /*c7e0*/  IABS R10, R0 ;  /* 0x00000000000a7213 */ /* 0x000fe20000000000 */
[----:B------:R-:W-:Y:S02]  /*c7f0*/  IMAD R4, R4, R6, RZ ;  /* 0x0000000604047224 */ /* 0x000fe400078e02ff */
[----:B------:R-:W-:-:S02]  /*c800*/  IMAD.MOV R5, RZ, RZ, -R2 ;  /* 0x000000ffff057224 */ /* 0x000fc400078e0a02 */
[----:B------:R-:W-:-:S04]  /*c810*/  IMAD.MOV.U32 R2, RZ, RZ, RZ ;  /* 0x000000ffff027224 */ /* 0x000fc800078e00ff */
[----:B------:R-:W-:Y:S01]  /*c820*/  IMAD.HI.U32 R2, R3, R4, R2 ;  /* 0x0000000403027227 */ /* 0x000fe200078e0002 */
[----:B------:R-:W-:-:S03]  /*c830*/  MOV R4, R5 ;  /* 0x0000000500047202 */ /* 0x000fc60000000f00 */
[----:B------:R-:W-:-:S04]  /*c840*/  IMAD.MOV.U32 R3, RZ, RZ, R10 ;  /* 0x000000ffff037224 */ /* 0x000fc800078e000a */
        /* <DEDUP_REMOVED lines=13> */
[----:B------:R-:W-:-:S04]  /*c920*/  @!P1 LOP3.LUT R2, RZ, R7, RZ, 0x33, !PT ;  /* 0x00000007ff029212 */ /* 0x000fc800078e33ff */
[----:B------:R-:W-:Y:S01]  /*c930*/  IADD3 R3, -R2, RZ, RZ ;  /* 0x000000ff02037210 */ /* 0x000fe20007ffe1ff */
[----:B------:R-:W-:-:S04]  /*c940*/  IMAD R2, R7, 0x1000000, R2 ;  /* 0x0100000007027824 */ /* 0x000fc800078e0202 */
[----:B------:R-:W-:-:S04]  /*c950*/  IMAD R0, R7, R3, R0 ;  /* 0x0000000307007224 */ /* 0x000fc800078e0200 */
[----:B------:R-:W-:Y:S01]  /*c960*/  IMAD R250, R0, 0x10000, R2 ;  /* 0x0001000000fa7824 */ /* 0x000fe200078e0202 */
[----:B------:R-:W-:Y:S05]  /*c970*/  BRA `(.L_x_140) ;  /* 0x0000004000007947 */ /* 0x000fea0003800000 */
.L_x_131:
[----:B------:R-:W-:Y:S01]  /*c980*/  IMAD.MOV.U32 R248, RZ, RZ, R10 ;  /* 0x000000fffff87224 */ /* 0x000fe200078e000a */
[----:B------:R-:W-:Y:S01]  /*c990*/  MOV R250, RZ ;  /* 0x000000ff00fa7202 */ /* 0x000fe20000000f00 */
[----:B------:R-:W-:Y:S01]  /*c9a0*/  IMAD.MOV.U32 R249, RZ, RZ, RZ ;  /* 0x000000fffff97224 */ /* 0x000fe200078e00ff */
[----:B------:R-:W-:Y:S02]  /*c9b0*/  MOV R251, c[0x0][0x53c] ;  /* 0x00014f0000fb7a02 */ /* 0x000fe40000000f00 */
.L_x_140:
[----:B------:R-:W-:Y:S05]  /*c9c0*/  BSYNC B1 ;  /* 0x0000000000017941 */ /* 0x000fea0003800000 */
.L_x_129:
[----:B------:R-:W-:Y:S01]  /*c9d0*/  WARPSYNC 0xffffffff ;  /* 0xffffffff00007948 */ /* 0x000fe20003800000 */
[----:B------:R-:W-:Y:S01]  /*c9e0*/  BAR.SYNC.DEFER_BLOCKING 0x4, 0x80 ;  /* 0x0102000000007b1d */ /* 0x000fe20000010000 */
[----:B------:R-:W-:-:S13]  /*c9f0*/  ISETP.NE.AND P0, PT, R14, RZ, PT ;  /* 0x000000ff0e00720c */ /* 0x000fda0003f05270 */
[----:B------:R2:W-:Y:S04]  /*ca00*/  @!P0 STS.128 [0x9100], R248 ;  /* 0x009100f8ff008388 */ /* 0x0005e80000000c00 */
[----:B------:R-:W-:Y:S06]  /*ca10*/  BAR.ARV 0x5, 0x80 ;  /* 0x0142000000007b1d */ /* 0x000fec0000002000 */
.L_x_124:
[----:B-1----:R-:W-:-:S13]  /*ca20*/  ISETP.GE.AND P0, PT, R251, c[0x0][0x53c], PT ;  /* 0x00014f00fb007a0c */ /* 0x002fda0003f06270 */
[----:B--234-:R-:W-:Y:S01]  /*ca30*/  @P0 CALL.REL.NOINC `(.L_x_141) ;  /* 0x0000001000000944 */ /* 0x01cfe20003c00000 */
[----:B------:R-:W-:Y:S05]  /*ca40*/  BRA `(.L_x_142) ;  /* 0xffff498000007947 */ /* 0x000fea000383ffff */
.L_x_141:
[----:B------:R-:W-:Y:S05]  /*ca50*/  EXIT ;  /* 0x000000000000794d */ /* 0x000fea0003800000 */
.L_x_32:
[----:B------:R-:W-:Y:S01]  /*ca60*/  IMAD.MOV.U32 R0, RZ, RZ, R5 ;  /* 0x000000ffff007224 */ /* 0x000fe200078e0005 */
[----:B------:R-:W-:Y:S02]  /*ca70*/  MOV R2, 0x1 ;  /* 0x0000000100027802 */ /* 0x000fe40000000f00 */
[----:B------:R-:W-:Y:S02]  /*ca80*/  MOV R3, 0xcaa0 ;  /* 0x0000caa000037802 */ /* 0x000fe40000000f00 */
[----:B--2---:R-:W-:Y:S05]  /*ca90*/  CALL.REL.NOINC `($__internal_2_$__cuda_sm70_shflsync_up_p) ;  /* 0x0000248000007944 */ /* 0x004fea0003c00000 */
[----:B------:R-:W-:Y:S01]  /*caa0*/  MOV R0, R4 ;  /* 0x0000000400007202 */ /* 0x000fe20000000f00 */
[----:B------:R-:W-:Y:S05]  /*cab0*/  BRA `(.L_x_143) ;  /* 0xffff39a000007947 */ /* 0x000fea000383ffff */
.L_x_33:
[----:B------:R-:W-:Y:S01]  /*cac0*/  IMAD.MOV.U32 R0, RZ, RZ, R5 ;  /* 0x000000ffff007224 */ /* 0x000fe200078e0005 */
[----:B------:R-:W-:Y:S02]  /*cad0*/  MOV R2, 0x2 ;  /* 0x0000000200027802 */ /* 0x000fe40000000f00 */
[----:B------:R-:W-:Y:S02]  /*cae0*/  MOV R3, 0xcb00 ;  /* 0x0000cb0000037802 */ /* 0x000fe40000000f00 */
[----:B--2---:R-:W-:Y:S05]  /*caf0*/  CALL.REL.NOINC `($__internal_2_$__cuda_sm70_shflsync_up_p) ;  /* 0x0000242000007944 */ /* 0x004fea0003c00000 */
[----:B------:R-:W-:Y:S01]  /*cb00*/  SEL R0, R4, RZ, P4 ;  /* 0x000000ff04007207 */ /* 0x000fe20002000000 */
[----:B------:R-:W-:Y:S01]  /*cb10*/  IMAD.MOV.U32 R2, RZ, RZ, 0x4 ;  /* 0x00000004ff027424 */ /* 0x000fe200078e00ff */
[----:B------:R-:W-:-:S03]  /*cb20*/  MOV R3, 0xcb50 ;  /* 0x0000cb5000037802 */ /* 0x000fc60000000f00 */
[----:B------:R-:W-:Y:S02]  /*cb30*/  IMAD.IADD R0, R5, 0x1, R0 ;  /* 0x0000000105007824 */ /* 0x000fe400078e0200 */
[----:B------:R-:W-:Y:S05]  /*cb40*/  CALL.REL.NOINC `($__internal_2_$__cuda_sm70_shflsync_up_p) ;  /* 0x000023d000007944 */ /* 0x000fea0003c00000 */
        /* <DEDUP_REMOVED lines=12> */
[----:B------:R-:W-:Y:S02]  /*cc10*/  MOV R3, 0x1f ;  /* 0x0000001f00037802 */ /* 0x000fe40000000f00 */
[----:B------:R-:W-:Y:S01]  /*cc20*/  MOV R2, 0xcc60 ;  /* 0x0000cc6000027802 */ /* 0x000fe20000000f00 */
[----:B------:R-:W-:-:S04]  /*cc30*/  IMAD.IADD R4, R0, 0x1, R4 ;  /* 0x0000000100047824 */ /* 0x000fc800078e0204 */
[----:B------:R-:W-:Y:S02]  /*cc40*/  IMAD.MOV.U32 R9, RZ, RZ, R4 ;  /* 0x000000ffff097224 */ /* 0x000fe400078e0004 */
[----:B------:R-:W-:Y:S05]  /*cc50*/  CALL.REL.NOINC `($__internal_1_$__cuda_sm70_shflsync_idx_p) ;  /* 0x0000227000007944 */ /* 0x000fea0003c00000 */
[----:B------:R-:W-:Y:S01]  /*cc60*/  MOV R0, R5 ;  /* 0x0000000500007202 */ /* 0x000fe20000000f00 */
[----:B------:R-:W-:Y:S05]  /*cc70*/  BRA `(.L_x_144) ;  /* 0xffff38e000007947 */ /* 0x000fea000383ffff */
.L_x_35:
[----:B------:R-:W-:Y:S02]  /*cc80*/  SEL R0, RZ, 0x1, P0 ;  /* 0x00000001ff007807 */ /* 0x000fe40000000000 */
[----:B------:R-:W-:Y:S02]  /*cc90*/  MOV R2, 0xccb0 ;  /* 0x0000ccb000027802 */ /* 0x000fe40000000f00 */
[----:B--2---:R-:W-:Y:S05]  /*cca0*/  CALL.REL.NOINC `($__internal_3_$__cuda_sm70_votesync_ballot) ;  /* 0x000022e000007944 */ /* 0x004fea0003c00000 */
[----:B------:R-:W-:Y:S05]  /*ccb0*/  BRA `(.L_x_145) ;  /* 0xffff393000007947 */ /* 0x000fea000383ffff */
.L_x_36:
[----:B------:R-:W-:Y:S01]  /*ccc0*/  IMAD.MOV.U32 R9, RZ, RZ, R8 ;  /* 0x000000ffff097224 */ /* 0x000fe200078e0008 */
[----:B--2---:R-:W-:Y:S01]  /*ccd0*/  MOV R5, R251 ;  /* 0x000000fb00057202 */ /* 0x004fe20000000f00 */
[----:B------:R-:W-:Y:S01]  /*cce0*/  IMAD.MOV.U32 R3, RZ, RZ, 0x1f ;  /* 0x0000001fff037424 */ /* 0x000fe200078e00ff */
[----:B------:R-:W-:Y:S02]  /*ccf0*/  MOV R2, 0xcd10 ;  /* 0x0000cd1000027802 */ /* 0x000fe40000000f00 */
[----:B-1----:R-:W-:Y:S05]  /*cd00*/  CALL.REL.NOINC `($__internal_1_$__cuda_sm70_shflsync_idx_p) ;  /* 0x000021c000007944 */ /* 0x002fea0003c00000 */
[----:B------:R-:W-:Y:S01]  /*cd10*/  IMAD.MOV.U32 R12, RZ, RZ, R5 ;  /* 0x000000ffff0c7224 */ /* 0x000fe200078e0005 */
[----:B------:R-:W-:Y:S01]  /*cd20*/  MOV R9, R7 ;  /* 0x0000000700097202 */ /* 0x000fe20000000f00 */
[----:B------:R-:W-:Y:S01]  /*cd30*/  IMAD.MOV.U32 R248, RZ, RZ, RZ ;  /* 0x000000fffff87224 */ /* 0x000fe200078e00ff */
[----:B------:R-:W-:Y:S01]  /*cd40*/  MOV R5, R251 ;  /* 0x000000fb00057202 */ /* 0x000fe20000000f00 */
[----:B------:R-:W-:Y:S01]  /*cd50*/  IMAD.MOV.U32 R3, RZ, RZ, 0x1f ;  /* 0x0000001fff037424 */ /* 0x000fe200078e00ff */
[----:B------:R-:W-:-:S02]  /*cd60*/  MOV R2, 0xcd80 ;  /* 0x0000cd8000027802 */ /* 0x000fc40000000f00 */
[----:B------:R-:W-:Y:S05]  /*cd70*/  CALL.REL.NOINC `($__internal_1_$__cuda_sm70_shflsync_idx_p) ;  /* 0x0000215000007944 */ /* 0x000fea0003c00000 */
[----:B------:R-:W-:Y:S01]  /*cd80*/  MOV R11, R5 ;  /* 0x00000005000b7202 */ /* 0x000fe20000000f00 */
[----:B------:R-:W-:Y:S05]  /*cd90*/  BRA `(.L_x_146) ;  /* 0xffff38a000007947 */ /* 0x000fea000383ffff */
.L_x_39:
[----:B------:R-:W-:Y:S01]  /*cda0*/  IMAD.MOV.U32 R9, RZ, RZ, R4 ;  /* 0x000000ffff097224 */ /* 0x000fe200078e0004 */
[----:B------:R-:W-:-:S02]  /*cdb0*/  MOV R3, 0x1f ;  /* 0x0000001f00037802 */ /* 0x000fc40000000f00 */
[----:B------:R-:W-:Y:S02]  /*cdc0*/  MOV R2, 0xcde0 ;  /* 0x0000cde000027802 */ /* 0x000fe40000000f00 */
[----:B-1234-:R-:W-:Y:S05]  /*cdd0*/  CALL.REL.NOINC `($__internal_1_$__cuda_sm70_shflsync_idx_p) ;  /* 0x000020f000007944 */ /* 0x01efea0003c00000 */
[----:B------:R-:W-:Y:S01]  /*cde0*/  MOV R248, R5 ;  /* 0x0000000500f87202 */ /* 0x000fe20000000f00 */
[----:B------:R-:W-:Y:S05]  /*cdf0*/  BRA `(.L_x_38) ;  /* 0xffff38a000007947 */ /* 0x000fea000383ffff */
.L_x_47:
[----:B------:R-:W-:Y:S01]  /*ce00*/  IMAD.MOV.U32 R9, RZ, RZ, R6 ;  /* 0x000000ffff097224 */ /* 0x000fe200078e0006 */
[----:B------:R-:W-:Y:S01]  /*ce10*/  MOV R5, RZ ;  /* 0x000000ff00057202 */ /* 0x000fe20000000f00 */
[----:B------:R-:W-:Y:S01]  /*ce20*/  IMAD.MOV.U32 R3, RZ, RZ, 0x181f ;  /* 0x0000181fff037424 */ /* 0x000fe200078e00ff */
[----:B-1----:R-:W-:Y:S02]  /*ce30*/  MOV R2, 0xce50 ;  /* 0x0000ce5000027802 */ /* 0x002fe40000000f00 */
[----:B------:R-:W-:Y:S05]  /*ce40*/  CALL.REL.NOINC `($__internal_1_$__cuda_sm70_shflsync_idx_p) ;  /* 0x0000208000007944 */ /* 0x000fea0003c00000 */
[----:B------:R-:W-:Y:S01]  /*ce50*/  MOV R8, R5 ;  /* 0x0000000500087202 */ /* 0x000fe20000000f00 */
[----:B------:R-:W-:Y:S05]  /*ce60*/  BRA `(.L_x_147) ;  /* 0xffff532000007947 */ /* 0x000fea000383ffff */
.L_x_48:
[----:B------:R-:W-:Y:S01]  /*ce70*/  IMAD.MOV.U32 R9, RZ, RZ, R7 ;  /* 0x000000ffff097224 */ /* 0x000fe200078e0007 */
[----:B------:R-:W-:Y:S01]  /*ce80*/  MOV R5, RZ ;  /* 0x000000ff00057202 */ /* 0x000fe20000000f00 */
[----:B------:R-:W-:Y:S01]  /*ce90*/  IMAD.MOV.U32 R3, RZ, RZ, 0x181f ;  /* 0x0000181fff037424 */ /* 0x000fe200078e00ff */
[----:B-1----:R-:W-:Y:S02]  /*cea0*/  MOV R2, 0xcec0 ;  /* 0x0000cec000027802 */ /* 0x002fe40000000f00 */
[----:B--23--:R-:W-:Y:S05]  /*ceb0*/  CALL.REL.NOINC `($__internal_1_$__cuda_sm70_shflsync_idx_p) ;  /* 0x0000201000007944 */ /* 0x00cfea0003c00000 */
[----:B------:R-:W-:Y:S01]  /*cec0*/  MOV R2, R5 ;  /* 0x0000000500027202 */ /* 0x000fe20000000f00 */
[----:B------:R-:W-:Y:S05]  /*ced0*/  BRA `(.L_x_148) ;  /* 0xffff52d000007947 */ /* 0x000fea000383ffff */
.L_x_51:
[----:B------:R-:W-:Y:S01]  /*cee0*/  IMAD.MOV.U32 R9, RZ, RZ, R6 ;  /* 0x000000ffff097224 */ /* 0x000fe200078e0006 */
[----:B------:R-:W-:Y:S01]  /*cef0*/  MOV R5, 0x1 ;  /* 0x0000000100057802 */ /* 0x000fe20000000f00 */
[----:B---3--:R-:W-:Y:S01]  /*cf00*/  IMAD.MOV.U32 R3, RZ, RZ, 0x181f ;  /* 0x0000181fff037424 */ /* 0x008fe200078e00ff */
[----:B----4-:R-:W-:-:S02]  /*cf10*/  MOV R2, 0xcf30 ;  /* 0x0000cf3000027802 */ /* 0x010fc40000000f00 */
[----:B-12---:R-:W-:Y:S05]  /*cf20*/  CALL.REL.NOINC `($__internal_1_$__cuda_sm70_shflsync_idx_p) ;  /* 0x00001fa000007944 */ /* 0x006fea0003c00000 */
[----:B------:R-:W-:Y:S01]  /*cf30*/  IMAD.MOV.U32 R8, RZ, RZ, R5 ;  /* 0x000000ffff087224 */ /* 0x000fe200078e0005 */
[----:B------:R-:W-:Y:S01]  /*cf40*/  MOV R5, 0x1 ;  /* 0x0000000100057802 */ /* 0x000fe20000000f00 */
[----:B------:R-:W-:Y:S01]  /*cf50*/  IMAD.MOV.U32 R9, RZ, RZ, R7 ;  /* 0x000000ffff097224 */ /* 0x000fe200078e0007 */
[----:B------:R-:W-:-:S02]  /*cf60*/  MOV R3, 0x181f ;  /* 0x0000181f00037802 */ /* 0x000fc40000000f00 */
[----:B------:R-:W-:Y:S02]  /*cf70*/  MOV R2, 0xcf90 ;  /* 0x0000cf9000027802 */ /* 0x000fe40000000f00 */
[----:B------:R-:W-:Y:S05]  /*cf80*/  CALL.REL.NOINC `($__internal_1_$__cuda_sm70_shflsync_idx_p) ;  /* 0x00001f4000007944 */ /* 0x000fea0003c00000 */
[----:B------:R-:W-:Y:S01]  /*cf90*/  MOV R2, R5 ;  /* 0x0000000500027202 */ /* 0x000fe20000000f00 */
[----:B------:R-:W-:Y:S05]  /*cfa0*/  BRA `(.L_x_149) ;  /* 0xffff52e000007947 */ /* 0x000fea000383ffff */
.L_x_54:
[----:B------:R-:W-:Y:S01]  /*cfb0*/  IMAD.MOV.U32 R9, RZ, RZ, R6 ;  /* 0x000000ffff097224 */ /* 0x000fe200078e0006 */
[----:B------:R-:W-:Y:S01]  /*cfc0*/  MOV R5, 0x2 ;  /* 0x0000000200057802 */ /* 0x000fe20000000f00 */
[----:B-1----:R-:W-:Y:S01]  /*cfd0*/  IMAD.MOV.U32 R3, RZ, RZ, 0x181f ;  /* 0x0000181fff037424 */ /* 0x002fe200078e00ff */
[----:B----4-:R-:W-:Y:S02]  /*cfe0*/  MOV R2, 0xd000 ;  /* 0x0000d00000027802 */ /* 0x010fe40000000f00 */
[----:B--23--:R-:W-:Y:S05]  /*cff0*/  CALL.REL.NOINC `($__internal_1_$__cuda_sm70_shflsync_idx_p) ;  /* 0x00001ed000007944 */ /* 0x00cfea0003c00000 */
[----:B------:R-:W-:Y:S01]  /*d000*/  MOV R8, R5 ;  /* 0x0000000500087202 */ /* 0x000fe20000000f00 */
[----:B------:R-:W-:Y:S05]  /*d010*/  BRA `(.L_x_150) ;  /* 0xffff534000007947 */ /* 0x000fea000383ffff */
.L_x_55:
[----:B------:R-:W-:Y:S01]  /*d020*/  IMAD.MOV.U32 R9, RZ, RZ, R7 ;  /* 0x000000ffff097224 */ /* 0x000fe200078e0007 */
[----:B------:R-:W-:Y:S01]  /*d030*/  MOV R5, 0x2 ;  /* 0x0000000200057802 */ /* 0x000fe20000000f00 */
[----:B------:R-:W-:Y:S01]  /*d040*/  IMAD.MOV.U32 R3, RZ, RZ, 0x181f ;  /* 0x0000181fff037424 */ /* 0x000fe200078e00ff */
[----:B----4-:R-:W-:Y:S02]  /*d050*/  MOV R2, 0xd070 ;  /* 0x0000d07000027802 */ /* 0x010fe40000000f00 */
[----:B-123--:R-:W-:Y:S05]  /*d060*/  CALL.REL.NOINC `($__internal_1_$__cuda_sm70_shflsync_idx_p) ;  /* 0x00001e6000007944 */ /* 0x00efea0003c00000 */
[----:B------:R-:W-:Y:S01]  /*d070*/  MOV R2, R5 ;  /* 0x0000000500027202 */ /* 0x000fe20000000f00 */
[----:B------:R-:W-:Y:S05]  /*d080*/  BRA `(.L_x_151) ;  /* 0xffff52f000007947 */ /* 0x000fea000383ffff */
.L_x_58:
[----:B------:R-:W-:Y:S01]  /*d090*/  IMAD.MOV.U32 R9, RZ, RZ, R6 ;  /* 0x000000ffff097224 */ /* 0x000fe200078e0006 */
[----:B------:R-:W-:Y:S01]  /*d0a0*/  MOV R5, 0x3 ;  /* 0x0000000300057802 */ /* 0x000fe20000000f00 */
[----:B-1----:R-:W-:Y:S01]  /*d0b0*/  IMAD.MOV.U32 R3, RZ, RZ, 0x181f ;  /* 0x0000181fff037424 */ /* 0x002fe200078e00ff */
[----:B------:R-:W-:-:S02]  /*d0c0*/  MOV R2, 0xd0e0 ;  /* 0x0000d0e000027802 */ /* 0x000fc40000000f00 */
[----:B--234-:R-:W-:Y:S05]  /*d0d0*/  CALL.REL.NOINC `($__internal_1_$__cuda_sm70_shflsync_idx_p) ;  /* 0x00001df000007944 */ /* 0x01cfea0003c00000 */
        /* <DEDUP_REMOVED lines=8> */
.L_x_61:
[----:B------:R-:W-:Y:S01]  /*d160*/  IMAD.MOV.U32 R9, RZ, RZ, R6 ;  /* 0x000000ffff097224 */ /* 0x000fe200078e0006 */
[----:B------:R-:W-:Y:S01]  /*d170*/  MOV R5, 0x4 ;  /* 0x0000000400057802 */ /* 0x000fe20000000f00 */
[----:B-1----:R-:W-:Y:S01]  /*d180*/  IMAD.MOV.U32 R3, RZ, RZ, 0x181f ;  /* 0x0000181fff037424 */ /* 0x002fe200078e00ff */
[----:B------:R-:W-:Y:S02]  /*d190*/  MOV R2, 0xd1b0 ;  /* 0x0000d1b000027802 */ /* 0x000fe40000000f00 */
[----:B--234-:R-:W-:Y:S05]  /*d1a0*/  CALL.REL.NOINC `($__internal_1_$__cuda_sm70_shflsync_idx_p) ;  /* 0x00001d2000007944 */ /* 0x01cfea0003c00000 */
[----:B------:R-:W-:Y:S01]  /*d1b0*/  MOV R8, R5 ;  /* 0x0000000500087202 */ /* 0x000fe20000000f00 */
[----:B------:R-:W-:Y:S05]  /*d1c0*/  BRA `(.L_x_153) ;  /* 0xffff536000007947 */ /* 0x000fea000383ffff */
.L_x_62:
[----:B------:R-:W-:Y:S01]  /*d1d0*/  IMAD.MOV.U32 R9, RZ, RZ, R7 ;  /* 0x000000ffff097224 */ /* 0x000fe200078e0007 */
[----:B------:R-:W-:Y:S01]  /*d1e0*/  MOV R5, 0x4 ;  /* 0x0000000400057802 */ /* 0x000fe20000000f00 */
[----:B-1----:R-:W-:Y:S01]  /*d1f0*/  IMAD.MOV.U32 R3, RZ, RZ, 0x181f ;  /* 0x0000181fff037424 */ /* 0x002fe200078e00ff */
[----:B------:R-:W-:Y:S02]  /*d200*/  MOV R2, 0xd220 ;  /* 0x0000d22000027802 */ /* 0x000fe40000000f00 */
[----:B--234-:R-:W-:Y:S05]  /*d210*/  CALL.REL.NOINC `($__internal_1_$__cuda_sm70_shflsync_idx_p) ;  /* 0x00001cb000007944 */ /* 0x01cfea0003c00000 */
[----:B------:R-:W-:Y:S01]  /*d220*/  MOV R2, R5 ;  /* 0x0000000500027202 */ /* 0x000fe20000000f00 */
[----:B------:R-:W-:Y:S05]  /*d230*/  BRA `(.L_x_154) ;  /* 0xffff531000007947 */ /* 0x000fea000383ffff */
.L_x_65:
[----:B------:R-:W-:Y:S01]  /*d240*/  IMAD.MOV.U32 R9, RZ, RZ, R6 ;  /* 0x000000ffff097224 */ /* 0x000fe200078e0006 */
[----:B------:R-:W-:Y:S01]  /*d250*/  MOV R5, 0x5 ;  /* 0x0000000500057802 */ /* 0x000fe20000000f00 */
[----:B--2---:R-:W-:Y:S01]  /*d260*/  IMAD.MOV.U32 R3, RZ, RZ, 0x181f ;  /* 0x0000181fff037424 */ /* 0x004fe200078e00ff */
[----:B---3--:R-:W-:-:S02]  /*d270*/  MOV R2, 0xd290 ;  /* 0x0000d29000027802 */ /* 0x008fc40000000f00 */
[----:B-1--4-:R-:W-:Y:S05]  /*d280*/  CALL.REL.NOINC `($__internal_1_$__cuda_sm70_shflsync_idx_p) ;  /* 0x00001c4000007944 */ /* 0x012fea0003c00000 */
        /* <DEDUP_REMOVED lines=8> */
.L_x_68:
[----:B------:R-:W-:Y:S01]  /*d310*/  IMAD.MOV.U32 R9, RZ, RZ, R6 ;  /* 0x000000ffff097224 */ /* 0x000fe200078e0006 */
[----:B------:R-:W-:Y:S01]  /*d320*/  MOV R5, 0x6 ;  /* 0x0000000600057802 */ /* 0x000fe20000000f00 */
[----:B-1----:R-:W-:Y:S01]  /*d330*/  IMAD.MOV.U32 R3, RZ, RZ, 0x181f ;  /* 0x0000181fff037424 */ /* 0x002fe200078e00ff */
[----:B---3--:R-:W-:Y:S02]  /*d340*/  MOV R2, 0xd360 ;  /* 0x0000d36000027802 */ /* 0x008fe40000000f00 */
[----:B--2-4-:R-:W-:Y:S05]  /*d350*/  CALL.REL.NOINC `($__internal_1_$__cuda_sm70_shflsync_idx_p) ;  /* 0x00001b7000007944 */ /* 0x014fea0003c00000 */
[----:B------:R-:W-:Y:S01]  /*d360*/  MOV R8, R5 ;  /* 0x0000000500087202 */ /* 0x000fe20000000f00 */
[----:B------:R-:W-:Y:S05]  /*d370*/  BRA `(.L_x_156) ;  /* 0xffff538000007947 */ /* 0x000fea000383ffff */
.L_x_69:
[----:B------:R-:W-:Y:S01]  /*d380*/  IMAD.MOV.U32 R9, RZ, RZ, R7 ;  /* 0x000000ffff097224 */ /* 0x000fe200078e0007 */
[----:B------:R-:W-:Y:S01]  /*d390*/  MOV R5, 0x6 ;  /* 0x0000000600057802 */ /* 0x000fe20000000f00 */
[----:B------:R-:W-:Y:S01]  /*d3a0*/  IMAD.MOV.U32 R3, RZ, RZ, 0x181f ;  /* 0x0000181fff037424 */ /* 0x000fe200078e00ff */
[----:B---3--:R-:W-:Y:S02]  /*d3b0*/  MOV R2, 0xd3d0 ;  /* 0x0000d3d000027802 */ /* 0x008fe40000000f00 */
[----:B-12-4-:R-:W-:Y:S05]  /*d3c0*/  CALL.REL.NOINC `($__internal_1_$__cuda_sm70_shflsync_idx_p) ;  /* 0x00001b0000007944 */ /* 0x016fea0003c00000 */
[----:B------:R-:W-:Y:S01]  /*d3d0*/  MOV R2, R5 ;  /* 0x0000000500027202 */ /* 0x000fe20000000f00 */
[----:B------:R-:W-:Y:S05]  /*d3e0*/  BRA `(.L_x_157) ;  /* 0xffff533000007947 */ /* 0x000fea000383ffff */
.L_x_72:
        /* <DEDUP_REMOVED lines=13> */
.L_x_77:
[----:B------:R-:W-:Y:S01]  /*d4c0*/  IMAD.MOV.U32 R0, RZ, RZ, R241 ;  /* 0x000000ffff007224 */ /* 0x000fe200078e00f1 */
[----:B------:R-:W-:Y:S01]  /*d4d0*/  MOV R10, 0x1f ;  /* 0x0000001f000a7802 */ /* 0x000fe20000000f00 */
[----:B------:R-:W-:Y:S01]  /*d4e0*/  IMAD.MOV.U32 R3, RZ, RZ, 0x2 ;  /* 0x00000002ff037424 */ /* 0x000fe200078e00ff */
[----:B------:R-:W-:Y:S02]  /*d4f0*/  MOV R9, 0xffffffff ;  /* 0xffffffff00097802 */ /* 0x000fe40000000f00 */
[----:B------:R-:W-:Y:S02]  /*d500*/  MOV R2, 0xd520 ;  /* 0x0000d52000027802 */ /* 0x000fe40000000f00 */
[----:B------:R-:W-:Y:S05]  /*d510*/  CALL.REL.NOINC `($__internal_0_$__cuda_sm70_shflsync_bfly_p) ;  /* 0x0000197000007944 */ /* 0x000fea0003c00000 */
[----:B------:R-:W-:Y:S01]  /*d520*/  FADD.FTZ R241, R241, R0 ;  /* 0x00000000f1f17221 */ /* 0x000fe20000010000 */
[----:B------:R-:W-:Y:S02]  /*d530*/  MOV R3, 0x1 ;  /* 0x0000000100037802 */ /* 0x000fe40000000f00 */
[----:B------:R-:W-:Y:S02]  /*d540*/  MOV R2, 0xd570 ;  /* 0x0000d57000027802 */ /* 0x000fe40000000f00 */
[----:B------:R-:W-:-:S02]  /*d550*/  MOV R0, R241 ;  /* 0x000000f100007202 */ /* 0x000fc40000000f00 */
[----:B------:R-:W-:Y:S05]  /*d560*/  CALL.REL.NOINC `($__internal_0_$__cuda_sm70_shflsync_bfly_p) ;  /* 0x0000192000007944 */ /* 0x000fea0003c00000 */
[----:B------:R-:W-:Y:S01]  /*d570*/  FADD.FTZ R4, R241, R0 ;  /* 0x00000000f1047221 */ /* 0x000fe20000010000 */
[----:B------:R-:W-:-:S02]  /*d580*/  MOV R0, R242 ;  /* 0x000000f200007202 */ /* 0x000fc40000000f00 */
[----:B------:R-:W-:Y:S02]  /*d590*/  MOV R3, 0x2 ;  /* 0x0000000200037802 */ /* 0x000fe40000000f00 */
[----:B------:R-:W-:Y:S02]  /*d5a0*/  MOV R2, 0xd5c0 ;  /* 0x0000d5c000027802 */ /* 0x000fe40000000f00 */
[----:B------:R-:W-:Y:S05]  /*d5b0*/  CALL.REL.NOINC `($__internal_0_$__cuda_sm70_shflsync_bfly_p) ;  /* 0x000018d000007944 */ /* 0x000fea0003c00000 */
[----:B------:R-:W-:Y:S01]  /*d5c0*/  FADD.FTZ R6, R242, R0 ;  /* 0x00000000f2067221 */ /* 0x000fe20000010000 */
[----:B------:R-:W-:Y:S02]  /*d5d0*/  MOV R3, 0x1 ;  /* 0x0000000100037802 */ /* 0x000fe40000000f00 */
[----:B------:R-:W-:Y:S02]  /*d5e0*/  MOV R2, 0xd610 ;  /* 0x0000d61000027802 */ /* 0x000fe40000000f00 */
[----:B------:R-:W-:Y:S02]  /*d5f0*/  MOV R0, R6 ;  /* 0x0000000600007202 */ /* 0x000fe40000000f00 */
[----:B------:R-:W-:Y:S05]  /*d600*/  CALL.REL.NOINC `($__internal_0_$__cuda_sm70_shflsync_bfly_p) ;  /* 0x0000188000007944 */ /* 0x000fea0003c00000 */
[----:B------:R-:W-:Y:S01]  /*d610*/  FADD.FTZ R6, R6, R0 ;  /* 0x0000000006067221 */ /* 0x000fe20000010000 */
[----:B------:R-:W-:Y:S02]  /*d620*/  MOV R0, R243 ;  /* 0x000000f300007202 */ /* 0x000fe40000000f00 */
[----:B------:R-:W-:-:S02]  /*d630*/  MOV R3, 0x2 ;  /* 0x0000000200037802 */ /* 0x000fc40000000f00 */
        /* <DEDUP_REMOVED lines=9> */
[----:B------:R-:W-:Y:S02]  /*d6d0*/  MOV R3, 0x2 ;  /* 0x0000000200037802 */ /* 0x000fe40000000f00 */
[----:B------:R-:W-:-:S02]  /*d6e0*/  MOV R2, 0xd700 ;  /* 0x0000d70000027802 */ /* 0x000fc40000000f00 */
[----:B------:R-:W-:Y:S05]  /*d6f0*/  CALL.REL.NOINC `($__internal_0_$__cuda_sm70_shflsync_bfly_p) ;  /* 0x0000179000007944 */ /* 0x000fea0003c00000 */
[----:B------:R-:W-:Y:S01]  /*d700*/  FADD.FTZ R8, R244, R0 ;  /* 0x00000000f4087221 */ /* 0x000fe20000010000 */
[----:B------:R-:W-:-:S02]  /*d710*/  MOV R3, 0x1 ;  /* 0x0000000100037802 */ /* 0x000fc40000000f00 */
[----:B------:R-:W-:Y:S02]  /*d720*/  MOV R2, 0xd750 ;  /* 0x0000d75000027802 */ /* 0x000fe40000000f00 */
[----:B------:R-:W-:Y:S02]  /*d730*/  MOV R0, R8 ;  /* 0x0000000800007202 */ /* 0x000fe40000000f00 */
[----:B------:R-:W-:Y:S05]  /*d740*/  CALL.REL.NOINC `($__internal_0_$__cuda_sm70_shflsync_bfly_p) ;  /* 0x0000174000007944 */ /* 0x000fea0003c00000 */
[----:B------:R-:W-:Y:S01]  /*d750*/  MOV R9, R0 ;  /* 0x0000000000097202 */ /* 0x000fe20000000f00 */
[----:B------:R-:W-:Y:S05]  /*d760*/  BRA `(.L_x_159) ;  /* 0xffffb4c000007947 */ /* 0x000fea000383ffff */
.L_x_84:
[----:B-1-34-:R-:W-:Y:S01]  /*d770*/  IMAD.MOV.U32 R9, RZ, RZ, R6 ;  /* 0x000000ffff097224 */ /* 0x01afe200078e0006 */
[----:B------:R-:W-:Y:S01]  /*d780*/  MOV R5, RZ ;  /* 0x000000ff00057202 */ /* 0x000fe20000000f00 */
[----:B------:R-:W-:Y:S01]  /*d790*/  IMAD.MOV.U32 R3, RZ, RZ, 0x181f ;  /* 0x0000181fff037424 */ /* 0x000fe200078e00ff */
[----:B------:R-:W-:Y:S02]  /*d7a0*/  MOV R2, 0xd7c0 ;  /* 0x0000d7c000027802 */ /* 0x000fe40000000f00 */
[----:B------:R-:W-:Y:S05]  /*d7b0*/  CALL.REL.NOINC `($__internal_1_$__cuda_sm70_shflsync_idx_p) ;  /* 0x0000171000007944 */ /* 0x000fea0003c00000 */
[----:B------:R-:W-:Y:S01]  /*d7c0*/  MOV R8, R5 ;  /* 0x0000000500087202 */ /* 0x000fe20000000f00 */
[----:B------:R-:W-:Y:S05]  /*d7d0*/  BRA `(.L_x_160) ;  /* 0xffffca4000007947 */ /* 0x000fea000383ffff */
.L_x_85:
[----:B------:R-:W-:Y:S01]  /*d7e0*/  IMAD.MOV.U32 R9, RZ, RZ, R7 ;  /* 0x000000ffff097224 */ /* 0x000fe200078e0007 */
[----:B------:R-:W-:Y:S01]  /*d7f0*/  MOV R5, RZ ;  /* 0x000000ff00057202 */ /* 0x000fe20000000f00 */
[----:B------:R-:W-:Y:S01]  /*d800*/  IMAD.MOV.U32 R3, RZ, RZ, 0x181f ;  /* 0x0000181fff037424 */ /* 0x000fe200078e00ff */
[----:B------:R-:W-:-:S02]  /*d810*/  MOV R2, 0xd830 ;  /* 0x0000d83000027802 */ /* 0x000fc40000000f00 */
[----:B-12---:R-:W-:Y:S05]  /*d820*/  CALL.REL.NOINC `($__internal_1_$__cuda_sm70_shflsync_idx_p) ;  /* 0x000016a000007944 */ /* 0x006fea0003c00000 */
[----:B------:R-:W-:Y:S01]  /*d830*/  MOV R2, R5 ;  /* 0x0000000500027202 */ /* 0x000fe20000000f00 */
[----:B------:R-:W-:Y:S05]  /*d840*/  BRA `(.L_x_161) ;  /* 0xffffc9f000007947 */ /* 0x000fea000383ffff */
.L_x_86:
[----:B------:R-:W-:Y:S01]  /*d850*/  IMAD.MOV.U32 R9, RZ, RZ, R6 ;  /* 0x000000ffff097224 */ /* 0x000fe200078e0006 */
[----:B------:R-:W-:Y:S01]  /*d860*/  MOV R5, 0x1 ;  /* 0x0000000100057802 */ /* 0x000fe20000000f00 */
[----:B--2---:R-:W-:Y:S01]  /*d870*/  IMAD.MOV.U32 R3, RZ, RZ, 0x181f ;  /* 0x0000181fff037424 */ /* 0x004fe200078e00ff */
[----:B------:R-:W-:-:S02]  /*d880*/  MOV R2, 0xd8a0 ;  /* 0x0000d8a000027802 */ /* 0x000fc40000000f00 */
[----:B-1-3--:R-:W-:Y:S05]  /*d890*/  CALL.REL.NOINC `($__internal_1_$__cuda_sm70_shflsync_idx_p) ;  /* 0x0000163000007944 */ /* 0x00afea0003c00000 */
        /* <DEDUP_REMOVED lines=8> */
.L_x_87:
[----:B------:R-:W-:Y:S01]  /*d920*/  IMAD.MOV.U32 R9, RZ, RZ, R6 ;  /* 0x000000ffff097224 */ /* 0x000fe200078e0006 */
[----:B------:R-:W-:Y:S01]  /*d930*/  MOV R5, 0x2 ;  /* 0x0000000200057802 */ /* 0x000fe20000000f00 */
[----:B-1----:R-:W-:Y:S01]  /*d940*/  IMAD.MOV.U32 R3, RZ, RZ, 0x181f ;  /* 0x0000181fff037424 */ /* 0x002fe200078e00ff */
[----:B------:R-:W-:Y:S02]  /*d950*/  MOV R2, 0xd970 ;  /* 0x0000d97000027802 */ /* 0x000fe40000000f00 */
[----:B---34-:R-:W-:Y:S05]  /*d960*/  CALL.REL.NOINC `($__internal_1_$__cuda_sm70_shflsync_idx_p) ;  /* 0x0000156000007944 */ /* 0x018fea0003c00000 */
[----:B------:R-:W-:Y:S01]  /*d970*/  MOV R8, R5 ;  /* 0x0000000500087202 */ /* 0x000fe20000000f00 */
[----:B------:R-:W-:Y:S05]  /*d980*/  BRA `(.L_x_163) ;  /* 0xffffc9a000007947 */ /* 0x000fea000383ffff */
.L_x_88:
[----:B------:R-:W-:Y:S01]  /*d990*/  IMAD.MOV.U32 R9, RZ, RZ, R7 ;  /* 0x000000ffff097224 */ /* 0x000fe200078e0007 */
[----:B------:R-:W-:Y:S01]  /*d9a0*/  MOV R5, 0x2 ;  /* 0x0000000200057802 */ /* 0x000fe20000000f00 */
[----:B-1----:R-:W-:Y:S01]  /*d9b0*/  IMAD.MOV.U32 R3, RZ, RZ, 0x181f ;  /* 0x0000181fff037424 */ /* 0x002fe200078e00ff */
[----:B------:R-:W-:Y:S02]  /*d9c0*/  MOV R2, 0xd9e0 ;  /* 0x0000d9e000027802 */ /* 0x000fe40000000f00 */
[----:B--234-:R-:W-:Y:S05]  /*d9d0*/  CALL.REL.NOINC `($__internal_1_$__cuda_sm70_shflsync_idx_p) ;  /* 0x000014f000007944 */ /* 0x01cfea0003c00000 */
[----:B------:R-:W-:Y:S01]  /*d9e0*/  MOV R2, R5 ;  /* 0x0000000500027202 */ /* 0x000fe20000000f00 */
[----:B------:R-:W-:Y:S05]  /*d9f0*/  BRA `(.L_x_164) ;  /* 0xffffc95000007947 */ /* 0x000fea000383ffff */
.L_x_89:
[----:B------:R-:W-:Y:S01]  /*da00*/  IMAD.MOV.U32 R9, RZ, RZ, R6 ;  /* 0x000000ffff097224 */ /* 0x000fe200078e0006 */
[----:B------:R-:W-:Y:S01]  /*da10*/  MOV R5, 0x3 ;  /* 0x0000000300057802 */ /* 0x000fe20000000f00 */
[----:B--2---:R-:W-:Y:S01]  /*da20*/  IMAD.MOV.U32 R3, RZ, RZ, 0x181f ;  /* 0x0000181fff037424 */ /* 0x004fe200078e00ff */
[----:B------:R-:W-:-:S02]  /*da30*/  MOV R2, 0xda50 ;  /* 0x0000da5000027802 */ /* 0x000fc40000000f00 */
[----:B-1-34-:R-:W-:Y:S05]  /*da40*/  CALL.REL.NOINC `($__internal_1_$__cuda_sm70_shflsync_idx_p) ;  /* 0x0000148000007944 */ /* 0x01afea0003c00000 */
        /* <DEDUP_REMOVED lines=8> */
.L_x_90:
[----:B------:R-:W-:Y:S01]  /*dad0*/  IMAD.MOV.U32 R9, RZ, RZ, R6 ;  /* 0x000000ffff097224 */ /* 0x000fe200078e0006 */
[----:B------:R-:W-:Y:S01]  /*dae0*/  MOV R5, 0x4 ;  /* 0x0000000400057802 */ /* 0x000fe20000000f00 */
[----:B--2---:R-:W-:Y:S01]  /*daf0*/  IMAD.MOV.U32 R3, RZ, RZ, 0x181f ;  /* 0x0000181fff037424 */ /* 0x004fe200078e00ff */
[----:B------:R-:W-:Y:S02]  /*db00*/  MOV R2, 0xdb20 ;  /* 0x0000db2000027802 */ /* 0x000fe40000000f00 */
[----:B-1-34-:R-:W-:Y:S05]  /*db10*/  CALL.REL.NOINC `($__internal_1_$__cuda_sm70_shflsync_idx_p) ;  /* 0x000013b000007944 */ /* 0x01afea0003c00000 */
[----:B------:R-:W-:Y:S01]  /*db20*/  MOV R8, R5 ;  /* 0x0000000500087202 */ /* 0x000fe20000000f00 */
[----:B------:R-:W-:Y:S05]  /*db30*/  BRA `(.L_x_166) ;  /* 0xffffc90000007947 */ /* 0x000fea000383ffff */
.L_x_91:
[----:B------:R-:W-:Y:S01]  /*db40*/  IMAD.MOV.U32 R9, RZ, RZ, R7 ;  /* 0x000000ffff097224 */ /* 0x000fe200078e0007 */
[----:B------:R-:W-:Y:S01]  /*db50*/  MOV R5, 0x4 ;  /* 0x0000000400057802 */ /* 0x000fe20000000f00 */
[----:B--2---:R-:W-:Y:S01]  /*db60*/  IMAD.MOV.U32 R3, RZ, RZ, 0x181f ;  /* 0x0000181fff037424 */ /* 0x004fe200078e00ff */
[----:B------:R-:W-:Y:S02]  /*db70*/  MOV R2, 0xdb90 ;  /* 0x0000db9000027802 */ /* 0x000fe40000000f00 */
[----:B-1-34-:R-:W-:Y:S05]  /*db80*/  CALL.REL.NOINC `($__internal_1_$__cuda_sm70_shflsync_idx_p) ;  /* 0x0000134000007944 */ /* 0x01afea0003c00000 */
[----:B------:R-:W-:Y:S01]  /*db90*/  MOV R2, R5 ;  /* 0x0000000500027202 */ /* 0x000fe20000000f00 */
[----:B------:R-:W-:Y:S05]  /*dba0*/  BRA `(.L_x_167) ;  /* 0xffffc8b000007947 */ /* 0x000fea000383ffff */
.L_x_92:
        /* <DEDUP_REMOVED lines=13> */
.L_x_93:
[----:B------:R-:W-:Y:S01]  /*dc80*/  IMAD.MOV.U32 R9, RZ, RZ, R6 ;  /* 0x000000ffff097224 */ /* 0x000fe200078e0006 */
[----:B------:R-:W-:Y:S01]  /*dc90*/  MOV R5, 0x6 ;  /* 0x0000000600057802 */ /* 0x000fe20000000f00 */
[----:B--2---:R-:W-:Y:S01]  /*dca0*/  IMAD.MOV.U32 R3, RZ, RZ, 0x181f ;  /* 0x0000181fff037424 */ /* 0x004fe200078e00ff */
[----:B------:R-:W-:Y:S02]  /*dcb0*/  MOV R2, 0xdcd0 ;  /* 0x0000dcd000027802 */ /* 0x000fe40000000f00 */
[----:B-1--4-:R-:W-:Y:S05]  /*dcc0*/  CALL.REL.NOINC `($__internal_1_$__cuda_sm70_shflsync_idx_p) ;  /* 0x0000120000007944 */ /* 0x012fea0003c00000 */
[----:B------:R-:W-:Y:S01]  /*dcd0*/  MOV R8, R5 ;  /* 0x0000000500087202 */ /* 0x000fe20000000f00 */
[----:B------:R-:W-:Y:S05]  /*dce0*/  BRA `(.L_x_169) ;  /* 0xffffc86000007947 */ /* 0x000fea000383ffff */
.L_x_94:
[----:B------:R-:W-:Y:S01]  /*dcf0*/  IMAD.MOV.U32 R9, RZ, RZ, R7 ;  /* 0x000000ffff097224 */ /* 0x000fe200078e0007 */
[----:B------:R-:W-:Y:S01]  /*dd00*/  MOV R5, 0x6 ;  /* 0x0000000600057802 */ /* 0x000fe20000000f00 */
[----:B--2---:R-:W-:Y:S01]  /*dd10*/  IMAD.MOV.U32 R3, RZ, RZ, 0x181f ;  /* 0x0000181fff037424 */ /* 0x004fe200078e00ff */
[----:B------:R-:W-:Y:S02]  /*dd20*/  MOV R2, 0xdd40 ;  /* 0x0000dd4000027802 */ /* 0x000fe40000000f00 */
[----:B-1-34-:R-:W-:Y:S05]  /*dd30*/  CALL.REL.NOINC `($__internal_1_$__cuda_sm70_shflsync_idx_p) ;  /* 0x0000119000007944 */ /* 0x01afea0003c00000 */
[----:B------:R-:W-:Y:S01]  /*dd40*/  MOV R2, R5 ;  /* 0x0000000500027202 */ /* 0x000fe20000000f00 */
[----:B------:R-:W-:Y:S05]  /*dd50*/  BRA `(.L_x_170) ;  /* 0xffffc81000007947 */ /* 0x000fea000383ffff */
.L_x_95:
[----:B------:R-:W-:Y:S01]  /*dd60*/  IMAD.MOV.U32 R9, RZ, RZ, R6 ;  /* 0x000000ffff097224 */ /* 0x000fe200078e0006 */
[----:B------:R-:W-:Y:S01]  /*dd70*/  MOV R5, 0x7 ;  /* 0x0000000700057802 */ /* 0x000fe20000000f00 */
[----:B-1----:R-:W-:Y:S01]  /*dd80*/  IMAD.MOV.U32 R3, RZ, RZ, 0x181f ;  /* 0x0000181fff037424 */ /* 0x002fe200078e00ff */
[----:B------:R-:W-:-:S02]  /*dd90*/  MOV R2, 0xddb0 ;  /* 0x0000ddb000027802 */ /* 0x000fc40000000f00 */
[----:B--2-4-:R-:W-:Y:S05]  /*dda0*/  CALL.REL.NOINC `($__internal_1_$__cuda_sm70_shflsync_idx_p) ;  /* 0x0000112000007944 */ /* 0x014fea0003c00000 */
        /* <DEDUP_REMOVED lines=8> */
.L_x_97:
[----:B------:R-:W-:Y:S01]  /*de30*/  IMAD.MOV.U32 R9, RZ, RZ, R13 ;  /* 0x000000ffff097224 */ /* 0x000fe200078e000d */
[----:B------:R-:W-:Y:S01]  /*de40*/  MOV R5, RZ ;  /* 0x000000ff00057202 */ /* 0x000fe20000000f00 */
[----:B------:R-:W-:Y:S01]  /*de50*/  IMAD.MOV.U32 R3, RZ, RZ, 0x1c1f ;  /* 0x00001c1fff037424 */ /* 0x000fe200078e00ff */
[----:B------:R-:W-:Y:S02]  /*de60*/  MOV R2, 0xde80 ;  /* 0x0000de8000027802 */ /* 0x000fe40000000f00 */
[----:B------:R-:W-:Y:S05]  /*de70*/  CALL.REL.NOINC `($__internal_1_$__cuda_sm70_shflsync_idx_p) ;  /* 0x0000105000007944 */ /* 0x000fea0003c00000 */
[----:B------:R-:W-:Y:S01]  /*de80*/  MOV R12, R5 ;  /* 0x00000005000c7202 */ /* 0x000fe20000000f00 */
[----:B------:R-:W-:Y:S05]  /*de90*/  BRA `(.L_x_172) ;  /* 0xffffc9e000007947 */ /* 0x000fea000383ffff */
.L_x_98:
[----:B------:R-:W-:Y:S01]  /*dea0*/  IMAD.MOV.U32 R9, RZ, RZ, R20 ;  /* 0x000000ffff097224 */ /* 0x000fe200078e0014 */
[----:B------:R-:W-:Y:S01]  /*deb0*/  MOV R5, RZ ;  /* 0x000000ff00057202 */ /* 0x000fe20000000f00 */
[----:B------:R-:W-:Y:S01]  /*dec0*/  IMAD.MOV.U32 R3, RZ, RZ, 0x1c1f ;  /* 0x00001c1fff037424 */ /* 0x000fe200078e00ff */
[----:B------:R-:W-:Y:S02]  /*ded0*/  MOV R2, 0xdef0 ;  /* 0x0000def000027802 */ /* 0x000fe40000000f00 */
[----:B-12---:R-:W-:Y:S05]  /*dee0*/  CALL.REL.NOINC `($__internal_1_$__cuda_sm70_shflsync_idx_p) ;  /* 0x00000fe000007944 */ /* 0x006fea0003c00000 */
[----:B------:R-:W-:Y:S01]  /*def0*/  MOV R2, R5 ;  /* 0x0000000500027202 */ /* 0x000fe20000000f00 */
[----:B------:R-:W-:Y:S05]  /*df00*/  BRA `(.L_x_173) ;  /* 0xffffc99000007947 */ /* 0x000fea000383ffff */
.L_x_101:
[----:B------:R-:W-:Y:S01]  /*df10*/  IMAD.MOV.U32 R9, RZ, RZ, R13 ;  /* 0x000000ffff097224 */ /* 0x000fe200078e000d */
[----:B------:R-:W-:Y:S01]  /*df20*/  MOV R5, 0x1 ;  /* 0x0000000100057802 */ /* 0x000fe20000000f00 */
[----:B--2---:R-:W-:Y:S01]  /*df30*/  IMAD.MOV.U32 R3, RZ, RZ, 0x1c1f ;  /* 0x00001c1fff037424 */ /* 0x004fe200078e00ff */
[----:B----4-:R-:W-:-:S02]  /*df40*/  MOV R2, 0xdf60 ;  /* 0x0000df6000027802 */ /* 0x010fc40000000f00 */
        /* <DEDUP_REMOVED lines=9> */
.L_x_104:
[----:B------:R-:W-:Y:S01]  /*dfe0*/  IMAD.MOV.U32 R9, RZ, RZ, R13 ;  /* 0x000000ffff097224 */ /* 0x000fe200078e000d */
[----:B------:R-:W-:Y:S01]  /*dff0*/  MOV R5, 0x2 ;  /* 0x0000000200057802 */ /* 0x000fe20000000f00 */
[----:B--2---:R-:W-:Y:S01]  /*e000*/  IMAD.MOV.U32 R3, RZ, RZ, 0x1c1f ;  /* 0x00001c1fff037424 */ /* 0x004fe200078e00ff */
[----:B----4-:R-:W-:Y:S02]  /*e010*/  MOV R2, 0xe030 ;  /* 0x0000e03000027802 */ /* 0x010fe40000000f00 */
[----:B-1-3--:R-:W-:Y:S05]  /*e020*/  CALL.REL.NOINC `($__internal_1_$__cuda_sm70_shflsync_idx_p) ;  /* 0x00000ea000007944 */ /* 0x00afea0003c00000 */
[----:B------:R-:W-:Y:S01]  /*e030*/  MOV R12, R5 ;  /* 0x00000005000c7202 */ /* 0x000fe20000000f00 */
[----:B------:R-:W-:Y:S05]  /*e040*/  BRA `(.L_x_175) ;  /* 0xffffce0000007947 */ /* 0x000fea000383ffff */
.L_x_105:
[----:B------:R-:W-:Y:S01]  /*e050*/  IMAD.MOV.U32 R9, RZ, RZ, R20 ;  /* 0x000000ffff097224 */ /* 0x000fe200078e0014 */
[----:B------:R-:W-:Y:S01]  /*e060*/  MOV R5, 0x2 ;  /* 0x0000000200057802 */ /* 0x000fe20000000f00 */
[----:B--2---:R-:W-:Y:S01]  /*e070*/  IMAD.MOV.U32 R3, RZ, RZ, 0x1c1f ;  /* 0x00001c1fff037424 */ /* 0x004fe200078e00ff */
[----:B----4-:R-:W-:Y:S02]  /*e080*/  MOV R2, 0xe0a0 ;  /* 0x0000e0a000027802 */ /* 0x010fe40000000f00 */
[----:B-1-3--:R-:W-:Y:S05]  /*e090*/  CALL.REL.NOINC `($__internal_1_$__cuda_sm70_shflsync_idx_p) ;  /* 0x00000e3000007944 */ /* 0x00afea0003c00000 */
[----:B------:R-:W-:Y:S01]  /*e0a0*/  MOV R2, R5 ;  /* 0x0000000500027202 */ /* 0x000fe20000000f00 */
[----:B------:R-:W-:Y:S05]  /*e0b0*/  BRA `(.L_x_176) ;  /* 0xffffcdb000007947 */ /* 0x000fea000383ffff */
.L_x_108:
[----:B------:R-:W-:Y:S01]  /*e0c0*/  IMAD.MOV.U32 R9, RZ, RZ, R13 ;  /* 0x000000ffff097224 */ /* 0x000fe200078e000d */
[----:B------:R-:W-:Y:S01]  /*e0d0*/  MOV R5, 0x3 ;  /* 0x0000000300057802 */ /* 0x000fe20000000f00 */
[----:B-1----:R-:W-:Y:S01]  /*e0e0*/  IMAD.MOV.U32 R3, RZ, RZ, 0x1c1f ;  /* 0x00001c1fff037424 */ /* 0x002fe200078e00ff */
[----:B----4-:R-:W-:-:S02]  /*e0f0*/  MOV R2, 0xe110 ;  /* 0x0000e11000027802 */ /* 0x010fc40000000f00 */
[----:B--23--:R-:W-:Y:S05]  /*e100*/  CALL.REL.NOINC `($__internal_1_$__cuda_sm70_shflsync_idx_p) ;  /* 0x00000dc000007944 */ /* 0x00cfea0003c00000 */
        /* <DEDUP_REMOVED lines=8> */
.L_x_112:
[----:B------:R-:W-:Y:S01]  /*e190*/  IMAD.MOV.U32 R9, RZ, RZ, R6 ;  /* 0x000000ffff097224 */ /* 0x000fe200078e0006 */
[----:B------:R-:W-:Y:S01]  /*e1a0*/  MOV R5, RZ ;  /* 0x000000ff00057202 */ /* 0x000fe20000000f00 */
[----:B------:R-:W-:Y:S01]  /*e1b0*/  IMAD.MOV.U32 R3, RZ, RZ, 0x181f ;  /* 0x0000181fff037424 */ /* 0x000fe200078e00ff */
[----:B------:R-:W-:Y:S02]  /*e1c0*/  MOV R2, 0xe1e0 ;  /* 0x0000e1e000027802 */ /* 0x000fe40000000f00 */
[----:B------:R-:W-:Y:S05]  /*e1d0*/  CALL.REL.NOINC `($__internal_1_$__cuda_sm70_shflsync_idx_p) ;  /* 0x00000cf000007944 */ /* 0x000fea0003c00000 */
[----:B------:R-:W-:Y:S01]  /*e1e0*/  MOV R8, R5 ;  /* 0x0000000500087202 */ /* 0x000fe20000000f00 */
[----:B------:R-:W-:Y:S05]  /*e1f0*/  BRA `(.L_x_178) ;  /* 0xffffd8a000007947 */ /* 0x000fea000383ffff */
.L_x_113:
[----:B------:R-:W-:Y:S01]  /*e200*/  IMAD.MOV.U32 R9, RZ, RZ, R7 ;  /* 0x000000ffff097224 */ /* 0x000fe200078e0007 */
[----:B------:R-:W-:Y:S01]  /*e210*/  MOV R5, RZ ;  /* 0x000000ff00057202 */ /* 0x000fe20000000f00 */
[----:B------:R-:W-:Y:S01]  /*e220*/  IMAD.MOV.U32 R3, RZ, RZ, 0x181f ;  /* 0x0000181fff037424 */ /* 0x000fe200078e00ff */
[----:B------:R-:W-:Y:S02]  /*e230*/  MOV R2, 0xe250 ;  /* 0x0000e25000027802 */ /* 0x000fe40000000f00 */
[----:B-12---:R-:W-:Y:S05]  /*e240*/  CALL.REL.NOINC `($__internal_1_$__cuda_sm70_shflsync_idx_p) ;  /* 0x00000c8000007944 */ /* 0x006fea0003c00000 */
[----:B------:R-:W-:Y:S01]  /*e250*/  MOV R2, R5 ;  /* 0x0000000500027202 */ /* 0x000fe20000000f00 */
[----:B------:R-:W-:Y:S05]  /*e260*/  BRA `(.L_x_179) ;  /* 0xffffd85000007947 */ /* 0x000fea000383ffff */
.L_x_114:
        /* <DEDUP_REMOVED lines=13> */
.L_x_115:
[----:B------:R-:W-:Y:S01]  /*e340*/  IMAD.MOV.U32 R9, RZ, RZ, R6 ;  /* 0x000000ffff097224 */ /* 0x000fe200078e0006 */
[----:B------:R-:W-:Y:S01]  /*e350*/  MOV R5, 0x2 ;  /* 0x0000000200057802 */ /* 0x000fe20000000f00 */
[----:B-1----:R-:W-:Y:S01]  /*e360*/  IMAD.MOV.U32 R3, RZ, RZ, 0x181f ;  /* 0x0000181fff037424 */ /* 0x002fe200078e00ff */
[----:B------:R-:W-:Y:S02]  /*e370*/  MOV R2, 0xe390 ;  /* 0x0000e39000027802 */ /* 0x000fe40000000f00 */
[----:B---34-:R-:W-:Y:S05]  /*e380*/  CALL.REL.NOINC `($__internal_1_$__cuda_sm70_shflsync_idx_p) ;  /* 0x00000b4000007944 */ /* 0x018fea0003c00000 */
[----:B------:R-:W-:Y:S01]  /*e390*/  MOV R8, R5 ;  /* 0x0000000500087202 */ /* 0x000fe20000000f00 */
[----:B------:R-:W-:Y:S05]  /*e3a0*/  BRA `(.L_x_181) ;  /* 0xffffd80000007947 */ /* 0x000fea000383ffff */
.L_x_116:
[----:B------:R-:W-:Y:S01]  /*e3b0*/  IMAD.MOV.U32 R9, RZ, RZ, R7 ;  /* 0x000000ffff097224 */ /* 0x000fe200078e0007 */
[----:B------:R-:W-:Y:S01]  /*e3c0*/  MOV R5, 0x2 ;  /* 0x0000000200057802 */ /* 0x000fe20000000f00 */
[----:B-1----:R-:W-:Y:S01]  /*e3d0*/  IMAD.MOV.U32 R3, RZ, RZ, 0x181f ;  /* 0x0000181fff037424 */ /* 0x002fe200078e00ff */
[----:B------:R-:W-:Y:S02]  /*e3e0*/  MOV R2, 0xe400 ;  /* 0x0000e40000027802 */ /* 0x000fe40000000f00 */
[----:B--234-:R-:W-:Y:S05]  /*e3f0*/  CALL.REL.NOINC `($__internal_1_$__cuda_sm70_shflsync_idx_p) ;  /* 0x00000ad000007944 */ /* 0x01cfea0003c00000 */
[----:B------:R-:W-:Y:S01]  /*e400*/  MOV R2, R5 ;  /* 0x0000000500027202 */ /* 0x000fe20000000f00 */
[----:B------:R-:W-:Y:S05]  /*e410*/  BRA `(.L_x_182) ;  /* 0xffffd7b000007947 */ /* 0x000fea000383ffff */
.L_x_117:
        /* <DEDUP_REMOVED lines=13> */
.L_x_118:
[----:B------:R-:W-:Y:S01]  /*e4f0*/  IMAD.MOV.U32 R9, RZ, RZ, R6 ;  /* 0x000000ffff097224 */ /* 0x000fe200078e0006 */
[----:B------:R-:W-:Y:S01]  /*e500*/  MOV R5, 0x4 ;  /* 0x0000000400057802 */ /* 0x000fe20000000f00 */
[----:B--2---:R-:W-:Y:S01]  /*e510*/  IMAD.MOV.U32 R3, RZ, RZ, 0x181f ;  /* 0x0000181fff037424 */ /* 0x004fe200078e00ff */
[----:B------:R-:W-:Y:S02]  /*e520*/  MOV R2, 0xe540 ;  /* 0x0000e54000027802 */ /* 0x000fe40000000f00 */
[----:B-1-34-:R-:W-:Y:S05]  /*e530*/  CALL.REL.NOINC `($__internal_1_$__cuda_sm70_shflsync_idx_p) ;  /* 0x0000099000007944 */ /* 0x01afea0003c00000 */
[----:B------:R-:W-:Y:S01]  /*e540*/  MOV R8, R5 ;  /* 0x0000000500087202 */ /* 0x000fe20000000f00 */
[----:B------:R-:W-:Y:S05]  /*e550*/  BRA `(.L_x_184) ;  /* 0xffffd76000007947 */ /* 0x000fea000383ffff */
.L_x_119:
[----:B------:R-:W-:Y:S01]  /*e560*/  IMAD.MOV.U32 R9, RZ, RZ, R7 ;  /* 0x000000ffff097224 */ /* 0x000fe200078e0007 */
[----:B------:R-:W-:Y:S01]  /*e570*/  MOV R5, 0x4 ;  /* 0x0000000400057802 */ /* 0x000fe20000000f00 */
[----:B--2---:R-:W-:Y:S01]  /*e580*/  IMAD.MOV.U32 R3, RZ, RZ, 0x181f ;  /* 0x0000181fff037424 */ /* 0x004fe200078e00ff */
[----:B------:R-:W-:Y:S02]  /*e590*/  MOV R2, 0xe5b0 ;  /* 0x0000e5b000027802 */ /* 0x000fe40000000f00 */
[----:B-1-34-:R-:W-:Y:S05]  /*e5a0*/  CALL.REL.NOINC `($__internal_1_$__cuda_sm70_shflsync_idx_p) ;  /* 0x0000092000007944 */ /* 0x01afea0003c00000 */
[----:B------:R-:W-:Y:S01]  /*e5b0*/  MOV R2, R5 ;  /* 0x0000000500027202 */ /* 0x000fe20000000f00 */
[----:B------:R-:W-:Y:S05]  /*e5c0*/  BRA `(.L_x_185) ;  /* 0xffffd71000007947 */ /* 0x000fea000383ffff */
.L_x_120:
        /* <DEDUP_REMOVED lines=13> */
.L_x_121:
[----:B------:R-:W-:Y:S01]  /*e6a0*/  IMAD.MOV.U32 R9, RZ, RZ, R6 ;  /* 0x000000ffff097224 */ /* 0x000fe200078e0006 */
[----:B------:R-:W-:Y:S01]  /*e6b0*/  MOV R5, 0x6 ;  /* 0x0000000600057802 */ /* 0x000fe20000000f00 */
[----:B--2---:R-:W-:Y:S01]  /*e6c0*/  IMAD.MOV.U32 R3, RZ, RZ, 0x181f ;  /* 0x0000181fff037424 */ /* 0x004fe200078e00ff */
[----:B------:R-:W-:Y:S02]  /*e6d0*/  MOV R2, 0xe6f0 ;  /* 0x0000e6f000027802 */ /* 0x000fe40000000f00 */
[----:B-1--4-:R-:W-:Y:S05]  /*e6e0*/  CALL.REL.NOINC `($__internal_1_$__cuda_sm70_shflsync_idx_p) ;  /* 0x000007e000007944 */ /* 0x012fea0003c00000 */
[----:B------:R-:W-:Y:S01]  /*e6f0*/  MOV R8, R5 ;  /* 0x0000000500087202 */ /* 0x000fe20000000f00 */
[----:B------:R-:W-:Y:S05]  /*e700*/  BRA `(.L_x_187) ;  /* 0xffffd6c000007947 */ /* 0x000fea000383ffff */
.L_x_122:
[----:B------:R-:W-:Y:S01]  /*e710*/  IMAD.MOV.U32 R9, RZ, RZ, R7 ;  /* 0x000000ffff097224 */ /* 0x000fe200078e0007 */
[----:B------:R-:W-:Y:S01]  /*e720*/  MOV R5, 0x6 ;  /* 0x0000000600057802 */ /* 0x000fe20000000f00 */
[----:B--2---:R-:W-:Y:S01]  /*e730*/  IMAD.MOV.U32 R3, RZ, RZ, 0x181f ;  /* 0x0000181fff037424 */ /* 0x004fe200078e00ff */
[----:B------:R-:W-:Y:S02]  /*e740*/  MOV R2, 0xe760 ;  /* 0x0000e76000027802 */ /* 0x000fe40000000f00 */
[----:B-1-34-:R-:W-:Y:S05]  /*e750*/  CALL.REL.NOINC `($__internal_1_$__cuda_sm70_shflsync_idx_p) ;  /* 0x0000077000007944 */ /* 0x01afea0003c00000 */
[----:B------:R-:W-:Y:S01]  /*e760*/  MOV R2, R5 ;  /* 0x0000000500027202 */ /* 0x000fe20000000f00 */
[----:B------:R-:W-:Y:S05]  /*e770*/  BRA `(.L_x_188) ;  /* 0xffffd67000007947 */ /* 0x000fea000383ffff */
.L_x_123:
        /* <DEDUP_REMOVED lines=13> */
.L_x_125:
[----:B------:R-:W-:Y:S01]  /*e850*/  IMAD.MOV.U32 R9, RZ, RZ, R88 ;  /* 0x000000ffff097224 */ /* 0x000fe200078e0058 */
[----:B------:R-:W-:Y:S01]  /*e860*/  MOV R5, RZ ;  /* 0x000000ff00057202 */ /* 0x000fe20000000f00 */
[----:B---34-:R-:W-:Y:S01]  /*e870*/  IMAD.MOV.U32 R3, RZ, RZ, 0x1f ;  /* 0x0000001fff037424 */ /* 0x018fe200078e00ff */
[----:B------:R-:W-:Y:S02]  /*e880*/  MOV R2, 0xe8a0 ;  /* 0x0000e8a000027802 */ /* 0x000fe40000000f00 */
[----:B------:R-:W-:Y:S05]  /*e890*/  CALL.REL.NOINC `($__internal_1_$__cuda_sm70_shflsync_idx_p) ;  /* 0x0000063000007944 */ /* 0x000fea0003c00000 */
[----:B------:R-:W-:Y:S01]  /*e8a0*/  MOV R10, R5 ;  /* 0x00000005000a7202 */ /* 0x000fe20000000f00 */
[----:B------:R-:W-:Y:S05]  /*e8b0*/  BRA `(.L_x_190) ;  /* 0xffffd6e000007947 */ /* 0x000fea000383ffff */
.L_x_126:
[----:B------:R-:W-:Y:S01]  /*e8c0*/  IMAD.MOV.U32 R9, RZ, RZ, R88 ;  /* 0x000000ffff097224 */ /* 0x000fe200078e0058 */
[----:B------:R-:W-:Y:S01]  /*e8d0*/  MOV R5, 0x1 ;  /* 0x0000000100057802 */ /* 0x000fe20000000f00 */
[----:B---34-:R-:W-:Y:S01]  /*e8e0*/  IMAD.MOV.U32 R3, RZ, RZ, 0x1f ;  /* 0x0000001fff037424 */ /* 0x018fe200078e00ff */
[----:B------:R-:W-:Y:S02]  /*e8f0*/  MOV R2, 0xe910 ;  /* 0x0000e91000027802 */ /* 0x000fe40000000f00 */
[----:B-12---:R-:W-:Y:S05]  /*e900*/  CALL.REL.NOINC `($__internal_1_$__cuda_sm70_shflsync_idx_p) ;  /* 0x000005c000007944 */ /* 0x006fea0003c00000 */
[----:B------:R-:W-:Y:S01]  /*e910*/  MOV R8, R5 ;  /* 0x0000000500087202 */ /* 0x000fe20000000f00 */
[----:B------:R-:W-:Y:S05]  /*e920*/  BRA `(.L_x_191) ;  /* 0xffffd69000007947 */ /* 0x000fea000383ffff */
.L_x_127:
[----:B------:R-:W-:Y:S02]  /*e930*/  MOV R2, 0x1 ;  /* 0x0000000100027802 */ /* 0x000fe40000000f00 */
[----:B------:R-:W-:-:S02]  /*e940*/  MOV R3, 0xe960 ;  /* 0x0000e96000037802 */ /* 0x000fc40000000f00 */
[----:B-12---:R-:W-:Y:S05]  /*e950*/  CALL.REL.NOINC `($__internal_2_$__cuda_sm70_shflsync_up_p) ;  /* 0x000005c000007944 */ /* 0x006fea0003c00000 */
[----:B------:R-:W-:Y:S05]  /*e960*/  BRA `(.L_x_192) ;  /* 0xffffd77000007947 */ /* 0x000fea000383ffff */
.L_x_128:
[----:B------:R-:W-:Y:S02]  /*e970*/  MOV R2, 0x2 ;  /* 0x0000000200027802 */ /* 0x000fe40000000f00 */
[----:B------:R-:W-:-:S02]  /*e980*/  MOV R3, 0xe9a0 ;  /* 0x0000e9a000037802 */ /* 0x000fc40000000f00 */
[----:B-12---:R-:W-:Y:S05]  /*e990*/  CALL.REL.NOINC `($__internal_2_$__cuda_sm70_shflsync_up_p) ;  /* 0x0000058000007944 */ /* 0x006fea0003c00000 */
        /* <DEDUP_REMOVED lines=24> */
.L_x_132:
[----:B------:R-:W-:Y:S02]  /*eb20*/  MOV R2, 0x1 ;  /* 0x0000000100027802 */ /* 0x000fe40000000f00 */
[----:B------:R-:W-:Y:S02]  /*eb30*/  MOV R3, 0xeb50 ;  /* 0x0000eb5000037802 */ /* 0x000fe40000000f00 */
[----:B-1----:R-:W-:Y:S05]  /*eb40*/  CALL.REL.NOINC `($__internal_2_$__cuda_sm70_shflsync_up_p) ;  /* 0x000003d000007944 */ /* 0x002fea0003c00000 */
[----:B------:R-:W-:Y:S01]  /*eb50*/  MOV R2, R4 ;  /* 0x0000000400027202 */ /* 0x000fe20000000f00 */
[----:B------:R-:W-:Y:S05]  /*eb60*/  BRA `(.L_x_194) ;  /* 0xffffd7c000007947 */ /* 0x000fea000383ffff */
.L_x_133:
[----:B------:R-:W-:Y:S02]  /*eb70*/  MOV R2, 0x2 ;  /* 0x0000000200027802 */ /* 0x000fe40000000f00 */
[----:B------:R-:W-:Y:S02]  /*eb80*/  MOV R3, 0xeba0 ;  /* 0x0000eba000037802 */ /* 0x000fe40000000f00 */
[----:B-1----:R-:W-:Y:S05]  /*eb90*/  CALL.REL.NOINC `($__internal_2_$__cuda_sm70_shflsync_up_p) ;  /* 0x0000038000007944 */ /* 0x002fea0003c00000 */
        /* <DEDUP_REMOVED lines=24> */
.L_x_135:
[----:B------:R-:W-:Y:S02]  /*ed20*/  SEL R0, RZ, 0x1, P0 ;  /* 0x00000001ff007807 */ /* 0x000fe40000000000 */
[----:B------:R-:W-:Y:S02]  /*ed30*/  MOV R2, 0xed50 ;  /* 0x0000ed5000027802 */ /* 0x000fe40000000f00 */
[----:B-1-3--:R-:W-:Y:S05]  /*ed40*/  CALL.REL.NOINC `($__internal_3_$__cuda_sm70_votesync_ballot) ;  /* 0x0000024000007944 */ /* 0x00afea0003c00000 */
[----:B------:R-:W-:Y:S05]  /*ed50*/  BRA `(.L_x_196) ;  /* 0xffffd76000007947 */ /* 0x000fea000383ffff */
.L_x_136:
[----:B------:R-:W-:Y:S01]  /*ed60*/  IMAD.MOV.U32 R9, RZ, RZ, R6 ;  /* 0x000000ffff097224 */ /* 0x000fe200078e0006 */
[----:B----4-:R-:W-:Y:S01]  /*ed70*/  MOV R5, R11 ;  /* 0x0000000b00057202 */ /* 0x010fe20000000f00 */
[----:B------:R-:W-:Y:S01]  /*ed80*/  IMAD.MOV.U32 R3, RZ, RZ, 0x1f ;  /* 0x0000001fff037424 */ /* 0x000fe200078e00ff */
[----:B------:R-:W-:Y:S02]  /*ed90*/  MOV R2, 0xedb0 ;  /* 0x0000edb000027802 */ /* 0x000fe40000000f00 */
[----:B-123--:R-:W-:Y:S05]  /*eda0*/  CALL.REL.NOINC `($__internal_1_$__cuda_sm70_shflsync_idx_p) ;  /* 0x0000012000007944 */ /* 0x00efea0003c00000 */
[----:B------:R-:W-:Y:S01]  /*edb0*/  IMAD.MOV.U32 R8, RZ, RZ, R5 ;  /* 0x000000ffff087224 */ /* 0x000fe200078e0005 */
[----:B------:R-:W-:Y:S01]  /*edc0*/  MOV R5, R11 ;  /* 0x0000000b00057202 */ /* 0x000fe20000000f00 */
[----:B------:R-:W-:Y:S01]  /*edd0*/  IMAD.MOV.U32 R9, RZ, RZ, R7 ;  /* 0x000000ffff097224 */ /* 0x000fe200078e0007 */
[----:B------:R-:W-:Y:S02]  /*ede0*/  MOV R3, 0x1f ;  /* 0x0000001f00037802 */ /* 0x000fe40000000f00 */
[----:B------:R-:W-:-:S02]  /*edf0*/  MOV R2, 0xee10 ;  /* 0x0000ee1000027802 */ /* 0x000fc40000000f00 */
[----:B------:R-:W-:Y:S05]  /*ee00*/  CALL.REL.NOINC `($__internal_1_$__cuda_sm70_shflsync_idx_p) ;  /* 0x000000c000007944 */ /* 0x000fea0003c00000 */
[----:B------:R-:W-:Y:S01]  /*ee10*/  MOV R7, R5 ;  /* 0x0000000500077202 */ /* 0x000fe20000000f00 */
[----:B------:R-:W-:Y:S05]  /*ee20*/  BRA `(.L_x_197) ;  /* 0xffffd6d000007947 */ /* 0x000fea000383ffff */
.L_x_139:
[----:B------:R-:W-:Y:S01]  /*ee30*/  IMAD.MOV.U32 R9, RZ, RZ, R4 ;  /* 0x000000ffff097224 */ /* 0x000fe200078e0004 */
[----:B------:R-:W-:-:S02]  /*ee40*/  MOV R3, 0x1f ;  /* 0x0000001f00037802 */ /* 0x000fc40000000f00 */
[----:B------:R-:W-:Y:S02]  /*ee50*/  MOV R2, 0xee70 ;  /* 0x0000ee7000027802 */ /* 0x000fe40000000f00 */
[----:B-1234-:R-:W-:Y:S05]  /*ee60*/  CALL.REL.NOINC `($__internal_1_$__cuda_sm70_shflsync_idx_p) ;  /* 0x0000006000007944 */ /* 0x01efea0003c00000 */
[----:B------:R-:W-:Y:S01]  /*ee70*/  MOV R13, R5 ;  /* 0x00000005000d7202 */ /* 0x000fe20000000f00 */
[----:B------:R-:W-:Y:S05]  /*ee80*/  BRA `(.L_x_138) ;  /* 0xffffd6d000007947 */ /* 0x000fea000383ffff */
        .weak           $__internal_0_$__cuda_sm70_shflsync_bfly_p
        .type           $__internal_0_$__cuda_sm70_shflsync_bfly_p,@function
        .size           $__internal_0_$__cuda_sm70_shflsync_bfly_p,($__internal_1_$__cuda_sm70_shflsync_idx_p - $__internal_0_$__cuda_sm70_shflsync_bfly_p)
$__internal_0_$__cuda_sm70_shflsync_bfly_p:
[----:B------:R-:W-:Y:S04]  /*ee90*/  WARPSYNC R9 ;  /* 0x0000000900007348 */ /* 0x000fe80003800000 */
[----:B------:R1:W2:Y:S02]  /*eea0*/  SHFL.BFLY PT, R0, R0, R3, R10 ;  /* 0x0c00000300007389 */ /* 0x0002a400000e000a */
[----:B-1----:R-:W-:-:S04]  /*eeb0*/  MOV R3, 0x0 ;  /* 0x0000000000037802 */ /* 0x002fc80000000f00 */
[----:B--2---:R-:W-:Y:S05]  /*eec0*/  RET.REL.NODEC R2 `(_ZN7cutlass13device_kernelIN5flash19enable_sm80_to_sm89INS1_16FlashAttnFwdSm80INS1_25CollectiveMainloopFwdSm80ILi4ELi1ELb0EN4cute5tupleIJNS5_1CILi128EEENS7_ILi80EEENS7_ILi64EEEEEELi64ENS_6half_tEfNS_4arch4Sm80ELb0ELb0ELb0ELb1ELb0ELb0ELb1ELb1EEENS1_21CollectiveEpilogueFwdINS6_IJS8_SA_S9_EEENS6_IJNS7_ILi1EEESI_SI_EEESC_SE_Li128ELb1ELb1ELb1ELb0EEENS1_36VarlenDynamicPersistentTileSchedulerILi128ELi80ELi128ELi128ELb1ELb1ELb0ELb0ELb1ELb1EEEEEEEEEvNT_6ParamsE) ;  /* 0xffff113002007950 */ /* 0x004fea0003c3ffff */
        .weak           $__internal_1_$__cuda_sm70_shflsync_idx_p
        .type           $__internal_1_$__cuda_sm70_shflsync_idx_p,@function
        .size           $__internal_1_$__cuda_sm70_shflsync_idx_p,($__internal_2_$__cuda_sm70_shflsync_up_p - $__internal_1_$__cuda_sm70_shflsync_idx_p)
$__internal_1_$__cuda_sm70_shflsync_idx_p:
[----:B------:R-:W-:-:S04]  /*eed0*/  MOV R16, 0xffffffff ;  /* 0xffffffff00107802 */ /* 0x000fc80000000f00 */
[----:B------:R-:W-:Y:S04]  /*eee0*/  WARPSYNC R16 ;  /* 0x0000001000007348 */ /* 0x000fe80003800000 */
[----:B------:R1:W2:Y:S02]  /*eef0*/  SHFL.IDX PT, R5, R9, R5, R3 ;  /* 0x0000000509057389 */ /* 0x0002a400000e0003 */
[----:B-1----:R-:W-:-:S04]  /*ef00*/  MOV R3, 0x0 ;  /* 0x0000000000037802 */ /* 0x002fc80000000f00 */
[----:B--2---:R-:W-:Y:S05]  /*ef10*/  RET.REL.NODEC R2 `(_ZN7cutlass13device_kernelIN5flash19enable_sm80_to_sm89INS1_16FlashAttnFwdSm80INS1_25CollectiveMainloopFwdSm80ILi4ELi1ELb0EN4cute5tupleIJNS5_1CILi128EEENS7_ILi80EEENS7_ILi64EEEEEELi64ENS_6half_tEfNS_4arch4Sm80ELb0ELb0ELb0ELb1ELb0ELb0ELb1ELb1EEENS1_21CollectiveEpilogueFwdINS6_IJS8_SA_S9_EEENS6_IJNS7_ILi1EEESI_SI_EEESC_SE_Li128ELb1ELb1ELb1ELb0EEENS1_36VarlenDynamicPersistentTileSchedulerILi128ELi80ELi128ELi128ELb1ELb1ELb0ELb0ELb1ELb1EEEEEEEEEvNT_6ParamsE) ;  /* 0xffff10e002007950 */ /* 0x004fea0003c3ffff */
        .weak           $__internal_2_$__cuda_sm70_shflsync_up_p
        .type           $__internal_2_$__cuda_sm70_shflsync_up_p,@function
        .size           $__internal_2_$__cuda_sm70_shflsync_up_p,($__internal_3_$__cuda_sm70_votesync_ballot - $__internal_2_$__cuda_sm70_shflsync_up_p)
$__internal_2_$__cuda_sm70_shflsync_up_p:
[----:B------:R-:W-:Y:S02]  /*ef20*/  IMAD.MOV.U32 R4, RZ, RZ, RZ ;  /* 0x000000ffff047224 */ /* 0x000fe400078e00ff */
[----:B------:R-:W-:-:S04]  /*ef30*/  IMAD.MOV.U32 R9, RZ, RZ, -0x1 ;  /* 0xffffffffff097424 */ /* 0x000fc800078e00ff */
[----:B------:R-:W-:Y:S04]  /*ef40*/  WARPSYNC R9 ;  /* 0x0000000900007348 */ /* 0x000fe80003800000 */
[----:B------:R1:W2:Y:S02]  /*ef50*/  SHFL.UP PT, R4, R0, R2, R4 ;  /* 0x0400000200047389 */ /* 0x0002a400000e0004 */
[----:B-1----:R-:W-:Y:S02]  /*ef60*/  MOV R2, R3 ;  /* 0x0000000300027202 */ /* 0x002fe40000000f00 */
[----:B------:R-:W-:-:S04]  /*ef70*/  MOV R3, 0x0 ;  /* 0x0000000000037802 */ /* 0x000fc80000000f00 */
[----:B--2---:R-:W-:Y:S05]  /*ef80*/  RET.REL.NODEC R2 `(_ZN7cutlass13device_kernelIN5flash19enable_sm80_to_sm89INS1_16FlashAttnFwdSm80INS1_25CollectiveMainloopFwdSm80ILi4ELi1ELb0EN4cute5tupleIJNS5_1CILi128EEENS7_ILi80EEENS7_ILi64EEEEEELi64ENS_6half_tEfNS_4arch4Sm80ELb0ELb0ELb0ELb1ELb0ELb0ELb1ELb1EEENS1_21CollectiveEpilogueFwdINS6_IJS8_SA_S9_EEENS6_IJNS7_ILi1EEESI_SI_EEESC_SE_Li128ELb1ELb1ELb1ELb0EEENS1_36VarlenDynamicPersistentTileSchedulerILi128ELi80ELi128ELi128ELb1ELb1ELb0ELb0ELb1ELb1EEEEEEEEEvNT_6ParamsE) ;  /* 0xffff107002007950 */ /* 0x004fea0003c3ffff */
        .weak           $__internal_3_$__cuda_sm70_votesync_ballot
        .type           $__internal_3_$__cuda_sm70_votesync_ballot,@function
        .size           $__internal_3_$__cuda_sm70_votesync_ballot,(.L_x_1615 - $__internal_3_$__cuda_sm70_votesync_ballot)
$__internal_3_$__cuda_sm70_votesync_ballot:
[----:B------:R-:W-:Y:S01]  /*ef90*/  ISETP.NE.U32.AND P0, PT, R0, 0x1, PT ;  /* 0x000000010000780c */ /* 0x000fe20003f05070 */
[----:B------:R-:W-:-:S04]  /*efa0*/  IMAD.MOV.U32 R3, RZ, RZ, -0x1 ;  /* 0xffffffffff037424 */ /* 0x000fc800078e00ff */
[----:B------:R-:W-:Y:S08]  /*efb0*/  WARPSYNC R3 ;  /* 0x0000000300007348 */ /* 0x000ff00003800000 */
[----:B------:R-:W-:-:S04]  /*efc0*/  VOTE.ANY R0, PT, !P0 ;  /* 0x0000000000007806 */ /* 0x000fc800040e0100 */
[----:B------:R-:W-:Y:S01]  /*efd0*/  LOP3.LUT R0, R0, R3, RZ, 0xc0, !PT ;  /* 0x0000000300007212 */ /* 0x000fe200078ec0ff */
[----:B------:R-:W-:-:S04]  /*efe0*/  IMAD.MOV.U32 R3, RZ, RZ, 0x0 ;  /* 0x00000000ff037424 */ /* 0x000fc800078e00ff */
[----:B------:R-:W-:Y:S05]  /*eff0*/  RET.REL.NODEC R2 `(_ZN7cutlass13device_kernelIN5flash19enable_sm80_to_sm89INS1_16FlashAttnFwdSm80INS1_25CollectiveMainloopFwdSm80ILi4ELi1ELb0EN4cute5tupleIJNS5_1CILi128EEENS7_ILi80EEENS7_ILi64EEEEEELi64ENS_6half_tEfNS_4arch4Sm80ELb0ELb0ELb0ELb1ELb0ELb0ELb1ELb1EEENS1_21CollectiveEpilogueFwdINS6_IJS8_SA_S9_EEENS6_IJNS7_ILi1EEESI_SI_EEESC_SE_Li128ELb1ELb1ELb1ELb0EEENS1_36VarlenDynamicPersistentTileSchedulerILi128ELi80ELi128ELi128ELb1ELb1ELb0ELb0ELb1ELb1EEEEEEEEEvNT_6ParamsE) ;  /* 0xffff100002007950 */ /* 0x000fea0003c3ffff */
.L_x_198:
        /* <DEDUP_REMOVED lines=16> */
.L_x_1615:


//--------------------- .text._ZN7cutlass13device_kernelIN5flash19enable_sm80_to_sm89INS1_16FlashAttnFwdSm80INS1_25CollectiveMainloopFwdSm80ILi4ELi1ELb0EN4cute5tupleIJNS5_1CILi128EEENS7_ILi80EEENS7_ILi64EEEEEELi64ENS_6half_tEfNS_4arch4Sm80ELb0ELb0ELb0ELb1ELb0ELb1ELb1ELb1EEENS1_21CollectiveEpilogueFwdINS6_IJS8_SA_S9_EEENS6_IJNS7_ILi1EEESI_SI_EEESC_SE_Li128ELb1ELb1ELb1ELb0EEENS1_36VarlenDynamicPersistentTileSchedulerILi128ELi80ELi128ELi128ELb1ELb1ELb0ELb0ELb1ELb1EEEEEEEEEvNT_6ParamsE --------------------------
	.section	.text._ZN7cutlass13device_kernelIN5flash19enable_sm80_to_sm89INS1_16FlashAttnFwdSm80INS1_25CollectiveMainloopFwdSm80ILi4ELi1ELb0EN4cute5tupleIJNS5_1CILi128EEENS7_ILi80EEENS7_ILi64EEEEEELi64ENS_6half_tEfNS_4arch4Sm80ELb0ELb0ELb0ELb1ELb0ELb1ELb1ELb1EEENS1_21CollectiveEpilogueFwdINS6_IJS8_SA_S9_EEENS6_IJNS7_ILi1EEESI_SI_EEESC_SE_Li128ELb1ELb1ELb1ELb0EEENS1_36VarlenDynamicPersistentTileSchedulerILi128ELi80ELi128ELi128ELb1ELb1ELb0ELb0ELb1ELb1EEEEEEEEEvNT_6ParamsE,"ax",@progbits
	.sectioninfo	@"SHI_REGISTERS=255"
	.align	128
.text._ZN7cutlass13device_kernelIN5flash19enable_sm80_to_sm89INS1_16FlashAttnFwdSm80INS1_25CollectiveMainloopFwdSm80ILi4ELi1ELb0EN4cute5tupleIJNS5_1CILi128EEENS7_ILi80EEENS7_ILi64EEEEEELi64ENS_6half_tEfNS_4arch4Sm80ELb0ELb0ELb0ELb1ELb0ELb1ELb1ELb1EEENS1_21CollectiveEpilogueFwdINS6_IJS8_SA_S9_EEENS6_IJNS7_ILi1EEESI_SI_EEESC_SE_Li128ELb1ELb1ELb1ELb0EEENS1_36VarlenDynamicPersistentTileSchedulerILi128ELi80ELi128ELi128ELb1ELb1ELb0ELb0ELb1ELb1EEEEEEEEEvNT_6ParamsE:
        .type           _ZN7cutlass13device_kernelIN5flash19enable_sm80_to_sm89INS1_16FlashAttnFwdSm80INS1_25CollectiveMainloopFwdSm80ILi4ELi1ELb0EN4cute5tupleIJNS5_1CILi128EEENS7_ILi80EEENS7_ILi64EEEEEELi64ENS_6half_tEfNS_4arch4Sm80ELb0ELb0ELb0ELb1ELb0ELb1ELb1ELb1EEENS1_21CollectiveEpilogueFwdINS6_IJS8_SA_S9_EEENS6_IJNS7_ILi1EEESI_SI_EEESC_SE_Li128ELb1ELb1ELb1ELb0EEENS1_36VarlenDynamicPersistentTileSchedulerILi128ELi80ELi128ELi128ELb1ELb1ELb0ELb0ELb1ELb1EEEEEEEEEvNT_6ParamsE,@function
        .size           _ZN7cutlass13device_kernelIN5flash19enable_sm80_to_sm89INS1_16FlashAttnFwdSm80INS1_25CollectiveMainloopFwdSm80ILi4ELi1ELb0EN4cute5tupleIJNS5_1CILi128EEENS7_ILi80EEENS7_ILi64EEEEEELi64ENS_6half_tEfNS_4arch4Sm80ELb0ELb0ELb0ELb1ELb0ELb1ELb1ELb1EEENS1_21CollectiveEpilogueFwdINS6_IJS8_SA_S9_EEENS6_IJNS7_ILi1EEESI_SI_EEESC_SE_Li128ELb1ELb1ELb1ELb0EEENS1_36VarlenDynamicPersistentTileSchedulerILi128ELi80ELi128ELi128ELb1ELb1ELb0ELb0ELb1ELb1EEEEEEEEEvNT_6ParamsE,(.L_x_1620 - _ZN7cutlass13device_kernelIN5flash19enable_sm80_to_sm89INS1_16FlashAttnFwdSm80INS1_25CollectiveMainloopFwdSm80ILi4ELi1ELb0EN4cute5tupleIJNS5_1CILi128EEENS7_ILi80EEENS7_ILi64EEEEEELi64ENS_6half_tEfNS_4arch4Sm80ELb0ELb0ELb0ELb1ELb0ELb1ELb1ELb1EEENS1_21CollectiveEpilogueFwdINS6_IJS8_SA_S9_EEENS6_IJNS7_ILi1EEESI_SI_EEESC_SE_Li128ELb1ELb1ELb1ELb0EEENS1_36VarlenDynamicPersistentTileSchedulerILi128ELi80ELi128ELi128ELb1ELb1ELb0ELb0ELb1ELb1EEEEEEEEEvNT_6ParamsE)
        .other          _ZN7cutlass13device_kernelIN5flash19enable_sm80_to_sm89INS1_16FlashAttnFwdSm80INS1_25CollectiveMainloopFwdSm80ILi4ELi1ELb0EN4cute5tupleIJNS5_1CILi128EEENS7_ILi80EEENS7_ILi64EEEEEELi64ENS_6half_tEfNS_4arch4Sm80ELb0ELb0ELb0ELb1ELb0ELb1ELb1ELb1EEENS1_21CollectiveEpilogueFwdINS6_IJS8_SA_S9_EEENS6_IJNS7_ILi1EEESI_SI_EEESC_SE_Li128ELb1ELb1ELb1ELb0EEENS1_36VarlenDynamicPersistentTileSchedulerILi128ELi80ELi128ELi128ELb1ELb1ELb0ELb0ELb1ELb1EEEEEEEEEvNT_6ParamsE,@"STO_CUDA_ENTRY STV_DEFAULT"
_ZN7cutlass13device_kernelIN5flash19enable_sm80_to_sm89INS1_16FlashAttnFwdSm80INS1_25CollectiveMainloopFwdSm80ILi4ELi1ELb0EN4cute5tupleIJNS5_1CILi128EEENS7_ILi80EEENS7_ILi64EEEEEELi64ENS_6half_tEfNS_4arch4Sm80ELb0ELb0ELb0ELb1ELb0ELb1ELb1ELb1EEENS1_21CollectiveEpilogueFwdINS6_IJS8_SA_S9_EEENS6_IJNS7_ILi1EEESI_SI_EEESC_SE_Li128ELb1ELb1ELb1ELb0EEENS1_36VarlenDynamicPersistentTileSchedulerILi128ELi80ELi128ELi128ELb1ELb1ELb0ELb0ELb1ELb1EEEEEEEEEvNT_6ParamsE:
[----:B------:R-:W-:-:S03]  /*0000*/  MOV R1, c[0x0][0x28] ;  /* 0x00000a0000017a02 */ /* 0x000fc60000000f00 */
[----:B------:R-:W1:Y:S01]  /*0010*/  S2R R2, SR_TID.X ;  /* 0x0000000000027919 */ /* 0x000e620000002100 */
[----:B------:R-:W-:Y:S01]  /*0020*/  IADD3 R1, R1, -0x40, RZ ;  /* 0xffffffc001017810 */ /* 0x000fe20007ffe0ff */
[----:B------:R-:W-:Y:S01]  /*0030*/  ULDC.64 UR8, c[0x0][0x118] ;  /* 0x0000460000087ab9 */ /* 0x000fe20000000a00 */
[----:B-1----:R-:W-:-:S05]  /*0040*/  SHF.R.U32.HI R0, RZ, 0x5, R2 ;  /* 0x00000005ff007819 */ /* 0x002fca0000011602 */
[----:B------:R-:W1:Y:S02]  /*0050*/  SHFL.IDX PT, R3, R0, RZ, 0x1f ;  /* 0x00001fff00037589 */ /* 0x000e6400000e0000 */
[----:B-1----:R-:W-:Y:S02]  /*0060*/  ISETP.NE.AND P0, PT, R3, RZ, PT ;  /* 0x000000ff0300720c */ /* 0x002fe40003f05270 */
[----:B------:R-:W-:Y:S11]  /*0070*/  STL [R1+0x38], R3 ;  /* 0x0000380301007387 */ /* 0x000ff60000100800 */
[----:B------:R-:W-:Y:S06]  /*0080*/  @P0 BAR.SYNC.DEFER_BLOCKING 0x5, 0x80 ;  /* 0x0142000000000b1d */ /* 0x000fec0000010000 */
[----:B------:R-:W1:Y:S04]  /*0090*/  @P0 LDS.128 R4, [0x9100] ;  /* 0x00910000ff040984 */ /* 0x000e680000000c00 */
[----:B-1----:R1:W-:Y:S04]  /*00a0*/  @P0 STL.64 [R1], R4 ;  /* 0x0000000401000387 */ /* 0x0023e80000100a00 */
[----:B------:R1:W-:Y:S04]  /*00b0*/  @P0 STL.64 [R1+0x8], R6 ;  /* 0x0000080601000387 */ /* 0x0003e80000100a00 */
[----:B------:R-:W-:Y:S06]  /*00c0*/  @P0 BAR.ARV 0x4, 0x80 ;  /* 0x0102000000000b1d */ /* 0x000fec0000002000 */
[----:B------:R-:W-:Y:S05]  /*00d0*/  @P0 BRA `(.L_x_199) ;  /* 0x00000b1000000947 */ /* 0x000fea0003800000 */
[----:B------:R-:W-:Y:S01]  /*00e0*/  LOP3.LUT R16, R2, 0x1f, RZ, 0xc0, !PT ;  /* 0x0000001f02107812 */ /* 0x000fe200078ec0ff */
[----:B------:R-:W-:Y:S01]  /*00f0*/  CS2R R8, SRZ ;  /* 0x0000000000087805 */ /* 0x000fe2000001ff00 */
[----:B-1----:R-:W-:-:S02]  /*0100*/  IMAD.MOV.U32 R7, RZ, RZ, RZ ;  /* 0x000000ffff077224 */ /* 0x002fc400078e00ff */
[----:B------:R-:W-:-:S04]  /*0110*/  ISETP.NE.AND P6, PT, R16, 0x1f, PT ;  /* 0x0000001f1000780c */ /* 0x000fc80003fc5270 */
[----:B------:R-:W-:-:S13]  /*0120*/  ISETP.GE.OR P0, PT, R16, c[0x0][0x53c], !P6 ;  /* 0x00014f0010007a0c */ /* 0x000fda0007706670 */
[----:B------:R-:W-:Y:S02]  /*0130*/  @!P0 IMAD.MOV.U32 R4, RZ, RZ, 0x4 ;  /* 0x00000004ff048424 */ /* 0x000fe400078e00ff */
[----:B------:R-:W-:Y:S02]  /*0140*/  @!P0 IMAD.MOV.U32 R2, RZ, RZ, 0x4 ;  /* 0x00000004ff028424 */ /* 0x000fe400078e00ff */
[----:B------:R-:W-:-:S04]  /*0150*/  @!P0 IMAD.WIDE.U32 R4, R16, R4, c[0x0][0x580] ;  /* 0x0001600010048625 */ /* 0x000fc800078e0004 */
[C---:B------:R-:W-:Y:S01]  /*0160*/  @!P0 IMAD.WIDE.U32 R2, R16.reuse, R2, c[0x0][0x578] ;  /* 0x00015e0010028625 */ /* 0x040fe200078e0002 */
[----:B------:R-:W2:Y:S04]  /*0170*/  @!P0 LDG.E R8, [R4.64] ;  /* 0x0000000804088981 */ /* 0x000ea8000c1e1900 */
[----:B------:R-:W2:Y:S01]  /*0180*/  @!P0 LDG.E R7, [R2.64] ;  /* 0x0000000802078981 */ /* 0x000ea2000c1e1900 */
[C---:B------:R-:W-:Y:S01]  /*0190*/  ISETP.NE.AND P5, PT, R16.reuse, RZ, PT ;  /* 0x000000ff1000720c */ /* 0x040fe20003fa5270 */
[----:B------:R-:W1:Y:S01]  /*01a0*/  S2UR UR4, SR_CTAID.X ;  /* 0x00000000000479c3 */ /* 0x000e620000002500 */
[C---:B------:R-:W-:Y:S02]  /*01b0*/  ISETP.GE.U32.AND P4, PT, R16.reuse, 0x2, PT ;  /* 0x000000021000780c */ /* 0x040fe40003f86070 */
[----:B------:R-:W-:-:S02]  /*01c0*/  ISETP.GE.U32.AND P3, PT, R16, 0x4, PT ;  /* 0x000000041000780c */ /* 0x000fc40003f66070 */
[C---:B------:R-:W-:Y:S02]  /*01d0*/  ISETP.GE.U32.AND P2, PT, R16.reuse, 0x8, PT ;  /* 0x000000081000780c */ /* 0x040fe40003f46070 */
[----:B------:R-:W-:Y:S01]  /*01e0*/  ISETP.GE.U32.AND P1, PT, R16, 0x10, PT ;  /* 0x000000101000780c */ /* 0x000fe20003f26070 */
[----:B--2---:R-:W-:-:S05]  /*01f0*/  IMAD R4, R8, R7, RZ ;  /* 0x0000000708047224 */ /* 0x004fca00078e02ff */
        /* <DEDUP_REMOVED lines=15> */
[----:B------:R-:W2:Y:S02]  /*02f0*/  SHFL.IDX PT, R6, R4, 0x1f, 0x1f ;  /* 0x03e01f0004067f89 */ /* 0x000ea400000e0000 */
[----:B--2---:R-:W-:-:S04]  /*0300*/  IMAD R6, R6, c[0x0][0x538], RZ ;  /* 0x00014e0006067a24 */ /* 0x004fc800078e02ff */
[----:B------:R-:W-:Y:S01]  /*0310*/  IMAD.MOV.U32 R0, RZ, RZ, R6 ;  /* 0x000000ffff007224 */ /* 0x000fe200078e0006 */
[----:B-1----:R-:W-:-:S13]  /*0320*/  ISETP.GT.AND P0, PT, R6, UR4, PT ;  /* 0x0000000406007c0c */ /* 0x002fda000bf04270 */
[----:B------:R-:W-:Y:S05]  /*0330*/  @P0 BRA `(.L_x_200) ;  /* 0x0000027000000947 */ /* 0x000fea0003800000 */
[----:B------:R-:W-:Y:S02]  /*0340*/  MOV R6, R0 ;  /* 0x0000000000067202 */ /* 0x000fe40000000f00 */
[----:B------:R-:W-:-:S04]  /*0350*/  MOV R9, RZ ;  /* 0x000000ff00097202 */ /* 0x000fc80000000f00 */
.L_x_204:
        /* <DEDUP_REMOVED lines=12> */
[----:B------:R-:W2:Y:S04]  /*0420*/  @!P0 LDG.E R8, [R4.64] ;  /* 0x0000000804088981 */ /* 0x000ea8000c1e1900 */
[----:B------:R-:W2:Y:S02]  /*0430*/  @!P0 LDG.E R7, [R2.64] ;  /* 0x0000000802078981 */ /* 0x000ea4000c1e1900 */
[----:B--2---:R-:W-:Y:S01]  /*0440*/  IMAD R5, R8, R7, RZ ;  /* 0x0000000708057224 */ /* 0x004fe200078e02ff */
[----:B------:R-:W-:Y:S05]  /*0450*/  BRA.DIV ~URZ, `(.L_x_202) ;  /* 0x000159127f007947 */ /* 0x000fea000b800000 */
[----:B------:R1:W2:Y:S02]  /*0460*/  SHFL.UP PT, R0, R5, 0x1, RZ ;  /* 0x0420000005007989 */ /* 0x0002a400000e00ff */
.L_x_381:
[----:B--2---:R-:W-:-:S04]  /*0470*/  SEL R0, R0, RZ, P5 ;  /* 0x000000ff00007207 */ /* 0x004fc80002800000 */
        /* <DEDUP_REMOVED lines=14> */
[----:B------:R1:W2:Y:S02]  /*0560*/  SHFL.IDX PT, R0, R4, 0x1f, 0x1f ;  /* 0x03e01f0004007f89 */ /* 0x0002a400000e0000 */
.L_x_382:
[----:B--2---:R-:W-:-:S05]  /*0570*/  IMAD R0, R0, c[0x0][0x538], RZ ;  /* 0x00014e0000007a24 */ /* 0x004fca00078e02ff */
[----:B------:R-:W-:-:S04]  /*0580*/  IADD3 R6, R0, R6, RZ ;  /* 0x0000000600067210 */ /* 0x000fc80007ffe0ff */
[----:B------:R-:W-:-:S13]  /*0590*/  ISETP.GT.AND P0, PT, R6, UR4, PT ;  /* 0x0000000406007c0c */ /* 0x000fda000bf04270 */
[----:B-1----:R-:W-:Y:S05]  /*05a0*/  @!P0 BRA `(.L_x_204) ;  /* 0xfffffdb000008947 */ /* 0x002fea000383ffff */
.L_x_200:
[----:B------:R-:W-:-:S05]  /*05b0*/  IADD3 R14, -R0, R6, RZ ;  /* 0x00000006000e7210 */ /* 0x000fca0007ffe1ff */
[----:B------:R-:W-:-:S05]  /*05c0*/  IMAD R0, R4, c[0x0][0x538], R14 ;  /* 0x00014e0004007a24 */ /* 0x000fca00078e020e */
[----:B------:R-:W-:Y:S01]  /*05d0*/  ISETP.GT.AND P0, PT, R0, UR4, PT ;  /* 0x0000000400007c0c */ /* 0x000fe2000bf04270 */
[----:B------:R-:W-:-:S12]  /*05e0*/  BRA.DIV ~URZ, `(.L_x_205) ;  /* 0x000159a27f007947 */ /* 0x000fd8000b800000 */
[----:B------:R-:W-:-:S04]  /*05f0*/  VOTE.ANY R0, PT, !P0 ;  /* 0x0000000000007806 */ /* 0x000fc800040e0100 */
.L_x_383:
[----:B------:R1:W2:Y:S01]  /*0600*/  POPC R15, R0 ;  /* 0x00000000000f7309 */ /* 0x0002a20000000000 */
[----:B------:R-:W-:Y:S05]  /*0610*/  BRA.DIV ~URZ, `(.L_x_206) ;  /* 0x000159b27f007947 */ /* 0x000fea000b800000 */
[----:B--2---:R2:W3:Y:S01]  /*0620*/  SHFL.IDX PT, R13, R8, R15, 0x1f ;  /* 0x00001f0f080d7589 */ /* 0x0044e200000e0000 */
[----:B------:R-:W-:-:S03]  /*0630*/  MOV R6, RZ ;  /* 0x000000ff00067202 */ /* 0x000fc60000000f00 */
[----:B------:R2:W4:Y:S04]  /*0640*/  SHFL.IDX PT, R10, R7, R15, 0x1f ;  /* 0x00001f0f070a7589 */ /* 0x00052800000e0000 */
.L_x_384:
[----:B------:R-:W-:Y:S01]  /*0650*/  ISETP.NE.AND P0, PT, R0, RZ, PT ;  /* 0x000000ff0000720c */ /* 0x000fe20003f05270 */
[----:B------:R-:W-:-:S12]  /*0660*/  BSSY B0, `(.L_x_207) ;  /* 0x0000005000007945 */ /* 0x000fd80003800000 */
[----:B------:R-:W-:Y:S05]  /*0670*/  @!P0 BRA `(.L_x_208) ;  /* 0x0000003000008947 */ /* 0x000fea0003800000 */
[----:B------:R-:W-:Y:S01]  /*0680*/  IADD3 R11, R15, -0x1, RZ ;  /* 0xffffffff0f0b7810 */ /* 0x000fe20007ffe0ff */
[----:B------:R-:W-:Y:S05]  /*0690*/  BRA.DIV ~URZ, `(.L_x_209) ;  /* 0x00015a127f007947 */ /* 0x000fea000b800000 */
[----:B------:R1:W2:Y:S02]  /*06a0*/  SHFL.IDX PT, R6, R4, R11, 0x1f ;  /* 0x00001f0b04067589 */ /* 0x0002a400000e0000 */
.L_x_208:
[----:B------:R-:W-:Y:S05]  /*06b0*/  BSYNC B0 ;  /* 0x0000000000007941 */ /* 0x000fea0003800000 */
.L_x_207:
[----:B-1-3--:R-:W-:Y:S01]  /*06c0*/  IABS R0, R13 ;  /* 0x0000000d00007213 */ /* 0x00afe20000000000 */
[----:B--2---:R-:W-:-:S04]  /*06d0*/  IMAD R4, R6, c[0x0][0x538], R14 ;  /* 0x00014e0006047a24 */ /* 0x004fc800078e020e */
[----:B------:R-:W-:Y:S01]  /*06e0*/  IMAD.MOV.U32 R5, RZ, RZ, R0 ;  /* 0x000000ffff057224 */ /* 0x000fe200078e0000 */
[----:B----4-:R-:W-:Y:S01]  /*06f0*/  IABS R0, R10 ;  /* 0x0000000a00007213 */ /* 0x010fe20000000000 */
[----:B------:R1:W-:Y:S01]  /*0700*/  STL [R1], R4 ;  /* 0x0000000401007387 */ /* 0x0003e20000100800 */
[----:B------:R-:W-:Y:S01]  /*0710*/  IADD3 R11, -R4, UR4, RZ ;  /* 0x00000004040b7c10 */ /* 0x000fe2000fffe1ff */
[----:B------:R-:W2:Y:S02]  /*0720*/  I2F.RP R2, R5 ;  /* 0x0000000500027306 */ /* 0x000ea40000209400 */
[----:B------:R-:W-:Y:S01]  /*0730*/  IMAD.MOV.U32 R7, RZ, RZ, R0 ;  /* 0x000000ffff077224 */ /* 0x000fe200078e0000 */
[----:B------:R-:W-:Y:S02]  /*0740*/  IABS R6, R11 ;  /* 0x0000000b00067213 */ /* 0x000fe40000000000 */
[----:B------:R-:W-:-:S03]  /*0750*/  IABS R0, R13 ;  /* 0x0000000d00007213 */ /* 0x000fc60000000000 */
[----:B------:R-:W-:Y:S01]  /*0760*/  I2F.RP R8, R7 ;  /* 0x0000000700087306 */ /* 0x000fe20000209400 */
[----:B------:R-:W-:-:S07]  /*0770*/  IADD3 R0, RZ, -R0, RZ ;  /* 0x80000000ff007210 */ /* 0x000fce0007ffe0ff */
[----:B--2---:R-:W2:Y:S02]  /*0780*/  MUFU.RCP R2, R2 ;  /* 0x0000000200027308 */ /* 0x004ea40000001000 */
[----:B--2---:R-:W-:-:S06]  /*0790*/  IADD3 R2, R2, 0xffffffe, RZ ;  /* 0x0ffffffe02027810 */ /* 0x004fcc0007ffe0ff */
[----:B------:R-:W2:Y:S02]  /*07a0*/  F2I.FTZ.U32.TRUNC.NTZ R3, R2 ;  /* 0x0000000200037305 */ /* 0x000ea4000021f000 */
[----:B--2---:R-:W-:-:S04]  /*07b0*/  IMAD.MOV R2, RZ, RZ, -R3 ;  /* 0x000000ffff027224 */ /* 0x004fc800078e0a03 */
[----:B-1----:R-:W-:Y:S02]  /*07c0*/  IMAD R4, R2, R5, RZ ;  /* 0x0000000502047224 */ /* 0x002fe400078e02ff */
[----:B------:R-:W-:-:S04]  /*07d0*/  IMAD.MOV.U32 R2, RZ, RZ, RZ ;  /* 0x000000ffff027224 */ /* 0x000fc800078e00ff */
[----:B------:R-:W-:-:S04]  /*07e0*/  IMAD.HI.U32 R2, R3, R4, R2 ;  /* 0x0000000403027227 */ /* 0x000fc800078e0002 */
[----:B------:R-:W-:-:S04]  /*07f0*/  IMAD.MOV.U32 R3, RZ, RZ, R6 ;  /* 0x000000ffff037224 */ /* 0x000fc800078e0006 */
[----:B------:R-:W-:-:S04]  /*0800*/  IMAD.HI.U32 R2, R2, R3, RZ ;  /* 0x0000000302027227 */ /* 0x000fc800078e00ff */
[----:B------:R-:W-:Y:S02]  /*0810*/  IMAD R0, R2, R0, R3 ;  /* 0x0000000002007224 */ /* 0x000fe400078e0203 */
[----:B------:R-:W1:Y:S03]  /*0820*/  MUFU.RCP R3, R8 ;  /* 0x0000000800037308 */ /* 0x000e660000001000 */
[----:B------:R-:W-:Y:S02]  /*0830*/  ISETP.GT.U32.AND P0, PT, R5, R0, PT ;  /* 0x000000000500720c */ /* 0x000fe40003f04070 */
[----:B-1----:R-:W-:-:S11]  /*0840*/  IADD3 R3, R3, 0xffffffe, RZ ;  /* 0x0ffffffe03037810 */ /* 0x002fd60007ffe0ff */
[----:B------:R-:W-:Y:S01]  /*0850*/  @!P0 IMAD.IADD R0, R0, 0x1, -R5 ;  /* 0x0000000100008824 */ /* 0x000fe200078e0a05 */
[----:B------:R-:W-:Y:S02]  /*0860*/  @!P0 IADD3 R2, R2, 0x1, RZ ;  /* 0x0000000102028810 */ /* 0x000fe40007ffe0ff */
[----:B------:R-:W-:Y:S01]  /*0870*/  ISETP.NE.AND P0, PT, R13, RZ, PT ;  /* 0x000000ff0d00720c */ /* 0x000fe20003f05270 */
[----:B------:R-:W1:Y:S01]  /*0880*/  F2I.FTZ.U32.TRUNC.NTZ R3, R3 ;  /* 0x0000000300037305 */ /* 0x000e62000021f000 */
[----:B------:R-:W-:Y:S02]  /*0890*/  ISETP.GE.U32.AND P2, PT, R0, R5, PT ;  /* 0x000000050000720c */ /* 0x000fe40003f46070 */
[----:B------:R-:W-:-:S04]  /*08a0*/  LOP3.LUT R0, R11, R13, RZ, 0x3c, !PT ;  /* 0x0000000d0b007212 */ /* 0x000fc800078e3cff */
[----:B------:R-:W-:-:S07]  /*08b0*/  ISETP.GE.AND P1, PT, R0, RZ, PT ;  /* 0x000000ff0000720c */ /* 0x000fce0003f26270 */
[----:B------:R-:W-:Y:S02]  /*08c0*/  @P2 IADD3 R2, R2, 0x1, RZ ;  /* 0x0000000102022810 */ /* 0x000fe40007ffe0ff */
[----:B-1----:R-:W-:-:S03]  /*08d0*/  IADD3 R0, RZ, -R3, RZ ;  /* 0x80000003ff007210 */ /* 0x002fc60007ffe0ff */
[----:B------:R-:W-:Y:S02]  /*08e0*/  IMAD.MOV.U32 R4, RZ, RZ, R2 ;  /* 0x000000ffff047224 */ /* 0x000fe400078e0002 */
[----:B------:R-:W-:Y:S01]  /*08f0*/  IMAD.MOV.U32 R2, RZ, RZ, R0 ;  /* 0x000000ffff027224 */ /* 0x000fe200078e0000 */
[----:B------:R-:W-:Y:S01]  /*0900*/  IABS R0, R10 ;  /* 0x0000000a00007213 */ /* 0x000fe20000000000 */
[----:B------:R-:W-:Y:S01]  /*0910*/  @!P1 IMAD.MOV R4, RZ, RZ, -R4 ;  /* 0x000000ffff049224 */ /* 0x000fe200078e0a04 */
[----:B------:R-:W-:Y:S01]  /*0920*/  @!P0 LOP3.LUT R4, RZ, R13, RZ, 0x33, !PT ;  /* 0x0000000dff048212 */ /* 0x000fe200078e33ff */
[----:B------:R-:W-:Y:S01]  /*0930*/  IMAD R5, R2, R7, RZ ;  /* 0x0000000702057224 */ /* 0x000fe200078e02ff */
[----:B------:R-:W-:Y:S01]  /*0940*/  MOV R2, RZ ;  /* 0x000000ff00027202 */ /* 0x000fe20000000f00 */
[----:B------:R-:W-:Y:S01]  /*0950*/  IMAD.MOV R6, RZ, RZ, -R0 ;  /* 0x000000ffff067224 */ /* 0x000fe200078e0a00 */
[----:B------:R-:W-:-:S03]  /*0960*/  IABS R8, R4 ;  /* 0x0000000400087213 */ /* 0x000fc60000000000 */
        /* <DEDUP_REMOVED lines=19> */
[----:B------:R-:W-:Y:S02]  /*0aa0*/  IMAD R2, R10, R2, R4 ;  /* 0x000000020a027224 */ /* 0x000fe400078e0204 */
[----:B------:R-:W-:Y:S02]  /*0ab0*/  IMAD.IADD R4, R15, 0x1, R9 ;  /* 0x000000010f047824 */ /* 0x000fe400078e0209 */
[----:B------:R-:W-:-:S03]  /*0ac0*/  IMAD R0, R2, 0x10000, R0 ;  /* 0x0001000002007824 */ /* 0x000fc600078e0200 */
[----:B------:R1:W-:Y:S04]  /*0ad0*/  STL [R1+0xc], R4 ;  /* 0x00000c0401007387 */ /* 0x0003e80000100800 */
[----:B------:R1:W-:Y:S04]  /*0ae0*/  STL [R1+0x8], R0 ;  /* 0x0000080001007387 */ /* 0x0003e80000100800 */
[----:B------:R1:W-:Y:S01]  /*0af0*/  STL [R1+0x4], R3 ;  /* 0x0000040301007387 */ /* 0x0003e20000100800 */
[----:B------:R-:W-:Y:S05]  /*0b00*/  BRA `(.L_x_210) ;  /* 0x0000006000007947 */ /* 0x000fea0003800000 */
.L_x_201:
[----:B------:R-:W-:Y:S01]  /*0b10*/  MOV R0, UR4 ;  /* 0x0000000400007c02 */ /* 0x000fe20008000f00 */
[----:B------:R-:W-:Y:S04]  /*0b20*/  STL [R1+0x4], RZ ;  /* 0x000004ff01007387 */ /* 0x000fe80000100800 */
[----:B------:R1:W-:Y:S04]  /*0b30*/  STL [R1], R0 ;  /* 0x0000000001007387 */ /* 0x0003e80000100800 */
[----:B------:R2:W-:Y:S01]  /*0b40*/  STL [R1+0x8], RZ ;  /* 0x000008ff01007387 */ /* 0x0005e20000100800 */
[----:B-1----:R-:W-:-:S05]  /*0b50*/  MOV R0, c[0x0][0x53c] ;  /* 0x00014f0000007a02 */ /* 0x002fca0000000f00 */
[----:B------:R2:W-:Y:S02]  /*0b60*/  STL [R1+0xc], R0 ;  /* 0x00000c0001007387 */ /* 0x0005e40000100800 */
.L_x_210:
[----:B-1----:R-:W3:Y:S04]  /*0b70*/  LDL R4, [R1] ;  /* 0x0000000001047983 */ /* 0x002ee80000100800 */
[----:B------:R-:W3:Y:S04]  /*0b80*/  LDL R5, [R1+0x4] ;  /* 0x0000040001057983 */ /* 0x000ee80000100800 */
[----:B------:R-:W3:Y:S04]  /*0b90*/  LDL R6, [R1+0x8] ;  /* 0x0000080001067983 */ /* 0x000ee80000100800 */
[----:B------:R-:W3:Y:S01]  /*0ba0*/  LDL R7, [R1+0xc] ;  /* 0x00000c0001077983 */ /* 0x000ee20000100800 */
[----:B------:R-:W-:Y:S01]  /*0bb0*/  ISETP.NE.AND P0, PT, R16, RZ, PT ;  /* 0x000000ff1000720c */ /* 0x000fe20003f05270 */
[----:B------:R-:W-:-:S12]  /*0bc0*/  WARPSYNC 0xffffffff ;  /* 0xffffffff00007948 */ /* 0x000fd80003800000 */
[----:B---3--:R1:W-:Y:S04]  /*0bd0*/  @!P0 STS.128 [0x9100], R4 ;  /* 0x00910004ff008388 */ /* 0x0083e80000000c00 */
[----:B------:R-:W-:Y:S06]  /*0be0*/  BAR.ARV 0x5, 0x80 ;  /* 0x0142000000007b1d */ /* 0x000fec0000002000 */
.L_x_199:
[----:B--2---:R-:W2:Y:S02]  /*0bf0*/  LDL R0, [R1+0xc] ;  /* 0x00000c0001007983 */ /* 0x004ea40000100800 */
[----:B--2---:R-:W-:-:S13]  /*0c00*/  ISETP.GE.AND P0, PT, R0, c[0x0][0x53c], PT ;  /* 0x00014f0000007a0c */ /* 0x004fda0003f06270 */
[----:B------:R-:W-:Y:S05]  /*0c10*/  @P0 EXIT ;  /* 0x000000000000094d */ /* 0x000fea0003800000 */
[----:B------:R-:W2:Y:S02]  /*0c20*/  S2R R15, SR_TID.X ;  /* 0x00000000000f7919 */ /* 0x000ea40000002100 */
[----:B--2---:R-:W-:-:S04]  /*0c30*/  SHF.R.S32.HI R12, RZ, 0x1f, R15 ;  /* 0x0000001fff0c7819 */ /* 0x004fc8000001140f */
[CC--:B------:R-:W-:Y:S02]  /*0c40*/  LEA.HI R2, R12.reuse, R15.reuse, RZ, 0x4 ;  /* 0x0000000f0c027211 */ /* 0x0c0fe400078f20ff */
[----:B------:R-:W-:Y:S02]  /*0c50*/  LEA.HI R10, R12, R15, RZ, 0x3 ;  /* 0x0000000f0c0a7211 */ /* 0x000fe400078f18ff */
[----:B------:R-:W-:Y:S02]  /*0c60*/  SHF.R.S32.HI R3, RZ, 0x4, R2 ;  /* 0x00000004ff037819 */ /* 0x000fe40000011402 */
[----:B-1----:R-:W-:Y:S02]  /*0c70*/  SHF.R.S32.HI R4, RZ, 0x3, R10 ;  /* 0x00000003ff047819 */ /* 0x002fe4000001140a */
[C---:B------:R-:W-:Y:S02]  /*0c80*/  LEA.HI R0, R2.reuse, R3, RZ, 0x1 ;  /* 0x0000000302007211 */ /* 0x040fe400078f08ff */
[----:B------:R-:W-:Y:S01]  /*0c90*/  LOP3.LUT R2, R2, 0xfffffff0, RZ, 0xc0, !PT ;  /* 0xfffffff002027812 */ /* 0x000fe200078ec0ff */
[----:B------:R-:W-:Y:S01]  /*0ca0*/  IMAD.SHL.U32 R4, R4, 0x40, RZ ;  /* 0x0000004004047824 */ /* 0x000fe200078e00ff */
[----:B------:R-:W-:-:S02]  /*0cb0*/  LOP3.LUT R0, R0, 0xfffffffe, RZ, 0xc0, !PT ;  /* 0xfffffffe00007812 */ /* 0x000fc400078ec0ff */
[CC--:B------:R-:W-:Y:S02]  /*0cc0*/  LEA.HI R13, R12.reuse, R15.reuse, RZ, 0x2 ;  /* 0x0000000f0c0d7211 */ /* 0x0c0fe400078f10ff */
[----:B------:R-:W-:Y:S01]  /*0cd0*/  LEA.HI R9, R12, R15, RZ, 0x6 ;  /* 0x0000000f0c097211 */ /* 0x000fe200078f30ff */
[----:B------:R-:W-:Y:S01]  /*0ce0*/  IMAD.IADD R11, R3, 0x1, -R0 ;  /* 0x00000001030b7824 */ /* 0x000fe200078e0a00 */
[----:B------:R-:W-:Y:S01]  /*0cf0*/  LOP3.LUT R0, R10, 0xfffffff8, RZ, 0xc0, !PT ;  /* 0xfffffff80a007812 */ /* 0x000fe200078ec0ff */
[C---:B------:R-:W-:Y:S01]  /*0d00*/  IMAD.IADD R3, R15.reuse, 0x1, -R2 ;  /* 0x000000010f037824 */ /* 0x040fe200078e0a02 */
[--C-:B------:R-:W-:Y:S02]  /*0d10*/  SHF.R.S32.HI R240, RZ, 0x2, R13.reuse ;  /* 0x00000002fff07819 */ /* 0x100fe4000001140d */
[----:B------:R-:W-:Y:S01]  /*0d20*/  SHF.R.S32.HI R5, RZ, 0x1f, R13 ;  /* 0x0000001fff057819 */ /* 0x000fe2000001140d */
[----:B------:R-:W-:Y:S01]  /*0d30*/  IMAD.IADD R0, R15, 0x1, -R0 ;  /* 0x000000010f007824 */ /* 0x000fe200078e0a00 */
[----:B------:R-:W-:-:S02]  /*0d40*/  LOP3.LUT R2, R4, 0x1c0, RZ, 0xc0, !PT ;  /* 0x000001c004027812 */ /* 0x000fc400078ec0ff */
[----:B------:R-:W-:Y:S01]  /*0d50*/  SHF.R.S32.HI R8, RZ, 0x1f, R3 ;  /* 0x0000001fff087819 */ /* 0x000fe20000011403 */
[C---:B------:R-:W-:Y:S01]  /*0d60*/  IMAD.SHL.U32 R6, R0.reuse, 0x8, RZ ;  /* 0x0000000800067824 */ /* 0x040fe200078e00ff */
[----:B------:R-:W-:Y:S02]  /*0d70*/  LEA.HI R4, R5, R240, RZ, 0x3 ;  /* 0x000000f005047211 */ /* 0x000fe400078f18ff */
[----:B------:R-:W-:Y:S02]  /*0d80*/  LOP3.LUT P4, RZ, R0, 0x2, RZ, 0xc0, !PT ;  /* 0x0000000200ff7812 */ /* 0x000fe4000788c0ff */
[----:B------:R-:W-:Y:S02]  /*0d90*/  LOP3.LUT R6, R2, 0x38, R6, 0xf8, !PT ;  /* 0x0000003802067812 */ /* 0x000fe400078ef806 */
[C---:B------:R-:W-:Y:S01]  /*0da0*/  LOP3.LUT P3, RZ, R0.reuse, 0x4, RZ, 0xc0, !PT ;  /* 0x0000000400ff7812 */ /* 0x040fe2000786c0ff */
[----:B------:R-:W-:Y:S01]  /*0db0*/  IMAD.SHL.U32 R0, R0, 0x40, RZ ;  /* 0x0000004000007824 */ /* 0x000fe200078e00ff */
[----:B------:R-:W-:-:S02]  /*0dc0*/  LEA.HI R8, R8, R3, RZ, 0x3 ;  /* 0x0000000308087211 */ /* 0x000fc400078f18ff */
[----:B------:R-:W-:Y:S02]  /*0dd0*/  SHF.R.U32.HI R2, RZ, 0x3, R2 ;  /* 0x00000003ff027819 */ /* 0x000fe40000011602 */
[----:B------:R-:W-:Y:S02]  /*0de0*/  LOP3.LUT R4, R4, 0xfffffff8, RZ, 0xc0, !PT ;  /* 0xfffffff804047812 */ /* 0x000fe400078ec0ff */
[----:B------:R-:W-:Y:S02]  /*0df0*/  LOP3.LUT R5, R8, 0xfffffff8, RZ, 0xc0, !PT ;  /* 0xfffffff808057812 */ /* 0x000fe400078ec0ff */
[----:B------:R-:W-:Y:S02]  /*0e00*/  LOP3.LUT R6, R6, R2, RZ, 0x3c, !PT ;  /* 0x0000000206067212 */ /* 0x000fe400078e3cff */
[----:B------:R-:W-:Y:S01]  /*0e10*/  LOP3.LUT R2, R0, 0x1c0, RZ, 0xc0, !PT ;  /* 0x000001c000027812 */ /* 0x000fe200078ec0ff */
[----:B------:R-:W-:Y:S02]  /*0e20*/  IMAD.IADD R0, R240, 0x1, -R4 ;  /* 0x00000001f0007824 */ /* 0x000fe400078e0a04 */
[----:B------:R-:W-:Y:S01]  /*0e30*/  IMAD.IADD R7, R3, 0x1, -R5 ;  /* 0x0000000103077824 */ /* 0x000fe200078e0a05 */
[----:B------:R-:W-:Y:S01]  /*0e40*/  LOP3.LUT R5, R2, 0x8, R10, 0xf8, !PT ;  /* 0x0000000802057812 */ /* 0x000fe200078ef80a */
[----:B------:R-:W-:Y:S01]  /*0e50*/  IMAD.SHL.U32 R4, R9, 0x8, RZ ;  /* 0x0000000809047824 */ /* 0x000fe200078e00ff */
[----:B------:R-:W-:-:S02]  /*0e60*/  SHF.R.U32.HI R3, RZ, 0x3, R2 ;  /* 0x00000003ff037819 */ /* 0x000fc40000011602 */
[C---:B------:R-:W-:Y:S02]  /*0e70*/  LOP3.LUT R2, R0.reuse, 0x1, RZ, 0xc0, !PT ;  /* 0x0000000100027812 */ /* 0x040fe400078ec0ff */
[----:B------:R-:W-:Y:S01]  /*0e80*/  LOP3.LUT R10, R5, R3, RZ, 0x3c, !PT ;  /* 0x00000003050a7212 */ /* 0x000fe200078e3cff */
[----:B------:R-:W-:Y:S01]  /*0e90*/  IMAD.SHL.U32 R3, R0, 0x40, RZ ;  /* 0x0000004000037824 */ /* 0x000fe200078e00ff */
[----:B------:R-:W-:Y:S01]  /*0ea0*/  ISETP.NE.U32.AND P1, PT, R2, 0x1, PT ;  /* 0x000000010200780c */ /* 0x000fe20003f25070 */
[----:B------:R-:W-:Y:S01]  /*0eb0*/  IMAD.SHL.U32 R2, R7, 0x40, RZ ;  /* 0x0000004007027824 */ /* 0x000fe200078e00ff */
[----:B------:R-:W-:Y:S02]  /*0ec0*/  LEA.HI R9, R12, R15, RZ, 0x5 ;  /* 0x0000000f0c097211 */ /* 0x000fe400078f28ff */
[----:B------:R-:W-:Y:S01]  /*0ed0*/  LOP3.LUT R215, R6, 0x7ffffe00, R4, 0xf8, !PT ;  /* 0x7ffffe0006d77812 */ /* 0x000fe200078ef804 */
[----:B------:R-:W-:Y:S01]  /*0ee0*/  IMAD.SHL.U32 R4, R11, 0x8, RZ ;  /* 0x000000080b047824 */ /* 0x000fe200078e00ff */
[----:B------:R-:W-:-:S02]  /*0ef0*/  LOP3.LUT P2, RZ, R0, 0x4, RZ, 0xc0, !PT ;  /* 0x0000000400ff7812 */ /* 0x000fc4000784c0ff */
[----:B------:R-:W-:Y:S01]  /*0f00*/  LOP3.LUT P0, RZ, R0, 0x2, RZ, 0xc0, !PT ;  /* 0x0000000200ff7812 */ /* 0x000fe2000780c0ff */
[----:B------:R-:W-:Y:S01]  /*0f10*/  IMAD.SHL.U32 R215, R215, 0x2, RZ ;  /* 0x00000002d7d77824 */ /* 0x000fe200078e00ff */
[----:B------:R-:W-:Y:S02]  /*0f20*/  LOP3.LUT R0, R2, 0x1c0, RZ, 0xc0, !PT ;  /* 0x000001c002007812 */ /* 0x000fe400078ec0ff */
[----:B------:R-:W-:Y:S02]  /*0f30*/  SHF.R.S32.HI R5, RZ, 0x5, R9 ;  /* 0x00000005ff057819 */ /* 0x000fe40000011409 */
[----:B------:R-:W-:Y:S02]  /*0f40*/  LOP3.LUT R2, R13, 0xfffffffc, RZ, 0xc0, !PT ;  /* 0xfffffffc0d027812 */ /* 0x000fe400078ec0ff */
[----:B------:R-:W-:Y:S01]  /*0f50*/  LOP3.LUT R14, R3, 0x1c0, RZ, 0xc0, !PT ;  /* 0x000001c0030e7812 */ /* 0x000fe200078ec0ff */
[----:B------:R-:W-:Y:S01]  /*0f60*/  IMAD.SHL.U32 R6, R5, 0x400, RZ ;  /* 0x0000040005067824 */ /* 0x000fe200078e00ff */
[----:B------:R-:W-:-:S02]  /*0f70*/  LOP3.LUT R4, R0, 0x8, R4, 0xf8, !PT ;  /* 0x0000000800047812 */ /* 0x000fc400078ef804 */
[----:B------:R-:W-:Y:S01]  /*0f80*/  SHF.R.U32.HI R3, RZ, 0x3, R0 ;  /* 0x00000003ff037819 */ /* 0x000fe20000011600 */
[----:B------:R-:W-:Y:S01]  /*0f90*/  IMAD.IADD R0, R15, 0x1, -R2 ;  /* 0x000000010f007824 */ /* 0x000fe200078e0a02 */
[----:B------:R-:W-:Y:S01]  /*0fa0*/  SHF.R.U32.HI R9, RZ, 0x3, R14 ;  /* 0x00000003ff097819 */ /* 0x000fe2000001160e */
[----:B------:R-:W-:Y:S01]  /*0fb0*/  IMAD.SHL.U32 R2, R8, 0x40, RZ ;  /* 0x0000004008027824 */ /* 0x000fe200078e00ff */
[----:B------:R-:W-:Y:S01]  /*0fc0*/  LOP3.LUT R5, R4, R3, RZ, 0x3c, !PT ;  /* 0x0000000304057212 */ /* 0x000fe200078e3cff */
[----:B------:R-:W-:Y:S01]  /*0fd0*/  IMAD R4, R0, 0x2, R6 ;  /* 0x0000000200047824 */ /* 0x000fe200078e0206 */
[----:B------:R-:W-:Y:S01]  /*0fe0*/  LOP3.LUT R3, R9, R14, RZ, 0xfc, !PT ;  /* 0x0000000e09037212 */ /* 0x000fe200078efcff */
[----:B------:R-:W-:Y:S01]  /*0ff0*/  STL [R1+0x24], R14 ;  /* 0x0000240e01007387 */ /* 0x000fe20000100800 */
[----:B------:R-:W-:Y:S01]  /*1000*/  LOP3.LUT R2, R2, 0xfffffe00, RZ, 0xc0, !PT ;  /* 0xfffffe0002027812 */ /* 0x000fe200078ec0ff */
[----:B------:R-:W-:Y:S01]  /*1010*/  IMAD R0, R11, 0x200, R10 ;  /* 0x000002000b007824 */ /* 0x000fe200078e020a */
[----:B------:R-:W-:Y:S01]  /*1020*/  LOP3.LUT P6, RZ, R7, 0x2, RZ, 0xc0, !PT ;  /* 0x0000000207ff7812 */ /* 0x000fe200078cc0ff */
[----:B------:R1:W-:Y:S01]  /*1030*/  STL [R1+0x2c], R9 ;  /* 0x00002c0901007387 */ /* 0x0003e20000100800 */
[----:B------:R-:W-:Y:S01]  /*1040*/  IMAD.IADD R3, R4, 0x1, R3 ;  /* 0x0000000104037824 */ /* 0x000fe200078e0203 */
[CC--:B------:R-:W-:Y:S01]  /*1050*/  IADD3 R4, R5.reuse, R2.reuse, R6 ;  /* 0x0000000205047210 */ /* 0x0c0fe20007ffe006 */
[----:B------:R-:W-:Y:S01]  /*1060*/  IMAD.MOV.U32 R8, RZ, RZ, -0x10 ;  /* 0xfffffff0ff087424 */ /* 0x000fe200078e00ff */
[----:B------:R-:W-:Y:S01]  /*1070*/  LOP3.LUT R5, R5, R2, RZ, 0xfc, !PT ;  /* 0x0000000205057212 */ /* 0x000fe200078efcff */
[----:B------:R-:W-:Y:S01]  /*1080*/  IMAD.MOV.U32 R2, RZ, RZ, 0x20 ;  /* 0x00000020ff027424 */ /* 0x000fe200078e00ff */
[----:B------:R-:W-:-:S02]  /*1090*/  LEA R115, R0, 0x2900, 0x1 ;  /* 0x0000290000737811 */ /* 0x000fc400078e08ff */
[----:B------:R-:W-:Y:S02]  /*10a0*/  LEA R12, R3, 0x80, 0x1 ;  /* 0x00000080030c7811 */ /* 0x000fe400078e08ff */
[----:B------:R-:W-:Y:S02]  /*10b0*/  IADD3 R210, R115, 0x20, RZ ;  /* 0x0000002073d27810 */ /* 0x000fe40007ffe0ff */
[----:B------:R-:W-:Y:S01]  /*10c0*/  LOP3.LUT P5, RZ, R7, 0x4, RZ, 0xc0, !PT ;  /* 0x0000000407ff7812 */ /* 0x000fe200078ac0ff */
[----:B------:R-:W-:Y:S01]  /*10d0*/  STL [R1+0x20], R12 ;  /* 0x0000200c01007387 */ /* 0x000fe20000100800 */
[----:B------:R-:W-:Y:S02]  /*10e0*/  @P4 IADD3 R210, R115, -0x20, RZ ;  /* 0xffffffe073d24810 */ /* 0x000fe40007ffe0ff */
[----:B------:R-:W-:Y:S02]  /*10f0*/  SEL R7, R2, 0xffffffe0, !P0 ;  /* 0xffffffe002077807 */ /* 0x000fe40004000000 */
[----:B------:R-:W-:-:S02]  /*1100*/  SEL R8, R8, 0x10, !P1 ;  /* 0x0000001008087807 */ /* 0x000fc40004800000 */
[----:B------:R-:W-:Y:S02]  /*1110*/  LEA R206, R4, 0x5100, 0x1 ;  /* 0x0000510004ce7811 */ /* 0x000fe400078e08ff */
[----:B------:R-:W-:Y:S02]  /*1120*/  LEA R200, R5, 0x100, 0x1 ;  /* 0x0000010005c87811 */ /* 0x000fe400078e08ff */
[----:B------:R-:W-:Y:S01]  /*1130*/  SEL R2, R2, 0xffffffe0, !P6 ;  /* 0xffffffe002027807 */ /* 0x000fe20007000000 */
[----:B-1----:R-:W-:Y:S01]  /*1140*/  IMAD.MOV.U32 R9, RZ, RZ, 0x40 ;  /* 0x00000040ff097424 */ /* 0x002fe200078e00ff */
[C---:B------:R-:W-:Y:S02]  /*1150*/  IADD3 R214, R210.reuse, 0x800, RZ ;  /* 0x00000800d2d67810 */ /* 0x040fe40007ffe0ff */
[----:B------:R-:W-:Y:S01]  /*1160*/  IADD3 R213, R210, 0x1000, RZ ;  /* 0x00001000d2d57810 */ /* 0x000fe20007ffe0ff */
[----:B------:R-:W-:Y:S01]  /*1170*/  IMAD.IADD R209, R206, 0x1, R2 ;  /* 0x00000001ced17824 */ /* 0x000fe200078e0202 */
[C---:B------:R-:W-:Y:S01]  /*1180*/  SEL R6, R9.reuse, 0xffffffc0, !P2 ;  /* 0xffffffc009067807 */ /* 0x040fe20005000000 */
[----:B------:R-:W-:Y:S01]  /*1190*/  IMAD.IADD R204, R2, 0x1, R200 ;  /* 0x0000000102cc7824 */ /* 0x000fe200078e02c8 */
[----:B------:R-:W-:-:S02]  /*11a0*/  SEL R0, R9, 0xffffffc0, !P3 ;  /* 0xffffffc009007807 */ /* 0x000fc40005800000 */
[----:B------:R-:W-:Y:S01]  /*11b0*/  SEL R3, R9, 0xffffffc0, !P5 ;  /* 0xffffffc009037807 */ /* 0x000fe20006800000 */
[----:B------:R-:W-:Y:S01]  /*11c0*/  IMAD.IADD R6, R12, 0x1, R6 ;  /* 0x000000010c067824 */ /* 0x000fe200078e0206 */
[C---:B------:R-:W-:Y:S01]  /*11d0*/  IADD3 R212, R210.reuse, 0x1800, RZ ;  /* 0x00001800d2d47810 */ /* 0x040fe20007ffe0ff */
[----:B------:R-:W-:Y:S01]  /*11e0*/  IMAD.IADD R205, R115, 0x1, R0 ;  /* 0x0000000173cd7824 */ /* 0x000fe200078e0200 */
[----:B------:R-:W-:Y:S01]  /*11f0*/  IADD3 R211, R210, 0x2000, RZ ;  /* 0x00002000d2d37810 */ /* 0x000fe20007ffe0ff */
[----:B------:R-:W-:Y:S01]  /*1200*/  IMAD.IADD R202, R0, 0x1, R210 ;  /* 0x0000000100ca7824 */ /* 0x000fe200078e02d2 */
[----:B------:R-:W-:Y:S01]  /*1210*/  STL [R1+0x28], R6 ;  /* 0x0000280601007387 */ /* 0x000fe20000100800 */
[----:B------:R-:W-:Y:S02]  /*1220*/  IMAD.IADD R0, R7, 0x1, R6 ;  /* 0x0000000107007824 */ /* 0x000fe400078e0206 */
[----:B------:R-:W-:Y:S02]  /*1230*/  IMAD.IADD R207, R206, 0x1, R3 ;  /* 0x00000001cecf7824 */ /* 0x000fe400078e0203 */
[----:B------:R-:W-:Y:S01]  /*1240*/  IMAD.IADD R201, R3, 0x1, R200 ;  /* 0x0000000103c97824 */ /* 0x000fe200078e02c8 */
[----:B------:R1:W-:Y:S01]  /*1250*/  STL [R1+0x30], R0 ;  /* 0x0000300001007387 */ /* 0x0003e20000100800 */
[----:B------:R-:W-:-:S02]  /*1260*/  IMAD.IADD R208, R2, 0x1, R207 ;  /* 0x0000000102d07824 */ /* 0x000fc400078e02cf */
[----:B------:R-:W-:Y:S02]  /*1270*/  IMAD.IADD R203, R2, 0x1, R201 ;  /* 0x0000000102cb7824 */ /* 0x000fe400078e02c9 */
[----:B-1----:R-:W-:-:S05]  /*1280*/  IMAD.IADD R0, R8, 0x1, R0 ;  /* 0x0000000108007824 */ /* 0x002fca00078e0200 */
[----:B------:R1:W-:Y:S02]  /*1290*/  STL [R1+0x34], R0 ;  /* 0x0000340001007387 */ /* 0x0003e40000100800 */
.L_x_380:
[----:B-1----:R-:W2:Y:S01]  /*12a0*/  LDL R0, [R1+0xc] ;  /* 0x00000c0001007983 */ /* 0x002ea20000100800 */
[----:B------:R-:W-:Y:S01]  /*12b0*/  IMAD.MOV.U32 R14, RZ, RZ, 0x4 ;  /* 0x00000004ff0e7424 */ /* 0x000fe200078e00ff */
[----:B------:R-:W-:Y:S02]  /*12c0*/  ISETP.NE.U32.AND P4, PT, RZ, c[0x0][0x360], PT ;  /* 0x0000d800ff007a0c */ /* 0x000fe40003f85070 */
[----:B------:R-:W-:Y:S01]  /*12d0*/  ISETP.NE.U32.AND P0, PT, RZ, c[0x0][0x370], PT ;  /* 0x0000dc00ff007a0c */ /* 0x000fe20003f05070 */
[----:B------:R-:W3:Y:S01]  /*12e0*/  LDL R9, [R1+0x8] ;  /* 0x0000080001097983 */ /* 0x000ee20000100800 */
[----:B------:R-:W-:Y:S01]  /*12f0*/  ISETP.NE.AND.EX P4, PT, RZ, c[0x0][0x364], PT, P4 ;  /* 0x0000d900ff007a0c */ /* 0x000fe20003f85340 */
[----:B--2---:R-:W-:-:S05]  /*1300*/  IMAD.WIDE R2, R0, R14, c[0x0][0x588] ;  /* 0x0001620000027625 */ /* 0x004fca00078e020e */
[----:B------:R-:W2:Y:S01]  /*1310*/  LDG.E R246, [R2.64] ;  /* 0x0000000802f67981 */ /* 0x000ea2000c1e1900 */
[----:B------:R-:W-:Y:S01]  /*1320*/  ISETP.NE.AND.EX P2, PT, RZ, c[0x0][0x374], PT, P0 ;  /* 0x0000dd00ff007a0c */ /* 0x000fe20003f45300 */
[----:B------:R-:W-:Y:S01]  /*1330*/  IMAD.MOV.U32 R160, RZ, RZ, RZ ;  /* 0x000000ffffa07224 */ /* 0x000fe200078e00ff */
[----:B------:R-:W-:Y:S02]  /*1340*/  ISETP.NE.U32.AND P3, PT, RZ, c[0x0][0x348], PT ;  /* 0x0000d200ff007a0c */ /* 0x000fe40003f65070 */
[----:B------:R-:W-:Y:S02]  /*1350*/  ISETP.NE.U32.AND P5, PT, RZ, c[0x0][0x358], PT ;  /* 0x0000d600ff007a0c */ /* 0x000fe40003fa5070 */
[----:B------:R-:W-:Y:S02]  /*1360*/  ISETP.NE.AND.EX P3, PT, RZ, c[0x0][0x34c], PT, P3 ;  /* 0x0000d300ff007a0c */ /* 0x000fe40003f65330 */
[----:B------:R-:W-:Y:S01]  /*1370*/  ISETP.NE.AND.EX P5, PT, RZ, c[0x0][0x35c], PT, P5 ;  /* 0x0000d700ff007a0c */ /* 0x000fe20003fa5350 */
[----:B------:R-:W-:Y:S01]  /*1380*/  CS2R R158, SRZ ;  /* 0x00000000009e7805 */ /* 0x000fe2000001ff00 */
[----:B------:R-:W-:Y:S01]  /*1390*/  IMAD.MOV.U32 R12, RZ, RZ, RZ ;  /* 0x000000ffff0c7224 */ /* 0x000fe200078e00ff */
[----:B--2---:R-:W-:-:S02]  /*13a0*/  SHF.R.S32.HI R137, RZ, 0x1f, R246 ;  /* 0x0000001fff897819 */ /* 0x004fc400000114f6 */
[C---:B------:R-:W-:Y:S02]  /*13b0*/  @P4 LEA R2, P0, R246.reuse, c[0x0][0x360], 0x2 ;  /* 0x0000d800f6024a11 */ /* 0x040fe400078010ff */
[C---:B------:R-:W-:Y:S02]  /*13c0*/  @P2 LEA R4, P1, R246.reuse, c[0x0][0x370], 0x2 ;  /* 0x0000dc00f6042a11 */ /* 0x040fe400078210ff */
[C-C-:B------:R-:W-:Y:S02]  /*13d0*/  @P4 LEA.HI.X R3, R246.reuse, c[0x0][0x364], R137.reuse, 0x2, P0 ;  /* 0x0000d900f6034a11 */ /* 0x140fe400000f1489 */
[----:B------:R-:W-:Y:S02]  /*13e0*/  ISETP.NE.U32.AND P0, PT, RZ, c[0x0][0x350], PT ;  /* 0x0000d400ff007a0c */ /* 0x000fe40003f05070 */
[----:B------:R-:W-:Y:S01]  /*13f0*/  @P2 LEA.HI.X R5, R246, c[0x0][0x374], R137, 0x2, P1 ;  /* 0x0000dd00f6052a11 */ /* 0x000fe200008f1489 */
[----:B------:R1:W5:Y:S01]  /*1400*/  @P4 LDG.E R163, [R2.64] ;  /* 0x0000000802a34981 */ /* 0x000362000c1e1900 */
[----:B------:R-:W-:-:S03]  /*1410*/  ISETP.NE.AND.EX P6, PT, RZ, c[0x0][0x354], PT, P0 ;  /* 0x0000d500ff007a0c */ /* 0x000fc60003fc5300 */
[----:B------:R2:W5:Y:S01]  /*1420*/  @P2 LDG.E R160, [R4.64] ;  /* 0x0000000804a02981 */ /* 0x000562000c1e1900 */
[----:B------:R-:W-:-:S04]  /*1430*/  LEA R6, P2, R246, c[0x0][0x348], 0x2 ;  /* 0x0000d200f6067a11 */ /* 0x000fc800078410ff */
[----:B------:R-:W-:-:S05]  /*1440*/  LEA.HI.X R7, R246, c[0x0][0x34c], R137, 0x2, P2 ;  /* 0x0000d300f6077a11 */ /* 0x000fca00010f1489 */
[----:B------:R4:W5:Y:S01]  /*1450*/  @P3 LDG.E R158, [R6.64] ;  /* 0x00000008069e3981 */ /* 0x000962000c1e1900 */
[C---:B-1----:R-:W-:Y:S02]  /*1460*/  LEA R2, P0, R246.reuse, c[0x0][0x358], 0x2 ;  /* 0x0000d600f6027a11 */ /* 0x042fe400078010ff */
[C---:B--2---:R-:W-:Y:S02]  /*1470*/  LEA R4, P1, R246.reuse, c[0x0][0x350], 0x2 ;  /* 0x0000d400f6047a11 */ /* 0x044fe400078210ff */
[C-C-:B------:R-:W-:Y:S02]  /*1480*/  LEA.HI.X R3, R246.reuse, c[0x0][0x35c], R137.reuse, 0x2, P0 ;  /* 0x0000d700f6037a11 */ /* 0x140fe400000f1489 */
[----:B------:R-:W-:-:S03]  /*1490*/  LEA.HI.X R5, R246, c[0x0][0x354], R137, 0x2, P1 ;  /* 0x0000d500f6057a11 */ /* 0x000fc600008f1489 */
[----:B------:R4:W5:Y:S04]  /*14a0*/  @P5 LDG.E R12, [R2.64] ;  /* 0x00000008020c5981 */ /* 0x000968000c1e1900 */
[----:B------:R4:W5:Y:S01]  /*14b0*/  @P6 LDG.E R159, [R4.64] ;  /* 0x00000008049f6981 */ /* 0x000962000c1e1900 */
[----:B---3--:R-:W-:-:S05]  /*14c0*/  LOP3.LUT R40, R9, 0xffff, RZ, 0xc0, !PT ;  /* 0x0000ffff09287812 */ /* 0x008fca00078ec0ff */
[----:B------:R4:W-:Y:S01]  /*14d0*/  STL [R1+0x10], R40 ;  /* 0x0000102801007387 */ /* 0x0009e20000100800 */
[----:B------:R-:W-:Y:S01]  /*14e0*/  YIELD ;  /* 0x0000000000007946 */ /* 0x000fe20003800000 */
[----:B------:R-:W-:Y:S01]  /*14f0*/  P2R R13, PR, RZ, 0x40 ;  /* 0x00000040ff0d7803 */ /* 0x000fe20000000000 */
[----:B------:R-:W-:Y:S05]  /*1500*/  @P4 BRA `(.L_x_211) ;  /* 0x0000005000004947 */ /* 0x000fea0003800000 */
[----:B-----5:R-:W-:Y:S01]  /*1510*/  MOV R163, c[0x0][0x168] ;  /* 0x00005a0000a37a02 */ /* 0x020fe20000000f00 */
[----:B------:R-:W-:Y:S05]  /*1520*/  @!P3 BRA `(.L_x_211) ;  /* 0x000000300000b947 */ /* 0x000fea0003800000 */
[----:B------:R-:W2:Y:S04]  /*1530*/  LDG.E R8, [R6.64] ;  /* 0x0000000806087981 */ /* 0x000ea8000c1e1900 */
[----:B------:R-:W2:Y:S02]  /*1540*/  LDG.E R0, [R6.64+0x4] ;  /* 0x0000040806007981 */ /* 0x000ea4000c1e1900 */
[----:B--2---:R-:W-:-:S02]  /*1550*/  IADD3 R163, -R8, R0, RZ ;  /* 0x0000000008a37210 */ /* 0x004fc40007ffe1ff */
.L_x_211:
[----:B------:R-:W-:-:S04]  /*1560*/  ISETP.NE.U32.AND P0, PT, RZ, c[0x0][0x368], PT ;  /* 0x0000da00ff007a0c */ /* 0x000fc80003f05070 */
[----:B------:R-:W-:-:S13]  /*1570*/  ISETP.NE.AND.EX P0, PT, RZ, c[0x0][0x36c], PT, P0 ;  /* 0x0000db00ff007a0c */ /* 0x000fda0003f05300 */
[----:B------:R-:W-:Y:S05]  /*1580*/  @!P0 BRA `(.L_x_212) ;  /* 0x0000004000008947 */ /* 0x000fea0003800000 */
[----:B----4-:R-:W-:-:S04]  /*1590*/  LEA R4, P0, R246, c[0x0][0x368], 0x2 ;  /* 0x0000da00f6047a11 */ /* 0x010fc800078010ff */
[----:B------:R-:W-:-:S05]  /*15a0*/  LEA.HI.X R5, R246, c[0x0][0x36c], R137, 0x2, P0 ;  /* 0x0000db00f6057a11 */ /* 0x000fca00000f1489 */
[----:B------:R1:W5:Y:S01]  /*15b0*/  LDG.E R11, [R4.64] ;  /* 0x00000008040b7981 */ /* 0x000362000c1e1900 */
[----:B------:R-:W-:Y:S05]  /*15c0*/  BRA `(.L_x_213) ;  /* 0x0000005000007947 */ /* 0x000fea0003800000 */
.L_x_212:
[----:B------:R-:W-:Y:S01]  /*15d0*/  MOV R11, c[0x0][0x1d0] ;  /* 0x00007400000b7a02 */ /* 0x000fe20000000f00 */
[----:B------:R-:W-:Y:S05]  /*15e0*/  @!P6 BRA `(.L_x_213) ;  /* 0x000000300000e947 */ /* 0x000fea0003800000 */
[----:B----4-:R-:W2:Y:S04]  /*15f0*/  LDG.E R6, [R4.64] ;  /* 0x0000000804067981 */ /* 0x010ea8000c1e1900 */
[----:B------:R-:W2:Y:S02]  /*1600*/  LDG.E R0, [R4.64+0x4] ;  /* 0x0000040804007981 */ /* 0x000ea4000c1e1900 */
[----:B--2---:R-:W-:Y:S02]  /*1610*/  IADD3 R11, -R6, R0, RZ ;  /* 0x00000000060b7210 */ /* 0x004fe40007ffe1ff */
.L_x_213:
[----:B-1--4-:R1:W2:Y:S04]  /*1620*/  @P5 LDG.E R5, [R2.64] ;  /* 0x0000000802055981 */ /* 0x0122a8000c1e1900 */
[----:B------:R1:W2:Y:S01]  /*1630*/  @P5 LDG.E R4, [R2.64+0x4] ;  /* 0x0000040802045981 */ /* 0x0002a2000c1e1900 */
[----:B------:R-:W-:Y:S01]  /*1640*/  ISETP.NE.U32.AND P0, PT, RZ, c[0x0][0x378], PT ;  /* 0x0000de00ff007a0c */ /* 0x000fe20003f05070 */
[----:B-----5:R-:W-:-:S03]  /*1650*/  IMAD.MOV.U32 R136, RZ, RZ, R11 ;  /* 0x000000ffff887224 */ /* 0x020fc600078e000b */
[----:B------:R-:W-:Y:S01]  /*1660*/  ISETP.NE.AND.EX P1, PT, RZ, c[0x0][0x37c], PT, P0 ;  /* 0x0000df00ff007a0c */ /* 0x000fe20003f25300 */
[----:B------:R-:W-:-:S12]  /*1670*/  IMAD.MOV.U32 R0, RZ, RZ, c[0x0][0x228] ;  /* 0x00008a00ff007624 */ /* 0x000fd800078e00ff */
[----:B-1----:R-:W-:-:S04]  /*1680*/  @P1 LEA R2, P0, R246, c[0x0][0x378], 0x2 ;  /* 0x0000de00f6021a11 */ /* 0x002fc800078010ff */
[----:B------:R-:W-:-:S05]  /*1690*/  @P1 LEA.HI.X R3, R246, c[0x0][0x37c], R137, 0x2, P0 ;  /* 0x0000df00f6031a11 */ /* 0x000fca00000f1489 */
[----:B------:R1:W5:Y:S01]  /*16a0*/  @P1 LDG.E R136, [R2.64] ;  /* 0x0000000802881981 */ /* 0x000362000c1e1900 */
[----:B------:R-:W-:Y:S01]  /*16b0*/  IMAD.IADD R6, R11, 0x1, -R160 ;  /* 0x000000010b067824 */ /* 0x000fe200078e0aa0 */
[----:B------:R-:W-:Y:S01]  /*16c0*/  BSSY B0, `(.L_x_214) ;  /* 0x0000030000007945 */ /* 0x000fe20003800000 */
[C---:B-1----:R-:W-:Y:S02]  /*16d0*/  LOP3.LUT R2, R9.reuse, 0xff000000, RZ, 0xc0, !PT ;  /* 0xff00000009027812 */ /* 0x042fe400078ec0ff */
[----:B------:R-:W-:Y:S01]  /*16e0*/  LOP3.LUT R3, R9, 0xff0000, RZ, 0xc0, !PT ;  /* 0x00ff000009037812 */ /* 0x000fe200078ec0ff */
[----:B--2---:R-:W-:Y:S01]  /*16f0*/  @P5 IMAD.IADD R0, R4, 0x1, -R5 ;  /* 0x0000000104005824 */ /* 0x004fe200078e0a05 */
[----:B------:R-:W-:-:S03]  /*1700*/  SHF.R.U32.HI R4, RZ, 0x8, R2 ;  /* 0x00000008ff047819 */ /* 0x000fc60000011602 */
[----:B------:R-:W-:Y:S01]  /*1710*/  IMAD.IADD R182, R6, 0x1, R0 ;  /* 0x0000000106b67824 */ /* 0x000fe200078e0200 */
[----:B------:R-:W-:-:S04]  /*1720*/  LEA.HI R4, R3, R4, RZ, 0x10 ;  /* 0x0000000403047211 */ /* 0x000fc800078f80ff */
[----:B------:R-:W-:Y:S02]  /*1730*/  SHF.R.U32.HI R5, RZ, 0x10, R4 ;  /* 0x00000010ff057819 */ /* 0x000fe40000011604 */
[----:B------:R-:W-:Y:S02]  /*1740*/  LOP3.LUT R15, R4, 0xff, RZ, 0xc0, !PT ;  /* 0x000000ff040f7812 */ /* 0x000fe400078ec0ff */
[C---:B------:R-:W-:Y:S01]  /*1750*/  IADD3 R2, R182.reuse, 0x4f, RZ ;  /* 0x0000004fb6027810 */ /* 0x040fe20007ffe0ff */
[----:B------:R1:W-:Y:S01]  /*1760*/  STL [R1+0x18], R5 ;  /* 0x0000180501007387 */ /* 0x0003e20000100800 */
[----:B------:R-:W-:Y:S02]  /*1770*/  ISETP.GE.AND P0, PT, R182, 0x1, PT ;  /* 0x00000001b600780c */ /* 0x000fe40003f06270 */
[----:B------:R-:W-:Y:S01]  /*1780*/  ISETP.NE.AND P1, PT, R5, RZ, PT ;  /* 0x000000ff0500720c */ /* 0x000fe20003f25270 */
[----:B------:R1:W-:Y:S01]  /*1790*/  STL [R1+0x1c], R15 ;  /* 0x00001c0f01007387 */ /* 0x0003e20000100800 */
[----:B------:R-:W-:-:S02]  /*17a0*/  IMAD.HI R2, R2, 0x66666667, RZ ;  /* 0x6666666702027827 */ /* 0x000fc400078e02ff */
[----:B------:R-:W-:-:S03]  /*17b0*/  SEL R134, R5, c[0x0][0x338], P1 ;  /* 0x0000ce0005867a07 */ /* 0x000fc60000800000 */
[----:B------:R-:W-:-:S04]  /*17c0*/  SHF.R.U32.HI R3, RZ, 0x1f, R2 ;  /* 0x0000001fff037819 */ /* 0x000fc80000011602 */
[----:B------:R-:W-:Y:S01]  /*17d0*/  LEA.HI.SX32 R151, R2, R3, 0x1b ;  /* 0x0000000302977211 */ /* 0x000fe200078fdaff */
[----:B------:R-:W-:Y:S01]  /*17e0*/  IMAD.MOV.U32 R2, RZ, RZ, RZ ;  /* 0x000000ffff027224 */ /* 0x000fe200078e00ff */
[----:B------:R-:W-:Y:S05]  /*17f0*/  @!P0 BRA `(.L_x_215) ;  /* 0x000001c000008947 */ /* 0x000fea0003800000 */
        /* <DEDUP_REMOVED lines=11> */
[----:B------:R-:W-:Y:S02]  /*18b0*/  IMAD.MOV.U32 R4, RZ, RZ, RZ ;  /* 0x000000ffff047224 */ /* 0x000fe400078e00ff */
        /* <DEDUP_REMOVED lines=16> */
.L_x_215:
[----:B------:R-:W-:Y:S05]  /*19c0*/  BSYNC B0 ;  /* 0x0000000000007941 */ /* 0x000fea0003800000 */
.L_x_214:
[----:B------:R-:W2:Y:S01]  /*19d0*/  LDL R39, [R1+0x24] ;  /* 0x0000240001277983 */ /* 0x000ea20000100800 */
[----:B------:R-:W-:-:S03]  /*19e0*/  IMAD R3, R15, R2, RZ ;  /* 0x000000020f037224 */ /* 0x000fc600078e02ff */
[----:B------:R-:W3:Y:S01]  /*19f0*/  LDL R38, [R1+0x2c] ;  /* 0x00002c0001267983 */ /* 0x000ee20000100800 */
[----:B------:R-:W-:-:S03]  /*1a00*/  IMAD.IADD R2, R3, 0x1, R2 ;  /* 0x0000000103027824 */ /* 0x000fc600078e0202 */
[----:B-1----:R-:W1:Y:S02]  /*1a10*/  S2R R15, SR_TID.X ;  /* 0x00000000000f7919 */ /* 0x002e640000002100 */
[----:B------:R-:W-:Y:S01]  /*1a20*/  IMNMX R2, R151, R2, PT ;  /* 0x0000000297027217 */ /* 0x000fe20003800200 */
[----:B------:R-:W-:-:S04]  /*1a30*/  IMAD R3, R3, 0x50, -R6 ;  /* 0x0000005003037824 */ /* 0x000fc800078e0a06 */
[----:B------:R-:W-:Y:S01]  /*1a40*/  IMAD R2, R2, 0x50, -R6 ;  /* 0x0000005002027824 */ /* 0x000fe200078e0a06 */
[----:B------:R-:W-:-:S04]  /*1a50*/  IMNMX R3, RZ, R3, !PT ;  /* 0x00000003ff037217 */ /* 0x000fc80007800200 */
[----:B------:R-:W-:-:S04]  /*1a60*/  IMNMX R2, R2, R0, PT ;  /* 0x0000000002027217 */ /* 0x000fc80003800200 */
[----:B------:R-:W-:Y:S02]  /*1a70*/  ISETP.GT.AND P0, PT, R2, R3, PT ;  /* 0x000000030200720c */ /* 0x000fe40003f04270 */
[----:B-1----:R-:W-:-:S04]  /*1a80*/  SHF.R.S32.HI R7, RZ, 0x1f, R15 ;  /* 0x0000001fff077819 */ /* 0x002fc8000001140f */
[----:B------:R-:W-:-:S07]  /*1a90*/  LEA.HI R8, R7, R15, RZ, 0x2 ;  /* 0x0000000f07087211 */ /* 0x000fce00078f10ff */
[----:B------:R-:W-:Y:S02]  /*1aa0*/  @P0 IADD3 R2, R2, 0x4f, RZ ;  /* 0x0000004f02020810 */ /* 0x000fe40007ffe0ff */
[----:B------:R-:W-:Y:S01]  /*1ab0*/  SHF.R.S32.HI R6, RZ, 0x1f, R8 ;  /* 0x0000001fff067819 */ /* 0x000fe20000011408 */
[----:B------:R-:W-:-:S03]  /*1ac0*/  IMAD.WIDE.U32 R4, R3, -0x33333333, RZ ;  /* 0xcccccccd03047825 */ /* 0x000fc600078e00ff */
[----:B------:R-:W-:Y:S01]  /*1ad0*/  LEA.HI R3, R6, R240, RZ, 0x3 ;  /* 0x000000f006037211 */ /* 0x000fe200078f18ff */
[----:B------:R-:W-:Y:S01]  /*1ae0*/  @P0 IMAD.HI R2, R2, 0x66666667, RZ ;  /* 0x6666666702020827 */ /* 0x000fe200078e02ff */
[----:B------:R-:W-:Y:S02]  /*1af0*/  SHF.R.U32.HI R128, RZ, 0x6, R5 ;  /* 0x00000006ff807819 */ /* 0x000fe40000011605 */
[----:B------:R-:W-:Y:S02]  /*1b00*/  LOP3.LUT R3, R3, 0xfffffff8, RZ, 0xc0, !PT ;  /* 0xfffffff803037812 */ /* 0x000fe400078ec0ff */
[----:B------:R-:W-:Y:S02]  /*1b10*/  @P0 SHF.R.U32.HI R5, RZ, 0x1f, R2 ;  /* 0x0000001fff050819 */ /* 0x000fe40000011602 */
[C---:B------:R-:W-:Y:S01]  /*1b20*/  IADD3 R149, R240.reuse, 0x40, RZ ;  /* 0x00000040f0957810 */ /* 0x040fe20007ffe0ff */
[C---:B------:R-:W-:Y:S01]  /*1b30*/  IMAD.IADD R3, R240.reuse, 0x1, -R3 ;  /* 0x00000001f0037824 */ /* 0x040fe200078e0a03 */
[----:B------:R-:W-:Y:S01]  /*1b40*/  IADD3 R139, R240, 0x20, RZ ;  /* 0x00000020f08b7810 */ /* 0x000fe20007ffe0ff */
[----:B------:R-:W-:Y:S01]  /*1b50*/  IMAD.MOV.U32 R4, RZ, RZ, R128 ;  /* 0x000000ffff047224 */ /* 0x000fe200078e0080 */
[----:B------:R-:W-:Y:S01]  /*1b60*/  @P0 LEA.HI.SX32 R4, R2, R5, 0x1b ;  /* 0x0000000502040211 */ /* 0x000fe200078fdaff */
[----:B------:R-:W-:Y:S01]  /*1b70*/  IMAD.SHL.U32 R2, R149, 0x40, RZ ;  /* 0x0000004095027824 */ /* 0x000fe200078e00ff */
[----:B------:R-:W-:-:S02]  /*1b80*/  LOP3.LUT R5, R8, 0xfffffffc, RZ, 0xc0, !PT ;  /* 0xfffffffc08057812 */ /* 0x000fc400078ec0ff */
[----:B------:R-:W-:Y:S01]  /*1b90*/  LOP3.LUT P1, RZ, R3, 0x4, RZ, 0xc0, !PT ;  /* 0x0000000403ff7812 */ /* 0x000fe2000782c0ff */
[----:B------:R-:W-:Y:S01]  /*1ba0*/  IMAD.SHL.U32 R3, R139, 0x40, RZ ;  /* 0x000000408b037824 */ /* 0x000fe200078e00ff */
[-C--:B------:R-:W-:Y:S02]  /*1bb0*/  LEA.HI R188, R7, R15.reuse, RZ, 0x5 ;  /* 0x0000000f07bc7211 */ /* 0x080fe400078f28ff */
[----:B------:R-:W-:Y:S01]  /*1bc0*/  LOP3.LUT R150, R2, 0x1c0, RZ, 0xc0, !PT ;  /* 0x000001c002967812 */ /* 0x000fe200078ec0ff */
[----:B------:R-:W-:Y:S01]  /*1bd0*/  IMAD.IADD R2, R15, 0x1, -R5 ;  /* 0x000000010f027824 */ /* 0x000fe200078e0a05 */
[----:B------:R-:W-:Y:S02]  /*1be0*/  LOP3.LUT R148, R3, 0x1c0, RZ, 0xc0, !PT ;  /* 0x000001c003947812 */ /* 0x000fe400078ec0ff */
[----:B------:R-:W-:Y:S01]  /*1bf0*/  SHF.R.S32.HI R3, RZ, 0x5, R188 ;  /* 0x00000005ff037819 */ /* 0x000fe200000114bc */
[----:B------:R-:W-:Y:S01]  /*1c00*/  IMAD.SHL.U32 R32, R2, 0x8, RZ ;  /* 0x0000000802207824 */ /* 0x000fe200078e00ff */
[----:B------:R-:W-:-:S02]  /*1c10*/  LEA.HI R6, R7, R15, RZ, 0x3 ;  /* 0x0000000f07067211 */ /* 0x000fc400078f18ff */
[----:B------:R-:W-:Y:S01]  /*1c20*/  ISETP.GT.AND P0, PT, R4, R128, PT ;  /* 0x000000800400720c */ /* 0x000fe20003f04270 */
[----:B------:R-:W-:Y:S01]  /*1c30*/  IMAD.SHL.U32 R152, R3, 0x200, RZ ;  /* 0x0000020003987824 */ /* 0x000fe200078e00ff */
[----:B------:R-:W-:Y:S02]  /*1c40*/  SHF.R.S32.HI R7, RZ, 0x1f, R139 ;  /* 0x0000001fff077819 */ /* 0x000fe4000001148b */
[----:B------:R-:W-:Y:S02]  /*1c50*/  SHF.R.S32.HI R9, RZ, 0x1f, R149 ;  /* 0x0000001fff097819 */ /* 0x000fe40000011495 */
[----:B------:R-:W-:Y:S01]  /*1c60*/  LOP3.LUT R8, R6, 0xfffffff8, RZ, 0xc0, !PT ;  /* 0xfffffff806087812 */ /* 0x000fe200078ec0ff */
[----:B------:R-:W-:Y:S01]  /*1c70*/  IMAD.SHL.U32 R28, R2, 0x4, RZ ;  /* 0x00000004021c7824 */ /* 0x000fe200078e00ff */
[----:B------:R-:W-:Y:S01]  /*1c80*/  SHF.R.S32.HI R138, RZ, 0x3, R6 ;  /* 0x00000003ff8a7819 */ /* 0x000fe20000011406 */
[----:B------:R-:W-:Y:S01]  /*1c90*/  IMAD.MOV.U32 R10, RZ, RZ, 0x40 ;  /* 0x00000040ff0a7424 */ /* 0x000fe200078e00ff */
[----:B------:R-:W-:Y:S01]  /*1ca0*/  LEA.HI R7, R7, R139, RZ, 0x3 ;  /* 0x0000008b07077211 */ /* 0x000fe200078f18ff */
[----:B------:R-:W-:Y:S01]  /*1cb0*/  IMAD.IADD R164, R15, 0x1, -R8 ;  /* 0x000000010fa47824 */ /* 0x000fe200078e0a08 */
[----:B------:R-:W-:-:S03]  /*1cc0*/  LEA.HI R6, R9, R149, RZ, 0x3 ;  /* 0x0000009509067211 */ /* 0x000fc600078f18ff */
[----:B------:R-:W-:Y:S02]  /*1cd0*/  IMAD.SHL.U32 R7, R7, 0x40, RZ ;  /* 0x0000004007077824 */ /* 0x000fe400078e00ff */
[----:B------:R-:W-:Y:S02]  /*1ce0*/  IMAD.SHL.U32 R6, R6, 0x40, RZ ;  /* 0x0000004006067824 */ /* 0x000fe400078e00ff */
[----:B------:R-:W-:Y:S01]  /*1cf0*/  IMAD.SHL.U32 R132, R164, 0x8, RZ ;  /* 0x00000008a4847824 */ /* 0x000fe200078e00ff */
[----:B------:R-:W-:Y:S02]  /*1d00*/  SHF.R.S32.HI R184, RZ, 0x1f, R138 ;  /* 0x0000001fffb87819 */ /* 0x000fe4000001148a */
[----:B------:R-:W-:Y:S02]  /*1d10*/  SHF.R.U32.HI R185, RZ, 0x3, R148 ;  /* 0x00000003ffb97819 */ /* 0x000fe40000011694 */
[----:B------:R-:W-:Y:S02]  /*1d20*/  SHF.R.U32.HI R186, RZ, 0x3, R150 ;  /* 0x00000003ffba7819 */ /* 0x000fe40000011696 */
[----:B------:R-:W-:-:S02]  /*1d30*/  LOP3.LUT R161, R7, 0xfffffe00, RZ, 0xc0, !PT ;  /* 0xfffffe0007a17812 */ /* 0x000fc400078ec0ff */
[----:B------:R-:W-:Y:S02]  /*1d40*/  LOP3.LUT R162, R6, 0xfffffe00, RZ, 0xc0, !PT ;  /* 0xfffffe0006a27812 */ /* 0x000fe400078ec0ff */
[----:B------:R-:W-:Y:S02]  /*1d50*/  SHF.R.S32.HI R33, RZ, 0x1f, R32 ;  /* 0x0000001fff217819 */ /* 0x000fe40000011420 */
[----:B------:R-:W-:Y:S02]  /*1d60*/  SHF.R.S32.HI R133, RZ, 0x1f, R132 ;  /* 0x0000001fff857819 */ /* 0x000fe40000011484 */
[----:B------:R-:W-:Y:S02]  /*1d70*/  IADD3 R30, R28, 0x10, RZ ;  /* 0x000000101c1e7810 */ /* 0x000fe40007ffe0ff */
[----:B--2---:R-:W-:-:S04]  /*1d80*/  LOP3.LUT R3, R39, 0x18, R32, 0xf8, !PT ;  /* 0x0000001827037812 */ /* 0x004fc800078ef820 */
[----:B---3--:R-:W-:-:S04]  /*1d90*/  LOP3.LUT R2, R152, R3, R38, 0xf6, !PT ;  /* 0x0000000398027212 */ /* 0x008fc800078ef626 */
[----:B------:R-:W-:Y:S02]  /*1da0*/  LEA R81, R2, 0x100, 0x1 ;  /* 0x0000010002517811 */ /* 0x000fe400078e08ff */
[----:B------:R-:W-:-:S05]  /*1db0*/  SEL R2, R10, 0xffffffc0, !P1 ;  /* 0xffffffc00a027807 */ /* 0x000fca0004800000 */
[----:B------:R-:W-:Y:S01]  /*1dc0*/  IMAD.IADD R82, R2, 0x1, R81 ;  /* 0x0000000102527824 */ /* 0x000fe200078e0251 */
[----:B------:R-:W-:Y:S05]  /*1dd0*/  @!P0 BRA `(.L_x_216) ;  /* 0x000054d000008947 */ /* 0x000fea0003800000 */
[----:B------:R-:W-:-:S04]  /*1de0*/  ISETP.NE.U32.AND P0, PT, RZ, c[0x0][0x340], PT ;  /* 0x0000d000ff007a0c */ /* 0x000fc80003f05070 */
[----:B------:R-:W-:-:S13]  /*1df0*/  ISETP.NE.AND.EX P4, PT, RZ, c[0x0][0x344], PT, P0 ;  /* 0x0000d100ff007a0c */ /* 0x000fda0003f85300 */
[----:B------:R-:W-:-:S05]  /*1e00*/  @P4 IMAD.WIDE R2, R246, R14, c[0x0][0x340] ;  /* 0x0000d000f6024625 */ /* 0x000fca00078e020e */
[----:B------:R1:W2:Y:S01]  /*1e10*/  @P4 LDG.E R25, [R2.64] ;  /* 0x0000000802194981 */ /* 0x0002a2000c1e1900 */
[----:B------:R-:W-:Y:S01]  /*1e20*/  IADD3 R123, P0, R138, R12, RZ ;  /* 0x0000000c8a7b7210 */ /* 0x000fe20007f1e0ff */
[----:B------:R-:W-:Y:S01]  /*1e30*/  IMAD.MOV.U32 R142, RZ, RZ, 0x50 ;  /* 0x00000050ff8e7424 */ /* 0x000fe200078e00ff */
[----:B------:R-:W-:Y:S01]  /*1e40*/  IADD3 R36, R4, -0x1, RZ ;  /* 0xffffffff04247810 */ /* 0x000fe20007ffe0ff */
[----:B------:R-:W-:Y:S01]  /*1e50*/  IMAD.MOV.U32 R153, RZ, RZ, c[0x0][0x238] ;  /* 0x00008e00ff997624 */ /* 0x000fe200078e00ff */
[----:B------:R-:W-:Y:S01]  /*1e60*/  LEA.HI.X.SX32 R131, R12, R184, 0x1, P0 ;  /* 0x000000b80c837211 */ /* 0x000fe200000f0eff */
[----:B------:R-:W-:Y:S01]  /*1e70*/  IMAD R170, R142, c[0x0][0x23c], RZ ;  /* 0x00008f008eaa7a24 */ /* 0x000fe200078e02ff */
[----:B------:R-:W-:Y:S01]  /*1e80*/  IADD3 R114, -R138, R0, RZ ;  /* 0x000000008a727210 */ /* 0x000fe20007ffe1ff */
[----:B------:R-:W-:Y:S01]  /*1e90*/  IMAD.WIDE.U32 R146, R142, c[0x0][0x238], RZ ;  /* 0x00008e008e927a25 */ /* 0x000fe200078e00ff */
[----:B------:R-:W-:Y:S02]  /*1ea0*/  SEL R31, R137, RZ, !P5 ;  /* 0x000000ff891f7207 */ /* 0x000fe40006800000 */
[----:B------:R-:W-:Y:S01]  /*1eb0*/  SEL R27, R246, RZ, !P5 ;  /* 0x000000fff61b7207 */ /* 0x000fe20006800000 */
[----:B------:R-:W-:Y:S01]  /*1ec0*/  IMAD R5, R131, c[0x0][0x238], RZ ;  /* 0x00008e0083057a24 */ /* 0x000fe200078e02ff */
[----:B------:R-:W-:Y:S01]  /*1ed0*/  ISETP.GE.AND P6, PT, R132, c[0x0][0x1d4], PT ;  /* 0x0000750084007a0c */ /* 0x000fe20003fc6270 */
[----:B------:R-:W-:Y:S01]  /*1ee0*/  IMAD R8, R36, -0x50, R114 ;  /* 0xffffffb024087824 */ /* 0x000fe200078e0272 */
[----:B------:R-:W-:Y:S01]  /*1ef0*/  MOV R37, c[0x0][0x23c] ;  /* 0x00008f0000257a02 */ /* 0x000fe20000000f00 */
[----:B------:R-:W-:Y:S01]  /*1f00*/  IMAD R5, R123, c[0x0][0x23c], R5 ;  /* 0x00008f007b057a24 */ /* 0x000fe200078e0205 */
[----:B------:R-:W-:Y:S01]  /*1f10*/  IADD3 R26, R11, R159, RZ ;  /* 0x0000009f0b1a7210 */ /* 0x000fe20007ffe0ff */
[----:B------:R-:W-:Y:S01]  /*1f20*/  IMAD R4, R31, c[0x0][0x248], RZ ;  /* 0x000092001f047a24 */ /* 0x000fe200078e02ff */
[C---:B------:R-:W-:Y:S01]  /*1f30*/  ISETP.GE.AND P3, PT, R8.reuse, 0x11, PT ;  /* 0x000000110800780c */ /* 0x040fe20003f66270 */
[----:B------:R-:W-:Y:S01]  /*1f40*/  IMAD.IADD R170, R147, 0x1, R170 ;  /* 0x0000000193aa7824 */ /* 0x000fe200078e02aa */
[----:B------:R-:W-:Y:S01]  /*1f50*/  ISETP.GE.AND P0, PT, R8, 0x1, PT ;  /* 0x000000010800780c */ /* 0x000fe20003f06270 */
[----:B------:R-:W-:Y:S01]  /*1f60*/  IMAD R4, R27, c[0x0][0x24c], R4 ;  /* 0x000093001b047a24 */ /* 0x000fe200078e0204 */
[----:B------:R-:W-:Y:S01]  /*1f70*/  SHF.R.S32.HI R35, RZ, 0x1f, R240 ;  /* 0x0000001fff237819 */ /* 0x000fe200000114f0 */
[----:B------:R-:W-:Y:S01]  /*1f80*/  IMAD.WIDE.U32 R14, R153, 0x20, RZ ;  /* 0x00000020990e7825 */ /* 0x000fe200078e00ff */
[----:B------:R-:W-:-:S02]  /*1f90*/  SHF.R.S32.HI R34, RZ, 0x1f, R26 ;  /* 0x0000001fff227819 */ /* 0x000fc4000001141a */
[----:B------:R-:W-:Y:S01]  /*1fa0*/  SHF.R.S32.HI R29, RZ, 0x1f, R28 ;  /* 0x0000001fff1d7819 */ /* 0x000fe2000001141c */
[----:B-1----:R-:W-:Y:S01]  /*1fb0*/  IMAD.WIDE.U32 R2, R123, c[0x0][0x238], R132 ;  /* 0x00008e007b027a25 */ /* 0x002fe200078e0084 */
[----:B------:R-:W-:Y:S02]  /*1fc0*/  ISETP.NE.AND P5, PT, R13, RZ, PT ;  /* 0x000000ff0d00720c */ /* 0x000fe40003fa5270 */
[----:B------:R-:W-:Y:S01]  /*1fd0*/  IADD3 R91, R32, 0x20, RZ ;  /* 0x00000020205b7810 */ /* 0x000fe20007ffe0ff */
[----:B------:R-:W-:Y:S01]  /*1fe0*/  IMAD.IADD R3, R3, 0x1, R5 ;  /* 0x0000000103037824 */ /* 0x000fe200078e0205 */
[----:B------:R-:W-:Y:S01]  /*1ff0*/  LOP3.LUT R245, R245, 0xfffffffe, RZ, 0xc0, !PT ;  /* 0xfffffffef5f57812 */ /* 0x000fe200078ec0ff */
[----:B------:R-:W-:Y:S01]  /*2000*/  IMAD.SHL.U32 R17, R37, 0x20, RZ ;  /* 0x0000002025117824 */ /* 0x000fe200078e00ff */
[----:B------:R-:W-:Y:S01]  /*2010*/  MOV R155, c[0x0][0x290] ;  /* 0x0000a400009b7a02 */ /* 0x000fe20000000f00 */
[----:B------:R-:W-:Y:S01]  /*2020*/  IMAD.WIDE.U32 R2, R40, c[0x0][0x240], R2 ;  /* 0x0000900028027a25 */ /* 0x000fe200078e0002 */
[----:B------:R-:W-:-:S02]  /*2030*/  @P6 LOP3.LUT R245, R245, 0x1, RZ, 0xfc, !PT ;  /* 0x00000001f5f56812 */ /* 0x000fc400078efcff */
[----:B------:R-:W-:Y:S01]  /*2040*/  MOV R154, c[0x0][0x280] ;  /* 0x0000a000009a7a02 */ /* 0x000fe20000000f00 */
[----:B------:R-:W-:Y:S01]  /*2050*/  IMAD R3, R40, c[0x0][0x244], R3 ;  /* 0x0000910028037a24 */ /* 0x000fe200078e0203 */
[----:B------:R-:W-:Y:S01]  /*2060*/  LOP3.LUT R245, R245, 0xfffffffd, RZ, 0xc0, !PT ;  /* 0xfffffffdf5f57812 */ /* 0x000fe200078ec0ff */
[----:B------:R-:W-:Y:S01]  /*2070*/  IMAD.WIDE.U32 R10, R26, c[0x0][0x1e0], RZ ;  /* 0x000078001a0a7a25 */ /* 0x000fe200078e00ff */
[----:B------:R-:W-:-:S03]  /*2080*/  SHF.L.U32 R173, R154, 0x5, RZ ;  /* 0x000000059aad7819 */ /* 0x000fc600000006ff */
[----:B------:R-:W-:Y:S01]  /*2090*/  IMAD.WIDE.U32 R116, R27, c[0x0][0x248], R2 ;  /* 0x000092001b747a25 */ /* 0x000fe200078e0002 */
[----:B------:R-:W-:-:S03]  /*20a0*/  SHF.R.S32.HI R3, RZ, 0x1f, R36 ;  /* 0x0000001fff037819 */ /* 0x000fc60000011424 */
[----:B------:R-:W-:Y:S01]  /*20b0*/  IMAD R2, R170, R36, RZ ;  /* 0x00000024aa027224 */ /* 0x000fe200078e02ff */
[----:B------:R-:W-:Y:S01]  /*20c0*/  MOV R112, R116 ;  /* 0x0000007400707202 */ /* 0x000fe20000000f00 */
[----:B------:R-:W-:Y:S02]  /*20d0*/  IMAD.IADD R113, R117, 0x1, R4 ;  /* 0x0000000175717824 */ /* 0x000fe400078e0204 */
[-C--:B------:R-:W-:Y:S02]  /*20e0*/  IMAD R4, R3, R146.reuse, R2 ;  /* 0x0000009203047224 */ /* 0x080fe400078e0202 */
[----:B------:R-:W-:-:S04]  /*20f0*/  IMAD.WIDE.U32 R2, R36, R146, R112 ;  /* 0x0000009224027225 */ /* 0x000fc800078e0070 */
[----:B------:R-:W-:Y:S01]  /*2100*/  IMAD.IADD R3, R3, 0x1, R4 ;  /* 0x0000000103037824 */ /* 0x000fe200078e0204 */
[----:B------:R-:W-:Y:S01]  /*2110*/  @P3 LEA R5, P1, R153, R2, 0x4 ;  /* 0x0000000299053211 */ /* 0x000fe200078220ff */
[----:B------:R-:W-:Y:S01]  /*2120*/  IMAD R12, R35, c[0x0][0x290], RZ ;  /* 0x0000a400230c7a24 */ /* 0x000fe200078e02ff */
[----:B------:R-:W-:Y:S01]  /*2130*/  @P0 LEA R6, P2, R2, c[0x0][0x220], 0x1 ;  /* 0x0000880002060a11 */ /* 0x000fe200078408ff */
[----:B------:R-:W-:Y:S01]  /*2140*/  IMAD.WIDE.U32 R180, R240, c[0x0][0x1e0], RZ ;  /* 0x00007800f0b47a25 */ /* 0x000fe200078e00ff */
[----:B------:R-:W-:Y:S02]  /*2150*/  @P3 LEA.HI.X R9, R153, R3, R37, 0x4, P1 ;  /* 0x0000000399093211 */ /* 0x000fe400008f2425 */
[----:B------:R-:W-:Y:S01]  /*2160*/  @P0 LEA.HI.X R7, R2, c[0x0][0x224], R3, 0x1, P2 ;  /* 0x0000890002070a11 */ /* 0x000fe200010f0c03 */
[----:B------:R-:W-:Y:S01]  /*2170*/  IMAD R24, R240, c[0x0][0x294], R12 ;  /* 0x0000a500f0187a24 */ /* 0x000fe200078e020c */
[C---:B------:R-:W-:Y:S01]  /*2180*/  @P3 LEA R4, P1, R5.reuse, c[0x0][0x220], 0x1 ;  /* 0x0000880005043a11 */ /* 0x040fe200078208ff */
[----:B------:R-:W-:Y:S01]  /*2190*/  IMAD.MOV.U32 R167, RZ, RZ, 0x5 ;  /* 0x00000005ffa77424 */ /* 0x000fe200078e00ff */
[C---:B------:R-:W-:Y:S01]  /*21a0*/  ISETP.GE.AND P2, PT, R8.reuse, 0x21, PT ;  /* 0x000000210800780c */ /* 0x040fe20003f46270 */
[----:B------:R-:W-:Y:S01]  /*21b0*/  @!PT LDS RZ, [RZ] ;  /* 0x00000000fffff984 */ /* 0x000fe20000000800 */
[----:B------:R-:W-:Y:S01]  /*21c0*/  @!PT LDS RZ, [RZ] ;  /* 0x00000000fffff984 */ /* 0x000fe20000000800 */
[----:B------:R-:W-:Y:S01]  /*21d0*/  @!PT LDS RZ, [RZ] ;  /* 0x00000000fffff984 */ /* 0x000fe20000000800 */
[----:B------:R1:W-:Y:S01]  /*21e0*/  @P0 LDGSTS.E.BYPASS.LTC128B.128 [R215+0x2900], [R6.64], !P6 ;  /* 0x0290000006d70fae */ /* 0x0003e2000f101d48 */
[----:B------:R-:W-:Y:S01]  /*21f0*/  @P3 LEA.HI.X R5, R5, c[0x0][0x224], R9, 0x1, P1 ;  /* 0x0000890005053a11 */ /* 0x000fe200008f0c09 */
[----:B------:R-:W-:Y:S01]  /*2200*/  IMAD.MOV.U32 R187, RZ, RZ, c[0x0][0x27c] ;  /* 0x00009f00ffbb7624 */ /* 0x000fe200078e00ff */
[C---:B------:R-:W-:Y:S01]  /*2210*/  ISETP.GE.AND P0, PT, R8.reuse, 0x31, PT ;  /* 0x000000310800780c */ /* 0x040fe20003f06270 */
[----:B------:R-:W-:Y:S01]  /*2220*/  IMAD.SHL.U32 R174, R155, 0x20, RZ ;  /* 0x000000209bae7824 */ /* 0x000fe200078e00ff */
[----:B------:R-:W-:Y:S01]  /*2230*/  ISETP.GE.AND P1, PT, R8, 0x41, PT ;  /* 0x000000410800780c */ /* 0x000fe20003f26270 */
[----:B------:R3:W-:Y:S01]  /*2240*/  @P3 LDGSTS.E.BYPASS.LTC128B.128 [R215+0x3100], [R4.64], !P6 ;  /* 0x0310000004d73fae */ /* 0x0007e2000f101d48 */
[----:B------:R-:W-:Y:S01]  /*2250*/  IMAD.WIDE.U32 R8, R240, c[0x0][0x290], R28 ;  /* 0x0000a400f0087a25 */ /* 0x000fe200078e001c */
[----:B------:R-:W-:-:S02]  /*2260*/  SHF.L.U64.HI R156, R154, R167, c[0x0][0x284] ;  /* 0x0000a1009a9c7619 */ /* 0x000fc400000102a7 */
[----:B------:R-:W-:Y:S01]  /*2270*/  SHF.L.U64.HI R157, R155, R167, c[0x0][0x294] ;  /* 0x0000a5009b9d7619 */ /* 0x000fe200000102a7 */
[----:B------:R-:W-:Y:S01]  /*2280*/  IMAD.IADD R13, R9, 0x1, R24 ;  /* 0x00000001090d7824 */ /* 0x000fe200078e0218 */
[----:B------:R-:W-:Y:S02]  /*2290*/  @P2 IADD3 R16, P3, R2, R14, RZ ;  /* 0x0000000e02102210 */ /* 0x000fe40007f7e0ff */
[----:B------:R-:W-:Y:S01]  /*22a0*/  MOV R12, R8 ;  /* 0x00000008000c7202 */ /* 0x000fe20000000f00 */
[----:B------:R-:W-:Y:S01]  /*22b0*/  IMAD.WIDE.U32 R8, R240, c[0x0][0x280], R32 ;  /* 0x0000a000f0087a25 */ /* 0x000fe200078e0020 */
[----:B------:R-:W-:Y:S02]  /*22c0*/  @P2 IADD3.X R17, R3, R15, R17, P3, !PT ;  /* 0x0000000f03112210 */ /* 0x000fe40001ffe411 */
[----:B------:R-:W-:Y:S01]  /*22d0*/  @P2 LEA R20, P3, R16, c[0x0][0x220], 0x1 ;  /* 0x0000880010142a11 */ /* 0x000fe200078608ff */
[----:B------:R-:W-:Y:S02]  /*22e0*/  @P0 IMAD R18, R37, 0x30, RZ ;  /* 0x0000003025120824 */ /* 0x000fe400078e02ff */
[----:B-----5:R-:W-:Y:S01]  /*22f0*/  IMAD.WIDE.U32 R98, R136, c[0x0][0x290], R12 ;  /* 0x0000a40088627a25 */ /* 0x020fe200078e000c */
[----:B------:R-:W-:-:S03]  /*2300*/  @P2 LEA.HI.X R21, R16, c[0x0][0x224], R17, 0x1, P3 ;  /* 0x0000890010152a11 */ /* 0x000fc600018f0c11 */
[C---:B------:R-:W-:Y:S02]  /*2310*/  IMAD.WIDE.U32 R16, R240.reuse, c[0x0][0x290], R32 ;  /* 0x0000a400f0107a25 */ /* 0x040fe400078e0020 */
[----:B------:R4:W-:Y:S02]  /*2320*/  @P2 LDGSTS.E.BYPASS.LTC128B.128 [R215+0x3900], [R20.64], !P6 ;  /* 0x0390000014d72fae */ /* 0x0009e4000f101d48 */
[----:B-1----:R-:W-:-:S04]  /*2330*/  IMAD.WIDE.U32 R6, R240, c[0x0][0x280], R28 ;  /* 0x0000a000f0067a25 */ /* 0x002fc800078e001c */
[----:B---3--:R-:W-:Y:S02]  /*2340*/  IMAD R5, R35, c[0x0][0x280], RZ ;  /* 0x0000a00023057a24 */ /* 0x008fe400078e02ff */
[----:B------:R-:W-:Y:S02]  /*2350*/  IMAD R4, R34, c[0x0][0x1e0], RZ ;  /* 0x0000780022047a24 */ /* 0x000fe400078e02ff */
[----:B------:R-:W-:Y:S02]  /*2360*/  IMAD R23, R240, c[0x0][0x284], R5 ;  /* 0x0000a100f0177a24 */ /* 0x000fe400078e0205 */
[----:B------:R-:W-:Y:S02]  /*2370*/  IMAD R4, R26, c[0x0][0x1e4], R4 ;  /* 0x000079001a047a24 */ /* 0x000fe400078e0204 */
[----:B------:R-:W-:Y:S01]  /*2380*/  IMAD.MOV.U32 R14, RZ, RZ, R6 ;  /* 0x000000ffff0e7224 */ /* 0x000fe200078e0006 */
[----:B------:R-:W-:Y:S01]  /*2390*/  IADD3 R15, R7, R23, RZ ;  /* 0x00000017070f7210 */ /* 0x000fe20007ffe0ff */
[----:B------:R-:W-:Y:S01]  /*23a0*/  IMAD.MOV.U32 R6, RZ, RZ, R10 ;  /* 0x000000ffff067224 */ /* 0x000fe200078e000a */
[----:B------:R-:W-:Y:S01]  /*23b0*/  IADD3 R7, R11, R4, RZ ;  /* 0x000000040b077210 */ /* 0x000fe20007ffe0ff */
[----:B------:R-:W-:-:S04]  /*23c0*/  @P0 IMAD.WIDE.U32 R4, R153, 0x30, R2 ;  /* 0x0000003099040825 */ /* 0x000fc800078e0002 */
[----:B------:R-:W-:Y:S01]  /*23d0*/  IMAD.WIDE.U32 R10, R40, c[0x0][0x1e8], R6 ;  /* 0x00007a00280a7a25 */ /* 0x000fe200078e0006 */
[----:B------:R-:W-:Y:S02]  /*23e0*/  @P0 IADD3 R5, R5, R18, RZ ;  /* 0x0000001205050210 */ /* 0x000fe40007ffe0ff */
[----:B------:R-:W-:Y:S01]  /*23f0*/  @P0 LEA R18, P3, R4, c[0x0][0x220], 0x1 ;  /* 0x0000880004120a11 */ /* 0x000fe200078608ff */
[----:B------:R-:W-:Y:S02]  /*2400*/  IMAD.IADD R7, R23, 0x1, R9 ;  /* 0x0000000117077824 */ /* 0x000fe400078e0209 */
[----:B------:R-:W-:Y:S01]  /*2410*/  IMAD R9, R40, c[0x0][0x1ec], R11 ;  /* 0x00007b0028097a24 */ /* 0x000fe200078e020b */
[----:B------:R-:W-:Y:S01]  /*2420*/  @P0 LEA.HI.X R19, R4, c[0x0][0x224], R5, 0x1, P3 ;  /* 0x0000890004130a11 */ /* 0x000fe200018f0c05 */
[----:B------:R-:W-:Y:S01]  /*2430*/  IMAD.MOV.U32 R6, RZ, RZ, R8 ;  /* 0x000000ffff067224 */ /* 0x000fe200078e0008 */
[C---:B------:R-:W-:Y:S01]  /*2440*/  @P1 LEA R22, P3, R153.reuse, R2, 0x6 ;  /* 0x0000000299161211 */ /* 0x040fe200078630ff */
[----:B------:R-:W-:Y:S01]  /*2450*/  IMAD.MOV.U32 R8, RZ, RZ, R10 ;  /* 0x000000ffff087224 */ /* 0x000fe200078e000a */
[----:B------:R-:W-:Y:S01]  /*2460*/  IADD3 R5, R24, R17, RZ ;  /* 0x0000001118057210 */ /* 0x000fe20007ffe0ff */
[----:B------:R1:W-:Y:S01]  /*2470*/  @P0 LDGSTS.E.BYPASS.LTC128B.128 [R215+0x4100], [R18.64], !P6 ;  /* 0x0410000012d70fae */ /* 0x0003e2000f101d48 */
[----:B------:R-:W-:Y:S01]  /*2480*/  @P1 LEA.HI.X R3, R153, R3, R37, 0x6, P3 ;  /* 0x0000000399031211 */ /* 0x000fe200018f3425 */
[----:B------:R-:W-:Y:S01]  /*2490*/  IMAD.WIDE.U32 R100, R136, c[0x0][0x280], R14 ;  /* 0x0000a00088647a25 */ /* 0x000fe200078e000e */
[----:B------:R-:W-:-:S02]  /*24a0*/  @P1 LEA R2, P3, R22, c[0x0][0x220], 0x1 ;  /* 0x0000880016021a11 */ /* 0x000fc400078608ff */
[----:B------:R-:W-:Y:S01]  /*24b0*/  MOV R4, R16 ;  /* 0x0000001000047202 */ /* 0x000fe20000000f00 */
[----:B------:R-:W-:Y:S01]  /*24c0*/  IMAD.WIDE.U32 R96, R136, c[0x0][0x280], R6 ;  /* 0x0000a00088607a25 */ /* 0x000fe200078e0006 */
[----:B------:R-:W-:Y:S02]  /*24d0*/  @P1 LEA.HI.X R3, R22, c[0x0][0x224], R3, 0x1, P3 ;  /* 0x0000890016031a11 */ /* 0x000fe400018f0c03 */
[----:B------:R-:W-:Y:S01]  /*24e0*/  ISETP.GE.AND P0, PT, R91, c[0x0][0x1d4], PT ;  /* 0x000075005b007a0c */ /* 0x000fe20003f06270 */
[----:B------:R-:W-:Y:S01]  /*24f0*/  IMAD.WIDE.U32 R94, R136, c[0x0][0x290], R4 ;  /* 0x0000a400885e7a25 */ /* 0x000fe200078e0004 */
[----:B------:R-:W-:Y:S01]  /*2500*/  SHF.L.U32 R10, R187, 0x1, RZ ;  /* 0x00000001bb0a7819 */ /* 0x000fe200000006ff */
[----:B------:R3:W-:Y:S01]  /*2510*/  @P1 LDGSTS.E.BYPASS.LTC128B.128 [R215+0x4900], [R2.64], !P6 ;  /* 0x0490000002d71fae */ /* 0x0007e2000f101d48 */
[----:B------:R-:W-:-:S03]  /*2520*/  ISETP.GE.AND P6, PT, R32, c[0x0][0x1d4], PT ;  /* 0x0000750020007a0c */ /* 0x000fc60003fc6270 */
[----:B------:R-:W0:Y:S01]  /*2530*/  LDGDEPBAR ;  /* 0x00000000000079af */ /* 0x000e220000000000 */
[----:B------:R-:W-:Y:S05]  /*2540*/  WARPSYNC 0xffffffff ;  /* 0xffffffff00007948 */ /* 0x000fea0003800000 */
[----:B------:R-:W-:Y:S02]  /*2550*/  @P0 LOP3.LUT R245, R245, 0x2, RZ, 0xfc, !PT ;  /* 0x00000002f5f50812 */ /* 0x000fe400078efcff */
[----:B---3--:R-:W-:Y:S01]  /*2560*/  SHF.R.S32.HI R2, RZ, 0x1f, R136 ;  /* 0x0000001fff027819 */ /* 0x008fe20000011488 */
[----:B------:R-:W-:-:S04]  /*2570*/  IMAD R3, R35, c[0x0][0x1e0], RZ ;  /* 0x0000780023037a24 */ /* 0x000fc800078e02ff */
[C---:B------:R-:W-:Y:S02]  /*2580*/  IMAD R11, R2.reuse, c[0x0][0x280], RZ ;  /* 0x0000a000020b7a24 */ /* 0x040fe400078e02ff */
[----:B-1----:R-:W-:Y:S02]  /*2590*/  IMAD R18, R2, c[0x0][0x290], RZ ;  /* 0x0000a40002127a24 */ /* 0x002fe400078e02ff */
[----:B------:R-:W-:Y:S02]  /*25a0*/  IMAD R16, R240, c[0x0][0x1e4], R3 ;  /* 0x00007900f0107a24 */ /* 0x000fe400078e0203 */
[----:B------:R-:W-:Y:S02]  /*25b0*/  IMAD R3, R136, c[0x0][0x284], R11 ;  /* 0x0000a10088037a24 */ /* 0x000fe400078e020b */
[----:B------:R-:W-:-:S03]  /*25c0*/  IMAD.IADD R122, R181, 0x1, R16 ;  /* 0x00000001b57a7824 */ /* 0x000fc600078e0210 */
[----:B------:R-:W-:Y:S02]  /*25d0*/  IADD3 R111, R101, R3, RZ ;  /* 0x00000003656f7210 */ /* 0x000fe40007ffe0ff */
[----:B------:R-:W-:Y:S02]  /*25e0*/  IADD3 R108, R3, R97, RZ ;  /* 0x00000061036c7210 */ /* 0x000fe40007ffe0ff */
[----:B--2---:R-:W-:Y:S01]  /*25f0*/  @P4 SHF.R.S32.HI R2, RZ, 0x1f, R25 ;  /* 0x0000001fff024819 */ /* 0x004fe20000011419 */
[----:B------:R-:W-:Y:S01]  /*2600*/  @!P4 IMAD.MOV.U32 R2, RZ, RZ, R137 ;  /* 0x000000ffff02c224 */ /* 0x000fe200078e0089 */
[----:B------:R-:W-:-:S04]  /*2610*/  @!P4 MOV R25, R246 ;  /* 0x000000f60019c202 */ /* 0x000fc80000000f00 */
[----:B------:R-:W-:Y:S01]  /*2620*/  SEL R17, R2, RZ, !P5 ;  /* 0x000000ff02117207 */ /* 0x000fe20006800000 */
[----:B------:R-:W-:Y:S01]  /*2630*/  IMAD R2, R136, c[0x0][0x294], R18 ;  /* 0x0000a50088027a24 */ /* 0x000fe200078e0212 */
[----:B------:R-:W-:-:S03]  /*2640*/  SEL R11, R25, RZ, !P5 ;  /* 0x000000ff190b7207 */ /* 0x000fc60006800000 */
[----:B------:R-:W-:Y:S01]  /*2650*/  IMAD R16, R17, c[0x0][0x1f0], RZ ;  /* 0x00007c0011107a24 */ /* 0x000fe200078e02ff */
[----:B------:R-:W-:Y:S01]  /*2660*/  IADD3 R107, R2, R95, RZ ;  /* 0x0000005f026b7210 */ /* 0x000fe20007ffe0ff */
[----:B------:R-:W-:-:S04]  /*2670*/  IMAD.WIDE.U32 R84, R11, c[0x0][0x1f0], R8 ;  /* 0x00007c000b547a25 */ /* 0x000fc800078e0008 */
[----:B------:R-:W-:Y:S01]  /*2680*/  IMAD R8, R11, c[0x0][0x1f4], R16 ;  /* 0x00007d000b087a24 */ /* 0x000fe200078e0210 */
[----:B------:R-:W-:Y:S01]  /*2690*/  IADD3 R110, P1, P0, R84, R180, R32 ;  /* 0x000000b4546e7210 */ /* 0x000fe2000783e020 */
[----:B------:R-:W-:Y:S02]  /*26a0*/  IMAD.IADD R109, R99, 0x1, R2 ;  /* 0x00000001636d7824 */ /* 0x000fe400078e0202 */
[----:B------:R-:W-:-:S05]  /*26b0*/  IMAD.IADD R88, R85, 0x1, R8 ;  /* 0x0000000155587824 */ /* 0x000fca00078e0208 */
[----:B------:R-:W-:Y:S02]  /*26c0*/  IADD3.X R106, R88, R122, R33, P1, P0 ;  /* 0x0000007a586a7210 */ /* 0x000fe40000fe0421 */
[----:B----4-:R-:W-:Y:S01]  /*26d0*/  ISETP.GE.AND P0, PT, R32, c[0x0][0x27c], PT ;  /* 0x00009f0020007a0c */ /* 0x010fe20003f06270 */
[C---:B------:R-:W-:Y:S01]  /*26e0*/  IMAD.WIDE.U32 R2, R40.reuse, c[0x0][0x260], R132 ;  /* 0x0000980028027a25 */ /* 0x040fe200078e0084 */
[----:B------:R-:W-:Y:S01]  /*26f0*/  ISETP.GE.AND P2, PT, R187, 0x1, PT ;  /* 0x00000001bb00780c */ /* 0x000fe20003f46270 */
[----:B------:R-:W-:Y:S01]  /*2700*/  BAR.SYNC.DEFER_BLOCKING 0x0 ;  /* 0x0000000000007b1d */ /* 0x000fe20000010000 */
[----:B------:R-:W-:Y:S01]  /*2710*/  SHF.L.U32 R172, R155, 0x6, RZ ;  /* 0x000000069bac7819 */ /* 0x000fe200000006ff */
[C---:B------:R-:W-:Y:S01]  /*2720*/  IMAD.WIDE.U32 R6, R40.reuse, c[0x0][0x210], R32 ;  /* 0x0000840028067a25 */ /* 0x040fe200078e0020 */
[----:B------:R-:W-:Y:S02]  /*2730*/  SHF.L.U64.HI R135, R153, R167, c[0x0][0x23c] ;  /* 0x00008f0099877619 */ /* 0x000fe400000102a7 */
[----:B------:R-:W-:Y:S01]  /*2740*/  LOP3.LUT R245, R245, 0xfffffff7, RZ, 0xc0, !PT ;  /* 0xfffffff7f5f57812 */ /* 0x000fe200078ec0ff */
[----:B------:R-:W-:Y:S01]  /*2750*/  IMAD.MOV.U32 R4, RZ, RZ, R2 ;  /* 0x000000ffff047224 */ /* 0x000fe200078e0002 */
[----:B------:R-:W-:Y:S01]  /*2760*/  ULDC.U8 UR4, c[0x0][0x298] ;  /* 0x0000a60000047ab9 */ /* 0x000fe20000000000 */
[----:B------:R-:W-:Y:S01]  /*2770*/  IMAD.MOV.U32 R2, RZ, RZ, R6 ;  /* 0x000000ffff027224 */ /* 0x000fe200078e0006 */
[----:B------:R-:W-:Y:S01]  /*2780*/  SEL R6, RZ, c[0x0][0x27c], !P0 ;  /* 0x00009f00ff067a07 */ /* 0x000fe20004000000 */
[----:B------:R-:W-:Y:S01]  /*2790*/  IMAD R5, R40, c[0x0][0x264], R3 ;  /* 0x0000990028057a24 */ /* 0x000fe200078e0203 */
[----:B------:R-:W-:Y:S01]  /*27a0*/  @P0 IADD3 R10, -R10, c[0x0][0x1d4], RZ ;  /* 0x000075000a0a0a10 */ /* 0x000fe20007ffe1ff */
[----:B------:R-:W-:Y:S01]  /*27b0*/  IMAD R3, R40, c[0x0][0x214], R7 ;  /* 0x0000850028037a24 */ /* 0x000fe200078e0207 */
[----:B------:R-:W-:Y:S01]  /*27c0*/  IADD3 R6, R32, R6, RZ ;  /* 0x0000000620067210 */ /* 0x000fe20007ffe0ff */
[----:B------:R-:W-:Y:S01]  /*27d0*/  IMAD R7, R31, c[0x0][0x268], RZ ;  /* 0x00009a001f077a24 */ /* 0x000fe200078e02ff */
[----:B------:R-:W-:Y:S01]  /*27e0*/  ISETP.NE.AND P0, PT, RZ, UR4, PT ;  /* 0x00000004ff007c0c */ /* 0x000fe2000bf05270 */
[----:B------:R-:W-:Y:S01]  /*27f0*/  IMAD.WIDE.U32 R86, R27, c[0x0][0x268], R4 ;  /* 0x00009a001b567a25 */ /* 0x000fe200078e0004 */
[----:B------:R-:W-:-:S02]  /*2800*/  SHF.R.S32.HI R4, RZ, 0x1f, R10 ;  /* 0x0000001fff047819 */ /* 0x000fc4000001140a */
[----:B------:R-:W-:Y:S01]  /*2810*/  @P2 LOP3.LUT R245, R245, 0x8, RZ, 0xfc, !PT ;  /* 0x00000008f5f52812 */ /* 0x000fe200078efcff */
[----:B------:R-:W-:Y:S01]  /*2820*/  IMAD R9, R27, c[0x0][0x26c], R7 ;  /* 0x00009b001b097a24 */ /* 0x000fe200078e0207 */
[----:B------:R-:W-:Y:S01]  /*2830*/  SHF.R.S32.HI R7, RZ, 0x1f, R6 ;  /* 0x0000001fff077819 */ /* 0x000fe20000011406 */
[----:B------:R-:W-:Y:S01]  /*2840*/  IMAD.WIDE.U32 R92, R11, c[0x0][0x218], R2 ;  /* 0x000086000b5c7a25 */ /* 0x000fe200078e0002 */
[----:B------:R-:W-:Y:S02]  /*2850*/  SHF.R.S32.HI R3, RZ, 0x1f, R139 ;  /* 0x0000001fff037819 */ /* 0x000fe4000001148b */
[----:B------:R-:W-:Y:S01]  /*2860*/  LEA.HI R5, R4, R10, RZ, 0x4 ;  /* 0x0000000a04057211 */ /* 0x000fe200078f20ff */
[----:B------:R-:W-:Y:S01]  /*2870*/  IMAD.WIDE.U32 R178, R139, c[0x0][0x1e0], RZ ;  /* 0x000078008bb27a25 */ /* 0x000fe200078e00ff */
[----:B------:R-:W-:Y:S02]  /*2880*/  LEA.HI R2, R7, R6, RZ, 0x3 ;  /* 0x0000000607027211 */ /* 0x000fe400078f18ff */
[----:B------:R-:W-:Y:S01]  /*2890*/  SHF.R.S32.HI R6, RZ, 0x1f, R149 ;  /* 0x0000001fff067819 */ /* 0x000fe20000011495 */
[----:B------:R-:W-:Y:S01]  /*28a0*/  IMAD R4, R3, c[0x0][0x1e0], RZ ;  /* 0x0000780003047a24 */ /* 0x000fe200078e02ff */
[----:B------:R-:W-:Y:S01]  /*28b0*/  LOP3.LUT R103, R2, 0xfffffff8, RZ, 0xc0, !PT ;  /* 0xfffffff802677812 */ /* 0x000fe200078ec0ff */
[----:B------:R-:W-:Y:S01]  /*28c0*/  IMAD.WIDE.U32 R176, R149, c[0x0][0x1e0], RZ ;  /* 0x0000780095b07a25 */ /* 0x000fe200078e00ff */
[----:B------:R-:W-:-:S02]  /*28d0*/  IADD3 R130, P1, R240, R26, RZ ;  /* 0x0000001af0827210 */ /* 0x000fc40007f3e0ff */
[----:B------:R-:W-:Y:S01]  /*28e0*/  LOP3.LUT R245, R245, 0xfffffffb, RZ, 0xc0, !PT ;  /* 0xfffffffbf5f57812 */ /* 0x000fe200078ec0ff */
[----:B------:R-:W-:Y:S01]  /*28f0*/  IMAD R4, R139, c[0x0][0x1e4], R4 ;  /* 0x000079008b047a24 */ /* 0x000fe200078e0204 */
[----:B------:R-:W-:Y:S01]  /*2900*/  SHF.R.S32.HI R105, RZ, 0x1f, R103 ;  /* 0x0000001fff697819 */ /* 0x000fe20000011467 */
[----:B------:R-:W-:Y:S01]  /*2910*/  IMAD R3, R6, c[0x0][0x1e0], RZ ;  /* 0x0000780006037a24 */ /* 0x000fe200078e02ff */
[----:B------:R-:W-:Y:S01]  /*2920*/  @P0 LOP3.LUT R245, R245, 0x4, RZ, 0xfc, !PT ;  /* 0x00000004f5f50812 */ /* 0x000fe200078efcff */
[----:B------:R-:W-:Y:S01]  /*2930*/  IMAD.MOV.U32 R166, RZ, RZ, 0x6 ;  /* 0x00000006ffa67424 */ /* 0x000fe200078e00ff */
[----:B------:R-:W-:Y:S01]  /*2940*/  IADD3 R127, R179, R4, RZ ;  /* 0x00000004b37f7210 */ /* 0x000fe20007ffe0ff */
[----:B------:R-:W-:Y:S01]  /*2950*/  IMAD R3, R149, c[0x0][0x1e4], R3 ;  /* 0x0000790095037a24 */ /* 0x000fe200078e0203 */
[----:B------:R-:W-:Y:S01]  /*2960*/  SHF.R.S32.HI R4, RZ, 0x4, R5 ;  /* 0x00000004ff047819 */ /* 0x000fe20000011405 */
[----:B------:R-:W-:Y:S01]  /*2970*/  IMAD.MOV.U32 R7, RZ, RZ, c[0x0][0x1e0] ;  /* 0x00007800ff077624 */ /* 0x000fe200078e00ff */
[--C-:B------:R-:W-:Y:S01]  /*2980*/  LOP3.LUT R5, R39, 0x38, R2.reuse, 0xf8, !PT ;  /* 0x0000003827057812 */ /* 0x100fe200078ef802 */
[----:B------:R-:W-:Y:S01]  /*2990*/  IMAD.IADD R126, R177, 0x1, R3 ;  /* 0x00000001b17e7824 */ /* 0x000fe200078e0203 */
[----:B------:R-:W-:Y:S01]  /*29a0*/  LEA.HI.SX32 R6, R2, R4, 0x1d ;  /* 0x0000000402067211 */ /* 0x000fe200078feaff */
[----:B------:R-:W-:Y:S01]  /*29b0*/  IMAD.SHL.U32 R171, R154, 0x40, RZ ;  /* 0x000000409aab7824 */ /* 0x000fe200078e00ff */
[--C-:B------:R-:W-:Y:S01]  /*29c0*/  LOP3.LUT R3, R150, 0x38, R2.reuse, 0xf8, !PT ;  /* 0x0000003896037812 */ /* 0x100fe200078ef802 */
[----:B------:R-:W-:Y:S01]  /*29d0*/  IMAD.WIDE.U32 R140, R7, 0x50, RZ ;  /* 0x00000050078c7825 */ /* 0x000fe200078e00ff */
[----:B------:R-:W-:-:S02]  /*29e0*/  LOP3.LUT R4, R148, 0x38, R2, 0xf8, !PT ;  /* 0x0000003894047812 */ /* 0x000fc400078ef802 */
[----:B------:R-:W-:Y:S01]  /*29f0*/  LOP3.LUT R5, R5, R38, RZ, 0x3c, !PT ;  /* 0x0000002605057212 */ /* 0x000fe200078e3cff */
[----:B------:R-:W-:Y:S01]  /*2a00*/  IMAD.SHL.U32 R83, R6, 0x8, RZ ;  /* 0x0000000806537824 */ /* 0x000fe200078e00ff */
[----:B------:R-:W-:Y:S01]  /*2a10*/  LOP3.LUT R3, R3, R186, RZ, 0x3c, !PT ;  /* 0x000000ba03037212 */ /* 0x000fe200078e3cff */
[----:B------:R-:W-:Y:S01]  /*2a20*/  IMAD.SHL.U32 R175, R7, 0x20, RZ ;  /* 0x0000002007af7824 */ /* 0x000fe200078e00ff */
[----:B------:R-:W-:Y:S01]  /*2a30*/  LOP3.LUT R2, R4, R185, RZ, 0x3c, !PT ;  /* 0x000000b904027212 */ /* 0x000fe200078e3cff */
[----:B------:R-:W-:Y:S01]  /*2a40*/  IMAD.IADD R5, R152, 0x1, R5 ;  /* 0x0000000198057824 */ /* 0x000fe200078e0205 */
[-C--:B------:R-:W-:Y:S01]  /*2a50*/  SHF.L.U64.HI R154, R154, R166.reuse, c[0x0][0x284] ;  /* 0x0000a1009a9a7619 */ /* 0x080fe200000102a6 */
[----:B------:R-:W-:Y:S01]  /*2a60*/  IMAD R8, R17, c[0x0][0x218], RZ ;  /* 0x0000860011087a24 */ /* 0x000fe200078e02ff */
[-C--:B------:R-:W-:Y:S01]  /*2a70*/  SHF.L.U64.HI R155, R155, R166.reuse, c[0x0][0x294] ;  /* 0x0000a5009b9b7619 */ /* 0x080fe200000102a6 */
[----:B------:R-:W-:Y:S01]  /*2a80*/  IMAD.SHL.U32 R125, R5, 0x2, RZ ;  /* 0x00000002057d7824 */ /* 0x000fe200078e00ff */
[----:B------:R-:W-:Y:S01]  /*2a90*/  SHF.L.U64.HI R166, R7, R166, c[0x0][0x1e4] ;  /* 0x0000790007a67619 */ /* 0x000fe200000102a6 */
[----:B------:R-:W-:Y:S01]  /*2aa0*/  IMAD R8, R11, c[0x0][0x21c], R8 ;  /* 0x000087000b087a24 */ /* 0x000fe200078e0208 */
[C---:B------:R-:W-:Y:S01]  /*2ab0*/  SHF.L.U64.HI R167, R7.reuse, R167, c[0x0][0x1e4] ;  /* 0x0000790007a77619 */ /* 0x040fe200000102a7 */
[----:B------:R-:W-:Y:S01]  /*2ac0*/  IMAD R168, R142, c[0x0][0x294], RZ ;  /* 0x0000a5008ea87a24 */ /* 0x000fe200078e02ff */
[----:B------:R-:W-:Y:S01]  /*2ad0*/  SHF.L.U32 R183, R7, 0x6, RZ ;  /* 0x0000000607b77819 */ /* 0x000fe200000006ff */
[----:B------:R-:W-:Y:S01]  /*2ae0*/  IMAD.IADD R7, R162, 0x1, R3 ;  /* 0x00000001a2077824 */ /* 0x000fe200078e0203 */
[----:B------:R-:W-:Y:S01]  /*2af0*/  IADD3 R6, R161, R2, RZ ;  /* 0x00000002a1067210 */ /* 0x000fe20007ffe0ff */
[C---:B------:R-:W-:Y:S01]  /*2b00*/  IMAD R169, R142.reuse, c[0x0][0x284], RZ ;  /* 0x0000a1008ea97a24 */ /* 0x040fe200078e02ff */
[--C-:B------:R-:W-:Y:S01]  /*2b10*/  LOP3.LUT R3, R39, 0x38, R83.reuse, 0xf8, !PT ;  /* 0x0000003827037812 */ /* 0x100fe200078ef853 */
[----:B------:R-:W-:Y:S01]  /*2b20*/  IMAD R165, R142, c[0x0][0x1e4], RZ ;  /* 0x000079008ea57a24 */ /* 0x000fe200078e02ff */
[--C-:B------:R-:W-:Y:S01]  /*2b30*/  LOP3.LUT R2, R148, 0x38, R83.reuse, 0xf8, !PT ;  /* 0x0000003894027812 */ /* 0x100fe200078ef853 */
[----:B------:R-:W-:Y:S01]  /*2b40*/  IMAD.WIDE.U32 R144, R142, c[0x0][0x290], RZ ;  /* 0x0000a4008e907a25 */ /* 0x000fe200078e00ff */
[----:B------:R-:W-:-:S02]  /*2b50*/  LOP3.LUT R4, R150, 0x38, R83, 0xf8, !PT ;  /* 0x0000003896047812 */ /* 0x000fc400078ef853 */
[----:B------:R-:W-:Y:S01]  /*2b60*/  LOP3.LUT R5, R3, R38, RZ, 0x3c, !PT ;  /* 0x0000002603057212 */ /* 0x000fe200078e3cff */
[----:B------:R-:W-:Y:S01]  /*2b70*/  IMAD.WIDE.U32 R142, R142, c[0x0][0x280], RZ ;  /* 0x0000a0008e8e7a25 */ /* 0x000fe200078e00ff */
[----:B------:R-:W-:Y:S02]  /*2b80*/  LOP3.LUT R3, R2, R185, RZ, 0x3c, !PT ;  /* 0x000000b902037212 */ /* 0x000fe400078e3cff */
[----:B------:R-:W-:Y:S01]  /*2b90*/  LOP3.LUT R2, R4, R186, RZ, 0x3c, !PT ;  /* 0x000000ba04027212 */ /* 0x000fe200078e3cff */
[----:B------:R-:W-:Y:S01]  /*2ba0*/  IMAD.IADD R4, R152, 0x1, R5 ;  /* 0x0000000198047824 */ /* 0x000fe200078e0205 */
[----:B------:R-:W-:Y:S01]  /*2bb0*/  IADD3 R102, R93, R8, RZ ;  /* 0x000000085d667210 */ /* 0x000fe20007ffe0ff */
[----:B------:R-:W-:Y:S01]  /*2bc0*/  IMAD.IADD R3, R161, 0x1, R3 ;  /* 0x00000001a1037824 */ /* 0x000fe200078e0203 */
[----:B------:R-:W-:Y:S01]  /*2bd0*/  IADD3 R2, R162, R2, RZ ;  /* 0x00000002a2027210 */ /* 0x000fe20007ffe0ff */
[----:B------:R-:W-:Y:S01]  /*2be0*/  IMAD.X R129, R34, 0x1, R35, P1 ;  /* 0x0000000122817824 */ /* 0x000fe200008e0623 */
[----:B------:R-:W-:Y:S01]  /*2bf0*/  SHF.R.S32.HI R104, RZ, 0x1f, R83 ;  /* 0x0000001fff687819 */ /* 0x000fe20000011453 */
[----:B------:R-:W-:Y:S01]  /*2c00*/  IMAD.SHL.U32 R153, R153, 0x20, RZ ;  /* 0x0000002099997824 */ /* 0x000fe200078e00ff */
[----:B------:R-:W-:Y:S01]  /*2c10*/  SHF.L.U32 R124, R6, 0x1, RZ ;  /* 0x00000001067c7819 */ /* 0x000fe200000006ff */
[----:B------:R-:W-:Y:S01]  /*2c20*/  IMAD.IADD R168, R145, 0x1, R168 ;  /* 0x0000000191a87824 */ /* 0x000fe200078e02a8 */
[----:B------:R-:W-:Y:S01]  /*2c30*/  SHF.L.U32 R119, R3, 0x1, RZ ;  /* 0x0000000103777819 */ /* 0x000fe200000006ff */
[----:B------:R-:W-:-:S02]  /*2c40*/  IMAD.IADD R169, R143, 0x1, R169 ;  /* 0x000000018fa97824 */ /* 0x000fc400078e02a9 */
[----:B------:R-:W-:Y:S02]  /*2c50*/  IMAD.IADD R165, R141, 0x1, R165 ;  /* 0x000000018da57824 */ /* 0x000fe400078e02a5 */
[----:B------:R-:W-:Y:S02]  /*2c60*/  IMAD.IADD R90, R87, 0x1, R9 ;  /* 0x00000001575a7824 */ /* 0x000fe400078e0209 */
[----:B------:R-:W-:Y:S02]  /*2c70*/  IMAD.SHL.U32 R121, R7, 0x2, RZ ;  /* 0x0000000207797824 */ /* 0x000fe400078e00ff */
[----:B------:R-:W-:Y:S02]  /*2c80*/  IMAD.SHL.U32 R120, R4, 0x2, RZ ;  /* 0x0000000204787824 */ /* 0x000fe400078e00ff */
[----:B------:R-:W-:Y:S02]  /*2c90*/  IMAD.SHL.U32 R118, R2, 0x2, RZ ;  /* 0x0000000202767824 */ /* 0x000fe400078e00ff */
.L_x_251:
[----:B------:R-:W-:Y:S01]  /*2ca0*/  SHF.R.S32.HI R89, RZ, 0x1f, R36 ;  /* 0x0000001fff597819 */ /* 0x000fe20000011424 */
[-C--:B-1----:R-:W-:Y:S01]  /*2cb0*/  IMAD R2, R165, R36.reuse, RZ ;  /* 0x00000024a5027224 */ /* 0x082fe200078e02ff */
[----:B------:R-:W-:Y:S01]  /*2cc0*/  ISETP.GE.AND P2, PT, R187, 0x1, PT ;  /* 0x00000001bb00780c */ /* 0x000fe20003f46270 */
[----:B------:R-:W-:Y:S01]  /*2cd0*/  IMAD.WIDE.U32 R68, R140, R36, RZ ;  /* 0x000000248c447225 */ /* 0x000fe200078e00ff */
[----:B------:R-:W-:Y:S04]  /*2ce0*/  DEPBAR.LE SB0, 0x0 ;  /* 0x000080000000791a */ /* 0x000fe80000000000 */
[----:B------:R-:W-:Y:S01]  /*2cf0*/  IADD3 R3, P1, P0, R110, R68, R175 ;  /* 0x000000446e037210 */ /* 0x000fe2000783e0af */
[----:B------:R-:W-:Y:S01]  /*2d00*/  IMAD R2, R89, R140, R2 ;  /* 0x0000008c59027224 */ /* 0x000fe200078e0202 */
[----:B------:R-:W-:Y:S01]  /*2d10*/  WARPSYNC 0xffffffff ;  /* 0xffffffff00007948 */ /* 0x000fe20003800000 */
[----:B------:R-:W-:Y:S02]  /*2d20*/  BAR.SYNC.DEFER_BLOCKING 0x0 ;  /* 0x0000000000007b1d */ /* 0x000fe40000010000 */
[----:B------:R-:W-:Y:S05]  /*2d30*/  IMAD.IADD R70, R69, 0x1, R2 ;  /* 0x0000000145467824 */ /* 0x000fea00078e0202 */
[----:B------:R-:W-:Y:S02]  /*2d40*/  IADD3.X R5, R106, R70, R167, P1, P0 ;  /* 0x000000466a057210 */ /* 0x000fe40000fe04a7 */
[-C--:B------:R-:W-:Y:S04]  /*2d50*/  IADD3 R2, P1, R110, R68.reuse, RZ ;  /* 0x000000446e027210 */ /* 0x080fe80007f3e0ff */
[----:B------:R-:W-:Y:S01]  /*2d60*/  LEA R56, P0, R2, c[0x0][0x1c8], 0x1 ;  /* 0x0000720002387a11 */ /* 0x000fe200078008ff */
[----:B------:R-:W-:Y:S05]  /*2d70*/  IMAD.X R4, R70, 0x1, R106, P1 ;  /* 0x0000000146047824 */ /* 0x000fea00008e066a */
[----:B------:R-:W-:Y:S02]  /*2d80*/  LEA.HI.X R57, R2, c[0x0][0x1cc], R4, 0x1, P0 ;  /* 0x0000730002397a11 */ /* 0x000fe400000f0c04 */
[----:B------:R-:W-:Y:S04]  /*2d90*/  IADD3 R2, P1, P0, R110, R68, R183 ;  /* 0x000000446e027210 */ /* 0x000fe8000783e0b7 */
[----:B------:R-:W-:Y:S01]  /*2da0*/  IADD3.X R4, R106, R70, R166, P1, P0 ;  /* 0x000000466a047210 */ /* 0x000fe20000fe04a6 */
[----:B------:R-:W-:Y:S01]  /*2db0*/  BSSY B2, `(.L_x_217) ;  /* 0x00003a4000027945 */ /* 0x000fe20003800000 */
[C---:B------:R-:W-:Y:S02]  /*2dc0*/  LEA R60, P1, R3.reuse, c[0x0][0x1c8], 0x1 ;  /* 0x00007200033c7a11 */ /* 0x040fe400078208ff */
[C---:B------:R-:W-:Y:S02]  /*2dd0*/  LEA R64, P0, R2.reuse, c[0x0][0x1c8], 0x1 ;  /* 0x0000720002407a11 */ /* 0x040fe400078008ff */
[----:B------:R-:W-:Y:S02]  /*2de0*/  LEA.HI.X R61, R3, c[0x0][0x1cc], R5, 0x1, P1 ;  /* 0x00007300033d7a11 */ /* 0x000fe400008f0c05 */
[----:B------:R-:W-:Y:S01]  /*2df0*/  LEA.HI.X R65, R2, c[0x0][0x1cc], R4, 0x1, P0 ;  /* 0x0000730002417a11 */ /* 0x000fe200000f0c04 */
[----:B------:R-:W-:-:S05]  /*2e00*/  @!P2 BRA `(.L_x_218) ;  /* 0x000038200000a947 */ /* 0x000fca0003800000 */
[-C--:B------:R-:W-:Y:S01]  /*2e10*/  IMAD R4, R169, R36.reuse, RZ ;  /* 0x00000024a9047224 */ /* 0x080fe200078e02ff */
[----:B------:R-:W-:Y:S01]  /*2e20*/  LOP3.LUT P2, RZ, R245, 0x4, RZ, 0xc0, !PT ;  /* 0x00000004f5ff7812 */ /* 0x000fe2000784c0ff */
[-C--:B------:R-:W-:Y:S02]  /*2e30*/  IMAD R3, R168, R36.reuse, RZ ;  /* 0x00000024a8037224 */ /* 0x080fe400078e02ff */
[----:B------:R-:W-:Y:S02]  /*2e40*/  IMAD R2, R36, -0x50, R0 ;  /* 0xffffffb024027824 */ /* 0x000fe400078e0200 */
[-C--:B------:R-:W-:Y:S03]  /*2e50*/  IMAD.WIDE.U32 R8, R142, R36.reuse, RZ ;  /* 0x000000248e087225 */ /* 0x080fe600078e00ff */
[----:B------:R-:W-:Y:S01]  /*2e60*/  IMNMX R67, R2, 0x50, PT ;  /* 0x0000005002437817 */ /* 0x000fe20003800200 */
[----:B------:R-:W-:Y:S04]  /*2e70*/  IMAD.WIDE.U32 R10, R144, R36, RZ ;  /* 0x00000024900a7225 */ /* 0x000fe800078e00ff */
[C---:B------:R-:W-:Y:S02]  /*2e80*/  IMAD R4, R89.reuse, R142, R4 ;  /* 0x0000008e59047224 */ /* 0x040fe400078e0204 */
[----:B------:R-:W-:Y:S03]  /*2e90*/  IMAD R3, R89, R144, R3 ;  /* 0x0000009059037224 */ /* 0x000fe600078e0203 */
[----:B------:R-:W-:Y:S02]  /*2ea0*/  IADD3 R26, R9, R4, RZ ;  /* 0x00000004091a7210 */ /* 0x000fe40007ffe0ff */
[----:B------:R-:W-:Y:S01]  /*2eb0*/  IADD3 R31, R11, R3, RZ ;  /* 0x000000030b1f7210 */ /* 0x000fe20007ffe0ff */
[----:B------:R-:W-:-:S05]  /*2ec0*/  @!P2 BRA `(.L_x_219) ;  /* 0x00001c900000a947 */ /* 0x000fca0003800000 */
[----:B------:R-:W-:Y:S01]  /*2ed0*/  ISETP.GE.AND P4, PT, R240, R67, PT ;  /* 0x00000043f000720c */ /* 0x000fe20003f86270 */
[----:B------:R-:W-:Y:S01]  /*2ee0*/  BSSY B0, `(.L_x_220) ;  /* 0x000001b000007945 */ /* 0x000fe20003800000 */
[----:B------:R-:W-:Y:S01]  /*2ef0*/  CS2R R44, SRZ ;  /* 0x00000000002c7805 */ /* 0x000fe2000001ff00 */
[----:B------:R-:W-:Y:S01]  /*2f00*/  CS2R R40, SRZ ;  /* 0x0000000000287805 */ /* 0x000fe2000001ff00 */
[----:B------:R-:W-:Y:S01]  /*2f10*/  CS2R R34, SRZ ;  /* 0x0000000000227805 */ /* 0x000fe2000001ff00 */
[----:B------:R-:W-:Y:S01]  /*2f20*/  CS2R R12, SRZ ;  /* 0x00000000000c7805 */ /* 0x000fe2000001ff00 */
[----:B------:R-:W-:Y:S07]  /*2f30*/  CS2R R2, SRZ ;  /* 0x0000000000027805 */ /* 0x000fee000001ff00 */
[----:B------:R-:W-:-:S05]  /*2f40*/  @P4 BRA `(.L_x_221) ;  /* 0x0000014000004947 */ /* 0x000fca0003800000 */
[----:B------:R-:W-:Y:S01]  /*2f50*/  IADD3 R2, P0, R100, R8, RZ ;  /* 0x0000000864027210 */ /* 0x000fe20007f1e0ff */
[----:B------:R-:W-:Y:S01]  /*2f60*/  CS2R R34, SRZ ;  /* 0x0000000000227805 */ /* 0x000fe2000001ff00 */
[----:B------:R-:W-:Y:S01]  /*2f70*/  CS2R R40, SRZ ;  /* 0x0000000000287805 */ /* 0x000fe2000001ff00 */
[----:B------:R-:W-:Y:S02]  /*2f80*/  CS2R R12, SRZ ;  /* 0x00000000000c7805 */ /* 0x000fe4000001ff00 */
[----:B------:R-:W-:Y:S01]  /*2f90*/  IMAD.X R4, R26, 0x1, R111, P0 ;  /* 0x000000011a047824 */ /* 0x000fe200000e066f */
[----:B------:R-:W-:Y:S05]  /*2fa0*/  IADD3 R3, P0, R98, R10, RZ ;  /* 0x0000000a62037210 */ /* 0x000fea0007f1e0ff */
[----:B------:R-:W-:Y:S01]  /*2fb0*/  IMAD.X R5, R31, 0x1, R109, P0 ;  /* 0x000000011f057824 */ /* 0x000fe200000e066d */
[C---:B------:R-:W-:Y:S04]  /*2fc0*/  LEA R6, P0, R2.reuse, c[0x0][0x270], 0x1 ;  /* 0x00009c0002067a11 */ /* 0x040fe800078008ff */
[----:B------:R-:W-:Y:S02]  /*2fd0*/  LEA.HI.X R7, R2, c[0x0][0x274], R4, 0x1, P0 ;  /* 0x00009d0002077a11 */ /* 0x000fe400000f0c04 */
[C---:B------:R-:W-:Y:S04]  /*2fe0*/  LEA R4, P0, R3.reuse, c[0x0][0x288], 0x1 ;  /* 0x0000a20003047a11 */ /* 0x040fe800078008ff */
[----:B------:R-:W-:Y:S02]  /*2ff0*/  LEA.HI.X R5, R3, c[0x0][0x28c], R5, 0x1, P0 ;  /* 0x0000a30003057a11 */ /* 0x000fe400000f0c05 */
[----:B------:R-:W-:Y:S01]  /*3000*/  ISETP.GE.AND P0, PT, R28, c[0x0][0x27c], PT ;  /* 0x00009f001c007a0c */ /* 0x000fe20003f06270 */
[----:B------:R-:W-:Y:S11]  /*3010*/  CS2R R2, SRZ ;  /* 0x0000000000027805 */ /* 0x000ff6000001ff00 */
[----:B------:R-:W-:Y:S01]  /*3020*/  @!UPT UIADD3 URZ, URZ, URZ, URZ ;  /* 0x0000003f3f3ff290 */ /* 0x000fe2000fffe03f */
[----:B------:R1:W5:Y:S04]  /*3030*/  @!P0 LDG.E.64 R34, [R6.64] ;  /* 0x0000000806228981 */ /* 0x000368000c1e1b00 */
[----:B------:R1:W5:Y:S01]  /*3040*/  @!P0 LDG.E.64 R2, [R4.64] ;  /* 0x0000000804028981 */ /* 0x000362000c1e1b00 */
[----:B------:R-:W-:Y:S11]  /*3050*/  ISETP.GE.AND P0, PT, R30, c[0x0][0x27c], PT ;  /* 0x00009f001e007a0c */ /* 0x000ff60003f06270 */
[----:B------:R-:W-:Y:S02]  /*3060*/  @!UPT UIADD3 URZ, URZ, URZ, URZ ;  /* 0x0000003f3f3ff290 */ /* 0x000fe4000fffe03f */
[----:B------:R1:W5:Y:S04]  /*3070*/  @!P0 LDG.E.64 R40, [R6.64+0x20] ;  /* 0x0000200806288981 */ /* 0x000368000c1e1b00 */
[----:B------:R1:W5:Y:S02]  /*3080*/  @!P0 LDG.E.64 R12, [R4.64+0x20] ;  /* 0x00002008040c8981 */ /* 0x000364000c1e1b00 */
.L_x_221:
[----:B------:R-:W-:Y:S05]  /*3090*/  BSYNC B0 ;  /* 0x0000000000007941 */ /* 0x000fea0003800000 */
.L_x_220:
[----:B------:R-:W-:Y:S01]  /*30a0*/  ISETP.GE.AND P3, PT, R139, R67, PT ;  /* 0x000000438b00720c */ /* 0x000fe20003f66270 */
[----:B-1---5:R-:W-:Y:S01]  /*30b0*/  IMAD.MOV.U32 R4, RZ, RZ, R40 ;  /* 0x000000ffff047224 */ /* 0x022fe200078e0028 */
[----:B------:R-:W-:Y:S01]  /*30c0*/  BSSY B0, `(.L_x_222) ;  /* 0x0000025000007945 */ /* 0x000fe20003800000 */
[----:B------:R-:W-:Y:S01]  /*30d0*/  IMAD.MOV.U32 R7, RZ, RZ, R41 ;  /* 0x000000ffff077224 */ /* 0x000fe200078e0029 */
[----:B------:R-:W-:Y:S01]  /*30e0*/  CS2R R42, SRZ ;  /* 0x00000000002a7805 */ /* 0x000fe2000001ff00 */
[----:B------:R-:W-:Y:S01]  /*30f0*/  IMAD.MOV.U32 R6, RZ, RZ, R34 ;  /* 0x000000ffff067224 */ /* 0x000fe200078e0022 */
[----:B------:R-:W-:Y:S01]  /*3100*/  CS2R R16, SRZ ;  /* 0x0000000000107805 */ /* 0x000fe2000001ff00 */
[----:B------:R-:W-:Y:S01]  /*3110*/  IMAD.MOV.U32 R5, RZ, RZ, R35 ;  /* 0x000000ffff057224 */ /* 0x000fe200078e0023 */
[----:B------:R-:W-:Y:S01]  /*3120*/  PRMT R50, R4, 0x5410, R7 ;  /* 0x0000541004327816 */ /* 0x000fe20000000007 */
[----:B------:R-:W-:Y:S01]  /*3130*/  CS2R R14, SRZ ;  /* 0x00000000000e7805 */ /* 0x000fe2000001ff00 */
[----:B------:R-:W-:Y:S02]  /*3140*/  MOV R4, R12 ;  /* 0x0000000c00047202 */ /* 0x000fe40000000f00 */
[----:B------:R-:W-:Y:S01]  /*3150*/  PRMT R38, R6, 0x5410, R5 ;  /* 0x0000541006267816 */ /* 0x000fe20000000005 */
[----:B------:R-:W-:Y:S01]  /*3160*/  IMAD.MOV.U32 R6, RZ, RZ, R13 ;  /* 0x000000ffff067224 */ /* 0x000fe200078e000d */
[----:B------:R-:W-:Y:S01]  /*3170*/  PRMT R19, R4, 0x7610, R19 ;  /* 0x0000761004137816 */ /* 0x000fe20000000013 */
[----:B------:R-:W-:Y:S01]  /*3180*/  IMAD.MOV.U32 R5, RZ, RZ, R2 ;  /* 0x000000ffff057224 */ /* 0x000fe200078e0002 */
[----:B------:R-:W-:Y:S02]  /*3190*/  MOV R4, R3 ;  /* 0x0000000300047202 */ /* 0x000fe40000000f00 */
[----:B------:R-:W-:Y:S02]  /*31a0*/  PRMT R19, R19, 0x5410, R6 ;  /* 0x0000541013137816 */ /* 0x000fe40000000006 */
[----:B------:R-:W-:Y:S01]  /*31b0*/  PRMT R18, R5, 0x5410, R4 ;  /* 0x0000541005127816 */ /* 0x000fe20000000004 */
[----:B------:R-:W-:-:S05]  /*31c0*/  @P3 BRA `(.L_x_223) ;  /* 0x0000014000003947 */ /* 0x000fca0003800000 */
[----:B------:R-:W-:Y:S01]  /*31d0*/  IADD3 R4, P1, P0, R100, R8, R173 ;  /* 0x0000000864047210 */ /* 0x000fe2000783e0ad */
[----:B------:R-:W-:Y:S01]  /*31e0*/  CS2R R42, SRZ ;  /* 0x00000000002a7805 */ /* 0x000fe2000001ff00 */
[----:B------:R-:W-:Y:S01]  /*31f0*/  CS2R R44, SRZ ;  /* 0x00000000002c7805 */ /* 0x000fe2000001ff00 */
[----:B------:R-:W-:Y:S01]  /*3200*/  CS2R R16, SRZ ;  /* 0x0000000000107805 */ /* 0x000fe2000001ff00 */
[----:B------:R-:W-:Y:S02]  /*3210*/  IADD3.X R7, R111, R26, R156, P1, P0 ;  /* 0x0000001a6f077210 */ /* 0x000fe40000fe049c */
[----:B------:R-:W-:Y:S04]  /*3220*/  IADD3 R5, P1, P0, R98, R10, R174 ;  /* 0x0000000a62057210 */ /* 0x000fe8000783e0ae */
[----:B------:R-:W-:Y:S02]  /*3230*/  IADD3.X R14, R109, R31, R157, P1, P0 ;  /* 0x0000001f6d0e7210 */ /* 0x000fe40000fe049d */
        /* <DEDUP_REMOVED lines=13> */
.L_x_223:
[----:B------:R-:W-:Y:S05]  /*3310*/  BSYNC B0 ;  /* 0x0000000000007941 */ /* 0x000fea0003800000 */
.L_x_222:
[----:B------:R-:W-:Y:S01]  /*3320*/  ISETP.GE.AND P2, PT, R149, R67, PT ;  /* 0x000000439500720c */ /* 0x000fe20003f46270 */
[----:B-1---5:R-:W-:Y:S01]  /*3330*/  IMAD.MOV.U32 R7, RZ, RZ, R44 ;  /* 0x000000ffff077224 */ /* 0x022fe200078e002c */
[----:B------:R-:W-:Y:S01]  /*3340*/  MOV R5, R42 ;  /* 0x0000002a00057202 */ /* 0x000fe20000000f00 */
[----:B------:R-:W-:Y:S01]  /*3350*/  IMAD.MOV.U32 R6, RZ, RZ, R45 ;  /* 0x000000ffff067224 */ /* 0x000fe200078e002d */
[----:B------:R-:W-:Y:S01]  /*3360*/  BSSY B0, `(.L_x_224) ;  /* 0x0000021000007945 */ /* 0x000fe20003800000 */
[----:B------:R-:W-:Y:S01]  /*3370*/  IMAD.MOV.U32 R4, RZ, RZ, R43 ;  /* 0x000000ffff047224 */ /* 0x000fe200078e002b */
[----:B------:R-:W-:Y:S01]  /*3380*/  CS2R R48, SRZ ;  /* 0x0000000000307805 */ /* 0x000fe2000001ff00 */
[----:B------:R-:W-:Y:S01]  /*3390*/  CS2R R46, SRZ ;  /* 0x00000000002e7805 */ /* 0x000fe2000001ff00 */
[----:B------:R-:W-:Y:S01]  /*33a0*/  PRMT R52, R7, 0x5410, R6 ;  /* 0x0000541007347816 */ /* 0x000fe20000000006 */
[----:B------:R-:W-:Y:S01]  /*33b0*/  IMAD.MOV.U32 R7, RZ, RZ, R16 ;  /* 0x000000ffff077224 */ /* 0x000fe200078e0010 */
[----:B------:R-:W-:Y:S01]  /*33c0*/  PRMT R51, R5, 0x5410, R4 ;  /* 0x0000541005337816 */ /* 0x000fe20000000004 */
[----:B------:R-:W-:Y:S01]  /*33d0*/  IMAD.MOV.U32 R5, RZ, RZ, R14 ;  /* 0x000000ffff057224 */ /* 0x000fe200078e000e */
[----:B------:R-:W-:Y:S01]  /*33e0*/  MOV R6, R17 ;  /* 0x0000001100067202 */ /* 0x000fe20000000f00 */
[----:B------:R-:W-:Y:S01]  /*33f0*/  CS2R R22, SRZ ;  /* 0x0000000000167805 */ /* 0x000fe2000001ff00 */
[----:B------:R-:W-:Y:S01]  /*3400*/  MOV R4, R15 ;  /* 0x0000000f00047202 */ /* 0x000fe20000000f00 */
[----:B------:R-:W-:Y:S01]  /*3410*/  CS2R R20, SRZ ;  /* 0x0000000000147805 */ /* 0x000fe2000001ff00 */
[----:B------:R-:W-:Y:S02]  /*3420*/  PRMT R25, R7, 0x5410, R6 ;  /* 0x0000541007197816 */ /* 0x000fe40000000006 */
[----:B------:R-:W-:Y:S01]  /*3430*/  PRMT R24, R5, 0x5410, R4 ;  /* 0x0000541005187816 */ /* 0x000fe20000000004 */
[----:B------:R-:W-:-:S05]  /*3440*/  @P2 BRA `(.L_x_225) ;  /* 0x0000012000002947 */ /* 0x000fca0003800000 */
[----:B------:R-:W-:Y:S01]  /*3450*/  IADD3 R4, P1, P0, R100, R171, R8 ;  /* 0x000000ab64047210 */ /* 0x000fe2000783e008 */
[----:B------:R-:W-:Y:S01]  /*3460*/  CS2R R48, SRZ ;  /* 0x0000000000307805 */ /* 0x000fe2000001ff00 */
[----:B------:R-:W-:Y:S02]  /*3470*/  CS2R R22, SRZ ;  /* 0x0000000000167805 */ /* 0x000fe4000001ff00 */
[----:B------:R-:W-:Y:S02]  /*3480*/  IADD3.X R7, R111, R154, R26, P1, P0 ;  /* 0x0000009a6f077210 */ /* 0x000fe40000fe041a */
[----:B------:R-:W-:Y:S04]  /*3490*/  IADD3 R5, P1, P0, R98, R172, R10 ;  /* 0x000000ac62057210 */ /* 0x000fe8000783e00a */
[----:B------:R-:W-:Y:S02]  /*34a0*/  IADD3.X R8, R109, R155, R31, P1, P0 ;  /* 0x0000009b6d087210 */ /* 0x000fe40000fe041f */
[C---:B------:R-:W-:Y:S04]  /*34b0*/  LEA R6, P0, R4.reuse, c[0x0][0x270], 0x1 ;  /* 0x00009c0004067a11 */ /* 0x040fe800078008ff */
[----:B------:R-:W-:Y:S02]  /*34c0*/  LEA.HI.X R7, R4, c[0x0][0x274], R7, 0x1, P0 ;  /* 0x00009d0004077a11 */ /* 0x000fe400000f0c07 */
[C---:B------:R-:W-:Y:S04]  /*34d0*/  LEA R4, P0, R5.reuse, c[0x0][0x288], 0x1 ;  /* 0x0000a20005047a11 */ /* 0x040fe800078008ff */
[----:B------:R-:W-:Y:S02]  /*34e0*/  LEA.HI.X R5, R5, c[0x0][0x28c], R8, 0x1, P0 ;  /* 0x0000a30005057a11 */ /* 0x000fe400000f0c08 */
[----:B------:R-:W-:Y:S11]  /*34f0*/  ISETP.GE.AND P0, PT, R28, c[0x0][0x27c], PT ;  /* 0x00009f001c007a0c */ /* 0x000ff60003f06270 */
[----:B------:R-:W-:Y:S02]  /*3500*/  @!UPT UIADD3 URZ, URZ, URZ, URZ ;  /* 0x0000003f3f3ff290 */ /* 0x000fe4000fffe03f */
[----:B------:R1:W5:Y:S04]  /*3510*/  @!P0 LDG.E.64 R46, [R6.64] ;  /* 0x00000008062e8981 */ /* 0x000368000c1e1b00 */
[----:B------:R1:W5:Y:S01]  /*3520*/  @!P0 LDG.E.64 R20, [R4.64] ;  /* 0x0000000804148981 */ /* 0x000362000c1e1b00 */
[----:B------:R-:W-:Y:S11]  /*3530*/  ISETP.GE.AND P0, PT, R30, c[0x0][0x27c], PT ;  /* 0x00009f001e007a0c */ /* 0x000ff60003f06270 */
[----:B------:R-:W-:Y:S02]  /*3540*/  @!UPT UIADD3 URZ, URZ, URZ, URZ ;  /* 0x0000003f3f3ff290 */ /* 0x000fe4000fffe03f */
[----:B------:R1:W5:Y:S04]  /*3550*/  @!P0 LDG.E.64 R48, [R6.64+0x20] ;  /* 0x0000200806308981 */ /* 0x000368000c1e1b00 */
[----:B------:R1:W5:Y:S02]  /*3560*/  @!P0 LDG.E.64 R22, [R4.64+0x20] ;  /* 0x0000200804168981 */ /* 0x000364000c1e1b00 */
.L_x_225:
[----:B------:R-:W-:Y:S05]  /*3570*/  BSYNC B0 ;  /* 0x0000000000007941 */ /* 0x000fea0003800000 */
.L_x_224:
[----:B-1---5:R-:W-:Y:S01]  /*3580*/  MOV R5, R46 ;  /* 0x0000002e00057202 */ /* 0x022fe20000000f00 */
[----:B------:R-:W-:Y:S01]  /*3590*/  IMAD.MOV.U32 R7, RZ, RZ, R48 ;  /* 0x000000ffff077224 */ /* 0x000fe200078e0030 */
[----:B------:R-:W-:Y:S01]  /*35a0*/  BSSY B1, `(.L_x_226) ;  /* 0x000007a000017945 */ /* 0x000fe20003800000 */
[----:B------:R-:W-:Y:S02]  /*35b0*/  IMAD.MOV.U32 R6, RZ, RZ, R49 ;  /* 0x000000ffff067224 */ /* 0x000fe400078e0031 */
[----:B------:R-:W-:Y:S03]  /*35c0*/  IMAD.MOV.U32 R4, RZ, RZ, R47 ;  /* 0x000000ffff047224 */ /* 0x000fe600078e002f */
[----:B------:R-:W-:Y:S01]  /*35d0*/  PRMT R54, R7, 0x5410, R6 ;  /* 0x0000541007367816 */ /* 0x000fe20000000006 */
[----:B------:R-:W-:Y:S01]  /*35e0*/  IMAD.MOV.U32 R7, RZ, RZ, R22 ;  /* 0x000000ffff077224 */ /* 0x000fe200078e0016 */
[----:B------:R-:W-:Y:S01]  /*35f0*/  PRMT R53, R5, 0x5410, R4 ;  /* 0x0000541005357816 */ /* 0x000fe20000000004 */
[----:B------:R-:W-:Y:S01]  /*3600*/  IMAD.MOV.U32 R5, RZ, RZ, R20 ;  /* 0x000000ffff057224 */ /* 0x000fe200078e0014 */
[----:B------:R-:W-:Y:S02]  /*3610*/  MOV R6, R23 ;  /* 0x0000001700067202 */ /* 0x000fe40000000f00 */
[----:B------:R-:W-:Y:S02]  /*3620*/  MOV R4, R21 ;  /* 0x0000001500047202 */ /* 0x000fe40000000f00 */
[----:B------:R-:W-:Y:S02]  /*3630*/  PRMT R27, R7, 0x5410, R6 ;  /* 0x00005410071b7816 */ /* 0x000fe40000000006 */
[----:B------:R-:W-:Y:S01]  /*3640*/  PRMT R26, R5, 0x5410, R4 ;  /* 0x00005410051a7816 */ /* 0x000fe20000000004 */
[----:B------:R-:W-:-:S05]  /*3650*/  @P4 BRA `(.L_x_227) ;  /* 0x000006e000004947 */ /* 0x000fca0003800000 */
[----:B------:R-:W-:Y:S01]  /*3660*/  BSSY B0, `(.L_x_228) ;  /* 0x0000036000007945 */ /* 0x000fe20003800000 */
[----:B------:R-:W-:-:S05]  /*3670*/  @P6 BRA `(.L_x_229) ;  /* 0x0000034000006947 */ /* 0x000fca0003800000 */
[----:B------:R-:W-:Y:S01]  /*3680*/  ISETP.GE.AND P0, PT, R28, c[0x0][0x27c], PT ;  /* 0x00009f001c007a0c */ /* 0x000fe20003f06270 */
[----:B------:R-:W1:Y:S11]  /*3690*/  LDS.128 R8, [R81+0x2800] ;  /* 0x0028000051087984 */ /* 0x000e760000000c00 */
[----:B------:R-:W-:Y:S01]  /*36a0*/  @!UPT UIADD3 URZ, URZ, URZ, URZ ;  /* 0x0000003f3f3ff290 */ /* 0x000fe2000fffe03f */
[----:B------:R-:W-:Y:S01]  /*36b0*/  @!P0 SHF.R.U64 R6, R2, 0x10, R3 ;  /* 0x0000001002068819 */ /* 0x000fe20000001203 */
[----:B------:R-:W-:Y:S01]  /*36c0*/  @!P0 HADD2.F32 R2, -RZ, R18.H0_H0 ;  /* 0x20000012ff028230 */ /* 0x000fe20000004100 */
[----:B------:R-:W-:Y:S01]  /*36d0*/  @!P0 SHF.R.U64 R37, R34, 0x10, R35 ;  /* 0x0000001022258819 */ /* 0x000fe20000001223 */
[----:B------:R-:W-:Y:S01]  /*36e0*/  @!P0 HADD2.F32 R34, -RZ, R38.H0_H0 ;  /* 0x20000026ff228230 */ /* 0x000fe20000004100 */
[----:B------:R-:W-:Y:S02]  /*36f0*/  @!P0 SHF.R.U32.HI R7, RZ, 0x10, R3 ;  /* 0x00000010ff078819 */ /* 0x000fe40000011603 */
[----:B------:R-:W-:Y:S01]  /*3700*/  @!P0 SHF.R.U32.HI R39, RZ, 0x10, R35 ;  /* 0x00000010ff278819 */ /* 0x000fe20000011623 */
[----:B------:R-:W-:Y:S04]  /*3710*/  @!P0 HADD2.F32 R37, -RZ, R37.H0_H0 ;  /* 0x20000025ff258230 */ /* 0x000fe80000004100 */
[----:B------:R-:W-:Y:S01]  /*3720*/  @!P0 HADD2.F32 R39, -RZ, R39.H0_H0 ;  /* 0x20000027ff278230 */ /* 0x000fe20000004100 */
[----:B-1----:R-:W-:Y:S02]  /*3730*/  @!P0 MOV R5, R8 ;  /* 0x0000000800058202 */ /* 0x002fe40000000f00 */
[----:B------:R-:W-:Y:S03]  /*3740*/  @!P0 MOV R4, R9 ;  /* 0x0000000900048202 */ /* 0x000fe60000000f00 */
[--C-:B------:R-:W-:Y:S02]  /*3750*/  @!P0 HADD2.F32 R31, -RZ, R5.reuse.H1_H1 ;  /* 0x30000005ff1f8230 */ /* 0x100fe40000004100 */
[----:B------:R-:W-:Y:S02]  /*3760*/  @!P0 HADD2.F32 R3, -RZ, R5.H0_H0 ;  /* 0x20000005ff038230 */ /* 0x000fe40000004100 */
[----:B------:R-:W-:Y:S01]  /*3770*/  @!P0 HADD2.F32 R5, -RZ, R6.H0_H0 ;  /* 0x20000006ff058230 */ /* 0x000fe20000004100 */
[-C--:B------:R-:W-:Y:S01]  /*3780*/  @!P0 FMUL.FTZ R55, R31, R2.reuse ;  /* 0x000000021f378220 */ /* 0x080fe20000410000 */
[--C-:B------:R-:W-:Y:S01]  /*3790*/  @!P0 HADD2.F32 R35, -RZ, R4.reuse.H1_H1 ;  /* 0x30000004ff238230 */ /* 0x100fe20000004100 */
[C---:B------:R-:W-:Y:S01]  /*37a0*/  @!P0 FMUL.FTZ R2, R3.reuse, R2 ;  /* 0x0000000203028220 */ /* 0x040fe20000410000 */
[----:B------:R-:W-:Y:S01]  /*37b0*/  @!P0 HADD2.F32 R4, -RZ, R4.H0_H0 ;  /* 0x20000004ff048230 */ /* 0x000fe20000004100 */
[----:B------:R-:W-:Y:S01]  /*37c0*/  @!P0 FFMA.FTZ R62, R3, R34, -R55 ;  /* 0x00000022033e8223 */ /* 0x000fe20000010837 */
[----:B------:R-:W-:Y:S01]  /*37d0*/  @!P0 MOV R6, R10 ;  /* 0x0000000a00068202 */ /* 0x000fe20000000f00 */
[-C--:B------:R-:W-:Y:S02]  /*37e0*/  @!P0 FMUL.FTZ R55, R35, R5.reuse ;  /* 0x0000000523378220 */ /* 0x080fe40000410000 */
[C---:B------:R-:W-:Y:S01]  /*37f0*/  @!P0 FMUL.FTZ R3, R4.reuse, R5 ;  /* 0x0000000504038220 */ /* 0x040fe20000410000 */
[----:B------:R-:W-:Y:S01]  /*3800*/  @!P0 MOV R5, R11 ;  /* 0x0000000b00058202 */ /* 0x000fe20000000f00 */
[----:B------:R-:W-:Y:S01]  /*3810*/  @!P0 FFMA.FTZ R2, R31, R34, R2 ;  /* 0x000000221f028223 */ /* 0x000fe20000010002 */
[----:B------:R-:W-:Y:S01]  /*3820*/  @!P0 HADD2.F32 R31, -RZ, R6.H1_H1 ;  /* 0x30000006ff1f8230 */ /* 0x000fe20000004100 */
[-C--:B------:R-:W-:Y:S01]  /*3830*/  @!P0 FFMA.FTZ R59, R4, R37.reuse, -R55 ;  /* 0x00000025043b8223 */ /* 0x080fe20000010837 */
[----:B------:R-:W-:Y:S01]  /*3840*/  @!P0 HADD2.F32 R4, -RZ, R18.H1_H1 ;  /* 0x30000012ff048230 */ /* 0x000fe20000004100 */
[----:B------:R-:W-:Y:S01]  /*3850*/  @!P0 FFMA.FTZ R3, R35, R37, R3 ;  /* 0x0000002523038223 */ /* 0x000fe20000010003 */
[----:B------:R-:W-:Y:S02]  /*3860*/  @!P0 HADD2.F32 R18, -RZ, R7.H0_H0 ;  /* 0x20000007ff128230 */ /* 0x000fe40000004100 */
[----:B------:R-:W-:Y:S02]  /*3870*/  @!P0 HADD2.F32 R7, -RZ, R6.H0_H0 ;  /* 0x20000006ff078230 */ /* 0x000fe40000004100 */
[--C-:B------:R-:W-:Y:S02]  /*3880*/  @!P0 HADD2.F32 R6, -RZ, R5.reuse.H0_H0 ;  /* 0x20000005ff068230 */ /* 0x100fe40000004100 */
[----:B------:R-:W-:Y:S02]  /*3890*/  @!P0 HADD2.F32 R34, -RZ, R38.H1_H1 ;  /* 0x30000026ff228230 */ /* 0x000fe40000004100 */
[----:B------:R-:W-:Y:S01]  /*38a0*/  @!P0 HADD2.F32 R38, -RZ, R5.H1_H1 ;  /* 0x30000005ff268230 */ /* 0x000fe20000004100 */
[-C--:B------:R-:W-:Y:S02]  /*38b0*/  @!P0 FMUL.FTZ R5, R31, R4.reuse ;  /* 0x000000041f058220 */ /* 0x080fe40000410000 */
[C---:B------:R-:W-:Y:S02]  /*38c0*/  @!P0 FMUL.FTZ R4, R7.reuse, R4 ;  /* 0x0000000407048220 */ /* 0x040fe40000410000 */
[----:B------:R-:W-:Y:S01]  /*38d0*/  @!P0 FFMA.FTZ R58, R7, R34, -R5 ;  /* 0x00000022073a8223 */ /* 0x000fe20000010805 */
[----:B------:R-:W-:Y:S01]  /*38e0*/  @!P0 F2FP.PACK_AB R7, R2, R62 ;  /* 0x0000003e0207823e */ /* 0x000fe200000000ff */
[-C--:B------:R-:W-:Y:S02]  /*38f0*/  @!P0 FMUL.FTZ R5, R6, R18.reuse ;  /* 0x0000001206058220 */ /* 0x080fe40000410000 */
[----:B------:R-:W-:Y:S01]  /*3900*/  @!P0 FMUL.FTZ R55, R38, R18 ;  /* 0x0000001226378220 */ /* 0x000fe20000410000 */
[----:B------:R-:W-:Y:S01]  /*3910*/  @!P0 MOV R8, R7 ;  /* 0x0000000700088202 */ /* 0x000fe20000000f00 */
[----:B------:R-:W-:Y:S02]  /*3920*/  @!P0 FFMA.FTZ R4, R31, R34, R4 ;  /* 0x000000221f048223 */ /* 0x000fe40000010004 */
[----:B------:R-:W-:Y:S01]  /*3930*/  @!P0 FFMA.FTZ R55, R6, R39, -R55 ;  /* 0x0000002706378223 */ /* 0x000fe20000010837 */
[----:B------:R-:W-:Y:S01]  /*3940*/  @!P0 F2FP.PACK_AB R6, R3, R59 ;  /* 0x0000003b0306823e */ /* 0x000fe200000000ff */
[----:B------:R-:W-:Y:S01]  /*3950*/  @!P0 FFMA.FTZ R5, R38, R39, R5 ;  /* 0x0000002726058223 */ /* 0x000fe20000010005 */
[----:B------:R-:W-:Y:S02]  /*3960*/  @!P0 F2FP.PACK_AB R3, R4, R58 ;  /* 0x0000003a0403823e */ /* 0x000fe400000000ff */
[----:B------:R-:W-:Y:S02]  /*3970*/  @!P0 MOV R9, R6 ;  /* 0x0000000600098202 */ /* 0x000fe40000000f00 */
[----:B------:R-:W-:Y:S02]  /*3980*/  @!P0 F2FP.PACK_AB R2, R5, R55 ;  /* 0x000000370502823e */ /* 0x000fe400000000ff */
[----:B------:R-:W-:Y:S02]  /*3990*/  @!P0 MOV R10, R3 ;  /* 0x00000003000a8202 */ /* 0x000fe40000000f00 */
[----:B------:R-:W-:Y:S05]  /*39a0*/  @!P0 MOV R11, R2 ;  /* 0x00000002000b8202 */ /* 0x000fea0000000f00 */
[----:B------:R1:W-:Y:S02]  /*39b0*/  STG.E.128 [R56.64], R8 ;  /* 0x0000000838007986 */ /* 0x0003e4000c101d08 */
.L_x_229:
[----:B------:R-:W-:Y:S05]  /*39c0*/  BSYNC B0 ;  /* 0x0000000000007941 */ /* 0x000fea0003800000 */
.L_x_228:
[----:B------:R-:W-:Y:S11]  /*39d0*/  LOP3.LUT P0, RZ, R245, 0x2, RZ, 0xc0, !PT ;  /* 0x00000002f5ff7812 */ /* 0x000ff6000780c0ff */
[----:B------:R-:W-:Y:S02]  /*39e0*/  @!UPT UIADD3 URZ, URZ, URZ, URZ ;  /* 0x0000003f3f3ff290 */ /* 0x000fe4000fffe03f */
[----:B------:R-:W-:-:S05]  /*39f0*/  @P0 BRA `(.L_x_227) ;  /* 0x0000034000000947 */ /* 0x000fca0003800000 */
[----:B------:R-:W-:Y:S01]  /*3a00*/  ISETP.GE.AND P0, PT, R30, c[0x0][0x27c], PT ;  /* 0x00009f001e007a0c */ /* 0x000fe20003f06270 */
[----:B-1----:R-:W1:Y:S11]  /*3a10*/  LDS.128 R8, [R82+0x2800] ;  /* 0x0028000052087984 */ /* 0x002e760000000c00 */
[----:B------:R-:W-:Y:S01]  /*3a20*/  @!UPT UIADD3 URZ, URZ, URZ, URZ ;  /* 0x0000003f3f3ff290 */ /* 0x000fe2000fffe03f */
[----:B------:R-:W-:Y:S01]  /*3a30*/  @!P0 HADD2.F32 R2, -RZ, R19.H0_H0 ;  /* 0x20000013ff028230 */ /* 0x000fe20000004100 */
[----:B------:R-:W-:Y:S01]  /*3a40*/  @!P0 SHF.R.U64 R5, R12, 0x10, R13 ;  /* 0x000000100c058819 */ /* 0x000fe2000000120d */
[----:B------:R-:W-:Y:S01]  /*3a50*/  @!P0 HADD2.F32 R12, -RZ, R50.H0_H0 ;  /* 0x20000032ff0c8230 */ /* 0x000fe20000004100 */
[----:B------:R-:W-:Y:S02]  /*3a60*/  @!P0 SHF.R.U64 R18, R40, 0x10, R41 ;  /* 0x0000001028128819 */ /* 0x000fe40000001229 */
[----:B------:R-:W-:Y:S01]  /*3a70*/  @!P0 SHF.R.U32.HI R7, RZ, 0x10, R13 ;  /* 0x00000010ff078819 */ /* 0x000fe2000001160d */
[----:B------:R-:W-:Y:S01]  /*3a80*/  @!P0 HADD2.F32 R5, -RZ, R5.H0_H0 ;  /* 0x20000005ff058230 */ /* 0x000fe20000004100 */
[----:B------:R-:W-:Y:S01]  /*3a90*/  @!P0 SHF.R.U32.HI R35, RZ, 0x10, R41 ;  /* 0x00000010ff238819 */ /* 0x000fe20000011629 */
[----:B------:R-:W-:Y:S04]  /*3aa0*/  @!P0 HADD2.F32 R18, -RZ, R18.H0_H0 ;  /* 0x20000012ff128230 */ /* 0x000fe80000004100 */
[----:B------:R-:W-:Y:S01]  /*3ab0*/  @!P0 HADD2.F32 R35, -RZ, R35.H0_H0 ;  /* 0x20000023ff238230 */ /* 0x000fe20000004100 */
[----:B-1----:R-:W-:Y:S02]  /*3ac0*/  @!P0 MOV R3, R8 ;  /* 0x0000000800038202 */ /* 0x002fe40000000f00 */
[----:B------:R-:W-:Y:S03]  /*3ad0*/  @!P0 MOV R4, R9 ;  /* 0x0000000900048202 */ /* 0x000fe60000000f00 */
[--C-:B------:R-:W-:Y:S02]  /*3ae0*/  @!P0 HADD2.F32 R6, -RZ, R3.reuse.H1_H1 ;  /* 0x30000003ff068230 */ /* 0x100fe40000004100 */
[----:B------:R-:W-:Y:S02]  /*3af0*/  @!P0 HADD2.F32 R3, -RZ, R3.H0_H0 ;  /* 0x20000003ff038230 */ /* 0x000fe40000004100 */
[--C-:B------:R-:W-:Y:S01]  /*3b00*/  @!P0 HADD2.F32 R13, -RZ, R4.reuse.H1_H1 ;  /* 0x30000004ff0d8230 */ /* 0x100fe20000004100 */
[CC--:B------:R-:W-:Y:S01]  /*3b10*/  @!P0 FMUL.FTZ R31, R6.reuse, R2.reuse ;  /* 0x00000002061f8220 */ /* 0x0c0fe20000410000 */
[----:B------:R-:W-:Y:S01]  /*3b20*/  @!P0 HADD2.F32 R4, -RZ, R4.H0_H0 ;  /* 0x20000004ff048230 */ /* 0x000fe20000004100 */
[C---:B------:R-:W-:Y:S02]  /*3b30*/  @!P0 FMUL.FTZ R2, R3.reuse, R2 ;  /* 0x0000000203028220 */ /* 0x040fe40000410000 */
[-C--:B------:R-:W-:Y:S02]  /*3b40*/  @!P0 FFMA.FTZ R40, R3, R12.reuse, -R31 ;  /* 0x0000000c03288223 */ /* 0x080fe4000001081f */
[----:B------:R-:W-:Y:S01]  /*3b50*/  @!P0 FFMA.FTZ R2, R6, R12, R2 ;  /* 0x0000000c06028223 */ /* 0x000fe20000010002 */
[----:B------:R-:W-:Y:S01]  /*3b60*/  @!P0 MOV R6, R10 ;  /* 0x0000000a00068202 */ /* 0x000fe20000000f00 */
[CC--:B------:R-:W-:Y:S01]  /*3b70*/  @!P0 FMUL.FTZ R31, R13.reuse, R5.reuse ;  /* 0x000000050d1f8220 */ /* 0x0c0fe20000410000 */
[----:B------:R-:W-:Y:S01]  /*3b80*/  @!P0 HADD2.F32 R12, -RZ, R7.H0_H0 ;  /* 0x20000007ff0c8230 */ /* 0x000fe20000004100 */
[C---:B------:R-:W-:Y:S01]  /*3b90*/  @!P0 FMUL.FTZ R3, R4.reuse, R5 ;  /* 0x0000000504038220 */ /* 0x040fe20000410000 */
[----:B------:R-:W-:Y:S01]  /*3ba0*/  @!P0 MOV R5, R11 ;  /* 0x0000000b00058202 */ /* 0x000fe20000000f00 */
[-C--:B------:R-:W-:Y:S01]  /*3bb0*/  @!P0 FFMA.FTZ R39, R4, R18.reuse, -R31 ;  /* 0x0000001204278223 */ /* 0x080fe2000001081f */
[----:B------:R-:W-:Y:S01]  /*3bc0*/  @!P0 HADD2.F32 R4, -RZ, R19.H1_H1 ;  /* 0x30000013ff048230 */ /* 0x000fe20000004100 */
[----:B------:R-:W-:Y:S01]  /*3bd0*/  @!P0 FFMA.FTZ R3, R13, R18, R3 ;  /* 0x000000120d038223 */ /* 0x000fe20000010003 */
[--C-:B------:R-:W-:Y:S02]  /*3be0*/  @!P0 HADD2.F32 R19, -RZ, R6.reuse.H1_H1 ;  /* 0x30000006ff138230 */ /* 0x100fe40000004100 */
        /* <DEDUP_REMOVED lines=20> */
[----:B------:R1:W-:Y:S02]  /*3d30*/  STG.E.128 [R56.64+0x40], R8 ;  /* 0x0000400838007986 */ /* 0x0003e4000c101d08 */
.L_x_227:
[----:B------:R-:W-:Y:S05]  /*3d40*/  BSYNC B1 ;  /* 0x0000000000017941 */ /* 0x000fea0003800000 */
.L_x_226:
[----:B------:R-:W-:Y:S01]  /*3d50*/  BSSY B1, `(.L_x_230) ;  /* 0x0000070000017945 */ /* 0x000fe20003800000 */
[----:B------:R-:W-:-:S05]  /*3d60*/  @P3 BRA `(.L_x_231) ;  /* 0x000006e000003947 */ /* 0x000fca0003800000 */
[----:B------:R-:W-:Y:S01]  /*3d70*/  BSSY B0, `(.L_x_232) ;  /* 0x0000036000007945 */ /* 0x000fe20003800000 */
[----:B------:R-:W-:-:S05]  /*3d80*/  @P6 BRA `(.L_x_233) ;  /* 0x0000034000006947 */ /* 0x000fca0003800000 */
[----:B------:R-:W-:Y:S01]  /*3d90*/  ISETP.GE.AND P0, PT, R28, c[0x0][0x27c], PT ;  /* 0x00009f001c007a0c */ /* 0x000fe20003f06270 */
[----:B-1----:R-:W1:Y:S11]  /*3da0*/  LDS.128 R8, [R81+0x3800] ;  /* 0x0038000051087984 */ /* 0x002e760000000c00 */
[----:B------:R-:W-:Y:S01]  /*3db0*/  @!UPT UIADD3 URZ, URZ, URZ, URZ ;  /* 0x0000003f3f3ff290 */ /* 0x000fe2000fffe03f */
[----:B------:R-:W-:Y:S01]  /*3dc0*/  @!P0 HADD2.F32 R2, -RZ, R24.H0_H0 ;  /* 0x20000018ff028230 */ /* 0x000fe20000004100 */
[----:B------:R-:W-:Y:S01]  /*3dd0*/  @!P0 SHF.R.U64 R5, R14, 0x10, R15 ;  /* 0x000000100e058819 */ /* 0x000fe2000000120f */
[--C-:B------:R-:W-:Y:S01]  /*3de0*/  @!P0 HADD2.F32 R12, -RZ, R51.reuse.H0_H0 ;  /* 0x20000033ff0c8230 */ /* 0x100fe20000004100 */
[----:B------:R-:W-:Y:S01]  /*3df0*/  @!P0 SHF.R.U64 R14, R42, 0x10, R43 ;  /* 0x000000102a0e8819 */ /* 0x000fe2000000122b */
[----:B------:R-:W-:Y:S01]  /*3e00*/  @!P0 HADD2.F32 R18, -RZ, R51.H1_H1 ;  /* 0x30000033ff128230 */ /* 0x000fe20000004100 */
[----:B------:R-:W-:Y:S01]  /*3e10*/  @!P0 SHF.R.U32.HI R7, RZ, 0x10, R15 ;  /* 0x00000010ff078819 */ /* 0x000fe2000001160f */
[----:B------:R-:W-:Y:S01]  /*3e20*/  @!P0 HADD2.F32 R5, -RZ, R5.H0_H0 ;  /* 0x20000005ff058230 */ /* 0x000fe20000004100 */
[----:B------:R-:W-:Y:S01]  /*3e30*/  @!P0 SHF.R.U32.HI R31, RZ, 0x10, R43 ;  /* 0x00000010ff1f8819 */ /* 0x000fe2000001162b */
        /* <DEDUP_REMOVED lines=22> */
[----:B------:R-:W-:Y:S01]  /*3fa0*/  @!P0 HADD2.F32 R19, -RZ, R5.H1_H1 ;  /* 0x30000005ff138230 */ /* 0x000fe20000004100 */
[-C--:B------:R-:W-:Y:S01]  /*3fb0*/  @!P0 FMUL.FTZ R5, R15, R4.reuse ;  /* 0x000000040f058220 */ /* 0x080fe20000410000 */
[----:B------:R-:W-:Y:S01]  /*3fc0*/  @!P0 HADD2.F32 R24, -RZ, R31.H0_H0 ;  /* 0x2000001fff188230 */ /* 0x000fe20000004100 */
[C---:B------:R-:W-:Y:S02]  /*3fd0*/  @!P0 FMUL.FTZ R4, R7.reuse, R4 ;  /* 0x0000000407048220 */ /* 0x040fe40000410000 */
[----:B------:R-:W-:Y:S01]  /*3fe0*/  @!P0 FFMA.FTZ R34, R7, R18, -R5 ;  /* 0x0000001207228223 */ /* 0x000fe20000010805 */
[----:B------:R-:W-:Y:S01]  /*3ff0*/  @!P0 F2FP.PACK_AB R7, R2, R37 ;  /* 0x000000250207823e */ /* 0x000fe200000000ff */
[CC--:B------:R-:W-:Y:S02]  /*4000*/  @!P0 FMUL.FTZ R5, R6.reuse, R12.reuse ;  /* 0x0000000c06058220 */ /* 0x0c0fe40000410000 */
[----:B------:R-:W-:Y:S01]  /*4010*/  @!P0 FMUL.FTZ R31, R19, R12 ;  /* 0x0000000c131f8220 */ /* 0x000fe20000410000 */
[----:B------:R-:W-:Y:S01]  /*4020*/  @!P0 MOV R8, R7 ;  /* 0x0000000700088202 */ /* 0x000fe20000000f00 */
[----:B------:R-:W-:Y:S02]  /*4030*/  @!P0 FFMA.FTZ R4, R15, R18, R4 ;  /* 0x000000120f048223 */ /* 0x000fe40000010004 */
[-C--:B------:R-:W-:Y:S01]  /*4040*/  @!P0 FFMA.FTZ R31, R6, R24.reuse, -R31 ;  /* 0x00000018061f8223 */ /* 0x080fe2000001081f */
        /* <DEDUP_REMOVED lines=8> */
.L_x_233:
[----:B------:R-:W-:Y:S05]  /*40d0*/  BSYNC B0 ;  /* 0x0000000000007941 */ /* 0x000fea0003800000 */
.L_x_232:
        /* <DEDUP_REMOVED lines=38> */
[-C--:B------:R-:W-:Y:S02]  /*4340*/  @!P0 FMUL.FTZ R5, R15, R4.reuse ;  /* 0x000000040f058220 */ /* 0x080fe40000410000 */
        /* <DEDUP_REMOVED lines=16> */
.L_x_231:
[----:B------:R-:W-:Y:S05]  /*4450*/  BSYNC B1 ;  /* 0x0000000000017941 */ /* 0x000fea0003800000 */
.L_x_230:
        /* <DEDUP_REMOVED lines=55> */
.L_x_236:
[----:B------:R-:W-:Y:S05]  /*47d0*/  BSYNC B0 ;  /* 0x0000000000007941 */ /* 0x000fea0003800000 */
.L_x_235:
        /* <DEDUP_REMOVED lines=54> */
[----:B------:R1:W-:Y:S01]  /*4b40*/  STG.E.128 [R64.64+0x40], R8 ;  /* 0x0000400840007986 */ /* 0x0003e2000c101d08 */
[----:B------:R-:W-:-:S05]  /*4b50*/  BRA `(.L_x_234) ;  /* 0x00001c9000007947 */ /* 0x000fca0003800000 */
.L_x_219:
[----:B------:R-:W-:Y:S01]  /*4b60*/  ISETP.GE.AND P0, PT, R139, R67, PT ;  /* 0x000000438b00720c */ /* 0x000fe20003f06270 */
[----:B------:R-:W-:Y:S01]  /*4b70*/  CS2R R58, SRZ ;  /* 0x00000000003a7805 */ /* 0x000fe2000001ff00 */
[----:B------:R-:W-:Y:S01]  /*4b80*/  CS2R R56, SRZ ;  /* 0x0000000000387805 */ /* 0x000fe2000001ff00 */
[----:B------:R-:W-:Y:S01]  /*4b90*/  CS2R R22, SRZ ;  /* 0x0000000000167805 */ /* 0x000fe2000001ff00 */
[----:B------:R-:W-:Y:S01]  /*4ba0*/  ISETP.GE.OR P3, PT, R32, c[0x0][0x27c], P0 ;  /* 0x00009f0020007a0c */ /* 0x000fe20000766670 */
[----:B------:R-:W-:Y:S01]  /*4bb0*/  CS2R R20, SRZ ;  /* 0x0000000000147805 */ /* 0x000fe2000001ff00 */
[----:B------:R-:W-:Y:S01]  /*4bc0*/  CS2R R62, SRZ ;  /* 0x00000000003e7805 */ /* 0x000fe2000001ff00 */
[----:B------:R-:W-:Y:S01]  /*4bd0*/  CS2R R60, SRZ ;  /* 0x00000000003c7805 */ /* 0x000fe2000001ff00 */
[----:B------:R-:W-:Y:S01]  /*4be0*/  CS2R R24, SRZ ;  /* 0x0000000000187805 */ /* 0x000fe2000001ff00 */
[----:B------:R-:W-:Y:S01]  /*4bf0*/  CS2R R42, SRZ ;  /* 0x00000000002a7805 */ /* 0x000fe2000001ff00 */
[----:B------:R-:W-:Y:S01]  /*4c00*/  CS2R R40, SRZ ;  /* 0x0000000000287805 */ /* 0x000fe2000001ff00 */
[----:B------:R-:W-:Y:S06]  /*4c10*/  BSSY B0, `(.L_x_237) ;  /* 0x00000b9000007945 */ /* 0x000fec0003800000 */
[----:B------:R-:W-:Y:S04]  /*4c20*/  @!P3 IADD3 R3, P1, P0, R96, R8, R173 ;  /* 0x000000086003b210 */ /* 0x000fe8000783e0ad */
[----:B------:R-:W-:Y:S02]  /*4c30*/  @!P3 IADD3.X R6, R108, R26, R156, P1, P0 ;  /* 0x0000001a6c06b210 */ /* 0x000fe40000fe049c */
[----:B------:R-:W-:Y:S04]  /*4c40*/  @!P3 IADD3 R4, P1, P0, R94, R10, R174 ;  /* 0x0000000a5e04b210 */ /* 0x000fe8000783e0ae */
[----:B------:R-:W-:Y:S02]  /*4c50*/  @!P3 IADD3.X R7, R107, R31, R157, P1, P0 ;  /* 0x0000001f6b07b210 */ /* 0x000fe40000fe049d */
[----:B------:R-:W-:Y:S04]  /*4c60*/  ISETP.GE.AND P0, PT, R149, R67, PT ;  /* 0x000000439500720c */ /* 0x000fe80003f06270 */
[----:B------:R-:W-:Y:S11]  /*4c70*/  ISETP.GE.OR P2, PT, R32, c[0x0][0x27c], P0 ;  /* 0x00009f0020007a0c */ /* 0x000ff60000746670 */
[----:B------:R-:W-:Y:S02]  /*4c80*/  @!UPT UIADD3 URZ, URZ, URZ, URZ ;  /* 0x0000003f3f3ff290 */ /* 0x000fe4000fffe03f */
[----:B------:R-:W-:Y:S04]  /*4c90*/  @!P2 IADD3 R5, P1, P0, R96, R171, R8 ;  /* 0x000000ab6005a210 */ /* 0x000fe8000783e008 */
[----:B------:R-:W-:Y:S02]  /*4ca0*/  @!P2 IADD3.X R11, R108, R154, R26, P1, P0 ;  /* 0x0000009a6c0ba210 */ /* 0x000fe40000fe041a */
[----:B------:R-:W-:Y:S04]  /*4cb0*/  @!P2 IADD3 R9, P1, P0, R94, R172, R10 ;  /* 0x000000ac5e09a210 */ /* 0x000fe8000783e00a */
[----:B------:R-:W-:Y:S02]  /*4cc0*/  @!P2 IADD3.X R15, R107, R155, R31, P1, P0 ;  /* 0x0000009b6b0fa210 */ /* 0x000fe40000fe041f */
[C---:B------:R-:W-:Y:S04]  /*4cd0*/  @!P3 LEA R2, P0, R3.reuse, c[0x0][0x270], 0x1 ;  /* 0x00009c000302ba11 */ /* 0x040fe800078008ff */
[----:B------:R-:W-:Y:S02]  /*4ce0*/  @!P3 LEA.HI.X R3, R3, c[0x0][0x274], R6, 0x1, P0 ;  /* 0x00009d000303ba11 */ /* 0x000fe400000f0c06 */
[C---:B------:R-:W-:Y:S03]  /*4cf0*/  @!P3 LEA R6, P0, R4.reuse, c[0x0][0x288], 0x1 ;  /* 0x0000a2000406ba11 */ /* 0x040fe600078008ff */
[----:B------:R1:W2:Y:S01]  /*4d00*/  @!P3 LDG.E.128 R56, [R2.64] ;  /* 0x000000080238b981 */ /* 0x0002a2000c1e1d00 */
[----:B------:R-:W-:Y:S02]  /*4d10*/  @!P3 LEA.HI.X R7, R4, c[0x0][0x28c], R7, 0x1, P0 ;  /* 0x0000a3000407ba11 */ /* 0x000fe400000f0c07 */
[C---:B------:R-:W-:Y:S04]  /*4d20*/  @!P2 LEA R12, P0, R5.reuse, c[0x0][0x270], 0x1 ;  /* 0x00009c00050caa11 */ /* 0x040fe800078008ff */
[----:B------:R-:W-:Y:S01]  /*4d30*/  @!P2 LEA.HI.X R13, R5, c[0x0][0x274], R11, 0x1, P0 ;  /* 0x00009d00050daa11 */ /* 0x000fe200000f0c0b */
[----:B------:R3:W4:Y:S01]  /*4d40*/  @!P3 LDG.E.128 R20, [R6.64] ;  /* 0x000000080614b981 */ /* 0x000722000c1e1d00 */
[C---:B------:R-:W-:Y:S04]  /*4d50*/  @!P2 LEA R14, P0, R9.reuse, c[0x0][0x288], 0x1 ;  /* 0x0000a200090eaa11 */ /* 0x040fe800078008ff */
[----:B------:R-:W-:Y:S02]  /*4d60*/  @!P2 LEA.HI.X R15, R9, c[0x0][0x28c], R15, 0x1, P0 ;  /* 0x0000a300090faa11 */ /* 0x000fe400000f0c0f */
[-C--:B------:R-:W-:Y:S01]  /*4d70*/  ISETP.GE.AND P0, PT, R240, R67.reuse, PT ;  /* 0x00000043f000720c */ /* 0x080fe20003f06270 */
[----:B------:R-:W4:Y:S03]  /*4d80*/  @!P2 LDG.E.128 R60, [R12.64] ;  /* 0x000000080c3ca981 */ /* 0x000f26000c1e1d00 */
[----:B------:R-:W-:Y:S11]  /*4d90*/  ISETP.GE.OR P0, PT, R32, c[0x0][0x27c], P0 ;  /* 0x00009f0020007a0c */ /* 0x000ff60000706670 */
[----:B------:R-:W-:Y:S02]  /*4da0*/  @!UPT UIADD3 URZ, URZ, URZ, URZ ;  /* 0x0000003f3f3ff290 */ /* 0x000fe4000fffe03f */
[----:B------:R-:W-:Y:S01]  /*4db0*/  @!P0 IADD3 R4, P1, R96, R8, RZ ;  /* 0x0000000860048210 */ /* 0x000fe20007f3e0ff */
[----:B---3--:R-:W-:Y:S04]  /*4dc0*/  CS2R R6, SRZ ;  /* 0x0000000000067805 */ /* 0x008fe8000001ff00 */
[----:B------:R-:W-:Y:S01]  /*4dd0*/  @!P0 IMAD.X R5, R26, 0x1, R108, P1 ;  /* 0x000000011a058824 */ /* 0x000fe200008e066c */
[C---:B------:R-:W-:Y:S01]  /*4de0*/  @!P0 LEA R8, P1, R4.reuse, c[0x0][0x270], 0x1 ;  /* 0x00009c0004088a11 */ /* 0x040fe200078208ff */
[----:B------:R-:W-:Y:S03]  /*4df0*/  CS2R R26, SRZ ;  /* 0x00000000001a7805 */ /* 0x000fe6000001ff00 */
[----:B------:R-:W-:Y:S02]  /*4e00*/  @!P0 LEA.HI.X R9, R4, c[0x0][0x274], R5, 0x1, P1 ;  /* 0x00009d0004098a11 */ /* 0x000fe400008f0c05 */
[----:B-1----:R-:W-:Y:S01]  /*4e10*/  @!P0 IADD3 R3, P1, R94, R10, RZ ;  /* 0x0000000a5e038210 */ /* 0x002fe20007f3e0ff */
[----:B------:R1:W3:Y:S04]  /*4e20*/  @!P2 LDG.E.128 R24, [R14.64] ;  /* 0x000000080e18a981 */ /* 0x0002e8000c1e1d00 */
[----:B------:R-:W-:Y:S01]  /*4e30*/  @!P0 IMAD.X R4, R31, 0x1, R107, P1 ;  /* 0x000000011f048824 */ /* 0x000fe200008e066b */
[C---:B------:R-:W-:Y:S03]  /*4e40*/  @!P0 LEA R2, P1, R3.reuse, c[0x0][0x288], 0x1 ;  /* 0x0000a20003028a11 */ /* 0x040fe600078208ff */
[----:B------:R2:W5:Y:S01]  /*4e50*/  @!P0 LDG.E.128 R40, [R8.64] ;  /* 0x0000000808288981 */ /* 0x000562000c1e1d00 */
[----:B------:R-:W-:Y:S02]  /*4e60*/  @!P0 LEA.HI.X R3, R3, c[0x0][0x28c], R4, 0x1, P1 ;  /* 0x0000a30003038a11 */ /* 0x000fe400008f0c04 */
[----:B------:R-:W-:Y:S01]  /*4e70*/  CS2R R4, SRZ ;  /* 0x0000000000047805 */ /* 0x000fe2000001ff00 */
[----:B------:R-:W-:Y:S05]  /*4e80*/  ISETP.GE.OR P1, PT, R240, R67, P6 ;  /* 0x00000043f000720c */ /* 0x000fea0003726670 */
[----:B------:R1:W5:Y:S01]  /*4e90*/  @!P0 LDG.E.128 R4, [R2.64] ;  /* 0x0000000802048981 */ /* 0x000362000c1e1d00 */
[----:B------:R-:W-:Y:S01]  /*4ea0*/  ISETP.GE.AND P0, PT, R32, c[0x0][0x27c], PT ;  /* 0x00009f0020007a0c */ /* 0x000fe20003f06270 */
[----:B--2---:R-:W-:Y:S02]  /*4eb0*/  IMAD.MOV.U32 R9, RZ, RZ, R58 ;  /* 0x000000ffff097224 */ /* 0x004fe400078e003a */
[----:B------:R-:W-:Y:S02]  /*4ec0*/  IMAD.MOV.U32 R8, RZ, RZ, R59 ;  /* 0x000000ffff087224 */ /* 0x000fe400078e003b */
[----:B-1----:R-:W-:Y:S02]  /*4ed0*/  IMAD.MOV.U32 R3, RZ, RZ, R56 ;  /* 0x000000ffff037224 */ /* 0x002fe400078e0038 */
[----:B------:R-:W-:Y:S01]  /*4ee0*/  IMAD.MOV.U32 R2, RZ, RZ, R57 ;  /* 0x000000ffff027224 */ /* 0x000fe200078e0039 */
[----:B------:R-:W-:Y:S01]  /*4ef0*/  PRMT R64, R8, 0x5410, R9 ;  /* 0x0000541008407816 */ /* 0x000fe20000000009 */
[----:B----4-:R-:W-:Y:S02]  /*4f00*/  IMAD.MOV.U32 R9, RZ, RZ, R22 ;  /* 0x000000ffff097224 */ /* 0x010fe400078e0016 */
[----:B------:R-:W-:Y:S01]  /*4f10*/  IMAD.MOV.U32 R8, RZ, RZ, R23 ;  /* 0x000000ffff087224 */ /* 0x000fe200078e0017 */
[----:B------:R-:W-:Y:S01]  /*4f20*/  PRMT R51, R3, 0x5410, R2 ;  /* 0x0000541003337816 */ /* 0x000fe20000000002 */
[----:B------:R-:W-:Y:S02]  /*4f30*/  IMAD.MOV.U32 R3, RZ, RZ, R20 ;  /* 0x000000ffff037224 */ /* 0x000fe400078e0014 */
[----:B------:R-:W-:Y:S01]  /*4f40*/  IMAD.MOV.U32 R2, RZ, RZ, R21 ;  /* 0x000000ffff027224 */ /* 0x000fe200078e0015 */
[----:B------:R-:W-:Y:S01]  /*4f50*/  PRMT R31, R8, 0x5410, R9 ;  /* 0x00005410081f7816 */ /* 0x000fe20000000009 */
[----:B------:R-:W-:Y:S02]  /*4f60*/  IMAD.MOV.U32 R9, RZ, RZ, R62 ;  /* 0x000000ffff097224 */ /* 0x000fe400078e003e */
[----:B------:R-:W-:Y:S01]  /*4f70*/  IMAD.MOV.U32 R8, RZ, RZ, R63 ;  /* 0x000000ffff087224 */ /* 0x000fe200078e003f */
[----:B------:R-:W-:Y:S01]  /*4f80*/  PRMT R15, R3, 0x5410, R2 ;  /* 0x00005410030f7816 */ /* 0x000fe20000000002 */
[----:B------:R-:W-:Y:S02]  /*4f90*/  IMAD.MOV.U32 R3, RZ, RZ, R60 ;  /* 0x000000ffff037224 */ /* 0x000fe400078e003c */
[----:B------:R-:W-:Y:S01]  /*4fa0*/  IMAD.MOV.U32 R2, RZ, RZ, R61 ;  /* 0x000000ffff027224 */ /* 0x000fe200078e003d */
[----:B------:R-:W-:Y:S04]  /*4fb0*/  PRMT R66, R8, 0x5410, R9 ;  /* 0x0000541008427816 */ /* 0x000fe80000000009 */
[----:B------:R-:W-:Y:S01]  /*4fc0*/  PRMT R65, R2, 0x5410, R3 ;  /* 0x0000541002417816 */ /* 0x000fe20000000003 */
[----:B---3--:R-:W-:Y:S02]  /*4fd0*/  IMAD.MOV.U32 R9, RZ, RZ, R26 ;  /* 0x000000ffff097224 */ /* 0x008fe400078e001a */
[----:B------:R-:W-:Y:S02]  /*4fe0*/  IMAD.MOV.U32 R8, RZ, RZ, R27 ;  /* 0x000000ffff087224 */ /* 0x000fe400078e001b */
[----:B------:R-:W-:Y:S02]  /*4ff0*/  IMAD.MOV.U32 R3, RZ, RZ, R24 ;  /* 0x000000ffff037224 */ /* 0x000fe400078e0018 */
[----:B------:R-:W-:Y:S01]  /*5000*/  IMAD.MOV.U32 R2, RZ, RZ, R25 ;  /* 0x000000ffff027224 */ /* 0x000fe200078e0019 */
[----:B------:R-:W-:Y:S04]  /*5010*/  PRMT R35, R8, 0x5410, R9 ;  /* 0x0000541008237816 */ /* 0x000fe80000000009 */
[----:B------:R-:W-:Y:S01]  /*5020*/  PRMT R34, R2, 0x5410, R3 ;  /* 0x0000541002227816 */ /* 0x000fe20000000003 */
[----:B------:R-:W-:-:S05]  /*5030*/  @P1 BRA `(.L_x_238) ;  /* 0x0000076000001947 */ /* 0x000fca0003800000 */
[--C-:B-----5:R-:W-:Y:S01]  /*5040*/  IMAD.MOV.U32 R49, RZ, RZ, R43.reuse ;  /* 0x000000ffff317224 */ /* 0x120fe200078e002b */
[----:B------:R-:W-:Y:S01]  /*5050*/  IADD3 R2, P1, R180, R68, RZ ;  /* 0x00000044b4027210 */ /* 0x000fe20007f3e0ff */
[----:B------:R-:W-:Y:S01]  /*5060*/  LDS.128 R52, [R120+0x2900] ;  /* 0x0029000078347984 */ /* 0x000fe20000000c00 */
[----:B------:R-:W-:Y:S01]  /*5070*/  @!P0 SHF.R.U64 R47, R42, 0x10, R43 ;  /* 0x000000102a2f8819 */ /* 0x000fe2000000122b */
[----:B------:R-:W-:Y:S01]  /*5080*/  IMAD.MOV.U32 R13, RZ, RZ, R7 ;  /* 0x000000ffff0d7224 */ /* 0x000fe200078e0007 */
[----:B------:R-:W-:Y:S02]  /*5090*/  IADD3.X R3, R70, R122, RZ, P1, !PT ;  /* 0x0000007a46037210 */ /* 0x000fe40000ffe4ff */
[-C--:B------:R-:W-:Y:S02]  /*50a0*/  IADD3 R8, P2, P1, R84, R2.reuse, R103 ;  /* 0x0000000254087210 */ /* 0x080fe4000795e067 */
[----:B------:R-:W-:Y:S01]  /*50b0*/  @!P0 SHF.R.U32.HI R50, RZ, 0x10, R43 ;  /* 0x00000010ff328819 */ /* 0x000fe2000001162b */
[----:B------:R-:W1:Y:S01]  /*50c0*/  LDS.128 R16, [R125+0x2900] ;  /* 0x002900007d107984 */ /* 0x000e620000000c00 */
[----:B------:R-:W-:Y:S02]  /*50d0*/  IADD3.X R9, R88, R3, R105, P2, P1 ;  /* 0x0000000358097210 */ /* 0x000fe400017e2469 */
[----:B------:R-:W-:Y:S02]  /*50e0*/  ISETP.GE.AND P1, PT, R83, c[0x0][0x1d4], PT ;  /* 0x0000750053007a0c */ /* 0x000fe40003f26270 */
[--C-:B------:R-:W-:Y:S02]  /*50f0*/  @!P0 SHF.R.U32.HI R11, RZ, 0x10, R5.reuse ;  /* 0x00000010ff0b8819 */ /* 0x100fe40000011605 */
[----:B------:R-:W-:Y:S02]  /*5100*/  @!P0 SHF.R.U64 R10, R4, 0x10, R5 ;  /* 0x00000010040a8819 */ /* 0x000fe40000001205 */
[----:B------:R-:W-:Y:S02]  /*5110*/  MOV R44, R41 ;  /* 0x00000029002c7202 */ /* 0x000fe40000000f00 */
[--C-:B------:R-:W-:Y:S02]  /*5120*/  @!P0 SHF.R.U32.HI R14, RZ, 0x10, R7.reuse ;  /* 0x00000010ff0e8819 */ /* 0x100fe40000011607 */
[----:B------:R-:W-:Y:S01]  /*5130*/  @!P0 SHF.R.U64 R12, R6, 0x10, R7 ;  /* 0x00000010060c8819 */ /* 0x000fe20000001207 */
[----:B------:R-:W-:Y:S01]  /*5140*/  @!P0 HADD2.F32 R6, -RZ, R6.H0_H0 ;  /* 0x20000006ff068230 */ /* 0x000fe20000004100 */
[----:B------:R-:W-:Y:S02]  /*5150*/  @!P0 SHF.R.U64 R46, R40, 0x10, R41 ;  /* 0x00000010282e8819 */ /* 0x000fe40000001229 */
[----:B------:R-:W-:Y:S02]  /*5160*/  @!P1 IADD3 R2, P3, P2, R84, R2, R83 ;  /* 0x0000000254029210 */ /* 0x000fe40007a7e053 */
[----:B------:R-:W-:Y:S02]  /*5170*/  @!P0 SHF.R.U32.HI R45, RZ, 0x10, R41 ;  /* 0x00000010ff2d8819 */ /* 0x000fe40000011629 */
[----:B------:R-:W-:Y:S02]  /*5180*/  @!P1 IADD3.X R3, R88, R3, R104, P3, P2 ;  /* 0x0000000358039210 */ /* 0x000fe40001fe4468 */
[C---:B------:R-:W-:Y:S02]  /*5190*/  LEA R74, P2, R8.reuse, c[0x0][0x1c8], 0x1 ;  /* 0x00007200084a7a11 */ /* 0x040fe400078408ff */
[----:B------:R-:W-:Y:S02]  /*51a0*/  MOV R48, R42 ;  /* 0x0000002a00307202 */ /* 0x000fe40000000f00 */
[----:B------:R-:W-:Y:S02]  /*51b0*/  LEA.HI.X R75, R8, c[0x0][0x1cc], R9, 0x1, P2 ;  /* 0x00007300084b7a11 */ /* 0x000fe400010f0c09 */
[C---:B------:R-:W-:Y:S04]  /*51c0*/  @!P1 LEA R72, P2, R2.reuse, c[0x0][0x1c8], 0x1 ;  /* 0x0000720002489a11 */ /* 0x040fe800078408ff */
[----:B------:R-:W-:Y:S01]  /*51d0*/  @!P1 LEA.HI.X R73, R2, c[0x0][0x1cc], R3, 0x1, P2 ;  /* 0x0000730002499a11 */ /* 0x000fe200010f0c03 */
[----:B------:R-:W-:Y:S01]  /*51e0*/  IMAD.MOV.U32 R2, RZ, RZ, R4 ;  /* 0x000000ffff027224 */ /* 0x000fe200078e0004 */
[----:B------:R-:W-:Y:S01]  /*51f0*/  MOV R3, R5 ;  /* 0x0000000500037202 */ /* 0x000fe20000000f00 */
[----:B------:R-:W-:Y:S01]  /*5200*/  IMAD.MOV.U32 R5, RZ, RZ, R40 ;  /* 0x000000ffff057224 */ /* 0x000fe200078e0028 */
[----:B------:R-:W-:Y:S02]  /*5210*/  @!P0 HADD2.F32 R40, -RZ, R44.H0_H0 ;  /* 0x2000002cff288230 */ /* 0x000fe40000004100 */
[----:B------:R-:W-:Y:S01]  /*5220*/  @!P0 HADD2.F32 R44, -RZ, R48.H0_H0 ;  /* 0x20000030ff2c8230 */ /* 0x000fe20000004100 */
[----:B-1----:R-:W-:Y:S01]  /*5230*/  @!P0 IMAD.MOV.U32 R9, RZ, RZ, R16 ;  /* 0x000000ffff098224 */ /* 0x002fe200078e0010 */
[----:B------:R-:W-:Y:S01]  /*5240*/  @!P0 MOV R43, R52 ;  /* 0x00000034002b8202 */ /* 0x000fe20000000f00 */
[----:B------:R-:W-:Y:S01]  /*5250*/  @!P0 HADD2.F32 R2, -RZ, R2.H0_H0 ;  /* 0x20000002ff028230 */ /* 0x000fe20000004100 */
[----:B------:R-:W-:Y:S01]  /*5260*/  @!P0 MOV R38, R53 ;  /* 0x0000003500268202 */ /* 0x000fe20000000f00 */
[----:B------:R-:W-:Y:S01]  /*5270*/  @!P0 HADD2.F32 R3, -RZ, R3.H0_H0 ;  /* 0x20000003ff038230 */ /* 0x000fe20000004100 */
[----:B------:R-:W-:Y:S01]  /*5280*/  @!P0 MOV R8, R17 ;  /* 0x0000001100088202 */ /* 0x000fe20000000f00 */
[----:B------:R-:W-:Y:S02]  /*5290*/  @!P0 HADD2.F32 R7, -RZ, R43.H0_H0 ;  /* 0x2000002bff078230 */ /* 0x000fe40000004100 */
[----:B------:R-:W-:Y:S02]  /*52a0*/  @!P0 HADD2.F32 R39, -RZ, R38.H0_H0 ;  /* 0x20000026ff278230 */ /* 0x000fe40000004100 */
[----:B------:R-:W-:Y:S01]  /*52b0*/  @!P0 HADD2.F32 R4, -RZ, R9.H0_H0 ;  /* 0x20000009ff048230 */ /* 0x000fe20000004100 */
[-C--:B------:R-:W-:Y:S01]  /*52c0*/  @!P0 FMUL.FTZ R42, R7, R2.reuse ;  /* 0x00000002072a8220 */ /* 0x080fe20000410000 */
[----:B------:R-:W-:Y:S01]  /*52d0*/  @!P0 HADD2.F32 R37, -RZ, R5.H0_H0 ;  /* 0x20000005ff258230 */ /* 0x000fe20000004100 */
[----:B------:R-:W-:Y:S01]  /*52e0*/  @!P0 FMUL.FTZ R41, R39, R3 ;  /* 0x0000000327298220 */ /* 0x000fe20000410000 */
[--C-:B------:R-:W-:Y:S01]  /*52f0*/  @!P0 HADD2.F32 R5, -RZ, R8.reuse.H0_H0 ;  /* 0x20000008ff058230 */ /* 0x100fe20000004100 */
[C---:B------:R-:W-:Y:S01]  /*5300*/  @!P0 FMUL.FTZ R2, R4.reuse, R2 ;  /* 0x0000000204028220 */ /* 0x040fe20000410000 */
[----:B------:R-:W-:Y:S01]  /*5310*/  @!P0 HADD2.F32 R8, -RZ, R8.H1_H1 ;  /* 0x30000008ff088230 */ /* 0x000fe20000004100 */
[----:B------:R-:W-:Y:S01]  /*5320*/  @!P0 FFMA.FTZ R80, R4, R37, -R42 ;  /* 0x0000002504508223 */ /* 0x000fe2000001082a */
[----:B------:R-:W-:Y:S01]  /*5330*/  @!P0 HADD2.F32 R42, -RZ, R45.H0_H0 ;  /* 0x2000002dff2a8230 */ /* 0x000fe20000004100 */
[C---:B------:R-:W-:Y:S01]  /*5340*/  @!P0 FMUL.FTZ R4, R5.reuse, R3 ;  /* 0x0000000305048220 */ /* 0x040fe20000410000 */
[----:B------:R-:W-:Y:S01]  /*5350*/  @!P0 HADD2.F32 R3, -RZ, R11.H0_H0 ;  /* 0x2000000bff038230 */ /* 0x000fe20000004100 */
[----:B------:R-:W-:Y:S01]  /*5360*/  @!P0 FFMA.FTZ R79, R5, R40, -R41 ;  /* 0x00000028054f8223 */ /* 0x000fe20000010829 */
[----:B------:R-:W-:Y:S01]  /*5370*/  @!P0 HADD2.F32 R41, -RZ, R38.H1_H1 ;  /* 0x30000026ff298230 */ /* 0x000fe20000004100 */
[----:B------:R-:W-:Y:S01]  /*5380*/  @!P0 FFMA.FTZ R2, R7, R37, R2 ;  /* 0x0000002507028223 */ /* 0x000fe20000010002 */
[----:B------:R-:W-:Y:S01]  /*5390*/  @!P0 HADD2.F32 R7, -RZ, R10.H0_H0 ;  /* 0x2000000aff078230 */ /* 0x000fe20000004100 */
[CC--:B------:R-:W-:Y:S01]  /*53a0*/  @!P0 FMUL.FTZ R5, R8.reuse, R3.reuse ;  /* 0x0000000308058220 */ /* 0x0c0fe20000410000 */
[----:B------:R-:W-:Y:S01]  /*53b0*/  @!P0 HADD2.F32 R37, -RZ, R43.H1_H1 ;  /* 0x3000002bff258230 */ /* 0x000fe20000004100 */
[----:B------:R-:W-:Y:S01]  /*53c0*/  @!P0 FMUL.FTZ R10, R41, R3 ;  /* 0x00000003290a8220 */ /* 0x000fe20000410000 */
[----:B------:R-:W-:Y:S02]  /*53d0*/  @!P0 HADD2.F32 R9, -RZ, R9.H1_H1 ;  /* 0x30000009ff098230 */ /* 0x000fe40000004100 */
[----:B------:R-:W-:Y:S01]  /*53e0*/  @!P0 HADD2.F32 R38, -RZ, R46.H0_H0 ;  /* 0x2000002eff268230 */ /* 0x000fe20000004100 */
[----:B------:R-:W-:Y:S01]  /*53f0*/  @!P0 FFMA.FTZ R78, R8, R42, -R10 ;  /* 0x0000002a084e8223 */ /* 0x000fe2000001080a */
[----:B------:R-:W-:Y:S01]  /*5400*/  @!P0 MOV R8, R18 ;  /* 0x0000001200088202 */ /* 0x000fe20000000f00 */
[----:B------:R-:W-:Y:S01]  /*5410*/  @!P0 IMAD.MOV.U32 R10, RZ, RZ, R54 ;  /* 0x000000ffff0a8224 */ /* 0x000fe200078e0036 */
[----:B------:R-:W-:Y:S01]  /*5420*/  @!P0 HADD2.F32 R46, -RZ, R47.H0_H0 ;  /* 0x2000002fff2e8230 */ /* 0x000fe20000004100 */
[-C--:B------:R-:W-:Y:S01]  /*5430*/  @!P0 FMUL.FTZ R11, R37, R7.reuse ;  /* 0x00000007250b8220 */ /* 0x080fe20000410000 */
[----:B------:R-:W-:Y:S01]  /*5440*/  @!P0 HADD2.F32 R48, -RZ, R50.H0_H0 ;  /* 0x20000032ff308230 */ /* 0x000fe20000004100 */
[C---:B------:R-:W-:Y:S01]  /*5450*/  @!P0 FMUL.FTZ R3, R9.reuse, R7 ;  /* 0x0000000709038220 */ /* 0x040fe20000410000 */
[----:B------:R-:W-:Y:S01]  /*5460*/  @!P0 HADD2.F32 R7, -RZ, R12.H0_H0 ;  /* 0x2000000cff078230 */ /* 0x000fe20000004100 */
[-C--:B------:R-:W-:Y:S01]  /*5470*/  @!P0 FFMA.FTZ R77, R9, R38.reuse, -R11 ;  /* 0x00000026094d8223 */ /* 0x080fe2000001080b */
[--C-:B------:R-:W-:Y:S01]  /*5480*/  @!P0 HADD2.F32 R45, -RZ, R10.reuse.H1_H1 ;  /* 0x3000000aff2d8230 */ /* 0x100fe20000004100 */
[----:B------:R-:W-:Y:S01]  /*5490*/  @!P0 FFMA.FTZ R3, R37, R38, R3 ;  /* 0x0000002625038223 */ /* 0x000fe20000010003 */
[----:B------:R-:W-:Y:S01]  /*54a0*/  @!P0 HADD2.F32 R43, -RZ, R10.H0_H0 ;  /* 0x2000000aff2b8230 */ /* 0x000fe20000004100 */
[----:B------:R-:W-:Y:S01]  /*54b0*/  @!P0 FFMA.FTZ R4, R39, R40, R4 ;  /* 0x0000002827048223 */ /* 0x000fe20000010004 */
[--C-:B------:R-:W-:Y:S01]  /*54c0*/  @!P0 HADD2.F32 R9, -RZ, R8.reuse.H1_H1 ;  /* 0x30000008ff098230 */ /* 0x100fe20000004100 */
[----:B------:R-:W-:Y:S01]  /*54d0*/  @!P0 FMUL.FTZ R10, R45, R7 ;  /* 0x000000072d0a8220 */ /* 0x000fe20000410000 */
[----:B------:R-:W-:Y:S01]  /*54e0*/  @!P0 MOV R11, R55 ;  /* 0x00000037000b8202 */ /* 0x000fe20000000f00 */
[----:B------:R-:W-:Y:S01]  /*54f0*/  @!P0 FMUL.FTZ R12, R43, R6 ;  /* 0x000000062b0c8220 */ /* 0x000fe20000410000 */
[----:B------:R-:W-:Y:S01]  /*5500*/  @!P0 HADD2.F32 R8, -RZ, R8.H0_H0 ;  /* 0x20000008ff088230 */ /* 0x000fe20000004100 */
[C---:B------:R-:W-:Y:S02]  /*5510*/  @!P0 FMUL.FTZ R7, R9.reuse, R7 ;  /* 0x0000000709078220 */ /* 0x040fe40000410000 */
[----:B------:R-:W-:Y:S01]  /*5520*/  @!P0 FFMA.FTZ R76, R9, R46, -R10 ;  /* 0x0000002e094c8223 */ /* 0x000fe2000001080a */
[----:B------:R-:W-:Y:S01]  /*5530*/  @!P0 HADD2.F32 R10, -RZ, R14.H0_H0 ;  /* 0x2000000eff0a8230 */ /* 0x000fe20000004100 */
[----:B------:R-:W-:Y:S01]  /*5540*/  @!P0 IMAD.MOV.U32 R9, RZ, RZ, R19 ;  /* 0x000000ffff098224 */ /* 0x000fe200078e0013 */
[----:B------:R-:W-:Y:S01]  /*5550*/  @!P0 HADD2.F32 R47, -RZ, R11.H1_H1 ;  /* 0x3000000bff2f8230 */ /* 0x000fe20000004100 */
[C---:B------:R-:W-:Y:S01]  /*5560*/  @!P0 FMUL.FTZ R6, R8.reuse, R6 ;  /* 0x0000000608068220 */ /* 0x040fe20000410000 */
[----:B------:R-:W-:Y:S01]  /*5570*/  @!P0 HADD2.F32 R14, -RZ, R49.H0_H0 ;  /* 0x20000031ff0e8230 */ /* 0x000fe20000004100 */
[----:B------:R-:W-:Y:S01]  /*5580*/  @!P0 FFMA.FTZ R71, R8, R44, -R12 ;  /* 0x0000002c08478223 */ /* 0x000fe2000001080c */
[----:B------:R-:W-:Y:S01]  /*5590*/  @!P0 HADD2.F32 R8, -RZ, R13.H0_H0 ;  /* 0x2000000dff088230 */ /* 0x000fe20000004100 */
[----:B------:R-:W-:Y:S01]  /*55a0*/  @!P0 FMUL.FTZ R49, R47, R10 ;  /* 0x0000000a2f318220 */ /* 0x000fe20000410000 */
[----:B------:R-:W-:Y:S01]  /*55b0*/  @!P0 HADD2.F32 R13, -RZ, R11.H0_H0 ;  /* 0x2000000bff0d8230 */ /* 0x000fe20000004100 */
[----:B------:R-:W-:Y:S01]  /*55c0*/  @!P0 FFMA.FTZ R5, R41, R42, R5 ;  /* 0x0000002a29058223 */ /* 0x000fe20000010005 */
[--C-:B------:R-:W-:Y:S01]  /*55d0*/  @!P0 HADD2.F32 R12, -RZ, R9.reuse.H0_H0 ;  /* 0x20000009ff0c8230 */ /* 0x100fe20000004100 */
[----:B------:R-:W-:Y:S01]  /*55e0*/  @!P0 FFMA.FTZ R6, R43, R44, R6 ;  /* 0x0000002c2b068223 */ /* 0x000fe20000010006 */
[----:B------:R-:W-:Y:S01]  /*55f0*/  @!P0 HADD2.F32 R11, -RZ, R9.H1_H1 ;  /* 0x30000009ff0b8230 */ /* 0x000fe20000004100 */
[----:B------:R-:W-:Y:S01]  /*5600*/  @!P0 FMUL.FTZ R9, R13, R8 ;  /* 0x000000080d098220 */ /* 0x000fe20000410000 */
[----:B------:R-:W-:Y:S01]  /*5610*/  @!P0 F2FP.PACK_AB R4, R5, R4 ;  /* 0x000000040504823e */ /* 0x000fe200000000ff */
[C---:B------:R-:W-:Y:S02]  /*5620*/  @!P0 FMUL.FTZ R8, R12.reuse, R8 ;  /* 0x000000080c088220 */ /* 0x040fe40000410000 */
[----:B------:R-:W-:Y:S01]  /*5630*/  @!P0 FFMA.FTZ R50, R12, R14, -R9 ;  /* 0x0000000e0c328223 */ /* 0x000fe20000010809 */
[----:B------:R-:W-:Y:S01]  /*5640*/  @!P0 F2FP.PACK_AB R12, R76, R71 ;  /* 0x000000474c0c823e */ /* 0x000fe200000000ff */
[C---:B------:R-:W-:Y:S02]  /*5650*/  @!P0 FFMA.FTZ R49, R11.reuse, R48, -R49 ;  /* 0x000000300b318223 */ /* 0x040fe40000010831 */
[----:B------:R-:W-:Y:S01]  /*5660*/  @!P0 FMUL.FTZ R9, R11, R10 ;  /* 0x0000000a0b098220 */ /* 0x000fe20000410000 */
[----:B------:R-:W-:Y:S01]  /*5670*/  @!P0 F2FP.PACK_AB R11, R78, R79 ;  /* 0x0000004f4e0b823e */ /* 0x000fe200000000ff */
[----:B------:R-:W-:Y:S01]  /*5680*/  @!P0 FFMA.FTZ R7, R45, R46, R7 ;  /* 0x0000002e2d078223 */ /* 0x000fe20000010007 */
[----:B------:R-:W-:Y:S01]  /*5690*/  @!P0 F2FP.PACK_AB R10, R77, R80 ;  /* 0x000000504d0a823e */ /* 0x000fe200000000ff */
[----:B------:R-:W-:Y:S01]  /*56a0*/  @!P0 IMAD.MOV.U32 R18, RZ, RZ, R12 ;  /* 0x000000ffff128224 */ /* 0x000fe200078e000c */
[----:B------:R-:W-:Y:S01]  /*56b0*/  @!P0 F2FP.PACK_AB R37, R49, R50 ;  /* 0x000000323125823e */ /* 0x000fe200000000ff */
[----:B------:R-:W-:Y:S01]  /*56c0*/  @!P0 FFMA.FTZ R8, R13, R14, R8 ;  /* 0x0000000e0d088223 */ /* 0x000fe20000010008 */
[----:B------:R-:W-:Y:S01]  /*56d0*/  @!P0 MOV R16, R10 ;  /* 0x0000000a00108202 */ /* 0x000fe20000000f00 */
[----:B------:R-:W-:Y:S01]  /*56e0*/  @!P0 FFMA.FTZ R9, R47, R48, R9 ;  /* 0x000000302f098223 */ /* 0x000fe20000010009 */
[----:B------:R-:W-:Y:S01]  /*56f0*/  @!P0 MOV R17, R11 ;  /* 0x0000000b00118202 */ /* 0x000fe20000000f00 */
[----:B------:R-:W-:Y:S01]  /*5700*/  @!P0 IMAD.MOV.U32 R53, RZ, RZ, R4 ;  /* 0x000000ffff358224 */ /* 0x000fe200078e0004 */
[----:B------:R-:W-:Y:S02]  /*5710*/  @!P0 MOV R19, R37 ;  /* 0x0000002500138202 */ /* 0x000fe40000000f00 */
[----:B------:R-:W-:Y:S02]  /*5720*/  @!P0 F2FP.PACK_AB R10, R3, R2 ;  /* 0x00000002030a823e */ /* 0x000fe400000000ff */
[----:B------:R-:W-:Y:S01]  /*5730*/  @!P0 F2FP.PACK_AB R3, R7, R6 ;  /* 0x000000060703823e */ /* 0x000fe200000000ff */
[----:B------:R1:W-:Y:S01]  /*5740*/  STG.E.128 [R74.64], R16 ;  /* 0x000000104a007986 */ /* 0x0003e2000c101d08 */
[----:B------:R-:W-:Y:S02]  /*5750*/  @!P0 F2FP.PACK_AB R2, R9, R8 ;  /* 0x000000080902823e */ /* 0x000fe400000000ff */
[----:B------:R-:W-:Y:S02]  /*5760*/  @!P0 MOV R52, R10 ;  /* 0x0000000a00348202 */ /* 0x000fe40000000f00 */
[----:B------:R-:W-:Y:S02]  /*5770*/  @!P0 MOV R54, R3 ;  /* 0x0000000300368202 */ /* 0x000fe40000000f00 */
[----:B------:R-:W-:Y:S05]  /*5780*/  @!P0 MOV R55, R2 ;  /* 0x0000000200378202 */ /* 0x000fea0000000f00 */
[----:B------:R1:W-:Y:S02]  /*5790*/  @!P1 STG.E.128 [R72.64], R52 ;  /* 0x0000003448009986 */ /* 0x0003e4000c101d08 */
.L_x_238:
[----:B------:R-:W-:Y:S05]  /*57a0*/  BSYNC B0 ;  /* 0x0000000000007941 */ /* 0x000fea0003800000 */
.L_x_237:
[----:B------:R-:W-:Y:S01]  /*57b0*/  ISETP.GE.OR P1, PT, R139, R67, P6 ;  /* 0x000000438b00720c */ /* 0x000fe20003726670 */
[----:B------:R-:W-:Y:S01]  /*57c0*/  @!UPT UIADD3 URZ, URZ, URZ, URZ ;  /* 0x0000003f3f3ff290 */ /* 0x000fe2000fffe03f */
[----:B------:R-:W-:Y:S11]  /*57d0*/  BSSY B0, `(.L_x_239) ;  /* 0x0000071000007945 */ /* 0x000ff60003800000 */
[----:B------:R-:W-:-:S05]  /*57e0*/  @P1 BRA `(.L_x_240) ;  /* 0x000006f000001947 */ /* 0x000fca0003800000 */
[----:B------:R-:W-:Y:S01]  /*57f0*/  IADD3 R2, P1, R178, R68, RZ ;  /* 0x00000044b2027210 */ /* 0x000fe20007f3e0ff */
[----:B------:R-:W-:Y:S01]  /*5800*/  LDS.128 R44, [R119+0x2900] ;  /* 0x00290000772c7984 */ /* 0x000fe20000000c00 */
[----:B------:R-:W-:Y:S01]  /*5810*/  @!P0 SHF.R.U32.HI R10, RZ, 0x10, R23 ;  /* 0x00000010ff0a8819 */ /* 0x000fe20000011617 */
[--C-:B------:R-:W-:Y:S01]  /*5820*/  @!P0 HADD2.F32 R13, -RZ, R51.reuse.H0_H0 ;  /* 0x20000033ff0d8230 */ /* 0x100fe20000004100 */
[----:B------:R-:W-:Y:S01]  /*5830*/  IADD3.X R3, R70, R127, RZ, P1, !PT ;  /* 0x0000007f46037210 */ /* 0x000fe20000ffe4ff */
[----:B-----5:R-:W-:Y:S01]  /*5840*/  @!P0 HADD2.F32 R40, -RZ, R64.H0_H0 ;  /* 0x20000040ff288230 */ /* 0x020fe20000004100 */
[-C--:B------:R-:W-:Y:S02]  /*5850*/  IADD3 R4, P2, P1, R84, R2.reuse, R103 ;  /* 0x0000000254047210 */ /* 0x080fe4000795e067 */
[----:B------:R-:W-:Y:S01]  /*5860*/  @!P0 SHF.R.U64 R11, R22, 0x10, R23 ;  /* 0x00000010160b8819 */ /* 0x000fe20000001217 */
[----:B-1----:R-:W1:Y:S01]  /*5870*/  LDS.128 R16, [R124+0x2900] ;  /* 0x002900007c107984 */ /* 0x002e620000000c00 */
[-C--:B------:R-:W-:Y:S02]  /*5880*/  IADD3.X R5, R88, R3.reuse, R105, P2, P1 ;  /* 0x0000000358057210 */ /* 0x080fe400017e2469 */
[----:B------:R-:W-:Y:S02]  /*5890*/  ISETP.GE.AND P1, PT, R83, c[0x0][0x1d4], PT ;  /* 0x0000750053007a0c */ /* 0x000fe40003f26270 */
[--C-:B------:R-:W-:Y:S02]  /*58a0*/  @!P0 SHF.R.U32.HI R37, RZ, 0x10, R57.reuse ;  /* 0x00000010ff258819 */ /* 0x100fe40000011639 */
[----:B------:R-:W-:Y:S02]  /*58b0*/  @!P0 SHF.R.U64 R38, R56, 0x10, R57 ;  /* 0x0000001038268819 */ /* 0x000fe40000001239 */
[----:B------:R-:W-:Y:S02]  /*58c0*/  @!P0 SHF.R.U64 R43, R58, 0x10, R59 ;  /* 0x000000103a2b8819 */ /* 0x000fe4000000123b */
[--C-:B------:R-:W-:Y:S02]  /*58d0*/  @!P0 SHF.R.U32.HI R9, RZ, 0x10, R21.reuse ;  /* 0x00000010ff098819 */ /* 0x100fe40000011615 */
[----:B------:R-:W-:Y:S01]  /*58e0*/  @!P0 SHF.R.U64 R6, R20, 0x10, R21 ;  /* 0x0000001014068819 */ /* 0x000fe20000001215 */
[----:B------:R-:W-:Y:S01]  /*58f0*/  @!P0 HADD2.F32 R20, -RZ, R51.H1_H1 ;  /* 0x30000033ff148230 */ /* 0x000fe20000004100 */
[----:B------:R-:W-:Y:S02]  /*5900*/  @!P0 SHF.R.U32.HI R42, RZ, 0x10, R59 ;  /* 0x00000010ff2a8819 */ /* 0x000fe4000001163b */
[----:B------:R-:W-:Y:S01]  /*5910*/  @!P1 IADD3 R2, P3, P2, R84, R2, R83 ;  /* 0x0000000254029210 */ /* 0x000fe20007a7e053 */
[----:B------:R-:W-:Y:S02]  /*5920*/  @!P0 HADD2.F32 R6, -RZ, R6.H0_H0 ;  /* 0x20000006ff068230 */ /* 0x000fe40000004100 */
[----:B------:R-:W-:Y:S01]  /*5930*/  @!P0 HADD2.F32 R42, -RZ, R42.H0_H0 ;  /* 0x2000002aff2a8230 */ /* 0x000fe20000004100 */
[----:B------:R-:W-:Y:S02]  /*5940*/  @!P1 IADD3.X R3, R88, R3, R104, P3, P2 ;  /* 0x0000000358039210 */ /* 0x000fe40001fe4468 */
[C---:B------:R-:W-:Y:S04]  /*5950*/  LEA R54, P2, R4.reuse, c[0x0][0x1c8], 0x1 ;  /* 0x0000720004367a11 */ /* 0x040fe800078408ff */
[----:B------:R-:W-:Y:S02]  /*5960*/  LEA.HI.X R55, R4, c[0x0][0x1cc], R5, 0x1, P2 ;  /* 0x0000730004377a11 */ /* 0x000fe400010f0c05 */
[C---:B------:R-:W-:Y:S04]  /*5970*/  @!P1 LEA R52, P2, R2.reuse, c[0x0][0x1c8], 0x1 ;  /* 0x0000720002349a11 */ /* 0x040fe800078408ff */
[----:B------:R-:W-:Y:S01]  /*5980*/  @!P1 LEA.HI.X R53, R2, c[0x0][0x1cc], R3, 0x1, P2 ;  /* 0x0000730002359a11 */ /* 0x000fe200010f0c03 */
[--C-:B------:R-:W-:Y:S02]  /*5990*/  @!P0 HADD2.F32 R2, -RZ, R15.reuse.H0_H0 ;  /* 0x2000000fff028230 */ /* 0x100fe40000004100 */
[----:B------:R-:W-:Y:S01]  /*59a0*/  @!P0 HADD2.F32 R3, -RZ, R15.H1_H1 ;  /* 0x3000000fff038230 */ /* 0x000fe20000004100 */
[----:B-1----:R-:W-:Y:S01]  /*59b0*/  @!P0 IMAD.MOV.U32 R8, RZ, RZ, R16 ;  /* 0x000000ffff088224 */ /* 0x002fe200078e0010 */
[----:B------:R-:W-:Y:S02]  /*59c0*/  @!P0 MOV R23, R44 ;  /* 0x0000002c00178202 */ /* 0x000fe40000000f00 */
[----:B------:R-:W-:Y:S02]  /*59d0*/  @!P0 MOV R14, R45 ;  /* 0x0000002d000e8202 */ /* 0x000fe40000000f00 */
[----:B------:R-:W-:Y:S01]  /*59e0*/  @!P0 MOV R7, R17 ;  /* 0x0000001100078202 */ /* 0x000fe20000000f00 */
[----:B------:R-:W-:Y:S02]  /*59f0*/  @!P0 HADD2.F32 R12, -RZ, R23.H0_H0 ;  /* 0x20000017ff0c8230 */ /* 0x000fe40000004100 */
[----:B------:R-:W-:Y:S02]  /*5a00*/  @!P0 HADD2.F32 R15, -RZ, R14.H0_H0 ;  /* 0x2000000eff0f8230 */ /* 0x000fe40000004100 */
[--C-:B------:R-:W-:Y:S01]  /*5a10*/  @!P0 HADD2.F32 R4, -RZ, R8.reuse.H0_H0 ;  /* 0x20000008ff048230 */ /* 0x100fe20000004100 */
[-C--:B------:R-:W-:Y:S01]  /*5a20*/  @!P0 FMUL.FTZ R22, R12, R2.reuse ;  /* 0x000000020c168220 */ /* 0x080fe20000410000 */
[--C-:B------:R-:W-:Y:S01]  /*5a30*/  @!P0 HADD2.F32 R5, -RZ, R7.reuse.H0_H0 ;  /* 0x20000007ff058230 */ /* 0x100fe20000004100 */
[----:B------:R-:W-:Y:S01]  /*5a40*/  @!P0 FMUL.FTZ R21, R15, R3 ;  /* 0x000000030f158220 */ /* 0x000fe20000410000 */
[----:B------:R-:W-:Y:S01]  /*5a50*/  @!P0 HADD2.F32 R7, -RZ, R7.H1_H1 ;  /* 0x30000007ff078230 */ /* 0x000fe20000004100 */
        /* <DEDUP_REMOVED lines=9> */
[----:B------:R-:W-:Y:S01]  /*5af0*/  @!P0 HADD2.F32 R13, -RZ, R23.H1_H1 ;  /* 0x30000017ff0d8230 */ /* 0x000fe20000004100 */
[----:B------:R-:W-:Y:S01]  /*5b00*/  @!P0 IMAD.MOV.U32 R12, RZ, RZ, R47 ;  /* 0x000000ffff0c8224 */ /* 0x000fe200078e002f */
[----:B------:R-:W-:Y:S01]  /*5b10*/  @!P0 HADD2.F32 R14, -RZ, R38.H0_H0 ;  /* 0x20000026ff0e8230 */ /* 0x000fe20000004100 */
[-C--:B------:R-:W-:Y:S01]  /*5b20*/  @!P0 FMUL.FTZ R9, R21, R3.reuse ;  /* 0x0000000315098220 */ /* 0x080fe20000410000 */
[----:B------:R-:W-:Y:S01]  /*5b30*/  @!P0 HADD2.F32 R38, -RZ, R43.H0_H0 ;  /* 0x2000002bff268230 */ /* 0x000fe20000004100 */
[C---:B------:R-:W-:Y:S01]  /*5b40*/  @!P0 FMUL.FTZ R5, R7.reuse, R3 ;  /* 0x0000000307058220 */ /* 0x040fe20000410000 */
[----:B------:R-:W-:Y:S01]  /*5b50*/  @!P0 HADD2.F32 R39, -RZ, R12.H0_H0 ;  /* 0x2000000cff278230 */ /* 0x000fe20000004100 */
[----:B------:R-:W-:Y:S01]  /*5b60*/  @!P0 FFMA.FTZ R56, R7, R22, -R9 ;  /* 0x0000001607388223 */ /* 0x000fe20000010809 */
[----:B------:R-:W-:Y:S01]  /*5b70*/  @!P0 MOV R7, R19 ;  /* 0x0000001300078202 */ /* 0x000fe20000000f00 */
[CC--:B------:R-:W-:Y:S01]  /*5b80*/  @!P0 FMUL.FTZ R23, R13.reuse, R6.reuse ;  /* 0x000000060d178220 */ /* 0x0c0fe20000410000 */
[----:B------:R-:W-:Y:S01]  /*5b90*/  @!P0 HADD2.F32 R9, -RZ, R10.H0_H0 ;  /* 0x2000000aff098230 */ /* 0x000fe20000004100 */
[C---:B------:R-:W-:Y:S01]  /*5ba0*/  @!P0 FMUL.FTZ R3, R8.reuse, R6 ;  /* 0x0000000608038220 */ /* 0x040fe20000410000 */
[----:B------:R-:W-:Y:S01]  /*5bb0*/  @!P0 HADD2.F32 R6, -RZ, R31.H0_H0 ;  /* 0x2000001fff068230 */ /* 0x000fe20000004100 */
[-C--:B------:R-:W-:Y:S01]  /*5bc0*/  @!P0 FFMA.FTZ R51, R8, R14.reuse, -R23 ;  /* 0x0000000e08338223 */ /* 0x080fe20000010817 */
[--C-:B------:R-:W-:Y:S01]  /*5bd0*/  @!P0 HADD2.F32 R10, -RZ, R7.reuse.H0_H0 ;  /* 0x20000007ff0a8230 */ /* 0x100fe20000004100 */
[----:B------:R-:W-:Y:S01]  /*5be0*/  @!P0 FFMA.FTZ R3, R13, R14, R3 ;  /* 0x0000000e0d038223 */ /* 0x000fe20000010003 */
[----:B------:R-:W-:Y:S01]  /*5bf0*/  @!P0 HADD2.F32 R41, -RZ, R12.H1_H1 ;  /* 0x3000000cff298230 */ /* 0x000fe20000004100 */
[-C--:B------:R-:W-:Y:S01]  /*5c00*/  @!P0 FMUL.FTZ R12, R39, R6.reuse ;  /* 0x00000006270c8220 */ /* 0x080fe20000410000 */
[----:B------:R-:W-:Y:S01]  /*5c10*/  @!P0 HADD2.F32 R7, -RZ, R7.H1_H1 ;  /* 0x30000007ff078230 */ /* 0x000fe20000004100 */
[C---:B------:R-:W-:Y:S02]  /*5c20*/  @!P0 FMUL.FTZ R8, R10.reuse, R6 ;  /* 0x000000060a088220 */ /* 0x040fe40000410000 */
[-C--:B------:R-:W-:Y:S02]  /*5c30*/  @!P0 FMUL.FTZ R6, R41, R9.reuse ;  /* 0x0000000929068220 */ /* 0x080fe40000410000 */
[----:B------:R-:W-:Y:S01]  /*5c40*/  @!P0 FFMA.FTZ R50, R10, R40, -R12 ;  /* 0x000000280a328223 */ /* 0x000fe2000001080c */
[----:B------:R-:W-:Y:S01]  /*5c50*/  @!P0 MOV R12, R46 ;  /* 0x0000002e000c8202 */ /* 0x000fe20000000f00 */
[C---:B------:R-:W-:Y:S01]  /*5c60*/  @!P0 FMUL.FTZ R9, R7.reuse, R9 ;  /* 0x0000000907098220 */ /* 0x040fe20000410000 */
[----:B------:R-:W-:Y:S01]  /*5c70*/  @!P0 HADD2.F32 R10, -RZ, R11.H0_H0 ;  /* 0x2000000bff0a8230 */ /* 0x000fe20000004100 */
[----:B------:R-:W-:Y:S01]  /*5c80*/  @!P0 FFMA.FTZ R49, R7, R42, -R6 ;  /* 0x0000002a07318223 */ /* 0x000fe20000010806 */
[----:B------:R-:W-:Y:S01]  /*5c90*/  @!P0 HADD2.F32 R6, -RZ, R31.H1_H1 ;  /* 0x3000001fff068230 */ /* 0x000fe20000004100 */
[----:B------:R-:W-:Y:S01]  /*5ca0*/  @!P0 IMAD.MOV.U32 R7, RZ, RZ, R18 ;  /* 0x000000ffff078224 */ /* 0x000fe200078e0012 */
[--C-:B------:R-:W-:Y:S01]  /*5cb0*/  @!P0 HADD2.F32 R23, -RZ, R12.reuse.H0_H0 ;  /* 0x2000000cff178230 */ /* 0x100fe20000004100 */
[----:B------:R-:W-:Y:S01]  /*5cc0*/  @!P0 FFMA.FTZ R4, R15, R20, R4 ;  /* 0x000000140f048223 */ /* 0x000fe20000010004 */
[----:B------:R-:W-:Y:S01]  /*5cd0*/  @!P0 F2FP.PACK_AB R13, R49, R50 ;  /* 0x00000032310d823e */ /* 0x000fe200000000ff */
[----:B------:R-:W-:Y:S01]  /*5ce0*/  @!P0 HADD2.F32 R37, -RZ, R12.H1_H1 ;  /* 0x3000000cff258230 */ /* 0x000fe20000004100 */
[----:B------:R-:W-:Y:S01]  /*5cf0*/  @!P0 FFMA.FTZ R5, R21, R22, R5 ;  /* 0x0000001615058223 */ /* 0x000fe20000010005 */
[--C-:B------:R-:W-:Y:S01]  /*5d00*/  @!P0 HADD2.F32 R12, -RZ, R7.reuse.H0_H0 ;  /* 0x20000007ff0c8230 */ /* 0x100fe20000004100 */
[----:B------:R-:W-:Y:S01]  /*5d10*/  @!P0 MOV R19, R13 ;  /* 0x0000000d00138202 */ /* 0x000fe20000000f00 */
[----:B------:R-:W-:Y:S01]  /*5d20*/  @!P0 HADD2.F32 R11, -RZ, R7.H1_H1 ;  /* 0x30000007ff0b8230 */ /* 0x000fe20000004100 */
[----:B------:R-:W-:Y:S01]  /*5d30*/  @!P0 FMUL.FTZ R43, R37, R10 ;  /* 0x0000000a252b8220 */ /* 0x000fe20000410000 */
[----:B------:R-:W-:Y:S01]  /*5d40*/  @!P0 F2FP.PACK_AB R4, R5, R4 ;  /* 0x000000040504823e */ /* 0x000fe200000000ff */
[----:B------:R-:W-:Y:S01]  /*5d50*/  @!P0 HADD2.F32 R31, -RZ, R64.H1_H1 ;  /* 0x30000040ff1f8230 */ /* 0x000fe20000004100 */
[-C--:B------:R-:W-:Y:S02]  /*5d60*/  @!P0 FMUL.FTZ R7, R23, R6.reuse ;  /* 0x0000000617078220 */ /* 0x080fe40000410000 */
[C---:B------:R-:W-:Y:S02]  /*5d70*/  @!P0 FMUL.FTZ R6, R12.reuse, R6 ;  /* 0x000000060c068220 */ /* 0x040fe40000410000 */
[----:B------:R-:W-:Y:S02]  /*5d80*/  @!P0 FFMA.FTZ R48, R12, R31, -R7 ;  /* 0x0000001f0c308223 */ /* 0x000fe40000010807 */
[C---:B------:R-:W-:Y:S02]  /*5d90*/  @!P0 FFMA.FTZ R12, R11.reuse, R38, -R43 ;  /* 0x000000260b0c8223 */ /* 0x040fe4000001082b */
[----:B------:R-:W-:Y:S01]  /*5da0*/  @!P0 FMUL.FTZ R7, R11, R10 ;  /* 0x0000000a0b078220 */ /* 0x000fe20000410000 */
[----:B------:R-:W-:Y:S01]  /*5db0*/  @!P0 F2FP.PACK_AB R11, R56, R57 ;  /* 0x00000039380b823e */ /* 0x000fe200000000ff */
[----:B------:R-:W-:Y:S01]  /*5dc0*/  @!P0 FFMA.FTZ R6, R23, R31, R6 ;  /* 0x0000001f17068223 */ /* 0x000fe20000010006 */
[----:B------:R-:W-:Y:S01]  /*5dd0*/  @!P0 F2FP.PACK_AB R12, R12, R48 ;  /* 0x000000300c0c823e */ /* 0x000fe200000000ff */
[----:B------:R-:W-:Y:S01]  /*5de0*/  @!P0 FFMA.FTZ R7, R37, R38, R7 ;  /* 0x0000002625078223 */ /* 0x000fe20000010007 */
[----:B------:R-:W-:Y:S01]  /*5df0*/  @!P0 F2FP.PACK_AB R10, R51, R58 ;  /* 0x0000003a330a823e */ /* 0x000fe200000000ff */
[----:B------:R-:W-:Y:S01]  /*5e00*/  @!P0 FFMA.FTZ R8, R39, R40, R8 ;  /* 0x0000002827088223 */ /* 0x000fe20000010008 */
[----:B------:R-:W-:Y:S01]  /*5e10*/  @!P0 MOV R17, R11 ;  /* 0x0000000b00118202 */ /* 0x000fe20000000f00 */
[----:B------:R-:W-:Y:S01]  /*5e20*/  @!P0 FFMA.FTZ R9, R41, R42, R9 ;  /* 0x0000002a29098223 */ /* 0x000fe20000010009 */
[----:B------:R-:W-:Y:S01]  /*5e30*/  @!P0 MOV R16, R10 ;  /* 0x0000000a00108202 */ /* 0x000fe20000000f00 */
[----:B------:R-:W-:Y:S01]  /*5e40*/  @!P0 IMAD.MOV.U32 R18, RZ, RZ, R12 ;  /* 0x000000ffff128224 */ /* 0x000fe200078e000c */
[----:B------:R-:W-:Y:S01]  /*5e50*/  @!P0 F2FP.PACK_AB R10, R3, R2 ;  /* 0x00000002030a823e */ /* 0x000fe200000000ff */
[----:B------:R-:W-:Y:S01]  /*5e60*/  @!P0 IMAD.MOV.U32 R45, RZ, RZ, R4 ;  /* 0x000000ffff2d8224 */ /* 0x000fe200078e0004 */
[----:B------:R-:W-:Y:S02]  /*5e70*/  @!P0 F2FP.PACK_AB R3, R7, R6 ;  /* 0x000000060703823e */ /* 0x000fe400000000ff */
[----:B------:R1:W-:Y:S01]  /*5e80*/  STG.E.128 [R54.64], R16 ;  /* 0x0000001036007986 */ /* 0x0003e2000c101d08 */
[----:B------:R-:W-:Y:S02]  /*5e90*/  @!P0 F2FP.PACK_AB R2, R9, R8 ;  /* 0x000000080902823e */ /* 0x000fe400000000ff */
[----:B------:R-:W-:Y:S02]  /*5ea0*/  @!P0 MOV R44, R10 ;  /* 0x0000000a002c8202 */ /* 0x000fe40000000f00 */
[----:B------:R-:W-:Y:S02]  /*5eb0*/  @!P0 MOV R46, R3 ;  /* 0x00000003002e8202 */ /* 0x000fe40000000f00 */
[----:B------:R-:W-:Y:S05]  /*5ec0*/  @!P0 MOV R47, R2 ;  /* 0x00000002002f8202 */ /* 0x000fea0000000f00 */
[----:B------:R1:W-:Y:S02]  /*5ed0*/  @!P1 STG.E.128 [R52.64], R44 ;  /* 0x0000002c34009986 */ /* 0x0003e4000c101d08 */
.L_x_240:
[----:B------:R-:W-:Y:S05]  /*5ee0*/  BSYNC B0 ;  /* 0x0000000000007941 */ /* 0x000fea0003800000 */
.L_x_239:
[----:B------:R-:W-:Y:S05]  /*5ef0*/  IADD3 R56, P1, R176, R68, RZ ;  /* 0x00000044b0387210 */ /* 0x000fea0007f3e0ff */
[----:B-1----:R-:W-:Y:S01]  /*5f00*/  IMAD.X R55, R70, 0x1, R126, P1 ;  /* 0x0000000146377824 */ /* 0x002fe200008e067e */
[----:B------:R-:W-:Y:S11]  /*5f10*/  ISETP.GE.OR P1, PT, R149, R67, P6 ;  /* 0x000000439500720c */ /* 0x000ff60003726670 */
[----:B------:R-:W-:Y:S02]  /*5f20*/  @!UPT UIADD3 URZ, URZ, URZ, URZ ;  /* 0x0000003f3f3ff290 */ /* 0x000fe4000fffe03f */
[----:B------:R-:W-:-:S05]  /*5f30*/  @P1 BRA `(.L_x_234) ;  /* 0x000008b000001947 */ /* 0x000fca0003800000 */
[--C-:B-----5:R-:W-:Y:S01]  /*5f40*/  @!P0 SHF.R.U64 R5, R24, 0x10, R25.reuse ;  /* 0x0000001018058819 */ /* 0x120fe20000001219 */
[----:B------:R-:W-:Y:S01]  /*5f50*/  LDS.128 R44, [R118+0x2900] ;  /* 0x00290000762c7984 */ /* 0x000fe20000000c00 */
[----:B------:R-:W-:Y:S01]  /*5f60*/  @!P0 SHF.R.U32.HI R10, RZ, 0x10, R25 ;  /* 0x00000010ff0a8819 */ /* 0x000fe20000011619 */
[----:B------:R-:W-:Y:S01]  /*5f70*/  @!P0 HADD2.F32 R2, -RZ, R34.H0_H0 ;  /* 0x20000022ff028230 */ /* 0x000fe20000004100 */
[----:B------:R-:W-:Y:S01]  /*5f80*/  IADD3 R4, P2, P1, R84, R56, R103 ;  /* 0x0000003854047210 */ /* 0x000fe2000795e067 */
[----:B------:R-:W-:Y:S01]  /*5f90*/  @!P0 HADD2.F32 R24, -RZ, R65.H0_H0 ;  /* 0x20000041ff188230 */ /* 0x000fe20000004100 */
[----:B------:R-:W-:Y:S01]  /*5fa0*/  @!P0 SHF.R.U64 R9, R60, 0x10, R61 ;  /* 0x000000103c098819 */ /* 0x000fe2000000123d */
[----:B------:R-:W-:Y:S01]  /*5fb0*/  @!P0 HADD2.F32 R5, -RZ, R5.H0_H0 ;  /* 0x20000005ff058230 */ /* 0x000fe20000004100 */
[----:B------:R-:W-:Y:S01]  /*5fc0*/  IADD3.X R6, R88, R55, R105, P2, P1 ;  /* 0x0000003758067210 */ /* 0x000fe200017e2469 */
[----:B------:R-:W1:Y:S01]  /*5fd0*/  LDS.128 R12, [R121+0x2900] ;  /* 0x00290000790c7984 */ /* 0x000e620000000c00 */
[----:B------:R-:W-:Y:S01]  /*5fe0*/  LEA R50, P1, R4, c[0x0][0x1c8], 0x1 ;  /* 0x0000720004327a11 */ /* 0x000fe200078208ff */
[----:B------:R-:W-:Y:S01]  /*5ff0*/  @!P0 HADD2.F32 R20, -RZ, R65.H1_H1 ;  /* 0x30000041ff148230 */ /* 0x000fe20000004100 */
[----:B------:R-:W-:Y:S01]  /*6000*/  @!P0 SHF.R.U64 R16, R26, 0x10, R27 ;  /* 0x000000101a108819 */ /* 0x000fe2000000121b */
[----:B------:R-:W-:Y:S01]  /*6010*/  @!P0 HADD2.F32 R22, -RZ, R9.H0_H0 ;  /* 0x20000009ff168230 */ /* 0x000fe20000004100 */
[----:B------:R-:W-:Y:S01]  /*6020*/  LEA.HI.X R51, R4, c[0x0][0x1cc], R6, 0x1, P1 ;  /* 0x0000730004337a11 */ /* 0x000fe200008f0c06 */
[--C-:B------:R-:W-:Y:S01]  /*6030*/  @!P0 HADD2.F32 R38, -RZ, R66.reuse.H0_H0 ;  /* 0x20000042ff268230 */ /* 0x100fe20000004100 */
[----:B------:R-:W-:Y:S01]  /*6040*/  @!P0 SHF.R.U64 R37, R62, 0x10, R63 ;  /* 0x000000103e258819 */ /* 0x000fe2000000123f */
[----:B------:R-:W-:Y:S01]  /*6050*/  @!P0 HADD2.F32 R31, -RZ, R66.H1_H1 ;  /* 0x30000042ff1f8230 */ /* 0x000fe20000004100 */
[----:B------:R-:W-:Y:S01]  /*6060*/  @!P0 SHF.R.U32.HI R17, RZ, 0x10, R61 ;  /* 0x00000010ff118819 */ /* 0x000fe2000001163d */
[----:B------:R-:W-:Y:S01]  /*6070*/  @!P0 HADD2.F32 R11, -RZ, R35.H0_H0 ;  /* 0x20000023ff0b8230 */ /* 0x000fe20000004100 */
[----:B------:R-:W-:Y:S02]  /*6080*/  @!P0 SHF.R.U32.HI R18, RZ, 0x10, R27 ;  /* 0x00000010ff128819 */ /* 0x000fe4000001161b */
[----:B------:R-:W-:Y:S01]  /*6090*/  @!P0 SHF.R.U32.HI R27, RZ, 0x10, R63 ;  /* 0x00000010ff1b8819 */ /* 0x000fe2000001163f */
[----:B------:R-:W-:Y:S01]  /*60a0*/  @!P0 HADD2.F32 R26, -RZ, R17.H0_H0 ;  /* 0x20000011ff1a8230 */ /* 0x000fe20000004100 */
[----:B------:R-:W-:Y:S01]  /*60b0*/  ISETP.GE.AND P1, PT, R83, c[0x0][0x1d4], PT ;  /* 0x0000750053007a0c */ /* 0x000fe20003f26270 */
[----:B------:R-:W-:Y:S02]  /*60c0*/  @!P0 HADD2.F32 R18, -RZ, R18.H0_H0 ;  /* 0x20000012ff128230 */ /* 0x000fe40000004100 */
[----:B------:R-:W-:Y:S01]  /*60d0*/  @!P0 HADD2.F32 R40, -RZ, R27.H0_H0 ;  /* 0x2000001bff288230 */ /* 0x000fe20000004100 */
[----:B-1----:R-:W-:Y:S02]  /*60e0*/  @!P0 MOV R8, R13 ;  /* 0x0000000d00088202 */ /* 0x002fe40000000f00 */
[----:B------:R-:W-:Y:S02]  /*60f0*/  @!P0 MOV R25, R45 ;  /* 0x0000002d00198202 */ /* 0x000fe40000000f00 */
[----:B------:R-:W-:Y:S01]  /*6100*/  @!P0 MOV R6, R44 ;  /* 0x0000002c00068202 */ /* 0x000fe20000000f00 */
[--C-:B------:R-:W-:Y:S01]  /*6110*/  @!P0 HADD2.F32 R3, -RZ, R8.reuse.H0_H0 ;  /* 0x20000008ff038230 */ /* 0x100fe20000004100 */
[----:B------:R-:W-:Y:S01]  /*6120*/  @!P0 MOV R27, R47 ;  /* 0x0000002f001b8202 */ /* 0x000fe20000000f00 */
[----:B------:R-:W-:Y:S02]  /*6130*/  @!P0 HADD2.F32 R8, -RZ, R8.H1_H1 ;  /* 0x30000008ff088230 */ /* 0x000fe40000004100 */
[--C-:B------:R-:W-:Y:S01]  /*6140*/  @!P0 HADD2.F32 R19, -RZ, R6.reuse.H0_H0 ;  /* 0x20000006ff138230 */ /* 0x100fe20000004100 */
[-C--:B------:R-:W-:Y:S01]  /*6150*/  @!P0 FMUL.FTZ R4, R3, R2.reuse ;  /* 0x0000000203048220 */ /* 0x080fe20000410000 */
[----:B------:R-:W-:Y:S02]  /*6160*/  @!P0 HADD2.F32 R23, -RZ, R25.H0_H0 ;  /* 0x20000019ff178230 */ /* 0x000fe40000004100 */
[----:B------:R-:W-:Y:S02]  /*6170*/  @!P0 HADD2.F32 R21, -RZ, R6.H1_H1 ;  /* 0x30000006ff158230 */ /* 0x000fe40000004100 */
[----:B------:R-:W-:Y:S01]  /*6180*/  @!P0 HADD2.F32 R39, -RZ, R27.H1_H1 ;  /* 0x3000001bff278230 */ /* 0x000fe20000004100 */
[----:B------:R-:W-:Y:S01]  /*6190*/  @!P0 FMUL.FTZ R7, R23, R2 ;  /* 0x0000000217078220 */ /* 0x000fe20000410000 */
[----:B------:R-:W-:Y:S01]  /*61a0*/  @!P0 HADD2.F32 R2, -RZ, R34.H1_H1 ;  /* 0x30000022ff028230 */ /* 0x000fe20000004100 */
[-C--:B------:R-:W-:Y:S01]  /*61b0*/  @!P0 FMUL.FTZ R9, R21, R5.reuse ;  /* 0x0000000515098220 */ /* 0x080fe20000410000 */
[----:B------:R-:W-:Y:S01]  /*61c0*/  @!P0 HADD2.F32 R25, -RZ, R25.H1_H1 ;  /* 0x30000019ff198230 */ /* 0x000fe20000004100 */
[----:B------:R-:W-:Y:S01]  /*61d0*/  @!P0 FFMA.FTZ R58, R3, R24, -R7 ;  /* 0x00000018033a8223 */ /* 0x000fe20000010807 */
[----:B------:R-:W-:Y:S01]  /*61e0*/  @!P0 MOV R3, R12 ;  /* 0x0000000c00038202 */ /* 0x000fe20000000f00 */
[----:B------:R-:W-:Y:S02]  /*61f0*/  @!P0 IMAD.MOV.U32 R34, RZ, RZ, R46 ;  /* 0x000000ffff228224 */ /* 0x000fe400078e002e */
[----:B------:R-:W-:Y:S02]  /*6200*/  @!P0 FMUL.FTZ R41, R39, R18 ;  /* 0x0000001227298220 */ /* 0x000fe40000410000 */
[--C-:B------:R-:W-:Y:S02]  /*6210*/  @!P0 HADD2.F32 R7, -RZ, R3.reuse.H0_H0 ;  /* 0x20000003ff078230 */ /* 0x100fe40000004100 */
[----:B------:R-:W-:Y:S01]  /*6220*/  @!P0 HADD2.F32 R6, -RZ, R3.H1_H1 ;  /* 0x30000003ff068230 */ /* 0x000fe20000004100 */
[-C--:B------:R-:W-:Y:S02]  /*6230*/  @!P0 FMUL.FTZ R3, R19, R2.reuse ;  /* 0x0000000213038220 */ /* 0x080fe40000410000 */
[C---:B------:R-:W-:Y:S02]  /*6240*/  @!P0 FMUL.FTZ R2, R7.reuse, R2 ;  /* 0x0000000207028220 */ /* 0x040fe40000410000 */
[----:B------:R-:W-:Y:S01]  /*6250*/  @!P0 FFMA.FTZ R57, R7, R20, -R3 ;  /* 0x0000001407398223 */ /* 0x000fe20000010803 */
[----:B------:R-:W-:Y:S01]  /*6260*/  @!P0 MOV R7, R14 ;  /* 0x0000000e00078202 */ /* 0x000fe20000000f00 */
[C---:B------:R-:W-:Y:S01]  /*6270*/  @!P0 FMUL.FTZ R3, R6.reuse, R5 ;  /* 0x0000000506038220 */ /* 0x040fe20000410000 */
[----:B------:R-:W-:Y:S01]  /*6280*/  @!P0 HADD2.F32 R5, -RZ, R10.H0_H0 ;  /* 0x2000000aff058230 */ /* 0x000fe20000004100 */
[----:B------:R-:W-:Y:S01]  /*6290*/  @!P0 FFMA.FTZ R54, R6, R22, -R9 ;  /* 0x0000001606368223 */ /* 0x000fe20000010809 */
[----:B------:R-:W-:Y:S01]  /*62a0*/  @!P0 MOV R6, R15 ;  /* 0x0000000f00068202 */ /* 0x000fe20000000f00 */
[----:B------:R-:W-:Y:S01]  /*62b0*/  @!P0 FFMA.FTZ R2, R19, R20, R2 ;  /* 0x0000001413028223 */ /* 0x000fe20000010002 */
[----:B------:R-:W-:Y:S01]  /*62c0*/  @!P0 HADD2.F32 R9, -RZ, R35.H1_H1 ;  /* 0x30000023ff098230 */ /* 0x000fe20000004100 */
[-C--:B------:R-:W-:Y:S01]  /*62d0*/  @!P0 FMUL.FTZ R49, R25, R5.reuse ;  /* 0x0000000519318220 */ /* 0x080fe20000410000 */
[----:B------:R-:W-:Y:S01]  /*62e0*/  @!P0 HADD2.F32 R35, -RZ, R37.H0_H0 ;  /* 0x20000025ff238230 */ /* 0x000fe20000004100 */
[C---:B------:R-:W-:Y:S01]  /*62f0*/  @!P0 FMUL.FTZ R5, R8.reuse, R5 ;  /* 0x0000000508058220 */ /* 0x040fe20000410000 */
[----:B------:R-:W-:Y:S01]  /*6300*/  @!P0 HADD2.F32 R37, -RZ, R27.H0_H0 ;  /* 0x2000001bff258230 */ /* 0x000fe20000004100 */
[----:B------:R-:W-:Y:S01]  /*6310*/  @!P0 FFMA.FTZ R53, R8, R26, -R49 ;  /* 0x0000001a08358223 */ /* 0x000fe20000010831 */
[----:B------:R-:W-:Y:S01]  /*6320*/  @!P0 HADD2.F32 R10, -RZ, R16.H0_H0 ;  /* 0x20000010ff0a8230 */ /* 0x000fe20000004100 */
[----:B------:R-:W-:Y:S01]  /*6330*/  @!P0 FFMA.FTZ R3, R21, R22, R3 ;  /* 0x0000001615038223 */ /* 0x000fe20000010003 */
[--C-:B------:R-:W-:Y:S01]  /*6340*/  @!P0 HADD2.F32 R27, -RZ, R34.reuse.H0_H0 ;  /* 0x20000022ff1b8230 */ /* 0x100fe20000004100 */
[----:B------:R-:W-:Y:S01]  /*6350*/  @!P0 FMUL.FTZ R42, R37, R11 ;  /* 0x0000000b252a8220 */ /* 0x000fe20000410000 */
[----:B------:R-:W-:Y:S01]  /*6360*/  @!P0 HADD2.F32 R34, -RZ, R34.H1_H1 ;  /* 0x30000022ff228230 */ /* 0x000fe20000004100 */
[----:B------:R-:W-:Y:S01]  /*6370*/  @!P0 FFMA.FTZ R4, R23, R24, R4 ;  /* 0x0000001817048223 */ /* 0x000fe20000010004 */
[--C-:B------:R-:W-:Y:S01]  /*6380*/  @!P0 HADD2.F32 R17, -RZ, R6.reuse.H0_H0 ;  /* 0x20000006ff118230 */ /* 0x100fe20000004100 */
[----:B------:R-:W-:Y:S01]  /*6390*/  @!P0 FMUL.FTZ R48, R27, R9 ;  /* 0x000000091b308220 */ /* 0x000fe20000410000 */
[----:B------:R-:W-:Y:S01]  /*63a0*/  @!P0 HADD2.F32 R16, -RZ, R6.H1_H1 ;  /* 0x30000006ff108230 */ /* 0x000fe20000004100 */
[----:B------:R-:W-:Y:S01]  /*63b0*/  @!P0 FMUL.FTZ R43, R34, R10 ;  /* 0x0000000a222b8220 */ /* 0x000fe20000410000 */
[--C-:B------:R-:W-:Y:S01]  /*63c0*/  @!P0 HADD2.F32 R6, -RZ, R7.reuse.H0_H0 ;  /* 0x20000007ff068230 */ /* 0x100fe20000004100 */
[----:B------:R-:W-:Y:S01]  /*63d0*/  @!P0 FFMA.FTZ R42, R17, R38, -R42 ;  /* 0x00000026112a8223 */ /* 0x000fe2000001082a */
[----:B------:R-:W-:Y:S01]  /*63e0*/  @!P0 HADD2.F32 R7, -RZ, R7.H1_H1 ;  /* 0x30000007ff078230 */ /* 0x000fe20000004100 */
[----:B------:R-:W-:Y:S02]  /*63f0*/  @!P0 FFMA.FTZ R41, R16, R40, -R41 ;  /* 0x0000002810298223 */ /* 0x000fe40000010829 */
[C---:B------:R-:W-:Y:S01]  /*6400*/  @!P0 FFMA.FTZ R52, R6.reuse, R31, -R48 ;  /* 0x0000001f06348223 */ /* 0x040fe20000010830 */
[----:B------:R-:W-:Y:S01]  /*6410*/  @!P0 F2FP.PACK_AB R48, R53, R58 ;  /* 0x0000003a3530823e */ /* 0x000fe200000000ff */
[----:B------:R-:W-:Y:S01]  /*6420*/  @!P0 FFMA.FTZ R49, R7, R35, -R43 ;  /* 0x0000002307318223 */ /* 0x000fe2000001082b */
[----:B------:R-:W-:Y:S01]  /*6430*/  @!P0 F2FP.PACK_AB R42, R41, R42 ;  /* 0x0000002a292a823e */ /* 0x000fe200000000ff */
[----:B------:R-:W-:Y:S01]  /*6440*/  @!P0 FMUL.FTZ R6, R6, R9 ;  /* 0x0000000906068220 */ /* 0x000fe20000410000 */
[----:B------:R-:W-:Y:S01]  /*6450*/  @!P0 F2FP.PACK_AB R43, R54, R57 ;  /* 0x00000039362b823e */ /* 0x000fe200000000ff */
[----:B------:R-:W-:Y:S01]  /*6460*/  @!P0 FMUL.FTZ R7, R7, R10 ;  /* 0x0000000a07078220 */ /* 0x000fe20000410000 */
[----:B------:R-:W-:Y:S01]  /*6470*/  @!P0 F2FP.PACK_AB R41, R49, R52 ;  /* 0x000000343129823e */ /* 0x000fe200000000ff */
[----:B------:R-:W-:Y:S01]  /*6480*/  @!P0 IMAD.MOV.U32 R15, RZ, RZ, R42 ;  /* 0x000000ffff0f8224 */ /* 0x000fe200078e002a */
[----:B------:R-:W-:Y:S01]  /*6490*/  @!P0 MOV R12, R43 ;  /* 0x0000002b000c8202 */ /* 0x000fe20000000f00 */
[----:B------:R-:W-:Y:S01]  /*64a0*/  @!P0 FFMA.FTZ R5, R25, R26, R5 ;  /* 0x0000001a19058223 */ /* 0x000fe20000010005 */
[----:B------:R-:W-:Y:S01]  /*64b0*/  @!P0 MOV R13, R48 ;  /* 0x00000030000d8202 */ /* 0x000fe20000000f00 */
[----:B------:R-:W-:Y:S01]  /*64c0*/  @!P0 FMUL.FTZ R8, R17, R11 ;  /* 0x0000000b11088220 */ /* 0x000fe20000410000 */
[----:B------:R-:W-:Y:S01]  /*64d0*/  @!P0 MOV R14, R41 ;  /* 0x00000029000e8202 */ /* 0x000fe20000000f00 */
[----:B------:R-:W-:Y:S01]  /*64e0*/  @!P0 FFMA.FTZ R6, R27, R31, R6 ;  /* 0x0000001f1b068223 */ /* 0x000fe20000010006 */
[----:B------:R-:W-:Y:S01]  /*64f0*/  @!P0 F2FP.PACK_AB R10, R3, R2 ;  /* 0x00000002030a823e */ /* 0x000fe200000000ff */
[----:B------:R-:W-:Y:S01]  /*6500*/  @!P0 FMUL.FTZ R9, R16, R18 ;  /* 0x0000001210098220 */ /* 0x000fe20000410000 */
[----:B------:R-:W-:Y:S01]  /*6510*/  @!P0 F2FP.PACK_AB R4, R5, R4 ;  /* 0x000000040504823e */ /* 0x000fe200000000ff */
[----:B------:R1:W-:Y:S01]  /*6520*/  STG.E.128 [R50.64], R12 ;  /* 0x0000000c32007986 */ /* 0x0003e2000c101d08 */
[----:B------:R-:W-:Y:S01]  /*6530*/  @!P0 MOV R44, R10 ;  /* 0x0000000a002c8202 */ /* 0x000fe20000000f00 */
[----:B------:R-:W-:Y:S01]  /*6540*/  @!P0 FFMA.FTZ R7, R34, R35, R7 ;  /* 0x0000002322078223 */ /* 0x000fe20000010007 */
[----:B------:R-:W-:Y:S01]  /*6550*/  @!P0 MOV R45, R4 ;  /* 0x00000004002d8202 */ /* 0x000fe20000000f00 */
[----:B------:R-:W-:Y:S02]  /*6560*/  @!P0 FFMA.FTZ R8, R37, R38, R8 ;  /* 0x0000002625088223 */ /* 0x000fe40000010008 */
[----:B------:R-:W-:Y:S01]  /*6570*/  @!P0 FFMA.FTZ R9, R39, R40, R9 ;  /* 0x0000002827098223 */ /* 0x000fe20000010009 */
[----:B------:R-:W-:Y:S04]  /*6580*/  @!P0 F2FP.PACK_AB R3, R7, R6 ;  /* 0x000000060703823e */ /* 0x000fe800000000ff */
[----:B------:R-:W-:Y:S02]  /*6590*/  @!P0 F2FP.PACK_AB R2, R9, R8 ;  /* 0x000000080902823e */ /* 0x000fe400000000ff */
[----:B------:R-:W-:Y:S02]  /*65a0*/  @!P0 MOV R46, R3 ;  /* 0x00000003002e8202 */ /* 0x000fe40000000f00 */
[----:B------:R-:W-:Y:S01]  /*65b0*/  @!P0 MOV R47, R2 ;  /* 0x00000002002f8202 */ /* 0x000fe20000000f00 */
[----:B------:R-:W-:-:S05]  /*65c0*/  @P1 BRA `(.L_x_234) ;  /* 0x0000022000001947 */ /* 0x000fca0003800000 */
[----:B------:R-:W-:Y:S04]  /*65d0*/  IADD3 R3, P1, P0, R84, R56, R83 ;  /* 0x0000003854037210 */ /* 0x000fe8000783e053 */
[----:B------:R-:W-:Y:S02]  /*65e0*/  IADD3.X R4, R88, R55, R104, P1, P0 ;  /* 0x0000003758047210 */ /* 0x000fe40000fe0468 */
[C---:B------:R-:W-:Y:S04]  /*65f0*/  LEA R2, P0, R3.reuse, c[0x0][0x1c8], 0x1 ;  /* 0x0000720003027a11 */ /* 0x040fe800078008ff */
[----:B------:R-:W-:Y:S05]  /*6600*/  LEA.HI.X R3, R3, c[0x0][0x1cc], R4, 0x1, P0 ;  /* 0x0000730003037a11 */ /* 0x000fea00000f0c04 */
[----:B------:R2:W-:Y:S01]  /*6610*/  STG.E.128 [R2.64], R44 ;  /* 0x0000002c02007986 */ /* 0x0005e2000c101d08 */
[----:B------:R-:W-:-:S05]  /*6620*/  BRA `(.L_x_234) ;  /* 0x000001c000007947 */ /* 0x000fca0003800000 */
.L_x_218:
[----:B------:R-:W-:Y:S01]  /*6630*/  LOP3.LUT P1, RZ, R245, 0x2, RZ, 0xc0, !PT ;  /* 0x00000002f5ff7812 */ /* 0x000fe2000782c0ff */
[----:B------:R-:W-:Y:S01]  /*6640*/  IMAD R2, R36, -0x50, R0 ;  /* 0xffffffb024027824 */ /* 0x000fe200078e0200 */
[----:B------:R-:W-:Y:S04]  /*6650*/  BSSY B0, `(.L_x_241) ;  /* 0x0000009000007945 */ /* 0x000fe80003800000 */
[----:B------:R-:W-:Y:S04]  /*6660*/  IMNMX R2, R2, 0x50, PT ;  /* 0x0000005002027817 */ /* 0x000fe80003800200 */
[----:B------:R-:W-:Y:S11]  /*6670*/  ISETP.GE.AND P0, PT, R240, R2, PT ;  /* 0x00000002f000720c */ /* 0x000ff60003f06270 */
[----:B------:R-:W-:Y:S02]  /*6680*/  @!UPT UIADD3 URZ, URZ, URZ, URZ ;  /* 0x0000003f3f3ff290 */ /* 0x000fe4000fffe03f */
[----:B------:R-:W-:-:S05]  /*6690*/  @P0 BRA `(.L_x_242) ;  /* 0x0000004000000947 */ /* 0x000fca0003800000 */
[----:B------:R-:W1:Y:S04]  /*66a0*/  @!P6 LDS.128 R8, [R81+0x2800] ;  /* 0x002800005108e984 */ /* 0x000e680000000c00 */
[----:B------:R-:W2:Y:S04]  /*66b0*/  @!P1 LDS.128 R4, [R82+0x2800] ;  /* 0x0028000052049984 */ /* 0x000ea80000000c00 */
[----:B-1----:R1:W-:Y:S04]  /*66c0*/  @!P6 STG.E.128 [R56.64], R8 ;  /* 0x000000083800e986 */ /* 0x0023e8000c101d08 */
[----:B--2---:R1:W-:Y:S02]  /*66d0*/  @!P1 STG.E.128 [R56.64+0x40], R4 ;  /* 0x0000400438009986 */ /* 0x0043e4000c101d08 */
.L_x_242:
[----:B------:R-:W-:Y:S05]  /*66e0*/  BSYNC B0 ;  /* 0x0000000000007941 */ /* 0x000fea0003800000 */
.L_x_241:
[----:B------:R-:W-:Y:S01]  /*66f0*/  ISETP.GE.AND P0, PT, R139, R2, PT ;  /* 0x000000028b00720c */ /* 0x000fe20003f06270 */
[----:B------:R-:W-:Y:S01]  /*6700*/  @!UPT UIADD3 URZ, URZ, URZ, URZ ;  /* 0x0000003f3f3ff290 */ /* 0x000fe2000fffe03f */
[----:B------:R-:W-:Y:S11]  /*6710*/  BSSY B0, `(.L_x_243) ;  /* 0x0000006000007945 */ /* 0x000ff60003800000 */
[----:B------:R-:W-:-:S05]  /*6720*/  @P0 BRA `(.L_x_244) ;  /* 0x0000004000000947 */ /* 0x000fca0003800000 */
[----:B-1----:R-:W1:Y:S04]  /*6730*/  @!P6 LDS.128 R8, [R81+0x3800] ;  /* 0x003800005108e984 */ /* 0x002e680000000c00 */
[----:B------:R-:W2:Y:S04]  /*6740*/  @!P1 LDS.128 R4, [R82+0x3800] ;  /* 0x0038000052049984 */ /* 0x000ea80000000c00 */
[----:B-1----:R1:W-:Y:S04]  /*6750*/  @!P6 STG.E.128 [R60.64], R8 ;  /* 0x000000083c00e986 */ /* 0x0023e8000c101d08 */
[----:B--2---:R1:W-:Y:S02]  /*6760*/  @!P1 STG.E.128 [R60.64+0x40], R4 ;  /* 0x000040043c009986 */ /* 0x0043e4000c101d08 */
.L_x_244:
[----:B------:R-:W-:Y:S05]  /*6770*/  BSYNC B0 ;  /* 0x0000000000007941 */ /* 0x000fea0003800000 */
.L_x_243:
[----:B------:R-:W-:Y:S11]  /*6780*/  ISETP.GE.AND P0, PT, R149, R2, PT ;  /* 0x000000029500720c */ /* 0x000ff60003f06270 */
[----:B------:R-:W-:Y:S02]  /*6790*/  @!UPT UIADD3 URZ, URZ, URZ, URZ ;  /* 0x0000003f3f3ff290 */ /* 0x000fe4000fffe03f */
[----:B------:R-:W-:-:S05]  /*67a0*/  @P0 BRA `(.L_x_234) ;  /* 0x0000004000000947 */ /* 0x000fca0003800000 */
[----:B-1----:R-:W1:Y:S04]  /*67b0*/  @!P6 LDS.128 R8, [R81+0x4800] ;  /* 0x004800005108e984 */ /* 0x002e680000000c00 */
[----:B------:R-:W2:Y:S04]  /*67c0*/  @!P1 LDS.128 R4, [R82+0x4800] ;  /* 0x0048000052049984 */ /* 0x000ea80000000c00 */
[----:B-1----:R1:W-:Y:S04]  /*67d0*/  @!P6 STG.E.128 [R64.64], R8 ;  /* 0x000000084000e986 */ /* 0x0023e8000c101d08 */
[----:B--2---:R1:W-:Y:S02]  /*67e0*/  @!P1 STG.E.128 [R64.64+0x40], R4 ;  /* 0x0000400440009986 */ /* 0x0043e4000c101d08 */
.L_x_234:
[----:B------:R-:W-:Y:S05]  /*67f0*/  BSYNC B2 ;  /* 0x0000000000027941 */ /* 0x000fea0003800000 */
.L_x_217:
[----:B-1----:R-:W-:Y:S01]  /*6800*/  IMAD R15, R36, -0x50, RZ ;  /* 0xffffffb0240f7824 */ /* 0x002fe200078e02ff */
[----:B------:R-:W-:Y:S01]  /*6810*/  BSSY B0, `(.L_x_245) ;  /* 0x000005e000007945 */ /* 0x000fe20003800000 */
[----:B--2---:R-:W-:Y:S02]  /*6820*/  IMAD R2, R89, 0x50, RZ ;  /* 0x0000005059027824 */ /* 0x004fe400078e02ff */
[----:B-----5:R-:W-:Y:S02]  /*6830*/  IMAD.IADD R4, R114, 0x1, R15 ;  /* 0x0000000172047824 */ /* 0x020fe400078e020f */
[----:B------:R-:W-:Y:S03]  /*6840*/  IMAD.WIDE.U32 R16, R36, 0x50, RZ ;  /* 0x0000005024107825 */ /* 0x000fe600078e00ff */
[C---:B------:R-:W-:Y:S01]  /*6850*/  ISETP.GE.AND P4, PT, R4.reuse, 0x11, PT ;  /* 0x000000110400780c */ /* 0x040fe20003f86270 */
[----:B------:R-:W-:Y:S01]  /*6860*/  IMAD.IADD R17, R17, 0x1, R2 ;  /* 0x0000000111117824 */ /* 0x000fe200078e0202 */
[C---:B------:R-:W-:Y:S02]  /*6870*/  ISETP.GE.AND P3, PT, R4.reuse, 0x1, PT ;  /* 0x000000010400780c */ /* 0x040fe40003f66270 */
[----:B------:R-:W-:Y:S02]  /*6880*/  IADD3 R2, P0, R123, R16, RZ ;  /* 0x000000107b027210 */ /* 0x000fe40007f1e0ff */
[C---:B------:R-:W-:Y:S02]  /*6890*/  ISETP.GE.AND P2, PT, R4.reuse, 0x21, PT ;  /* 0x000000210400780c */ /* 0x040fe40003f46270 */
[----:B------:R-:W-:Y:S02]  /*68a0*/  IADD3.X R3, R17, R131, RZ, P0, !PT ;  /* 0x0000008311037210 */ /* 0x000fe400007fe4ff */
[----:B------:R-:W-:Y:S03]  /*68b0*/  ISETP.GE.AND P1, PT, R4, 0x31, PT ;  /* 0x000000310400780c */ /* 0x000fe60003f26270 */
[C---:B------:R-:W-:Y:S02]  /*68c0*/  @P4 IADD3 R5, P0, R2.reuse, 0x10, RZ ;  /* 0x0000001002054810 */ /* 0x040fe40007f1e0ff */
[----:B------:R-:W-:Y:S01]  /*68d0*/  @P3 IMAD R9, R3, c[0x0][0x258], RZ ;  /* 0x0000960003093a24 */ /* 0x000fe200078e02ff */
[-C--:B------:R-:W-:Y:S01]  /*68e0*/  @P3 MOV R6, R86.reuse ;  /* 0x0000005600063202 */ /* 0x080fe20000000f00 */
[----:B------:R-:W-:Y:S02]  /*68f0*/  @P3 IMAD.MOV.U32 R7, RZ, RZ, R90 ;  /* 0x000000ffff073224 */ /* 0x000fe400078e005a */
[----:B------:R-:W-:Y:S01]  /*6900*/  @P4 IMAD.X R10, RZ, RZ, R3, P0 ;  /* 0x000000ffff0a4224 */ /* 0x000fe200000e0603 */
[C---:B------:R-:W-:Y:S01]  /*6910*/  @P2 IADD3 R8, P0, R2.reuse, 0x20, RZ ;  /* 0x0000002002082810 */ /* 0x040fe20007f1e0ff */
[C---:B------:R-:W-:Y:S04]  /*6920*/  @P3 IMAD.WIDE.U32 R6, R2.reuse, c[0x0][0x258], R6 ;  /* 0x0000960002063a25 */ /* 0x040fe800078e0006 */
[----:B------:R-:W-:Y:S02]  /*6930*/  @P3 IMAD R9, R2, c[0x0][0x25c], R9 ;  /* 0x0000970002093a24 */ /* 0x000fe400078e0209 */
[----:B------:R-:W-:Y:S01]  /*6940*/  @P2 IMAD.X R14, RZ, RZ, R3, P0 ;  /* 0x000000ffff0e2224 */ /* 0x000fe200000e0603 */
[----:B------:R-:W-:Y:S01]  /*6950*/  @P3 LEA R12, P0, R6, c[0x0][0x250], 0x1 ;  /* 0x00009400060c3a11 */ /* 0x000fe200078008ff */
[----:B------:R-:W-:Y:S02]  /*6960*/  @P3 IMAD.IADD R7, R7, 0x1, R9 ;  /* 0x0000000107073824 */ /* 0x000fe400078e0209 */
[----:B------:R-:W-:Y:S03]  /*6970*/  @P4 IMAD R9, R10, c[0x0][0x258], RZ ;  /* 0x000096000a094a24 */ /* 0x000fe600078e02ff */
[----:B------:R-:W-:Y:S01]  /*6980*/  @P3 LEA.HI.X R13, R6, c[0x0][0x254], R7, 0x1, P0 ;  /* 0x00009500060d3a11 */ /* 0x000fe200000f0c07 */
[----:B------:R-:W-:Y:S01]  /*6990*/  @P4 IMAD.MOV.U32 R7, RZ, RZ, R90 ;  /* 0x000000ffff074224 */ /* 0x000fe200078e005a */
[-C--:B------:R-:W-:Y:S05]  /*69a0*/  @P4 MOV R6, R86.reuse ;  /* 0x0000005600064202 */ /* 0x080fea0000000f00 */
[C---:B------:R-:W-:Y:S04]  /*69b0*/  @P4 IMAD.WIDE.U32 R6, R5.reuse, c[0x0][0x258], R6 ;  /* 0x0000960005064a25 */ /* 0x040fe800078e0006 */
[----:B------:R-:W-:Y:S01]  /*69c0*/  @P4 IMAD R5, R5, c[0x0][0x25c], R9 ;  /* 0x0000970005054a24 */ /* 0x000fe200078e0209 */
[C---:B------:R-:W-:Y:S03]  /*69d0*/  @P4 LEA R10, P0, R6.reuse, c[0x0][0x250], 0x1 ;  /* 0x00009400060a4a11 */ /* 0x040fe600078008ff */
[----:B------:R-:W-:Y:S02]  /*69e0*/  @P4 IMAD.IADD R5, R7, 0x1, R5 ;  /* 0x0000000107054824 */ /* 0x000fe400078e0205 */
[----:B------:R-:W-:Y:S03]  /*69f0*/  @P2 IMAD.MOV.U32 R7, RZ, RZ, R90 ;  /* 0x000000ffff072224 */ /* 0x000fe600078e005a */
[----:B------:R-:W-:Y:S01]  /*6a00*/  @P4 LEA.HI.X R11, R6, c[0x0][0x254], R5, 0x1, P0 ;  /* 0x00009500060b4a11 */ /* 0x000fe200000f0c05 */
[----:B------:R-:W-:Y:S01]  /*6a10*/  @P2 IMAD R5, R14, c[0x0][0x258], RZ ;  /* 0x000096000e052a24 */ /* 0x000fe200078e02ff */
[----:B------:R-:W-:Y:S03]  /*6a20*/  @P2 MOV R6, R86 ;  /* 0x0000005600062202 */ /* 0x000fe60000000f00 */
[C---:B------:R-:W-:Y:S02]  /*6a30*/  @P2 IMAD R5, R8.reuse, c[0x0][0x25c], R5 ;  /* 0x0000970008052a24 */ /* 0x040fe400078e0205 */
[----:B------:R-:W-:Y:S05]  /*6a40*/  @P2 IMAD.WIDE.U32 R6, R8, c[0x0][0x258], R6 ;  /* 0x0000960008062a25 */ /* 0x000fea00078e0006 */
[C---:B------:R-:W-:Y:S02]  /*6a50*/  @P2 LEA R8, P0, R6.reuse, c[0x0][0x250], 0x1 ;  /* 0x0000940006082a11 */ /* 0x040fe400078008ff */
[----:B------:R-:W-:Y:S04]  /*6a60*/  @P2 IADD3 R5, R7, R5, RZ ;  /* 0x0000000507052210 */ /* 0x000fe80007ffe0ff */
[----:B------:R-:W-:Y:S02]  /*6a70*/  @P2 LEA.HI.X R9, R6, c[0x0][0x254], R5, 0x1, P0 ;  /* 0x0000950006092a11 */ /* 0x000fe400000f0c05 */
[----:B------:R-:W-:Y:S05]  /*6a80*/  @P1 IADD3 R5, P0, R2, 0x30, RZ ;  /* 0x0000003002051810 */ /* 0x000fea0007f1e0ff */
[----:B------:R-:W-:Y:S01]  /*6a90*/  @P1 IMAD.X R6, RZ, RZ, R3, P0 ;  /* 0x000000ffff061224 */ /* 0x000fe200000e0603 */
[----:B------:R-:W-:Y:S03]  /*6aa0*/  ISETP.GE.AND P0, PT, R4, 0x41, PT ;  /* 0x000000410400780c */ /* 0x000fe60003f06270 */
[----:B------:R-:W-:Y:S10]  /*6ab0*/  @P1 IMAD R6, R6, c[0x0][0x258], RZ ;  /* 0x0000960006061a24 */ /* 0x000ff400078e02ff */
[----:B------:R-:W-:Y:S01]  /*6ac0*/  @P0 IADD3 R4, P5, R2, 0x40, RZ ;  /* 0x0000004002040810 */ /* 0x000fe20007fbe0ff */
[----:B------:R-:W-:Y:S03]  /*6ad0*/  @P1 IMAD.MOV.U32 R2, RZ, RZ, R86 ;  /* 0x000000ffff021224 */ /* 0x000fe600078e0056 */
[----:B------:R-:W-:Y:S02]  /*6ae0*/  @P0 IADD3.X R14, RZ, R3, RZ, P5, !PT ;  /* 0x00000003ff0e0210 */ /* 0x000fe40002ffe4ff */
[----:B------:R-:W-:Y:S05]  /*6af0*/  @P1 MOV R3, R90 ;  /* 0x0000005a00031202 */ /* 0x000fea0000000f00 */
[C---:B------:R-:W-:Y:S04]  /*6b00*/  @P1 IMAD.WIDE.U32 R2, R5.reuse, c[0x0][0x258], R2 ;  /* 0x0000960005021a25 */ /* 0x040fe800078e0002 */
[----:B------:R-:W-:Y:S01]  /*6b10*/  @P1 IMAD R5, R5, c[0x0][0x25c], R6 ;  /* 0x0000970005051a24 */ /* 0x000fe200078e0206 */
[----:B------:R-:W-:Y:S03]  /*6b20*/  @P1 LEA R6, P5, R2, c[0x0][0x250], 0x1 ;  /* 0x0000940002061a11 */ /* 0x000fe600078a08ff */
[----:B------:R-:W-:Y:S02]  /*6b30*/  @P1 IMAD.IADD R3, R3, 0x1, R5 ;  /* 0x0000000103031824 */ /* 0x000fe400078e0205 */
[----:B------:R-:W-:Y:S03]  /*6b40*/  @P0 IMAD R5, R14, c[0x0][0x258], RZ ;  /* 0x000096000e050a24 */ /* 0x000fe600078e02ff */
[----:B------:R-:W-:Y:S01]  /*6b50*/  @P1 LEA.HI.X R7, R2, c[0x0][0x254], R3, 0x1, P5 ;  /* 0x0000950002071a11 */ /* 0x000fe200028f0c03 */
[----:B------:R-:W-:Y:S01]  /*6b60*/  @P0 IMAD.MOV.U32 R3, RZ, RZ, R90 ;  /* 0x000000ffff030224 */ /* 0x000fe200078e005a */
[----:B------:R-:W-:Y:S05]  /*6b70*/  @P0 MOV R2, R86 ;  /* 0x0000005600020202 */ /* 0x000fea0000000f00 */
[C---:B------:R-:W-:Y:S04]  /*6b80*/  @P0 IMAD.WIDE.U32 R2, R4.reuse, c[0x0][0x258], R2 ;  /* 0x0000960004020a25 */ /* 0x040fe800078e0002 */
[----:B------:R-:W-:Y:S05]  /*6b90*/  @P0 IMAD R4, R4, c[0x0][0x25c], R5 ;  /* 0x0000970004040a24 */ /* 0x000fea00078e0205 */
[----:B------:R-:W-:Y:S02]  /*6ba0*/  @P0 IADD3 R3, R3, R4, RZ ;  /* 0x0000000403030210 */ /* 0x000fe40007ffe0ff */
[C---:B------:R-:W-:Y:S04]  /*6bb0*/  @P0 LEA R4, P5, R2.reuse, c[0x0][0x250], 0x1 ;  /* 0x0000940002040a11 */ /* 0x040fe800078a08ff */
[----:B------:R-:W-:Y:S01]  /*6bc0*/  @P0 LEA.HI.X R5, R2, c[0x0][0x254], R3, 0x1, P5 ;  /* 0x0000950002050a11 */ /* 0x000fe200028f0c03 */
[----:B------:R-:W-:Y:S01]  /*6bd0*/  IMAD.IADD R2, R15, 0x1, R0 ;  /* 0x000000010f027824 */ /* 0x000fe200078e0200 */
[----:B------:R-:W-:Y:S11]  /*6be0*/  LOP3.LUT P5, RZ, R245, 0x1, RZ, 0xc0, !PT ;  /* 0x00000001f5ff7812 */ /* 0x000ff600078ac0ff */
[----:B------:R-:W-:Y:S02]  /*6bf0*/  @!UPT UIADD3 URZ, URZ, URZ, URZ ;  /* 0x0000003f3f3ff290 */ /* 0x000fe4000fffe03f */
[----:B------:R-:W-:Y:S01]  /*6c00*/  @!PT LDS RZ, [RZ] ;  /* 0x00000000fffff984 */ /* 0x000fe20000000800 */
[----:B------:R-:W-:Y:S01]  /*6c10*/  @!PT LDS RZ, [RZ] ;  /* 0x00000000fffff984 */ /* 0x000fe20000000800 */
[----:B------:R-:W-:Y:S01]  /*6c20*/  @!PT LDS RZ, [RZ] ;  /* 0x00000000fffff984 */ /* 0x000fe20000000800 */
[----:B------:R1:W-:Y:S08]  /*6c30*/  @P3 LDGSTS.E.BYPASS.LTC128B.128 [R215+0x100], [R12.64], !P5 ;  /* 0x001000000cd73fae */ /* 0x0003f0000e901d48 */
[----:B------:R1:W-:Y:S08]  /*6c40*/  @P4 LDGSTS.E.BYPASS.LTC128B.128 [R215+0x900], [R10.64], !P5 ;  /* 0x009000000ad74fae */ /* 0x0003f0000e901d48 */
[----:B------:R2:W-:Y:S08]  /*6c50*/  @P2 LDGSTS.E.BYPASS.LTC128B.128 [R215+0x1100], [R8.64], !P5 ;  /* 0x0110000008d72fae */ /* 0x0005f0000e901d48 */
[----:B------:R3:W-:Y:S08]  /*6c60*/  @P1 LDGSTS.E.BYPASS.LTC128B.128 [R215+0x1900], [R6.64], !P5 ;  /* 0x0190000006d71fae */ /* 0x0007f0000e901d48 */
[----:B------:R1:W-:Y:S08]  /*6c70*/  @P0 LDGSTS.E.BYPASS.LTC128B.128 [R215+0x2100], [R4.64], !P5 ;  /* 0x0210000004d70fae */ /* 0x0003f0000e901d48 */
[----:B------:R-:W0:Y:S01]  /*6c80*/  LDGDEPBAR ;  /* 0x00000000000079af */ /* 0x000e220000000000 */
[----:B---3--:R-:W-:Y:S02]  /*6c90*/  IMNMX R7, R2, 0x50, PT ;  /* 0x0000005002077817 */ /* 0x008fe40003800200 */
[----:B------:R-:W-:Y:S02]  /*6ca0*/  IADD3 R6, P0, R130, R16, RZ ;  /* 0x0000001082067210 */ /* 0x000fe40007f1e0ff */
[----:B------:R-:W-:Y:S02]  /*6cb0*/  ISETP.GE.AND P1, PT, R240, R7, PT ;  /* 0x00000007f000720c */ /* 0x000fe40003f26270 */
[----:B--2---:R-:W-:Y:S01]  /*6cc0*/  IADD3.X R8, R17, R129, RZ, P0, !PT ;  /* 0x0000008111087210 */ /* 0x004fe200007fe4ff */
[----:B------:R-:W-:Y:S04]  /*6cd0*/  DEPBAR.LE SB0, 0x0 ;  /* 0x000080000000791a */ /* 0x000fe80000000000 */
[----:B------:R-:W-:Y:S06]  /*6ce0*/  BAR.SYNC.DEFER_BLOCKING 0x0 ;  /* 0x0000000000007b1d */ /* 0x000fec0000010000 */
[----:B------:R-:W-:-:S05]  /*6cf0*/  @P1 BRA `(.L_x_246) ;  /* 0x000000f000001947 */ /* 0x000fca0003800000 */
[----:B-1----:R-:W-:Y:S01]  /*6d00*/  MOV R5, R102 ;  /* 0x0000006600057202 */ /* 0x002fe20000000f00 */
[----:B------:R-:W-:Y:S01]  /*6d10*/  IMAD R2, R8, c[0x0][0x208], RZ ;  /* 0x0000820008027a24 */ /* 0x000fe200078e02ff */
[----:B------:R-:W-:Y:S01]  /*6d20*/  ISETP.GE.AND P1, PT, R32, c[0x0][0x1d4], PT ;  /* 0x0000750020007a0c */ /* 0x000fe20003f26270 */
[----:B------:R-:W-:Y:S02]  /*6d30*/  IMAD.MOV.U32 R4, RZ, RZ, R92 ;  /* 0x000000ffff047224 */ /* 0x000fe400078e005c */
[C---:B------:R-:W-:Y:S02]  /*6d40*/  IMAD R2, R6.reuse, c[0x0][0x20c], R2 ;  /* 0x0000830006027a24 */ /* 0x040fe400078e0202 */
[----:B------:R-:W-:Y:S04]  /*6d50*/  IMAD.WIDE.U32 R4, R6, c[0x0][0x208], R4 ;  /* 0x0000820006047a25 */ /* 0x000fe800078e0004 */
[----:B------:R-:W-:Y:S01]  /*6d60*/  IMAD.IADD R3, R5, 0x1, R2 ;  /* 0x0000000105037824 */ /* 0x000fe200078e0202 */
[C---:B------:R-:W-:Y:S03]  /*6d70*/  LEA R2, P0, R4.reuse, c[0x0][0x1f8], 0x1 ;  /* 0x00007e0004027a11 */ /* 0x040fe600078008ff */
[----:B------:R-:W1:Y:S01]  /*6d80*/  @!P1 LDS.128 R16, [R81] ;  /* 0x0000000051109984 */ /* 0x000e620000000c00 */
[----:B------:R-:W-:Y:S02]  /*6d90*/  LEA.HI.X R3, R4, c[0x0][0x1fc], R3, 0x1, P0 ;  /* 0x00007f0004037a11 */ /* 0x000fe400000f0c03 */
[----:B------:R-:W-:Y:S11]  /*6da0*/  ISETP.GE.AND P0, PT, R91, c[0x0][0x1d4], PT ;  /* 0x000075005b007a0c */ /* 0x000ff60003f06270 */
[----:B------:R-:W-:Y:S02]  /*6db0*/  @!UPT UIADD3 URZ, URZ, URZ, URZ ;  /* 0x0000003f3f3ff290 */ /* 0x000fe4000fffe03f */
[----:B------:R-:W2:Y:S04]  /*6dc0*/  @!P0 LDS.128 R12, [R82] ;  /* 0x00000000520c8984 */ /* 0x000ea80000000c00 */
[----:B-1----:R1:W-:Y:S04]  /*6dd0*/  @!P1 STG.E.128 [R2.64], R16 ;  /* 0x0000001002009986 */ /* 0x0023e8000c101d08 */
[----:B--2---:R1:W-:Y:S02]  /*6de0*/  @!P0 STG.E.128 [R2.64+0x40], R12 ;  /* 0x0000400c02008986 */ /* 0x0043e4000c101d08 */
.L_x_246:
[----:B-1----:R-:W-:Y:S05]  /*6df0*/  BSYNC B0 ;  /* 0x0000000000007941 */ /* 0x002fea0003800000 */
.L_x_245:
[----:B------:R-:W-:Y:S01]  /*6e00*/  ISETP.GE.AND P0, PT, R139, R7, PT ;  /* 0x000000078b00720c */ /* 0x000fe20003f06270 */
[----:B------:R-:W-:Y:S01]  /*6e10*/  @!UPT UIADD3 URZ, URZ, URZ, URZ ;  /* 0x0000003f3f3ff290 */ /* 0x000fe2000fffe03f */
[----:B------:R-:W-:Y:S11]  /*6e20*/  BSSY B0, `(.L_x_247) ;  /* 0x0000013000007945 */ /* 0x000ff60003800000 */
[----:B------:R-:W-:-:S05]  /*6e30*/  @P0 BRA `(.L_x_248) ;  /* 0x0000011000000947 */ /* 0x000fca0003800000 */
[----:B------:R-:W-:Y:S01]  /*6e40*/  IADD3 R2, P0, R6, 0x20, RZ ;  /* 0x0000002006027810 */ /* 0x000fe20007f1e0ff */
[----:B------:R-:W-:Y:S01]  /*6e50*/  IMAD.MOV.U32 R4, RZ, RZ, R92 ;  /* 0x000000ffff047224 */ /* 0x000fe200078e005c */
[----:B------:R-:W-:Y:S02]  /*6e60*/  MOV R5, R102 ;  /* 0x0000006600057202 */ /* 0x000fe40000000f00 */
[----:B------:R-:W-:Y:S01]  /*6e70*/  ISETP.GE.AND P1, PT, R32, c[0x0][0x1d4], PT ;  /* 0x0000750020007a0c */ /* 0x000fe20003f26270 */
[----:B------:R-:W-:Y:S02]  /*6e80*/  IMAD.X R3, RZ, RZ, R8, P0 ;  /* 0x000000ffff037224 */ /* 0x000fe400000e0608 */
[C---:B------:R-:W-:Y:S04]  /*6e90*/  IMAD.WIDE.U32 R4, R2.reuse, c[0x0][0x208], R4 ;  /* 0x0000820002047a25 */ /* 0x040fe800078e0004 */
[----:B------:R-:W-:Y:S04]  /*6ea0*/  IMAD R3, R3, c[0x0][0x208], RZ ;  /* 0x0000820003037a24 */ /* 0x000fe800078e02ff */
[----:B------:R-:W-:Y:S01]  /*6eb0*/  IMAD R3, R2, c[0x0][0x20c], R3 ;  /* 0x0000830002037a24 */ /* 0x000fe200078e0203 */
[C---:B------:R-:W-:Y:S01]  /*6ec0*/  LEA R2, P0, R4.reuse, c[0x0][0x1f8], 0x1 ;  /* 0x00007e0004027a11 */ /* 0x040fe200078008ff */
[----:B------:R-:W1:Y:S02]  /*6ed0*/  @!P1 LDS.128 R16, [R81+0x1000] ;  /* 0x0010000051109984 */ /* 0x000e640000000c00 */
[----:B------:R-:W-:Y:S05]  /*6ee0*/  IMAD.IADD R3, R5, 0x1, R3 ;  /* 0x0000000105037824 */ /* 0x000fea00078e0203 */
[----:B------:R-:W-:Y:S02]  /*6ef0*/  LEA.HI.X R3, R4, c[0x0][0x1fc], R3, 0x1, P0 ;  /* 0x00007f0004037a11 */ /* 0x000fe400000f0c03 */
[----:B------:R-:W-:Y:S11]  /*6f00*/  ISETP.GE.AND P0, PT, R91, c[0x0][0x1d4], PT ;  /* 0x000075005b007a0c */ /* 0x000ff60003f06270 */
[----:B------:R-:W-:Y:S02]  /*6f10*/  @!UPT UIADD3 URZ, URZ, URZ, URZ ;  /* 0x0000003f3f3ff290 */ /* 0x000fe4000fffe03f */
[----:B------:R-:W2:Y:S04]  /*6f20*/  @!P0 LDS.128 R12, [R82+0x1000] ;  /* 0x00100000520c8984 */ /* 0x000ea80000000c00 */
[----:B-1----:R1:W-:Y:S04]  /*6f30*/  @!P1 STG.E.128 [R2.64], R16 ;  /* 0x0000001002009986 */ /* 0x0023e8000c101d08 */
[----:B--2---:R1:W-:Y:S02]  /*6f40*/  @!P0 STG.E.128 [R2.64+0x40], R12 ;  /* 0x0000400c02008986 */ /* 0x0043e4000c101d08 */
.L_x_248:
[----:B------:R-:W-:Y:S05]  /*6f50*/  BSYNC B0 ;  /* 0x0000000000007941 */ /* 0x000fea0003800000 */
.L_x_247:
[----:B------:R-:W-:Y:S01]  /*6f60*/  ISETP.GE.AND P0, PT, R149, R7, PT ;  /* 0x000000079500720c */ /* 0x000fe20003f06270 */
[----:B------:R-:W-:Y:S01]  /*6f70*/  @!UPT UIADD3 URZ, URZ, URZ, URZ ;  /* 0x0000003f3f3ff290 */ /* 0x000fe2000fffe03f */
[----:B------:R-:W-:Y:S11]  /*6f80*/  BSSY B0, `(.L_x_249) ;  /* 0x0000013000007945 */ /* 0x000ff60003800000 */
[----:B------:R-:W-:-:S05]  /*6f90*/  @P0 BRA `(.L_x_250) ;  /* 0x0000011000000947 */ /* 0x000fca0003800000 */
[----:B-1----:R-:W-:Y:S01]  /*6fa0*/  IADD3 R2, P0, R6, 0x40, RZ ;  /* 0x0000004006027810 */ /* 0x002fe20007f1e0ff */
        /* <DEDUP_REMOVED lines=16> */
.L_x_250:
[----:B------:R-:W-:Y:S05]  /*70b0*/  BSYNC B0 ;  /* 0x0000000000007941 */ /* 0x000fea0003800000 */
.L_x_249:
[C---:B------:R-:W-:Y:S02]  /*70c0*/  ISETP.GT.AND P0, PT, R36.reuse, R128, PT ;  /* 0x000000802400720c */ /* 0x040fe40003f04270 */
[----:B------:R-:W-:Y:S11]  /*70d0*/  IADD3 R36, R36, -0x1, RZ ;  /* 0xffffffff24247810 */ /* 0x000ff60007ffe0ff */
[----:B-1----:R-:W-:Y:S01]  /*70e0*/  @P0 SHF.R.S32.HI R5, RZ, 0x1f, R36 ;  /* 0x0000001fff050819 */ /* 0x002fe20000011424 */
[----:B------:R-:W-:Y:S02]  /*70f0*/  @P0 IMAD R4, R170, R36, RZ ;  /* 0x00000024aa040224 */ /* 0x000fe400078e02ff */
[----:B------:R-:W-:Y:S02]  /*7100*/  @P0 IMAD.MOV.U32 R2, RZ, RZ, R116 ;  /* 0x000000ffff020224 */ /* 0x000fe400078e0074 */
[----:B------:R-:W-:Y:S02]  /*7110*/  @P0 IMAD.MOV.U32 R3, RZ, RZ, R113 ;  /* 0x000000ffff030224 */ /* 0x000fe400078e0071 */
[-C--:B------:R-:W-:Y:S02]  /*7120*/  @P0 IMAD R4, R5, R146.reuse, R4 ;  /* 0x0000009205040224 */ /* 0x080fe400078e0204 */
[----:B------:R-:W-:Y:S04]  /*7130*/  @P0 IMAD.WIDE.U32 R2, R36, R146, R2 ;  /* 0x0000009224020225 */ /* 0x000fe800078e0002 */
[----:B------:R-:W-:Y:S01]  /*7140*/  @P0 IMAD.IADD R3, R3, 0x1, R4 ;  /* 0x0000000103030824 */ /* 0x000fe200078e0204 */
[C---:B------:R-:W-:Y:S04]  /*7150*/  @P0 LEA R8, P1, R2.reuse, c[0x0][0x220], 0x1 ;  /* 0x0000880002080a11 */ /* 0x040fe800078208ff */
[----:B------:R-:W-:Y:S02]  /*7160*/  @P0 LEA.HI.X R9, R2, c[0x0][0x224], R3, 0x1, P1 ;  /* 0x0000890002090a11 */ /* 0x000fe400008f0c03 */
[----:B------:R-:W-:Y:S03]  /*7170*/  @P0 IADD3 R6, P1, R8, R153, RZ ;  /* 0x0000009908060210 */ /* 0x000fe60007f3e0ff */
[----:B------:R-:W-:Y:S01]  /*7180*/  @!PT LDS RZ, [RZ] ;  /* 0x00000000fffff984 */ /* 0x000fe20000000800 */
[----:B------:R-:W-:Y:S01]  /*7190*/  @!PT LDS RZ, [RZ] ;  /* 0x00000000fffff984 */ /* 0x000fe20000000800 */
[----:B------:R-:W-:Y:S01]  /*71a0*/  @!PT LDS RZ, [RZ] ;  /* 0x00000000fffff984 */ /* 0x000fe20000000800 */
[----:B------:R1:W-:Y:S01]  /*71b0*/  @P0 LDGSTS.E.BYPASS.LTC128B.128 [R215+0x2900], [R8.64], !P5 ;  /* 0x0290000008d70fae */ /* 0x0003e2000e901d48 */
[----:B------:R-:W-:Y:S02]  /*71c0*/  @P0 IADD3.X R7, R9, R135, RZ, P1, !PT ;  /* 0x0000008709070210 */ /* 0x000fe40000ffe4ff */
[-C--:B------:R-:W-:Y:S03]  /*71d0*/  @P0 IADD3 R4, P1, R6, R153.reuse, RZ ;  /* 0x0000009906040210 */ /* 0x080fe60007f3e0ff */
[----:B------:R1:W-:Y:S02]  /*71e0*/  @P0 LDGSTS.E.BYPASS.LTC128B.128 [R215+0x3100], [R6.64], !P5 ;  /* 0x0310000006d70fae */ /* 0x0003e4000e901d48 */
[--C-:B------:R-:W-:Y:S01]  /*71f0*/  @P0 IMAD.X R5, R7, 0x1, R135.reuse, P1 ;  /* 0x0000000107050824 */ /* 0x100fe200008e0687 */
[-C--:B------:R-:W-:Y:S04]  /*7200*/  @P0 IADD3 R2, P1, R4, R153.reuse, RZ ;  /* 0x0000009904020210 */ /* 0x080fe80007f3e0ff */
[----:B------:R1:W-:Y:S01]  /*7210*/  @P0 LDGSTS.E.BYPASS.LTC128B.128 [R215+0x3900], [R4.64], !P5 ;  /* 0x0390000004d70fae */ /* 0x0003e2000e901d48 */
[----:B------:R-:W-:Y:S01]  /*7220*/  @P0 IMAD.X R3, R5, 0x1, R135, P1 ;  /* 0x0000000105030824 */ /* 0x000fe200008e0687 */
[----:B------:R-:W-:Y:S04]  /*7230*/  @P0 IADD3 R10, P1, R2, R153, RZ ;  /* 0x00000099020a0210 */ /* 0x000fe80007f3e0ff */
[----:B------:R1:W-:Y:S01]  /*7240*/  @P0 LDGSTS.E.BYPASS.LTC128B.128 [R215+0x4100], [R2.64], !P5 ;  /* 0x0410000002d70fae */ /* 0x0003e2000e901d48 */
[----:B------:R-:W-:Y:S05]  /*7250*/  @P0 IADD3.X R11, R3, R135, RZ, P1, !PT ;  /* 0x00000087030b0210 */ /* 0x000fea0000ffe4ff */
[----:B------:R1:W-:Y:S04]  /*7260*/  @P0 LDGSTS.E.BYPASS.LTC128B.128 [R215+0x4900], [R10.64], !P5 ;  /* 0x049000000ad70fae */ /* 0x0003e8000e901d48 */
[----:B------:R-:W0:Y:S01]  /*7270*/  LDGDEPBAR ;  /* 0x00000000000079af */ /* 0x000e220000000000 */
[----:B------:R-:W-:-:S05]  /*7280*/  @P0 BRA `(.L_x_251) ;  /* 0xffffba1000000947 */ /* 0x000fca000383ffff */
[----:B------:R-:W-:Y:S01]  /*7290*/  WARPSYNC 0xffffffff ;  /* 0xffffffff00007948 */ /* 0x000fe20003800000 */
[----:B------:R-:W-:Y:S06]  /*72a0*/  BAR.SYNC.DEFER_BLOCKING 0x0 ;  /* 0x0000000000007b1d */ /* 0x000fec0000010000 */
.L_x_216:
[----:B------:R-:W-:Y:S01]  /*72b0*/  ISETP.GE.AND P0, PT, R182, 0x1, PT ;  /* 0x00000001b600780c */ /* 0x000fe20003f06270 */
[----:B------:R-:W-:Y:S01]  /*72c0*/  BSSY B0, `(.L_x_252) ;  /* 0x0000020000007945 */ /* 0x000fe20003800000 */
[----:B-1----:R-:W-:Y:S01]  /*72d0*/  IMAD.IADD R9, R159, 0x1, R160 ;  /* 0x000000019f097824 */ /* 0x002fe200078e02a0 */
[----:B------:R-:W-:-:S10]  /*72e0*/  MOV R0, RZ ;  /* 0x000000ff00007202 */ /* 0x000fd40000000f00 */
[----:B------:R-:W-:Y:S05]  /*72f0*/  @!P0 BRA `(.L_x_253) ;  /* 0x000001c000008947 */ /* 0x000fea0003800000 */
[----:B------:R-:W-:Y:S01]  /*7300*/  IABS R2, R134 ;  /* 0x0000008600027213 */ /* 0x000fe20000000000 */
[----:B------:R-:W-:Y:S01]  /*7310*/  IMAD.MOV.U32 R4, RZ, RZ, RZ ;  /* 0x000000ffff047224 */ /* 0x000fe200078e00ff */
[----:B------:R-:W-:Y:S02]  /*7320*/  IADD3 R6, R151, -0x1, R134 ;  /* 0xffffffff97067810 */ /* 0x000fe40007ffe086 */
[----:B------:R-:W1:Y:S02]  /*7330*/  I2F.RP R0, R2 ;  /* 0x0000000200007306 */ /* 0x000e640000209400 */
[----:B------:R-:W-:-:S06]  /*7340*/  IABS R8, R6 ;  /* 0x0000000600087213 */ /* 0x000fcc0000000000 */
[----:B-1----:R-:W1:Y:S02]  /*7350*/  MUFU.RCP R0, R0 ;  /* 0x0000000000007308 */ /* 0x002e640000001000 */
[----:B-1----:R-:W-:-:S06]  /*7360*/  IADD3 R0, R0, 0xffffffe, RZ ;  /* 0x0ffffffe00007810 */ /* 0x002fcc0007ffe0ff */
[----:B------:R-:W1:Y:S02]  /*7370*/  F2I.FTZ.U32.TRUNC.NTZ R5, R0 ;  /* 0x0000000000057305 */ /* 0x000e64000021f000 */
        /* <DEDUP_REMOVED lines=20> */
.L_x_253:
[----:B------:R-:W-:Y:S05]  /*74c0*/  BSYNC B0 ;  /* 0x0000000000007941 */ /* 0x000fea0003800000 */
.L_x_252:
[----:B------:R-:W2:Y:S01]  /*74d0*/  LDL R2, [R1+0x1c] ;  /* 0x00001c0001027983 */ /* 0x000ea20000100800 */
[----:B------:R-:W-:Y:S01]  /*74e0*/  MOV R26, RZ ;  /* 0x000000ff001a7202 */ /* 0x000fe20000000f00 */
[----:B------:R-:W-:Y:S01]  /*74f0*/  CS2R R34, SRZ ;  /* 0x0000000000227805 */ /* 0x000fe2000001ff00 */
[----:B------:R-:W-:Y:S01]  /*7500*/  IMAD.MOV.U32 R31, RZ, RZ, RZ ;  /* 0x000000ffff1f7224 */ /* 0x000fe200078e00ff */
        /* <DEDUP_REMOVED lines=32> */
[----:B--2---:R-:W-:-:S04]  /*7710*/  IMAD R247, R2, R0, RZ ;  /* 0x0000000002f77224 */ /* 0x004fc800078e02ff */
[--C-:B------:R-:W-:Y:S01]  /*7720*/  IMAD.IADD R2, R247, 0x1, R0.reuse ;  /* 0x00000001f7027824 */ /* 0x100fe200078e0200 */
[----:B------:R-:W-:-:S04]  /*7730*/  PRMT R0, RZ, 0x7610, R0 ;  /* 0x00007610ff007816 */ /* 0x000fc80000000000 */
[----:B------:R-:W-:-:S04]  /*7740*/  IMNMX R17, R151, R2, PT ;  /* 0x0000000297117217 */ /* 0x000fc80003800200 */
[----:B------:R-:W-:Y:S01]  /*7750*/  ISETP.GT.AND P0, PT, R17, R247, PT ;  /* 0x000000f71100720c */ /* 0x000fe20003f04270 */
[----:B------:R1:W-:-:S12]  /*7760*/  STL [R1+0x14], R17 ;  /* 0x0000141101007387 */ /* 0x0003d80000100800 */
[----:B------:R-:W-:Y:S05]  /*7770*/  @!P0 BRA `(.L_x_254) ;  /* 0x0000ab1000008947 */ /* 0x000fea0003800000 */
[----:B------:R-:W2:Y:S01]  /*7780*/  LDL R16, [R1+0x4] ;  /* 0x0000040001107983 */ /* 0x000ea20000100800 */
[----:B------:R-:W-:-:S03]  /*7790*/  ISETP.NE.U32.AND P0, PT, RZ, c[0x0][0x340], PT ;  /* 0x0000d000ff007a0c */ /* 0x000fc60003f05070 */
[----:B------:R-:W3:Y:S01]  /*77a0*/  LDL R18, [R1+0x10] ;  /* 0x0000100001127983 */ /* 0x000ee20000100800 */
[----:B------:R-:W-:-:S13]  /*77b0*/  ISETP.NE.AND.EX P2, PT, RZ, c[0x0][0x344], PT, P0 ;  /* 0x0000d100ff007a0c */ /* 0x000fda0003f45300 */
[----:B------:R-:W-:-:S05]  /*77c0*/  @P2 MOV R2, 0x4 ;  /* 0x0000000400022802 */ /* 0x000fca0000000f00 */
[----:B------:R-:W-:-:S05]  /*77d0*/  @P2 IMAD.WIDE R2, R246, R2, c[0x0][0x340] ;  /* 0x0000d000f6022625 */ /* 0x000fca00078e0202 */
[----:B------:R4:W3:Y:S01]  /*77e0*/  @P2 LDG.E R13, [R2.64] ;  /* 0x00000008020d2981 */ /* 0x0008e2000c1e1900 */
[----:B------:R-:W-:-:S04]  /*77f0*/  MOV R0, c[0x0][0x2c4] ;  /* 0x0000b10000007a02 */ /* 0x000fc80000000f00 */
[----:B------:R-:W-:Y:S02]  /*7800*/  ISETP.NE.AND P1, PT, R0, 0x1, PT ;  /* 0x000000010000780c */ /* 0x000fe40003f25270 */
[----:B------:R-:W-:Y:S01]  /*7810*/  LEA R0, R164, R138, 0x4 ;  /* 0x0000008aa4007211 */ /* 0x000fe200078e20ff */
[----:B------:R-:W-:Y:S01]  /*7820*/  IMAD.MOV.U32 R7, RZ, RZ, R133 ;  /* 0x000000ffff077224 */ /* 0x000fe200078e0085 */
[----:B------:R-:W-:Y:S02]  /*7830*/  MOV R6, R132 ;  /* 0x0000008400067202 */ /* 0x000fe40000000f00 */
[----:B----4-:R-:W-:Y:S02]  /*7840*/  SHF.R.S32.HI R3, RZ, 0x1f, R158 ;  /* 0x0000001fff037819 */ /* 0x010fe4000001149e */
[----:B------:R-:W-:-:S03]  /*7850*/  IADD3 R2, P0, R138, R9, RZ ;  /* 0x000000098a027210 */ /* 0x000fc60007f1e0ff */
[----:B------:R-:W-:Y:S01]  /*7860*/  IMAD R4, R3, c[0x0][0x178], RZ ;  /* 0x00005e0003047a24 */ /* 0x000fe200078e02ff */
[----:B------:R-:W-:-:S03]  /*7870*/  LEA.HI.X.SX32 R3, R9, R184, 0x1, P0 ;  /* 0x000000b809037211 */ /* 0x000fc600000f0eff */
[----:B------:R-:W-:Y:S01]  /*7880*/  IMAD R8, R158, c[0x0][0x17c], R4 ;  /* 0x00005f009e087a24 */ /* 0x000fe200078e0204 */
[----:B------:R-:W-:Y:S01]  /*7890*/  ISETP.NE.U32.AND P0, PT, RZ, c[0x0][0x348], PT ;  /* 0x0000d200ff007a0c */ /* 0x000fe20003f05070 */
[C---:B------:R-:W-:Y:S02]  /*78a0*/  IMAD R15, R3.reuse, c[0x0][0x1e0], RZ ;  /* 0x00007800030f7a24 */ /* 0x040fe400078e02ff */
[----:B------:R-:W-:Y:S01]  /*78b0*/  IMAD R14, R3, c[0x0][0x208], RZ ;  /* 0x00008200030e7a24 */ /* 0x000fe200078e02ff */
[----:B------:R-:W-:Y:S01]  /*78c0*/  ISETP.NE.AND.EX P0, PT, RZ, c[0x0][0x34c], PT, P0 ;  /* 0x0000d300ff007a0c */ /* 0x000fe20003f05300 */
[----:B------:R-:W-:Y:S01]  /*78d0*/  IMAD.WIDE.U32 R10, R2, c[0x0][0x1e0], R6 ;  /* 0x00007800020a7a25 */ /* 0x000fe200078e0006 */
[----:B------:R-:W-:-:S03]  /*78e0*/  IADD3 R112, R17, -0x1, RZ ;  /* 0xffffffff11707810 */ /* 0x000fc60007ffe0ff */
[----:B--2---:R-:W-:-:S04]  /*78f0*/  IMAD R12, R16, 0x80, R0 ;  /* 0x00000080100c7824 */ /* 0x004fc800078e0200 */
[----:B------:R-:W-:Y:S01]  /*7900*/  @P1 IMAD.HI.U32 R5, R12, c[0x0][0x2c8], RZ ;  /* 0x0000b2000c051a27 */ /* 0x000fe200078e00ff */
[----:B------:R-:W-:-:S04]  /*7910*/  MOV R0, R12 ;  /* 0x0000000c00007202 */ /* 0x000fc80000000f00 */
[----:B------:R-:W-:Y:S01]  /*7920*/  @P1 SHF.R.U32.HI R0, RZ, c[0x0][0x2cc], R5 ;  /* 0x0000b300ff001a19 */ /* 0x000fe20000011605 */
[----:B------:R-:W-:-:S05]  /*7930*/  IMAD.WIDE.U32 R4, R158, c[0x0][0x178], RZ ;  /* 0x00005e009e047a25 */ /* 0x000fca00078e00ff */
[----:B------:R-:W-:Y:S01]  /*7940*/  IADD3 R3, R5, R8, RZ ;  /* 0x0000000805037210 */ /* 0x000fe20007ffe0ff */
[----:B------:R-:W-:-:S04]  /*7950*/  IMAD.WIDE.U32 R8, R2, c[0x0][0x208], R6 ;  /* 0x0000820002087a25 */ /* 0x000fc800078e0006 */
[C---:B------:R-:W-:Y:S02]  /*7960*/  IMAD R6, R2.reuse, c[0x0][0x1e4], R15 ;  /* 0x0000790002067a24 */ /* 0x040fe400078e020f */
[----:B------:R-:W-:Y:S01]  /*7970*/  IMAD R5, R2, c[0x0][0x20c], R14 ;  /* 0x0000830002057a24 */ /* 0x000fe200078e020e */
[----:B------:R-:W-:Y:S02]  /*7980*/  MOV R2, R4 ;  /* 0x0000000400027202 */ /* 0x000fe40000000f00 */
[----:B------:R-:W-:Y:S01]  /*7990*/  SEL R4, R137, RZ, !P0 ;  /* 0x000000ff89047207 */ /* 0x000fe20004000000 */
[----:B------:R-:W-:Y:S01]  /*79a0*/  IMAD.IADD R7, R11, 0x1, R6 ;  /* 0x000000010b077824 */ /* 0x000fe200078e0206 */
[----:B------:R-:W-:Y:S01]  /*79b0*/  IADD3 R5, R9, R5, RZ ;  /* 0x0000000509057210 */ /* 0x000fe20007ffe0ff */
[----:B---3--:R-:W-:Y:S01]  /*79c0*/  IMAD.WIDE.U32 R2, R18, c[0x0][0x1b8], R2 ;  /* 0x00006e0012027a25 */ /* 0x008fe200078e0002 */
[----:B------:R-:W-:Y:S02]  /*79d0*/  SEL R9, R246, RZ, !P0 ;  /* 0x000000fff6097207 */ /* 0x000fe40004000000 */
[----:B------:R-:W-:Y:S01]  /*79e0*/  MOV R6, R10 ;  /* 0x0000000a00067202 */ /* 0x000fe20000000f00 */
[----:B------:R-:W-:-:S02]  /*79f0*/  IMAD R11, R4, c[0x0][0x1c0], RZ ;  /* 0x00007000040b7a24 */ /* 0x000fc400078e02ff */
[----:B------:R-:W-:Y:S02]  /*7a00*/  IMAD R3, R18, c[0x0][0x1bc], R3 ;  /* 0x00006f0012037a24 */ /* 0x000fe400078e0203 */
[----:B------:R-:W-:Y:S02]  /*7a10*/  IMAD.MOV.U32 R4, RZ, RZ, R8 ;  /* 0x000000ffff047224 */ /* 0x000fe400078e0008 */
[C---:B------:R-:W-:Y:S02]  /*7a20*/  IMAD R14, R9.reuse, c[0x0][0x1c4], R11 ;  /* 0x00007100090e7a24 */ /* 0x040fe400078e020b */
[----:B------:R-:W-:Y:S01]  /*7a30*/  IMAD.WIDE.U32 R8, R9, c[0x0][0x1c0], R2 ;  /* 0x0000700009087a25 */ /* 0x000fe200078e0002 */
[----:B------:R-:W-:-:S03]  /*7a40*/  IADD3 R10, -R0, RZ, RZ ;  /* 0x000000ff000a7210 */ /* 0x000fc60007ffe1ff */
[----:B------:R-:W-:Y:S01]  /*7a50*/  IMAD.WIDE.U32 R2, R18, c[0x0][0x1e8], R6 ;  /* 0x00007a0012027a25 */ /* 0x000fe200078e0006 */
[----:B------:R-:W-:-:S03]  /*7a60*/  SHF.R.S32.HI R11, RZ, 0x1f, R0 ;  /* 0x0000001fff0b7819 */ /* 0x000fc60000011400 */
[----:B------:R-:W-:Y:S01]  /*7a70*/  IMAD.WIDE.U32 R6, R18, c[0x0][0x210], R4 ;  /* 0x0000840012067a25 */ /* 0x000fe200078e0004 */
[----:B------:R-:W-:-:S03]  /*7a80*/  MOV R4, R2 ;  /* 0x0000000200047202 */ /* 0x000fc60000000f00 */
[----:B------:R-:W-:Y:S01]  /*7a90*/  IMAD R5, R18, c[0x0][0x1ec], R3 ;  /* 0x00007b0012057a24 */ /* 0x000fe200078e0203 */
[----:B------:R-:W-:Y:S01]  /*7aa0*/  IADD3 R3, R9, R14, RZ ;  /* 0x0000000e09037210 */ /* 0x000fe20007ffe0ff */
[----:B------:R-:W-:Y:S02]  /*7ab0*/  IMAD R9, R10, c[0x0][0x2c4], R12 ;  /* 0x0000b1000a097a24 */ /* 0x000fe400078e020c */
[----:B------:R-:W-:Y:S02]  /*7ac0*/  IMAD R10, R11, c[0x0][0x1b0], RZ ;  /* 0x00006c000b0a7a24 */ /* 0x000fe400078e02ff */
[----:B------:R-:W-:Y:S01]  /*7ad0*/  IMAD.MOV.U32 R2, RZ, RZ, R8 ;  /* 0x000000ffff027224 */ /* 0x000fe200078e0008 */
[----:B------:R-:W-:Y:S01]  /*7ae0*/  ISETP.NE.U32.AND P0, PT, RZ, c[0x0][0x350], PT ;  /* 0x0000d400ff007a0c */ /* 0x000fe20003f05070 */
[C---:B------:R-:W-:Y:S01]  /*7af0*/  IMAD R10, R0.reuse, c[0x0][0x1b4], R10 ;  /* 0x00006d00000a7a24 */ /* 0x040fe200078e020a */
[----:B------:R-:W-:Y:S01]  /*7b00*/  SHF.R.S32.HI R8, RZ, 0x1f, R9 ;  /* 0x0000001fff087819 */ /* 0x000fe20000011409 */
[----:B------:R-:W-:Y:S01]  /*7b10*/  IMAD.WIDE.U32 R2, R0, c[0x0][0x1b0], R2 ;  /* 0x00006c0000027a25 */ /* 0x000fe200078e0002 */
[----:B------:R-:W-:-:S02]  /*7b20*/  @P2 SHF.R.S32.HI R0, RZ, 0x1f, R13 ;  /* 0x0000001fff002819 */ /* 0x000fc4000001140d */
[----:B------:R-:W-:Y:S02]  /*7b30*/  @!P2 MOV R0, R137 ;  /* 0x000000890000a202 */ /* 0x000fe40000000f00 */
[----:B------:R-:W-:Y:S02]  /*7b40*/  ISETP.NE.AND.EX P0, PT, RZ, c[0x0][0x354], PT, P0 ;  /* 0x0000d500ff007a0c */ /* 0x000fe40003f05300 */
[----:B------:R-:W-:Y:S01]  /*7b50*/  IADD3 R3, R3, R10, RZ ;  /* 0x0000000a03037210 */ /* 0x000fe20007ffe0ff */
[----:B------:R-:W-:Y:S01]  /*7b60*/  IMAD R10, R8, c[0x0][0x1a8], RZ ;  /* 0x00006a00080a7a24 */ /* 0x000fe200078e02ff */
[----:B------:R-:W-:Y:S02]  /*7b70*/  @!P2 MOV R13, R246 ;  /* 0x000000f6000da202 */ /* 0x000fe40000000f00 */
[----:B------:R-:W-:Y:S01]  /*7b80*/  SEL R8, R0, RZ, !P0 ;  /* 0x000000ff00087207 */ /* 0x000fe20004000000 */
[----:B------:R-:W-:Y:S01]  /*7b90*/  IMAD R7, R18, c[0x0][0x214], R7 ;  /* 0x0000850012077a24 */ /* 0x000fe200078e0207 */
[----:B------:R-:W-:Y:S01]  /*7ba0*/  SEL R0, R13, RZ, !P0 ;  /* 0x000000ff0d007207 */ /* 0x000fe20004000000 */
[----:B------:R-:W-:-:S02]  /*7bb0*/  IMAD R10, R9, c[0x0][0x1ac], R10 ;  /* 0x00006b00090a7a24 */ /* 0x000fc400078e020a */
[----:B------:R-:W-:-:S04]  /*7bc0*/  IMAD.WIDE.U32 R2, R9, c[0x0][0x1a8], R2 ;  /* 0x00006a0009027a25 */ /* 0x000fc800078e0002 */
[----:B------:R-:W-:Y:S02]  /*7bd0*/  IMAD R9, R8, c[0x0][0x1f0], RZ ;  /* 0x00007c0008097a24 */ /* 0x000fe400078e02ff */
[----:B------:R-:W-:Y:S01]  /*7be0*/  IMAD.WIDE.U32 R250, R0, c[0x0][0x1f0], R4 ;  /* 0x00007c0000fa7a25 */ /* 0x000fe200078e0004 */
[----:B------:R-:W-:-:S03]  /*7bf0*/  LEA R5, P0, R2, c[0x0][0x160], 0x1 ;  /* 0x0000580002057a11 */ /* 0x000fc600078008ff */
[----:B------:R-:W-:Y:S02]  /*7c00*/  IMAD.IADD R3, R3, 0x1, R10 ;  /* 0x0000000103037824 */ /* 0x000fe400078e020a */
[----:B------:R-:W-:-:S04]  /*7c10*/  IMAD.WIDE.U32 R248, R0, c[0x0][0x218], R6 ;  /* 0x0000860000f87a25 */ /* 0x000fc800078e0006 */
[----:B------:R-:W-:Y:S01]  /*7c20*/  IMAD R7, R0, c[0x0][0x1f4], R9 ;  /* 0x00007d0000077a24 */ /* 0x000fe200078e0209 */
[----:B------:R-:W-:-:S04]  /*7c30*/  LEA.HI.X R4, R2, c[0x0][0x164], R3, 0x1, P0 ;  /* 0x0000590002047a11 */ /* 0x000fc800000f0c03 */
[----:B------:R-:W-:-:S05]  /*7c40*/  IADD3 R2, R251, R7, RZ ;  /* 0x00000007fb027210 */ /* 0x000fca0007ffe0ff */
[----:B------:R2:W-:Y:S01]  /*7c50*/  STL [R1+0x8], R2 ;  /* 0x0000080201007387 */ /* 0x0005e20000100800 */
[----:B------:R-:W-:-:S04]  /*7c60*/  IMAD R8, R8, c[0x0][0x218], RZ ;  /* 0x0000860008087a24 */ /* 0x000fc800078e02ff */
[----:B------:R-:W-:Y:S01]  /*7c70*/  IMAD R6, R0, c[0x0][0x21c], R8 ;  /* 0x0000870000067a24 */ /* 0x000fe200078e0208 */
[----:B------:R-:W-:Y:S02]  /*7c80*/  ISETP.GE.AND P2, PT, R132, c[0x0][0x198], PT ;  /* 0x0000660084007a0c */ /* 0x000fe40003f46270 */
[----:B------:R-:W-:Y:S02]  /*7c90*/  LEA R0, R16, R138, 0x7 ;  /* 0x0000008a10007211 */ /* 0x000fe400078e38ff */
[----:B------:R-:W-:Y:S01]  /*7ca0*/  IADD3 R252, R249, R6, RZ ;  /* 0x00000006f9fc7210 */ /* 0x000fe20007ffe0ff */
[----:B------:R-:W-:Y:S06]  /*7cb0*/  BRA.DIV ~URZ, `(.L_x_255) ;  /* 0x0000e4527f007947 */ /* 0x000fec000b800000 */
[----:B------:R3:W4:Y:S02]  /*7cc0*/  SHFL.IDX PT, R6, R4, RZ, 0x181f ;  /* 0x00181fff04067589 */ /* 0x00072400000e0000 */
.L_x_385:
[----:B------:R-:W-:Y:S05]  /*7cd0*/  BRA.DIV ~URZ, `(.L_x_256) ;  /* 0x0000e4a27f007947 */ /* 0x000fea000b800000 */
[----:B--2---:R2:W1:Y:S02]  /*7ce0*/  SHFL.IDX PT, R2, R5, RZ, 0x181f ;  /* 0x00181fff05027589 */ /* 0x00446400000e0000 */
.L_x_386:
[----:B------:R-:W-:Y:S01]  /*7cf0*/  IMAD R13, R163, c[0x0][0x2c4], RZ ;  /* 0x0000b100a30d7a24 */ /* 0x000fe200078e02ff */
[----:B------:R-:W-:Y:S04]  /*7d00*/  BSSY B0, `(.L_x_257) ;  /* 0x0000009000007945 */ /* 0x000fe80003800000 */
[----:B------:R-:W-:-:S13]  /*7d10*/  ISETP.GE.AND P0, PT, R0, R13, PT ;  /* 0x0000000d0000720c */ /* 0x000fda0003f06270 */
[----:B------:R-:W-:Y:S05]  /*7d20*/  @P0 BRA `(.L_x_258) ;  /* 0x0000006000000947 */ /* 0x000fea0003800000 */
[----:B-1----:R-:W-:-:S04]  /*7d30*/  LEA R2, P0, R132, R2, 0x1 ;  /* 0x0000000284027211 */ /* 0x002fc800078008ff */
[----:B----4-:R-:W-:-:S05]  /*7d40*/  LEA.HI.X R3, R132, R6, R133, 0x1, P0 ;  /* 0x0000000684037211 */ /* 0x010fca00000f0c85 */
[----:B------:R-:W-:Y:S01]  /*7d50*/  @!PT LDS RZ, [RZ] ;  /* 0x00000000fffff984 */ /* 0x000fe20000000800 */
[----:B------:R-:W-:Y:S01]  /*7d60*/  @!PT LDS RZ, [RZ] ;  /* 0x00000000fffff984 */ /* 0x000fe20000000800 */
[----:B------:R-:W-:Y:S01]  /*7d70*/  @!PT LDS RZ, [RZ] ;  /* 0x00000000fffff984 */ /* 0x000fe20000000800 */
[----:B------:R1:W-:Y:S04]  /*7d80*/  LDGSTS.E.BYPASS.LTC128B.128 [R215+0x5100], [R2.64], !P2 ;  /* 0x0510000002d77fae */ /* 0x0003e8000d101d48 */
.L_x_258:
[----:B------:R-:W-:Y:S05]  /*7d90*/  BSYNC B0 ;  /* 0x0000000000007941 */ /* 0x000fea0003800000 */
.L_x_257:
[----:B------:R-:W-:Y:S05]  /*7da0*/  BRA.DIV ~URZ, `(.L_x_259) ;  /* 0x0000e4427f007947 */ /* 0x000fea000b800000 */
[----:B----4-:R4:W2:Y:S04]  /*7db0*/  SHFL.IDX PT, R6, R4, 0x1, 0x181f ;  /* 0x00381f0004067f89 */ /* 0x0108a800000e0000 */
[----:B-1----:R4:W1:Y:S02]  /*7dc0*/  SHFL.IDX PT, R2, R5, 0x1, 0x181f ;  /* 0x00381f0005027f89 */ /* 0x00286400000e0000 */
.L_x_387:
        /* <DEDUP_REMOVED lines=10> */
.L_x_261:
[----:B------:R-:W-:Y:S05]  /*7e70*/  BSYNC B0 ;  /* 0x0000000000007941 */ /* 0x000fea0003800000 */
.L_x_260:
[----:B------:R-:W-:Y:S05]  /*7e80*/  BRA.DIV ~URZ, `(.L_x_262) ;  /* 0x0000e4327f007947 */ /* 0x000fea000b800000 */
[----:B--2---:R2:W3:Y:S02]  /*7e90*/  SHFL.IDX PT, R6, R4, 0x2, 0x181f ;  /* 0x00581f0004067f89 */ /* 0x0044e400000e0000 */
.L_x_388:
[----:B------:R-:W-:Y:S05]  /*7ea0*/  BRA.DIV ~URZ, `(.L_x_263) ;  /* 0x0000e4827f007947 */ /* 0x000fea000b800000 */
[----:B-1----:R1:W2:Y:S02]  /*7eb0*/  SHFL.IDX PT, R2, R5, 0x2, 0x181f ;  /* 0x00581f0005027f89 */ /* 0x0022a400000e0000 */
.L_x_389:
[----:B------:R-:W-:Y:S01]  /*7ec0*/  IADD3 R3, R0, 0x20, RZ ;  /* 0x0000002000037810 */ /* 0x000fe20007ffe0ff */
[----:B------:R-:W-:Y:S03]  /*7ed0*/  BSSY B0, `(.L_x_264) ;  /* 0x0000009000007945 */ /* 0x000fe60003800000 */
[----:B------:R-:W-:-:S13]  /*7ee0*/  ISETP.GE.AND P0, PT, R3, R13, PT ;  /* 0x0000000d0300720c */ /* 0x000fda0003f06270 */
[----:B------:R-:W-:Y:S05]  /*7ef0*/  @P0 BRA `(.L_x_265) ;  /* 0x0000006000000947 */ /* 0x000fea0003800000 */
[----:B--2---:R-:W-:-:S04]  /*7f00*/  LEA R2, P0, R132, R2, 0x1 ;  /* 0x0000000284027211 */ /* 0x004fc800078008ff */
[----:B---3--:R-:W-:-:S05]  /*7f10*/  LEA.HI.X R3, R132, R6, R133, 0x1, P0 ;  /* 0x0000000684037211 */ /* 0x008fca00000f0c85 */
[----:B------:R-:W-:Y:S01]  /*7f20*/  @!PT LDS RZ, [RZ] ;  /* 0x00000000fffff984 */ /* 0x000fe20000000800 */
[----:B------:R-:W-:Y:S01]  /*7f30*/  @!PT LDS RZ, [RZ] ;  /* 0x00000000fffff984 */ /* 0x000fe20000000800 */
[----:B------:R-:W-:Y:S01]  /*7f40*/  @!PT LDS RZ, [RZ] ;  /* 0x00000000fffff984 */ /* 0x000fe20000000800 */
[----:B------:R2:W-:Y:S04]  /*7f50*/  LDGSTS.E.BYPASS.LTC128B.128 [R215+0x6100], [R2.64], !P2 ;  /* 0x0610000002d77fae */ /* 0x0005e8000d101d48 */
.L_x_265:
[----:B------:R-:W-:Y:S05]  /*7f60*/  BSYNC B0 ;  /* 0x0000000000007941 */ /* 0x000fea0003800000 */
.L_x_264:
[----:B------:R-:W-:Y:S05]  /*7f70*/  BRA.DIV ~URZ, `(.L_x_266) ;  /* 0x0000e4227f007947 */ /* 0x000fea000b800000 */
[----:B---3--:R3:W1:Y:S04]  /*7f80*/  SHFL.IDX PT, R6, R4, 0x3, 0x181f ;  /* 0x00781f0004067f89 */ /* 0x00866800000e0000 */
[----:B--2---:R3:W2:Y:S02]  /*7f90*/  SHFL.IDX PT, R2, R5, 0x3, 0x181f ;  /* 0x00781f0005027f89 */ /* 0x0046a400000e0000 */
.L_x_390:
[----:B------:R-:W-:Y:S01]  /*7fa0*/  IADD3 R3, R0, 0x30, RZ ;  /* 0x0000003000037810 */ /* 0x000fe20007ffe0ff */
[----:B------:R-:W-:Y:S03]  /*7fb0*/  BSSY B0, `(.L_x_267) ;  /* 0x0000009000007945 */ /* 0x000fe60003800000 */
[----:B------:R-:W-:-:S13]  /*7fc0*/  ISETP.GE.AND P0, PT, R3, R13, PT ;  /* 0x0000000d0300720c */ /* 0x000fda0003f06270 */
[----:B------:R-:W-:Y:S05]  /*7fd0*/  @P0 BRA `(.L_x_268) ;  /* 0x0000006000000947 */ /* 0x000fea0003800000 */
[----:B--2---:R-:W-:-:S04]  /*7fe0*/  LEA R2, P0, R132, R2, 0x1 ;  /* 0x0000000284027211 */ /* 0x004fc800078008ff */
[----:B-1----:R-:W-:-:S05]  /*7ff0*/  LEA.HI.X R3, R132, R6, R133, 0x1, P0 ;  /* 0x0000000684037211 */ /* 0x002fca00000f0c85 */
[----:B------:R-:W-:Y:S01]  /*8000*/  @!PT LDS RZ, [RZ] ;  /* 0x00000000fffff984 */ /* 0x000fe20000000800 */
[----:B------:R-:W-:Y:S01]  /*8010*/  @!PT LDS RZ, [RZ] ;  /* 0x00000000fffff984 */ /* 0x000fe20000000800 */
[----:B------:R-:W-:Y:S01]  /*8020*/  @!PT LDS RZ, [RZ] ;  /* 0x00000000fffff984 */ /* 0x000fe20000000800 */
[----:B------:R1:W-:Y:S04]  /*8030*/  LDGSTS.E.BYPASS.LTC128B.128 [R215+0x6900], [R2.64], !P2 ;  /* 0x0690000002d77fae */ /* 0x0003e8000d101d48 */
.L_x_268:
[----:B------:R-:W-:Y:S05]  /*8040*/  BSYNC B0 ;  /* 0x0000000000007941 */ /* 0x000fea0003800000 */
.L_x_267:
[----:B------:R-:W-:Y:S05]  /*8050*/  BRA.DIV ~URZ, `(.L_x_269) ;  /* 0x0000e4127f007947 */ /* 0x000fea000b800000 */
[----:B-1----:R1:W3:Y:S02]  /*8060*/  SHFL.IDX PT, R6, R4, 0x4, 0x181f ;  /* 0x00981f0004067f89 */ /* 0x0022e400000e0000 */
.L_x_391:
[----:B------:R-:W-:Y:S05]  /*8070*/  BRA.DIV ~URZ, `(.L_x_270) ;  /* 0x0000e4627f007947 */ /* 0x000fea000b800000 */
[----:B--2---:R2:W1:Y:S02]  /*8080*/  SHFL.IDX PT, R2, R5, 0x4, 0x181f ;  /* 0x00981f0005027f89 */ /* 0x00446400000e0000 */
.L_x_392:
        /* <DEDUP_REMOVED lines=10> */
.L_x_272:
[----:B------:R-:W-:Y:S05]  /*8130*/  BSYNC B0 ;  /* 0x0000000000007941 */ /* 0x000fea0003800000 */
.L_x_271:
[----:B------:R-:W-:Y:S05]  /*8140*/  BRA.DIV ~URZ, `(.L_x_273) ;  /* 0x0000e4027f007947 */ /* 0x000fea000b800000 */
[----:B---3--:R3:W2:Y:S04]  /*8150*/  SHFL.IDX PT, R6, R4, 0x5, 0x181f ;  /* 0x00b81f0004067f89 */ /* 0x0086a800000e0000 */
[----:B-1----:R3:W1:Y:S02]  /*8160*/  SHFL.IDX PT, R2, R5, 0x5, 0x181f ;  /* 0x00b81f0005027f89 */ /* 0x00266400000e0000 */
.L_x_393:
        /* <DEDUP_REMOVED lines=10> */
.L_x_275:
[----:B------:R-:W-:Y:S05]  /*8210*/  BSYNC B0 ;  /* 0x0000000000007941 */ /* 0x000fea0003800000 */
.L_x_274:
[----:B------:R-:W-:Y:S05]  /*8220*/  BRA.DIV ~URZ, `(.L_x_276) ;  /* 0x0000e3f27f007947 */ /* 0x000fea000b800000 */
[----:B--2---:R2:W3:Y:S02]  /*8230*/  SHFL.IDX PT, R6, R4, 0x6, 0x181f ;  /* 0x00d81f0004067f89 */ /* 0x0044e400000e0000 */
.L_x_394:
[----:B------:R-:W-:Y:S05]  /*8240*/  BRA.DIV ~URZ, `(.L_x_277) ;  /* 0x0000e4427f007947 */ /* 0x000fea000b800000 */
[----:B-1----:R1:W2:Y:S02]  /*8250*/  SHFL.IDX PT, R2, R5, 0x6, 0x181f ;  /* 0x00d81f0005027f89 */ /* 0x0022a400000e0000 */
.L_x_395:
        /* <DEDUP_REMOVED lines=10> */
.L_x_279:
[----:B------:R-:W-:Y:S05]  /*8300*/  BSYNC B0 ;  /* 0x0000000000007941 */ /* 0x000fea0003800000 */
.L_x_278:
[----:B------:R-:W-:Y:S05]  /*8310*/  BRA.DIV ~URZ, `(.L_x_280) ;  /* 0x0000e3e27f007947 */ /* 0x000fea000b800000 */
[----:B--234-:R-:W2:Y:S04]  /*8320*/  SHFL.IDX PT, R4, R4, 0x7, 0x181f ;  /* 0x00f81f0004047f89 */ /* 0x01cea800000e0000 */
[----:B------:R3:W4:Y:S02]  /*8330*/  SHFL.IDX PT, R2, R5, 0x7, 0x181f ;  /* 0x00f81f0005027f89 */ /* 0x00072400000e0000 */
.L_x_396:
[----:B------:R-:W-:-:S04]  /*8340*/  IADD3 R0, R0, 0x70, RZ ;  /* 0x0000007000007810 */ /* 0x000fc80007ffe0ff */
[----:B------:R-:W-:-:S13]  /*8350*/  ISETP.GE.AND P0, PT, R0, R13, PT ;  /* 0x0000000d0000720c */ /* 0x000fda0003f06270 */
[----:B----4-:R-:W-:-:S04]  /*8360*/  @!P0 LEA R2, P1, R132, R2, 0x1 ;  /* 0x0000000284028211 */ /* 0x010fc800078208ff */
[C---:B--2---:R-:W-:Y:S02]  /*8370*/  @!P0 LEA.HI.X R3, R132.reuse, R4, R133, 0x1, P1 ;  /* 0x0000000484038211 */ /* 0x044fe400008f0c85 */
[----:B------:R-:W-:-:S03]  /*8380*/  ISETP.GE.AND P1, PT, R132, c[0x0][0x1d4], PT ;  /* 0x0000750084007a0c */ /* 0x000fc60003f26270 */
[----:B------:R-:W-:Y:S01]  /*8390*/  @!PT LDS RZ, [RZ] ;  /* 0x00000000fffff984 */ /* 0x000fe20000000800 */
[----:B------:R-:W-:Y:S01]  /*83a0*/  @!PT LDS RZ, [RZ] ;  /* 0x00000000fffff984 */ /* 0x000fe20000000800 */
[----:B------:R-:W-:Y:S01]  /*83b0*/  @!PT LDS RZ, [RZ] ;  /* 0x00000000fffff984 */ /* 0x000fe20000000800 */
[----:B------:R2:W-:Y:S04]  /*83c0*/  @!P0 LDGSTS.E.BYPASS.LTC128B.128 [R215+0x8900], [R2.64], !P2 ;  /* 0x0890000002d78fae */ /* 0x0005e8000d101d48 */
[----:B------:R-:W0:Y:S01]  /*83d0*/  LDGDEPBAR ;  /* 0x00000000000079af */ /* 0x000e220000000000 */
[----:B------:R-:W-:Y:S03]  /*83e0*/  WARPSYNC 0xffffffff ;  /* 0xffffffff00007948 */ /* 0x000fe60003800000 */
[----:B------:R-:W4:Y:S04]  /*83f0*/  LDL R184, [R1+0x14] ;  /* 0x0000140001b87983 */ /* 0x000f280000100800 */
[----:B-1-3--:R-:W3:Y:S01]  /*8400*/  LDL R5, [R1+0x8] ;  /* 0x0000080001057983 */ /* 0x00aee20000100800 */
[----:B------:R-:W-:Y:S01]  /*8410*/  IMAD.MOV.U32 R113, RZ, RZ, -0x50 ;  /* 0xffffffb0ff717424 */ /* 0x000fe200078e00ff */
[----:B------:R-:W-:Y:S01]  /*8420*/  SHF.R.S32.HI R72, RZ, 0x1f, R112 ;  /* 0x0000001fff487819 */ /* 0x000fe20000011470 */
[----:B--2---:R-:W-:-:S04]  /*8430*/  IMAD.WIDE.U32 R2, R112, c[0x0][0x1e0], RZ ;  /* 0x0000780070027a25 */ /* 0x004fc800078e00ff */
[----:B------:R-:W-:-:S04]  /*8440*/  IMAD R0, R72, c[0x0][0x1e0], RZ ;  /* 0x0000780048007a24 */ /* 0x000fc800078e02ff */
[----:B------:R-:W-:Y:S02]  /*8450*/  IMAD R0, R112, c[0x0][0x1e4], R0 ;  /* 0x0000790070007a24 */ /* 0x000fe400078e0200 */
[----:B------:R-:W-:Y:S02]  /*8460*/  IMAD.MOV.U32 R180, RZ, RZ, R250 ;  /* 0x000000ffffb47224 */ /* 0x000fe400078e00fa */
[----:B------:R-:W-:Y:S02]  /*8470*/  IMAD.IADD R0, R3, 0x1, R0 ;  /* 0x0000000103007824 */ /* 0x000fe400078e0200 */
[----:B------:R-:W-:Y:S02]  /*8480*/  IMAD.MOV.U32 R114, RZ, RZ, c[0x0][0x1e0] ;  /* 0x00007800ff727624 */ /* 0x000fe400078e00ff */
[----:B------:R-:W-:Y:S02]  /*8490*/  IMAD.MOV.U32 R183, RZ, RZ, c[0x0][0x1e4] ;  /* 0x00007900ffb77624 */ /* 0x000fe400078e00ff */
[----:B------:R-:W-:-:S04]  /*84a0*/  IMAD.WIDE.U32 R6, R114, 0x20, RZ ;  /* 0x0000002072067825 */ /* 0x000fc800078e00ff */
[----:B------:R-:W-:Y:S01]  /*84b0*/  IMAD.SHL.U32 R9, R183, 0x20, RZ ;  /* 0x00000020b7097824 */ /* 0x000fe200078e00ff */
[----:B------:R-:W-:Y:S01]  /*84c0*/  BSSY B0, `(.L_x_281) ;  /* 0x000002a000007945 */ /* 0x000fe20003800000 */
[----:B------:R-:W-:Y:S01]  /*84d0*/  BAR.SYNC.DEFER_BLOCKING 0x0 ;  /* 0x0000000000007b1d */ /* 0x000fe20000010000 */
[----:B----4-:R-:W-:-:S05]  /*84e0*/  IMAD R113, R184, R113, 0x50 ;  /* 0x00000050b8717424 */ /* 0x010fca00078e0271 */
[----:B------:R-:W-:Y:S01]  /*84f0*/  IADD3 R92, R113, R182, -R138 ;  /* 0x000000b6715c7210 */ /* 0x000fe20007ffe88a */
[----:B---3--:R-:W-:-:S03]  /*8500*/  IMAD.MOV.U32 R181, RZ, RZ, R5 ;  /* 0x000000ffffb57224 */ /* 0x008fc600078e0005 */
[----:B------:R-:W-:Y:S01]  /*8510*/  ISETP.GE.AND P3, PT, R92, 0x11, PT ;  /* 0x000000115c00780c */ /* 0x000fe20003f66270 */
[----:B------:R-:W-:Y:S01]  /*8520*/  IMAD.WIDE.U32 R4, R2, 0x50, R180 ;  /* 0x0000005002047825 */ /* 0x000fe200078e00b4 */
[C---:B------:R-:W-:Y:S02]  /*8530*/  ISETP.GE.AND P2, PT, R92.reuse, 0x21, PT ;  /* 0x000000215c00780c */ /* 0x040fe40003f46270 */
[----:B------:R-:W-:Y:S01]  /*8540*/  ISETP.GE.AND P0, PT, R92, 0x31, PT ;  /* 0x000000315c00780c */ /* 0x000fe20003f06270 */
[----:B------:R-:W-:Y:S01]  /*8550*/  IMAD R2, R0, 0x50, RZ ;  /* 0x0000005000027824 */ /* 0x000fe200078e02ff */
[----:B------:R-:W-:-:S03]  /*8560*/  ISETP.GE.AND P6, PT, R92, 0x1, PT ;  /* 0x000000015c00780c */ /* 0x000fc60003fc6270 */
[----:B------:R-:W-:-:S04]  /*8570*/  IMAD.IADD R3, R5, 0x1, R2 ;  /* 0x0000000105037824 */ /* 0x000fc800078e0202 */
[----:B------:R-:W-:-:S04]  /*8580*/  @P3 LEA R0, P4, R114, R4, 0x4 ;  /* 0x0000000472003211 */ /* 0x000fc800078820ff */
[----:B------:R-:W-:Y:S02]  /*8590*/  @P3 LEA R14, P5, R0, c[0x0][0x1c8], 0x1 ;  /* 0x00007200000e3a11 */ /* 0x000fe400078a08ff */
[----:B------:R-:W-:Y:S02]  /*85a0*/  @P3 LEA.HI.X R2, R114, R3, R183, 0x4, P4 ;  /* 0x0000000372023211 */ /* 0x000fe400020f24b7 */
[----:B------:R-:W-:Y:S02]  /*85b0*/  @P2 IADD3 R8, P4, R4, R6, RZ ;  /* 0x0000000604082210 */ /* 0x000fe40007f9e0ff */
[----:B------:R-:W-:Y:S01]  /*85c0*/  @P3 LEA.HI.X R15, R0, c[0x0][0x1cc], R2, 0x1, P5 ;  /* 0x00007300000f3a11 */ /* 0x000fe200028f0c02 */
[----:B------:R-:W-:Y:S01]  /*85d0*/  @P0 IMAD.MOV.U32 R2, RZ, RZ, R4 ;  /* 0x000000ffff020224 */ /* 0x000fe200078e0004 */
[----:B------:R-:W-:Y:S01]  /*85e0*/  @P2 IADD3.X R0, R3, R7, R9, P4, !PT ;  /* 0x0000000703002210 */ /* 0x000fe200027fe409 */
[----:B------:R-:W-:Y:S01]  /*85f0*/  @P0 IMAD R9, R183, 0x30, RZ ;  /* 0x00000030b7090824 */ /* 0x000fe200078e02ff */
[----:B------:R-:W-:Y:S01]  /*8600*/  @P2 LEA R10, P4, R8, c[0x0][0x1c8], 0x1 ;  /* 0x00007200080a2a11 */ /* 0x000fe200078808ff */
[----:B------:R-:W-:Y:S01]  /*8610*/  @P0 IMAD.WIDE.U32 R6, R114, 0x30, R2 ;  /* 0x0000003072060825 */ /* 0x000fe200078e0002 */
[----:B------:R-:W-:-:S02]  /*8620*/  @P6 LEA R16, P5, R4, c[0x0][0x1c8], 0x1 ;  /* 0x0000720004106a11 */ /* 0x000fc400078a08ff */
[----:B------:R-:W-:Y:S01]  /*8630*/  @P2 LEA.HI.X R11, R8, c[0x0][0x1cc], R0, 0x1, P4 ;  /* 0x00007300080b2a11 */ /* 0x000fe200020f0c00 */
[----:B------:R-:W-:Y:S01]  /*8640*/  @P0 IMAD.IADD R0, R7, 0x1, R9 ;  /* 0x0000000107000824 */ /* 0x000fe200078e0209 */
[----:B------:R-:W-:Y:S02]  /*8650*/  @P0 LEA R8, P4, R6, c[0x0][0x1c8], 0x1 ;  /* 0x0000720006080a11 */ /* 0x000fe400078808ff */
[----:B------:R-:W-:Y:S02]  /*8660*/  @P6 LEA.HI.X R17, R4, c[0x0][0x1cc], R3, 0x1, P5 ;  /* 0x0000730004116a11 */ /* 0x000fe400028f0c03 */
[----:B------:R-:W-:-:S03]  /*8670*/  @P0 LEA.HI.X R9, R6, c[0x0][0x1cc], R0, 0x1, P4 ;  /* 0x0000730006090a11 */ /* 0x000fc600020f0c00 */
[----:B------:R-:W-:Y:S01]  /*8680*/  @!PT LDS RZ, [RZ] ;  /* 0x00000000fffff984 */ /* 0x000fe20000000800 */
[----:B------:R-:W-:Y:S01]  /*8690*/  @!PT LDS RZ, [RZ] ;  /* 0x00000000fffff984 */ /* 0x000fe20000000800 */
[----:B------:R-:W-:Y:S01]  /*86a0*/  @!PT LDS RZ, [RZ] ;  /* 0x00000000fffff984 */ /* 0x000fe20000000800 */
[----:B------:R1:W-:Y:S04]  /*86b0*/  @P6 LDGSTS.E.BYPASS.LTC128B.128 [R215+0x2900], [R16.64], !P1 ;  /* 0x0290000010d76fae */ /* 0x0003e8000c901d48 */
[----:B------:R1:W-:Y:S04]  /*86c0*/  @P3 LDGSTS.E.BYPASS.LTC128B.128 [R215+0x3100], [R14.64], !P1 ;  /* 0x031000000ed73fae */ /* 0x0003e8000c901d48 */
[----:B------:R1:W-:Y:S04]  /*86d0*/  @P2 LDGSTS.E.BYPASS.LTC128B.128 [R215+0x3900], [R10.64], !P1 ;  /* 0x039000000ad72fae */ /* 0x0003e8000c901d48 */
[----:B------:R1:W-:Y:S01]  /*86e0*/  @P0 LDGSTS.E.BYPASS.LTC128B.128 [R215+0x4100], [R8.64], !P1 ;  /* 0x0410000008d70fae */ /* 0x0003e2000c901d48 */
[----:B------:R-:W-:-:S13]  /*86f0*/  ISETP.GE.AND P0, PT, R92, 0x41, PT ;  /* 0x000000415c00780c */ /* 0x000fda0003f06270 */
[----:B------:R-:W-:Y:S05]  /*8700*/  @!P0 BRA `(.L_x_282) ;  /* 0x0000005000008947 */ /* 0x000fea0003800000 */
[----:B------:R-:W-:-:S04]  /*8710*/  LEA R0, P0, R114, R4, 0x6 ;  /* 0x0000000472007211 */ /* 0x000fc800078030ff */
[----:B------:R-:W-:Y:S02]  /*8720*/  LEA.HI.X R3, R114, R3, R183, 0x6, P0 ;  /* 0x0000000372037211 */ /* 0x000fe400000f34b7 */
[----:B------:R-:W-:-:S04]  /*8730*/  LEA R2, P0, R0, c[0x0][0x1c8], 0x1 ;  /* 0x0000720000027a11 */ /* 0x000fc800078008ff */
[----:B------:R-:W-:-:S05]  /*8740*/  LEA.HI.X R3, R0, c[0x0][0x1cc], R3, 0x1, P0 ;  /* 0x0000730000037a11 */ /* 0x000fca00000f0c03 */
[----:B------:R2:W-:Y:S04]  /*8750*/  LDGSTS.E.BYPASS.LTC128B.128 [R215+0x4900], [R2.64], !P1 ;  /* 0x0490000002d77fae */ /* 0x0005e8000c901d48 */
.L_x_282:
[----:B------:R-:W-:Y:S05]  /*8760*/  BSYNC B0 ;  /* 0x0000000000007941 */ /* 0x000fea0003800000 */
.L_x_281:
[----:B------:R-:W-:Y:S01]  /*8770*/  ISETP.LT.AND P0, PT, RZ, c[0x0][0x27c], PT ;  /* 0x00009f00ff007a0c */ /* 0x000fe20003f01270 */
[----:B------:R-:W0:-:S12]  /*8780*/  LDGDEPBAR ;  /* 0x00000000000079af */ /* 0x000e180000000000 */
[----:B------:R-:W-:Y:S05]  /*8790*/  @P0 BRA `(.L_x_283) ;  /* 0x0000002000000947 */ /* 0x000fea0003800000 */
[----:B------:R-:W-:-:S04]  /*87a0*/  DEPBAR.LE SB0, 0x1 ;  /* 0x000080400000791a */ /* 0x000fc80000000000 */
[----:B------:R-:W-:Y:S05]  /*87b0*/  BRA `(.L_x_284) ;  /* 0x0000340000007947 */ /* 0x000fea0003800000 */
.L_x_283:
[----:B------:R-:W3:Y:S01]  /*87c0*/  LDL R25, [R1+0x4] ;  /* 0x0000040001197983 */ /* 0x000ee20000100800 */
[----:B-----5:R-:W-:Y:S01]  /*87d0*/  SHF.R.S32.HI R0, RZ, 0x1f, R136 ;  /* 0x0000001fff007819 */ /* 0x020fe20000011488 */
[----:B------:R-:W-:Y:S01]  /*87e0*/  ULDC.U8 UR4, c[0x0][0x298] ;  /* 0x0000a60000047ab9 */ /* 0x000fe20000000000 */
[----:B--2---:R-:W-:Y:S01]  /*87f0*/  IMAD.WIDE.U32 R2, R136, c[0x0][0x280], RZ ;  /* 0x0000a00088027a25 */ /* 0x004fe200078e00ff */
[----:B------:R-:W-:Y:S01]  /*8800*/  ISETP.NE.AND P3, PT, RZ, UR4, PT ;  /* 0x00000004ff007c0c */ /* 0x000fe2000bf65270 */
[----:B------:R-:W-:Y:S01]  /*8810*/  BSSY B2, `(.L_x_284) ;  /* 0x000033a000027945 */ /* 0x000fe20003800000 */
[----:B------:R-:W-:Y:S01]  /*8820*/  IADD3 R48, R240, 0x60, RZ ;  /* 0x00000060f0307810 */ /* 0x000fe20007ffe0ff */
[C---:B------:R-:W-:Y:S02]  /*8830*/  IMAD R6, R0.reuse, c[0x0][0x280], RZ ;  /* 0x0000a00000067a24 */ /* 0x040fe400078e02ff */
[----:B------:R-:W-:Y:S02]  /*8840*/  IMAD R0, R0, c[0x0][0x290], RZ ;  /* 0x0000a40000007a24 */ /* 0x000fe400078e02ff */
[----:B-1----:R-:W-:Y:S01]  /*8850*/  IMAD R8, R136, c[0x0][0x284], R6 ;  /* 0x0000a10088087a24 */ /* 0x002fe200078e0206 */
[----:B------:R-:W-:Y:S01]  /*8860*/  LEA R6, P2, R2, c[0x0][0x270], 0x1 ;  /* 0x00009c0002067a11 */ /* 0x000fe200078408ff */
[----:B------:R-:W-:-:S04]  /*8870*/  IMAD.WIDE.U32 R4, R136, c[0x0][0x290], RZ ;  /* 0x0000a40088047a25 */ /* 0x000fc800078e00ff */
[----:B------:R-:W-:Y:S01]  /*8880*/  IMAD R0, R136, c[0x0][0x294], R0 ;  /* 0x0000a50088007a24 */ /* 0x000fe200078e0200 */
[----:B------:R-:W-:Y:S01]  /*8890*/  LEA R7, P0, R4, c[0x0][0x288], 0x1 ;  /* 0x0000a20004077a11 */ /* 0x000fe200078008ff */
[----:B------:R-:W-:-:S03]  /*88a0*/  IMAD.IADD R3, R8, 0x1, R3 ;  /* 0x0000000108037824 */ /* 0x000fc600078e0203 */
[----:B------:R-:W-:Y:S02]  /*88b0*/  IADD3 R5, R0, R5, RZ ;  /* 0x0000000500057210 */ /* 0x000fe40007ffe0ff */
[----:B------:R-:W-:Y:S02]  /*88c0*/  LEA.HI.X R0, R2, c[0x0][0x274], R3, 0x1, P2 ;  /* 0x00009d0002007a11 */ /* 0x000fe400010f0c03 */
[----:B------:R-:W-:Y:S01]  /*88d0*/  LEA.HI.X R2, R4, c[0x0][0x28c], R5, 0x1, P0 ;  /* 0x0000a30004027a11 */ /* 0x000fe200000f0c05 */
[----:B---3--:R-:W-:Y:S01]  /*88e0*/  IMAD R3, R25, 0x80, R240 ;  /* 0x0000008019037824 */ /* 0x008fe200078e02f0 */
[----:B------:R-:W-:Y:S05]  /*88f0*/  @!P3 BRA `(.L_x_285) ;  /* 0x000019000000b947 */ /* 0x000fea0003800000 */
[----:B------:R-:W-:Y:S01]  /*8900*/  ISETP.GE.AND P0, PT, R3, R13, PT ;  /* 0x0000000d0300720c */ /* 0x000fe20003f06270 */
[----:B------:R-:W1:Y:S01]  /*8910*/  SHFL.IDX PT, R11, R0, RZ, 0x1c1f ;  /* 0x001c1fff000b7589 */ /* 0x000e6200000e0000 */
[----:B------:R-:W-:Y:S01]  /*8920*/  BSSY B0, `(.L_x_286) ;  /* 0x000001a000007945 */ /* 0x000fe20003800000 */
[----:B------:R-:W-:Y:S01]  /*8930*/  CS2R R4, SRZ ;  /* 0x0000000000047805 */ /* 0x000fe2000001ff00 */
[----:B------:R-:W-:Y:S01]  /*8940*/  CS2R R8, SRZ ;  /* 0x0000000000087805 */ /* 0x000fe2000001ff00 */
[----:B------:R-:W2:Y:S04]  /*8950*/  SHFL.IDX PT, R10, R6, RZ, 0x1c1f ;  /* 0x001c1fff060a7589 */ /* 0x000ea800000e0000 */
[----:B------:R3:W4:Y:S04]  /*8960*/  SHFL.IDX PT, R15, R2, RZ, 0x1c1f ;  /* 0x001c1fff020f7589 */ /* 0x00072800000e0000 */
[----:B------:R5:W1:Y:S01]  /*8970*/  SHFL.IDX PT, R14, R7, RZ, 0x1c1f ;  /* 0x001c1fff070e7589 */ /* 0x000a6200000e0000 */
[----:B---3--:R-:W-:Y:S01]  /*8980*/  CS2R R2, SRZ ;  /* 0x0000000000027805 */ /* 0x008fe2000001ff00 */
[----:B-----5:R-:W-:Y:S01]  /*8990*/  CS2R R6, SRZ ;  /* 0x0000000000067805 */ /* 0x020fe2000001ff00 */
[----:B------:R-:W-:Y:S05]  /*89a0*/  @P0 BRA `(.L_x_287) ;  /* 0x0000011000000947 */ /* 0x000fea0003800000 */
[----:B-12-4-:R-:W-:Y:S01]  /*89b0*/  ISETP.GE.AND P2, PT, R28, c[0x0][0x27c], PT ;  /* 0x00009f001c007a0c */ /* 0x016fe20003f46270 */
[C---:B------:R-:W-:Y:S01]  /*89c0*/  IMAD.SHL.U32 R0, R30.reuse, 0x2, RZ ;  /* 0x000000021e007824 */ /* 0x040fe200078e00ff */
[----:B------:R-:W-:-:S02]  /*89d0*/  ISETP.GE.AND P0, PT, R30, c[0x0][0x27c], PT ;  /* 0x00009f001e007a0c */ /* 0x000fc40003f06270 */
[----:B------:R-:W-:-:S04]  /*89e0*/  SHF.R.S32.HI R2, RZ, 0x1f, R30 ;  /* 0x0000001fff027819 */ /* 0x000fc8000001141e */
[----:B------:R-:W-:-:S05]  /*89f0*/  SHF.L.U64.HI R2, R30, 0x1, R2 ;  /* 0x000000011e027819 */ /* 0x000fca0000010202 */
[----:B------:R-:W-:Y:S02]  /*8a00*/  @!P2 IMAD.WIDE R4, R28, 0x2, R10 ;  /* 0x000000021c04a825 */ /* 0x000fe400078e020a */
[-C--:B------:R-:W-:Y:S02]  /*8a10*/  @!P0 IADD3 R16, P4, R10, R0.reuse, RZ ;  /* 0x000000000a108210 */ /* 0x080fe40007f9e0ff */
[----:B------:R-:W-:Y:S01]  /*8a20*/  @!P0 IADD3 R10, P3, R14, R0, RZ ;  /* 0x000000000e0a8210 */ /* 0x000fe20007f7e0ff */
[----:B------:R1:W5:Y:S01]  /*8a30*/  @!P2 LD.E.64 R8, [R4.64] ;  /* 0x000000080408a980 */ /* 0x000362000c101b00 */
[----:B------:R-:W-:-:S04]  /*8a40*/  @!P2 IMAD.WIDE R18, R28, 0x2, R14 ;  /* 0x000000021c12a825 */ /* 0x000fc800078e020e */
[--C-:B------:R-:W-:Y:S01]  /*8a50*/  @!P0 IMAD.X R17, R11, 0x1, R2.reuse, P4 ;  /* 0x000000010b118824 */ /* 0x100fe200020e0602 */
[----:B------:R2:W5:Y:S01]  /*8a60*/  @!P2 LD.E.64 R6, [R18.64] ;  /* 0x000000081206a980 */ /* 0x000562000c101b00 */
[----:B------:R-:W-:Y:S02]  /*8a70*/  @!P0 IMAD.X R11, R15, 0x1, R2, P3 ;  /* 0x000000010f0b8824 */ /* 0x000fe400018e0602 */
[----:B------:R-:W-:-:S06]  /*8a80*/  CS2R R2, SRZ ;  /* 0x0000000000027805 */ /* 0x000fcc000001ff00 */
[----:B------:R2:W5:Y:S01]  /*8a90*/  @!P0 LD.E.64 R2, [R10.64] ;  /* 0x000000080a028980 */ /* 0x000562000c101b00 */
[----:B-1----:R-:W-:-:S06]  /*8aa0*/  CS2R R4, SRZ ;  /* 0x0000000000047805 */ /* 0x002fcc000001ff00 */
[----:B------:R2:W5:Y:S02]  /*8ab0*/  @!P0 LD.E.64 R4, [R16.64] ;  /* 0x0000000810048980 */ /* 0x000564000c101b00 */
.L_x_287:
[----:B-12-4-:R-:W-:Y:S05]  /*8ac0*/  BSYNC B0 ;  /* 0x0000000000007941 */ /* 0x016fea0003800000 */
.L_x_286:
[----:B-----5:R-:W-:Y:S01]  /*8ad0*/  IMAD.MOV.U32 R18, RZ, RZ, R8 ;  /* 0x000000ffff127224 */ /* 0x020fe200078e0008 */
[--C-:B------:R-:W-:Y:S01]  /*8ae0*/  SHF.R.U64 R0, R8, 0x10, R9.reuse ;  /* 0x0000001008007819 */ /* 0x100fe20000001209 */
[--C-:B------:R-:W-:Y:S01]  /*8af0*/  IMAD.MOV.U32 R17, RZ, RZ, R9.reuse ;  /* 0x000000ffff117224 */ /* 0x100fe200078e0009 */
[----:B------:R-:W-:Y:S01]  /*8b00*/  SHF.R.U32.HI R14, RZ, 0x10, R9 ;  /* 0x00000010ff0e7819 */ /* 0x000fe20000011609 */
[----:B------:R-:W-:Y:S01]  /*8b10*/  IMAD.MOV.U32 R15, RZ, RZ, R5 ;  /* 0x000000ffff0f7224 */ /* 0x000fe200078e0005 */
[----:B------:R-:W-:Y:S01]  /*8b20*/  PRMT R19, R0, 0x5410, R18 ;  /* 0x0000541000137816 */ /* 0x000fe20000000012 */
[----:B------:R-:W-:Y:S01]  /*8b30*/  IMAD R0, R25, -0x80, R13 ;  /* 0xffffff8019007824 */ /* 0x000fe200078e020d */
[----:B------:R-:W-:Y:S01]  /*8b40*/  PRMT R20, R14, 0x5410, R17 ;  /* 0x000054100e147816 */ /* 0x000fe20000000011 */
[----:B------:R-:W-:Y:S01]  /*8b50*/  IMAD.MOV.U32 R16, RZ, RZ, R4 ;  /* 0x000000ffff107224 */ /* 0x000fe200078e0004 */
[----:B------:R-:W-:Y:S01]  /*8b60*/  SHF.R.U64 R12, R4, 0x10, R5 ;  /* 0x00000010040c7819 */ /* 0x000fe20000001205 */
[----:B------:R-:W-:Y:S01]  /*8b70*/  IMAD.MOV.U32 R11, RZ, RZ, R6 ;  /* 0x000000ffff0b7224 */ /* 0x000fe200078e0006 */
[----:B------:R-:W-:Y:S01]  /*8b80*/  IMNMX R17, R0, 0x80, PT ;  /* 0x0000008000117817 */ /* 0x000fe20003800200 */
[----:B------:R-:W-:Y:S01]  /*8b90*/  IMAD.MOV.U32 R10, RZ, RZ, R7 ;  /* 0x000000ffff0a7224 */ /* 0x000fe200078e0007 */
[----:B------:R-:W-:Y:S01]  /*8ba0*/  SHF.R.U32.HI R9, RZ, 0x10, R5 ;  /* 0x00000010ff097819 */ /* 0x000fe20000011605 */
[----:B------:R-:W-:-:S04]  /*8bb0*/  DEPBAR.LE SB0, 0x1 ;  /* 0x000080400000791a */ /* 0x000fc80000000000 */
[----:B------:R-:W-:Y:S01]  /*8bc0*/  BAR.SYNC.DEFER_BLOCKING 0x0 ;  /* 0x0000000000007b1d */ /* 0x000fe20000010000 */
[----:B------:R-:W-:Y:S02]  /*8bd0*/  ISETP.GE.AND P0, PT, R240, R17, PT ;  /* 0x00000011f000720c */ /* 0x000fe40003f06270 */
[----:B------:R-:W-:Y:S01]  /*8be0*/  SHF.R.U64 R8, R6, 0x10, R7 ;  /* 0x0000001006087819 */ /* 0x000fe20000001207 */
[----:B------:R-:W-:Y:S01]  /*8bf0*/  IMAD.MOV.U32 R6, RZ, RZ, R3 ;  /* 0x000000ffff067224 */ /* 0x000fe200078e0003 */
[----:B------:R-:W-:Y:S01]  /*8c00*/  SHF.R.U32.HI R5, RZ, 0x10, R7 ;  /* 0x00000010ff057819 */ /* 0x000fe20000011607 */
[----:B------:R-:W-:Y:S01]  /*8c10*/  IMAD.MOV.U32 R7, RZ, RZ, R2 ;  /* 0x000000ffff077224 */ /* 0x000fe200078e0002 */
[--C-:B------:R-:W-:Y:S01]  /*8c20*/  SHF.R.U64 R4, R2, 0x10, R3.reuse ;  /* 0x0000001002047819 */ /* 0x100fe20000001203 */
[----:B------:R-:W-:Y:S01]  /*8c30*/  BSSY B1, `(.L_x_288) ;  /* 0x000005b000017945 */ /* 0x000fe20003800000 */
[----:B------:R-:W-:Y:S02]  /*8c40*/  SHF.R.U32.HI R2, RZ, 0x10, R3 ;  /* 0x00000010ff027819 */ /* 0x000fe40000011603 */
[----:B------:R-:W-:-:S02]  /*8c50*/  PRMT R23, R12, 0x5410, R16 ;  /* 0x000054100c177816 */ /* 0x000fc40000000010 */
[----:B------:R-:W-:Y:S02]  /*8c60*/  PRMT R24, R9, 0x5410, R15 ;  /* 0x0000541009187816 */ /* 0x000fe4000000000f */
[----:B------:R-:W-:Y:S02]  /*8c70*/  PRMT R16, R11, 0x5410, R8 ;  /* 0x000054100b107816 */ /* 0x000fe40000000008 */
[----:B------:R-:W-:Y:S02]  /*8c80*/  PRMT R18, R5, 0x5410, R10 ;  /* 0x0000541005127816 */ /* 0x000fe4000000000a */
[----:B------:R-:W-:Y:S02]  /*8c90*/  PRMT R21, R7, 0x5410, R4 ;  /* 0x0000541007157816 */ /* 0x000fe40000000004 */
[----:B------:R-:W-:Y:S01]  /*8ca0*/  PRMT R22, R2, 0x5410, R6 ;  /* 0x0000541002167816 */ /* 0x000fe20000000006 */
[----:B------:R-:W-:Y:S05]  /*8cb0*/  @P0 BRA `(.L_x_289) ;  /* 0x0000052000000947 */ /* 0x000fea0003800000 */
[----:B------:R-:W-:Y:S01]  /*8cc0*/  ISETP.GE.AND P0, PT, R28, c[0x0][0x27c], PT ;  /* 0x00009f001c007a0c */ /* 0x000fe20003f06270 */
[----:B------:R-:W-:-:S12]  /*8cd0*/  BSSY B0, `(.L_x_290) ;  /* 0x0000028000007945 */ /* 0x000fd80003800000 */
[----:B------:R-:W-:Y:S05]  /*8ce0*/  @P0 BRA `(.L_x_291) ;  /* 0x0000026000000947 */ /* 0x000fea0003800000 */
[----:B------:R-:W1:Y:S01]  /*8cf0*/  LDS.128 R4, [R81+0x5000] ;  /* 0x0050000051047984 */ /* 0x000e620000000c00 */
[--C-:B------:R-:W-:Y:S02]  /*8d00*/  HADD2.F32 R9, -RZ, R16.reuse.H0_H0 ;  /* 0x20000010ff097230 */ /* 0x100fe40000004100 */
[----:B------:R-:W-:Y:S02]  /*8d10*/  HADD2.F32 R0, -RZ, R16.H1_H1 ;  /* 0x30000010ff007230 */ /* 0x000fe40000004100 */
[--C-:B------:R-:W-:Y:S02]  /*8d20*/  HADD2.F32 R3, -RZ, R19.reuse.H1_H1 ;  /* 0x30000013ff037230 */ /* 0x100fe40000004100 */
[----:B------:R-:W-:Y:S02]  /*8d30*/  HADD2.F32 R2, -RZ, R19.H0_H0 ;  /* 0x20000013ff027230 */ /* 0x000fe40000004100 */
[--C-:B-1----:R-:W-:Y:S02]  /*8d40*/  HADD2.F32 R10, -RZ, R4.reuse.H0_H0 ;  /* 0x20000004ff0a7230 */ /* 0x102fe40000004100 */
[----:B------:R-:W-:-:S02]  /*8d50*/  HADD2.F32 R8, -RZ, R4.H1_H1 ;  /* 0x30000004ff087230 */ /* 0x000fc40000004100 */
[--C-:B------:R-:W-:Y:S01]  /*8d60*/  HADD2.F32 R4, -RZ, R5.reuse.H0_H0 ;  /* 0x20000005ff047230 */ /* 0x100fe20000004100 */
[-C--:B------:R-:W-:Y:S01]  /*8d70*/  FMUL.FTZ R13, R10, R9.reuse ;  /* 0x000000090a0d7220 */ /* 0x080fe20000410000 */
[----:B------:R-:W-:Y:S01]  /*8d80*/  HADD2.F32 R5, -RZ, R5.H1_H1 ;  /* 0x30000005ff057230 */ /* 0x000fe20000004100 */
[----:B------:R-:W-:Y:S01]  /*8d90*/  FMUL.FTZ R14, R8, R9 ;  /* 0x00000009080e7220 */ /* 0x000fe20000410000 */
[--C-:B------:R-:W-:Y:S02]  /*8da0*/  HADD2.F32 R12, -RZ, R6.reuse.H0_H0 ;  /* 0x20000006ff0c7230 */ /* 0x100fe40000004100 */
[----:B------:R-:W-:Y:S01]  /*8db0*/  HADD2.F32 R11, -RZ, R6.H1_H1 ;  /* 0x30000006ff0b7230 */ /* 0x000fe20000004100 */
[-C--:B------:R-:W-:Y:S01]  /*8dc0*/  FMUL.FTZ R9, R5, R0.reuse ;  /* 0x0000000005097220 */ /* 0x080fe20000410000 */
[--C-:B------:R-:W-:Y:S01]  /*8dd0*/  HADD2.F32 R6, -RZ, R7.reuse.H0_H0 ;  /* 0x20000007ff067230 */ /* 0x100fe20000004100 */
[----:B------:R-:W-:Y:S01]  /*8de0*/  FMUL.FTZ R0, R4, R0 ;  /* 0x0000000004007220 */ /* 0x000fe20000410000 */
[----:B------:R-:W-:Y:S01]  /*8df0*/  HADD2.F32 R7, -RZ, R7.H1_H1 ;  /* 0x30000007ff077230 */ /* 0x000fe20000004100 */
[----:B------:R-:W-:-:S02]  /*8e00*/  FFMA.FTZ R15, R10, R3, -R14 ;  /* 0x000000030a0f7223 */ /* 0x000fc4000001080e */
[----:B------:R-:W-:Y:S01]  /*8e10*/  FFMA.FTZ R14, R8, R3, R13 ;  /* 0x00000003080e7223 */ /* 0x000fe2000001000d */
[----:B------:R-:W-:Y:S01]  /*8e20*/  HADD2.F32 R3, -RZ, R20.H1_H1 ;  /* 0x30000014ff037230 */ /* 0x000fe20000004100 */
[-C--:B------:R-:W-:Y:S01]  /*8e30*/  FFMA.FTZ R13, R4, R2.reuse, -R9 ;  /* 0x00000002040d7223 */ /* 0x080fe20000010809 */
[--C-:B------:R-:W-:Y:S01]  /*8e40*/  HADD2.F32 R4, -RZ, R18.reuse.H1_H1 ;  /* 0x30000012ff047230 */ /* 0x100fe20000004100 */
[----:B------:R-:W-:Y:S01]  /*8e50*/  FFMA.FTZ R10, R5, R2, R0 ;  /* 0x00000002050a7223 */ /* 0x000fe20000010000 */
[----:B------:R-:W-:Y:S02]  /*8e60*/  HADD2.F32 R0, -RZ, R18.H0_H0 ;  /* 0x20000012ff007230 */ /* 0x000fe40000004100 */
[----:B------:R-:W-:Y:S01]  /*8e70*/  HADD2.F32 R2, -RZ, R20.H0_H0 ;  /* 0x20000014ff027230 */ /* 0x000fe20000004100 */
[----:B------:R-:W-:Y:S02]  /*8e80*/  FMUL.FTZ R9, R11, R4 ;  /* 0x000000040b097220 */ /* 0x000fe40000410000 */
[----:B------:R-:W-:-:S02]  /*8e90*/  FMUL.FTZ R8, R7, R0 ;  /* 0x0000000007087220 */ /* 0x000fc40000410000 */
[----:B------:R-:W-:Y:S02]  /*8ea0*/  FMUL.FTZ R4, R12, R4 ;  /* 0x000000040c047220 */ /* 0x000fe40000410000 */
[----:B------:R-:W-:Y:S02]  /*8eb0*/  FMUL.FTZ R5, R6, R0 ;  /* 0x0000000006057220 */ /* 0x000fe40000410000 */
[-C--:B------:R-:W-:Y:S02]  /*8ec0*/  FFMA.FTZ R9, R12, R3.reuse, -R9 ;  /* 0x000000030c097223 */ /* 0x080fe40000010809 */
[-C--:B------:R-:W-:Y:S02]  /*8ed0*/  FFMA.FTZ R0, R6, R2.reuse, -R8 ;  /* 0x0000000206007223 */ /* 0x080fe40000010808 */
[----:B------:R-:W-:Y:S01]  /*8ee0*/  FFMA.FTZ R3, R11, R3, R4 ;  /* 0x000000030b037223 */ /* 0x000fe20000010004 */
[----:B------:R-:W-:Y:S01]  /*8ef0*/  F2FP.PACK_AB R4, R14, R15 ;  /* 0x0000000f0e04723e */ /* 0x000fe200000000ff */
[----:B------:R-:W-:Y:S01]  /*8f00*/  FFMA.FTZ R2, R7, R2, R5 ;  /* 0x0000000207027223 */ /* 0x000fe20000010005 */
[----:B------:R-:W-:-:S02]  /*8f10*/  F2FP.PACK_AB R5, R10, R13 ;  /* 0x0000000d0a05723e */ /* 0x000fc400000000ff */
[----:B------:R-:W-:Y:S02]  /*8f20*/  F2FP.PACK_AB R6, R3, R9 ;  /* 0x000000090306723e */ /* 0x000fe400000000ff */
[----:B------:R-:W-:-:S05]  /*8f30*/  F2FP.PACK_AB R7, R2, R0 ;  /* 0x000000000207723e */ /* 0x000fca00000000ff */
[----:B------:R1:W-:Y:S02]  /*8f40*/  STS.128 [R81+0x5000], R4 ;  /* 0x0050000451007388 */ /* 0x0003e40000000c00 */
.L_x_291:
[----:B------:R-:W-:Y:S05]  /*8f50*/  BSYNC B0 ;  /* 0x0000000000007941 */ /* 0x000fea0003800000 */
.L_x_290:
[----:B------:R-:W-:-:S13]  /*8f60*/  ISETP.GE.AND P0, PT, R30, c[0x0][0x27c], PT ;  /* 0x00009f001e007a0c */ /* 0x000fda0003f06270 */
[----:B------:R-:W-:Y:S05]  /*8f70*/  @P0 BRA `(.L_x_289) ;  /* 0x0000026000000947 */ /* 0x000fea0003800000 */
[----:B-1----:R-:W1:Y:S01]  /*8f80*/  LDS.128 R4, [R82+0x5000] ;  /* 0x0050000052047984 */ /* 0x002e620000000c00 */
        /* <DEDUP_REMOVED lines=37> */
.L_x_289:
[----:B------:R-:W-:Y:S05]  /*91e0*/  BSYNC B1 ;  /* 0x0000000000017941 */ /* 0x000fea0003800000 */
.L_x_288:
[----:B------:R-:W-:Y:S01]  /*91f0*/  ISETP.GE.AND P0, PT, R139, R17, PT ;  /* 0x000000118b00720c */ /* 0x000fe20003f06270 */
[----:B------:R-:W-:-:S12]  /*9200*/  BSSY B1, `(.L_x_292) ;  /* 0x0000054000017945 */ /* 0x000fd80003800000 */
[----:B------:R-:W-:Y:S05]  /*9210*/  @P0 BRA `(.L_x_293) ;  /* 0x0000052000000947 */ /* 0x000fea0003800000 */
[----:B------:R-:W-:Y:S01]  /*9220*/  ISETP.GE.AND P0, PT, R28, c[0x0][0x27c], PT ;  /* 0x00009f001c007a0c */ /* 0x000fe20003f06270 */
[----:B------:R-:W-:-:S12]  /*9230*/  BSSY B0, `(.L_x_294) ;  /* 0x0000028000007945 */ /* 0x000fd80003800000 */
        /* <DEDUP_REMOVED lines=9> */
[C---:B------:R-:W-:Y:S01]  /*92d0*/  FMUL.FTZ R13, R9.reuse, R10 ;  /* 0x0000000a090d7220 */ /* 0x040fe20000410000 */
[----:B------:R-:W-:Y:S01]  /*92e0*/  HADD2.F32 R5, -RZ, R5.H1_H1 ;  /* 0x30000005ff057230 */ /* 0x000fe20000004100 */
[----:B------:R-:W-:Y:S01]  /*92f0*/  FMUL.FTZ R14, R9, R8 ;  /* 0x00000008090e7220 */ /* 0x000fe20000410000 */
[--C-:B------:R-:W-:Y:S02]  /*9300*/  HADD2.F32 R12, -RZ, R6.reuse.H0_H0 ;  /* 0x20000006ff0c7230 */ /* 0x100fe40000004100 */
[----:B------:R-:W-:Y:S01]  /*9310*/  HADD2.F32 R11, -RZ, R6.H1_H1 ;  /* 0x30000006ff0b7230 */ /* 0x000fe20000004100 */
[C---:B------:R-:W-:Y:S01]  /*9320*/  FMUL.FTZ R9, R0.reuse, R5 ;  /* 0x0000000500097220 */ /* 0x040fe20000410000 */
[--C-:B------:R-:W-:Y:S01]  /*9330*/  HADD2.F32 R6, -RZ, R7.reuse.H0_H0 ;  /* 0x20000007ff067230 */ /* 0x100fe20000004100 */
[----:B------:R-:W-:Y:S01]  /*9340*/  FMUL.FTZ R0, R0, R4 ;  /* 0x0000000400007220 */ /* 0x000fe20000410000 */
[----:B------:R-:W-:Y:S01]  /*9350*/  HADD2.F32 R7, -RZ, R7.H1_H1 ;  /* 0x30000007ff077230 */ /* 0x000fe20000004100 */
[----:B------:R-:W-:-:S02]  /*9360*/  FFMA.FTZ R15, R3, R10, -R14 ;  /* 0x0000000a030f7223 */ /* 0x000fc4000001080e */
[----:B------:R-:W-:Y:S01]  /*9370*/  FFMA.FTZ R14, R3, R8, R13 ;  /* 0x00000008030e7223 */ /* 0x000fe2000001000d */
[----:B------:R-:W-:Y:S01]  /*9380*/  HADD2.F32 R3, -RZ, R20.H1_H1 ;  /* 0x30000014ff037230 */ /* 0x000fe20000004100 */
[C---:B------:R-:W-:Y:S01]  /*9390*/  FFMA.FTZ R13, R2.reuse, R4, -R9 ;  /* 0x00000004020d7223 */ /* 0x040fe20000010809 */
        /* <DEDUP_REMOVED lines=8> */
[C---:B------:R-:W-:Y:S02]  /*9420*/  FFMA.FTZ R9, R3.reuse, R12, -R9 ;  /* 0x0000000c03097223 */ /* 0x040fe40000010809 */
[----:B------:R-:W-:Y:S02]  /*9430*/  FFMA.FTZ R0, R2, R6, -R8 ;  /* 0x0000000602007223 */ /* 0x000fe40000010808 */
[----:B------:R-:W-:Y:S01]  /*9440*/  FFMA.FTZ R3, R3, R11, R4 ;  /* 0x0000000b03037223 */ /* 0x000fe20000010004 */
[----:B------:R-:W-:Y:S01]  /*9450*/  F2FP.PACK_AB R4, R14, R15 ;  /* 0x0000000f0e04723e */ /* 0x000fe200000000ff */
[----:B------:R-:W-:Y:S01]  /*9460*/  FFMA.FTZ R2, R2, R7, R5 ;  /* 0x0000000702027223 */ /* 0x000fe20000010005 */
[----:B------:R-:W-:-:S02]  /*9470*/  F2FP.PACK_AB R5, R10, R13 ;  /* 0x0000000d0a05723e */ /* 0x000fc400000000ff */
[----:B------:R-:W-:Y:S02]  /*9480*/  F2FP.PACK_AB R6, R3, R9 ;  /* 0x000000090306723e */ /* 0x000fe400000000ff */
[----:B------:R-:W-:-:S05]  /*9490*/  F2FP.PACK_AB R7, R2, R0 ;  /* 0x000000000207723e */ /* 0x000fca00000000ff */
[----:B------:R1:W-:Y:S02]  /*94a0*/  STS.128 [R81+0x6000], R4 ;  /* 0x0060000451007388 */ /* 0x0003e40000000c00 */
.L_x_295:
[----:B------:R-:W-:Y:S05]  /*94b0*/  BSYNC B0 ;  /* 0x0000000000007941 */ /* 0x000fea0003800000 */
.L_x_294:
        /* <DEDUP_REMOVED lines=40> */
.L_x_293:
[----:B------:R-:W-:Y:S05]  /*9740*/  BSYNC B1 ;  /* 0x0000000000017941 */ /* 0x000fea0003800000 */
.L_x_292:
        /* <DEDUP_REMOVED lines=44> */
.L_x_299:
[----:B------:R-:W-:Y:S05]  /*9a10*/  BSYNC B0 ;  /* 0x0000000000007941 */ /* 0x000fea0003800000 */
.L_x_298:
        /* <DEDUP_REMOVED lines=40> */
.L_x_297:
[----:B------:R-:W-:Y:S05]  /*9ca0*/  BSYNC B1 ;  /* 0x0000000000017941 */ /* 0x000fea0003800000 */
.L_x_296:
[----:B------:R-:W-:-:S13]  /*9cb0*/  ISETP.GE.AND P0, PT, R48, R17, PT ;  /* 0x000000113000720c */ /* 0x000fda0003f06270 */
        /* <DEDUP_REMOVED lines=42> */
.L_x_302:
[----:B------:R-:W-:Y:S05]  /*9f60*/  BSYNC B0 ;  /* 0x0000000000007941 */ /* 0x000fea0003800000 */
.L_x_301:
        /* <DEDUP_REMOVED lines=39> */
[----:B------:R1:W-:Y:S01]  /*a1e0*/  STS.128 [R82+0x8000], R4 ;  /* 0x0080000452007388 */ /* 0x0003e20000000c00 */
[----:B------:R-:W-:Y:S05]  /*a1f0*/  BRA `(.L_x_300) ;  /* 0x000019b000007947 */ /* 0x000fea0003800000 */
.L_x_285:
[----:B------:R-:W-:Y:S01]  /*a200*/  ISETP.GE.AND P0, PT, R3, R13, PT ;  /* 0x0000000d0300720c */ /* 0x000fe20003f06270 */
[----:B------:R-:W1:Y:S01]  /*a210*/  SHFL.IDX PT, R15, R0, RZ, 0x1c1f ;  /* 0x001c1fff000f7589 */ /* 0x000e6200000e0000 */
[----:B------:R-:W-:Y:S01]  /*a220*/  BSSY B0, `(.L_x_303) ;  /* 0x0000014000007945 */ /* 0x000fe20003800000 */
[----:B------:R-:W-:Y:S01]  /*a230*/  CS2R R4, SRZ ;  /* 0x0000000000047805 */ /* 0x000fe2000001ff00 */
[----:B------:R-:W-:Y:S01]  /*a240*/  CS2R R10, SRZ ;  /* 0x00000000000a7805 */ /* 0x000fe2000001ff00 */
[----:B------:R-:W2:Y:S01]  /*a250*/  SHFL.IDX PT, R14, R6, RZ, 0x1c1f ;  /* 0x001c1fff060e7589 */ /* 0x000ea200000e0000 */
[----:B------:R-:W-:-:S03]  /*a260*/  CS2R R8, SRZ ;  /* 0x0000000000087805 */ /* 0x000fc6000001ff00 */
[----:B------:R-:W3:Y:S04]  /*a270*/  SHFL.IDX PT, R16, R2, RZ, 0x1c1f ;  /* 0x001c1fff02107589 */ /* 0x000ee800000e0000 */
[----:B------:R4:W1:Y:S02]  /*a280*/  SHFL.IDX PT, R12, R7, RZ, 0x1c1f ;  /* 0x001c1fff070c7589 */ /* 0x00086400000e0000 */
[----:B----4-:R-:W-:Y:S01]  /*a290*/  CS2R R6, SRZ ;  /* 0x0000000000067805 */ /* 0x010fe2000001ff00 */
[----:B------:R-:W-:Y:S05]  /*a2a0*/  @P0 BRA `(.L_x_304) ;  /* 0x000000b000000947 */ /* 0x000fea0003800000 */
[C---:B-123--:R-:W-:Y:S01]  /*a2b0*/  ISETP.GE.AND P0, PT, R32.reuse, c[0x0][0x27c], PT ;  /* 0x00009f0020007a0c */ /* 0x04efe20003f06270 */
[C---:B------:R-:W-:Y:S01]  /*a2c0*/  IMAD.SHL.U32 R2, R32.reuse, 0x2, RZ ;  /* 0x0000000220027824 */ /* 0x040fe200078e00ff */
[----:B------:R-:W-:Y:S01]  /*a2d0*/  SHF.L.U64.HI R0, R32, 0x1, R33 ;  /* 0x0000000120007819 */ /* 0x000fe20000010221 */
[----:B------:R-:W-:-:S03]  /*a2e0*/  CS2R R6, SRZ ;  /* 0x0000000000067805 */ /* 0x000fc6000001ff00 */
[-C--:B------:R-:W-:Y:S02]  /*a2f0*/  IADD3 R14, P3, R14, R2.reuse, RZ ;  /* 0x000000020e0e7210 */ /* 0x080fe40007f7e0ff */
[----:B------:R-:W-:-:S03]  /*a300*/  IADD3 R2, P2, R12, R2, RZ ;  /* 0x000000020c027210 */ /* 0x000fc60007f5e0ff */
[--C-:B------:R-:W-:Y:S02]  /*a310*/  IMAD.X R15, R15, 0x1, R0.reuse, P3 ;  /* 0x000000010f0f7824 */ /* 0x100fe400018e0600 */
[----:B------:R-:W-:Y:S01]  /*a320*/  IMAD.X R3, R16, 0x1, R0, P2 ;  /* 0x0000000110037824 */ /* 0x000fe200010e0600 */
[----:B------:R-:W-:Y:S05]  /*a330*/  @P0 BRA `(.L_x_304) ;  /* 0x0000002000000947 */ /* 0x000fea0003800000 */
[----:B------:R1:W5:Y:S04]  /*a340*/  LD.E.128 R8, [R14.64] ;  /* 0x000000080e087980 */ /* 0x000368000c101d00 */
[----:B------:R1:W5:Y:S02]  /*a350*/  LD.E.128 R4, [R2.64] ;  /* 0x0000000802047980 */ /* 0x000364000c101d00 */
.L_x_304:
[----:B-123--:R-:W-:Y:S05]  /*a360*/  BSYNC B0 ;  /* 0x0000000000007941 */ /* 0x00efea0003800000 */
.L_x_303:
[--C-:B-----5:R-:W-:Y:S01]  /*a370*/  IMAD.MOV.U32 R18, RZ, RZ, R9.reuse ;  /* 0x000000ffff127224 */ /* 0x120fe200078e0009 */
[----:B------:R-:W-:Y:S01]  /*a380*/  SHF.R.U32.HI R0, RZ, 0x10, R9 ;  /* 0x00000010ff007819 */ /* 0x000fe20000011609 */
[----:B------:R-:W-:Y:S01]  /*a390*/  IMAD.MOV.U32 R16, RZ, RZ, R10 ;  /* 0x000000ffff107224 */ /* 0x000fe200078e000a */
[----:B------:R-:W-:Y:S01]  /*a3a0*/  ISETP.GE.AND P0, PT, R32, c[0x0][0x27c], PT ;  /* 0x00009f0020007a0c */ /* 0x000fe20003f06270 */
[----:B------:R-:W-:Y:S01]  /*a3b0*/  IMAD.MOV.U32 R15, RZ, RZ, R11 ;  /* 0x000000ffff0f7224 */ /* 0x000fe200078e000b */
[----:B------:R-:W-:Y:S01]  /*a3c0*/  PRMT R44, R18, 0x5410, R0 ;  /* 0x00005410122c7816 */ /* 0x000fe20000000000 */
[----:B------:R-:W-:Y:S01]  /*a3d0*/  IMAD R0, R25, -0x80, R13 ;  /* 0xffffff8019007824 */ /* 0x000fe200078e020d */
[----:B------:R-:W-:Y:S01]  /*a3e0*/  SHF.R.U64 R17, R8, 0x10, R9 ;  /* 0x0000001008117819 */ /* 0x000fe20000001209 */
[----:B------:R-:W-:Y:S01]  /*a3f0*/  IMAD.MOV.U32 R12, RZ, RZ, R4 ;  /* 0x000000ffff0c7224 */ /* 0x000fe200078e0004 */
[--C-:B------:R-:W-:Y:S01]  /*a400*/  SHF.R.U64 R14, R10, 0x10, R11.reuse ;  /* 0x000000100a0e7819 */ /* 0x100fe2000000120b */
[----:B------:R-:W-:Y:S01]  /*a410*/  IMAD.MOV.U32 R19, RZ, RZ, R8 ;  /* 0x000000ffff137224 */ /* 0x000fe200078e0008 */
[----:B------:R-:W-:Y:S01]  /*a420*/  IMNMX R39, R0, 0x80, PT ;  /* 0x0000008000277817 */ /* 0x000fe20003800200 */
[----:B------:R-:W-:Y:S01]  /*a430*/  IMAD.MOV.U32 R8, RZ, RZ, R6 ;  /* 0x000000ffff087224 */ /* 0x000fe200078e0006 */
[----:B------:R-:W-:Y:S01]  /*a440*/  SHF.R.U32.HI R10, RZ, 0x10, R11 ;  /* 0x00000010ff0a7819 */ /* 0x000fe2000001160b */
[----:B------:R-:W-:Y:S01]  /*a450*/  IMAD.MOV.U32 R11, RZ, RZ, R5 ;  /* 0x000000ffff0b7224 */ /* 0x000fe200078e0005 */
[----:B------:R-:W-:Y:S01]  /*a460*/  ISETP.GE.OR P2, PT, R240, R39, P0 ;  /* 0x00000027f000720c */ /* 0x000fe20000746670 */
[----:B------:R-:W-:-:S04]  /*a470*/  DEPBAR.LE SB0, 0x1 ;  /* 0x000080400000791a */ /* 0x000fc80000000000 */
[--C-:B------:R-:W-:Y:S01]  /*a480*/  SHF.R.U64 R9, R4, 0x10, R5.reuse ;  /* 0x0000001004097819 */ /* 0x100fe20000001205 */
[----:B------:R-:W-:Y:S01]  /*a490*/  BSSY B0, `(.L_x_305) ;  /* 0x0000064000007945 */ /* 0x000fe20003800000 */
[----:B------:R-:W-:Y:S01]  /*a4a0*/  SHF.R.U32.HI R4, RZ, 0x10, R5 ;  /* 0x00000010ff047819 */ /* 0x000fe20000011605 */
[--C-:B------:R-:W-:Y:S01]  /*a4b0*/  IMAD.MOV.U32 R5, RZ, RZ, R7.reuse ;  /* 0x000000ffff057224 */ /* 0x100fe200078e0007 */
[--C-:B------:R-:W-:Y:S02]  /*a4c0*/  SHF.R.U64 R3, R6, 0x10, R7.reuse ;  /* 0x0000001006037819 */ /* 0x100fe40000001207 */
[----:B------:R-:W-:Y:S02]  /*a4d0*/  SHF.R.U32.HI R2, RZ, 0x10, R7 ;  /* 0x00000010ff027819 */ /* 0x000fe40000011607 */
[----:B------:R-:W-:Y:S02]  /*a4e0*/  PRMT R41, R19, 0x5410, R11 ;  /* 0x0000541013297816 */ /* 0x000fe4000000000b */
[----:B------:R-:W-:-:S02]  /*a4f0*/  PRMT R42, R4, 0x5410, R17 ;  /* 0x00005410042a7816 */ /* 0x000fc40000000011 */
[----:B------:R-:W-:Y:S02]  /*a500*/  PRMT R46, R14, 0x5410, R16 ;  /* 0x000054100e2e7816 */ /* 0x000fe40000000010 */
[----:B------:R-:W-:Y:S02]  /*a510*/  PRMT R47, R10, 0x5410, R15 ;  /* 0x000054100a2f7816 */ /* 0x000fe4000000000f */
[----:B------:R-:W-:Y:S02]  /*a520*/  PRMT R40, R9, 0x5410, R12 ;  /* 0x0000541009287816 */ /* 0x000fe4000000000c */
[----:B------:R-:W-:Y:S02]  /*a530*/  PRMT R43, R8, 0x5410, R3 ;  /* 0x00005410082b7816 */ /* 0x000fe40000000003 */
[----:B------:R-:W-:Y:S01]  /*a540*/  PRMT R45, R2, 0x5410, R5 ;  /* 0x00005410022d7816 */ /* 0x000fe20000000005 */
[----:B------:R-:W-:Y:S06]  /*a550*/  BAR.SYNC.DEFER_BLOCKING 0x0 ;  /* 0x0000000000007b1d */ /* 0x000fec0000010000 */
[----:B------:R-:W-:Y:S05]  /*a560*/  @P2 BRA `(.L_x_306) ;  /* 0x0000056000002947 */ /* 0x000fea0003800000 */
[----:B------:R-:W2:Y:S04]  /*a570*/  LDL R21, [R1+0x24] ;  /* 0x0000240001157983 */ /* 0x000ea80000100800 */
[----:B------:R-:W3:Y:S01]  /*a580*/  LDL R20, [R1+0x2c] ;  /* 0x00002c0001147983 */ /* 0x000ee20000100800 */
[----:B------:R-:W-:Y:S01]  /*a590*/  IADD3 R2, R32, c[0x0][0x27c], RZ ;  /* 0x00009f0020027a10 */ /* 0x000fe20007ffe0ff */
[----:B------:R-:W-:Y:S01]  /*a5a0*/  HADD2.F32 R13, -RZ, R41.H0_H0 ;  /* 0x20000029ff0d7230 */ /* 0x000fe20000004100 */
[----:B--2---:R-:W-:-:S02]  /*a5b0*/  LOP3.LUT R0, R21, 0x38, R32, 0xf8, !PT ;  /* 0x0000003815007812 */ /* 0x004fc400078ef820 */
[----:B------:R-:W-:Y:S02]  /*a5c0*/  LOP3.LUT R2, R21, 0x38, R2, 0xf8, !PT ;  /* 0x0000003815027812 */ /* 0x000fe400078ef802 */
[----:B---3--:R-:W-:-:S04]  /*a5d0*/  LOP3.LUT R0, R152, R0, R20, 0xf6, !PT ;  /* 0x0000000098007212 */ /* 0x008fc800078ef614 */
[----:B------:R-:W-:Y:S02]  /*a5e0*/  LEA R28, R0, 0x5100, 0x1 ;  /* 0x00005100001c7811 */ /* 0x000fe400078e08ff */
[----:B------:R-:W-:Y:S01]  /*a5f0*/  LOP3.LUT R0, R2, R20, RZ, 0x3c, !PT ;  /* 0x0000001402007212 */ /* 0x000fe200078e3cff */
[----:B------:R-:W-:Y:S02]  /*a600*/  HADD2.F32 R2, -RZ, R40.H1_H1 ;  /* 0x30000028ff027230 */ /* 0x000fe40000004100 */
[----:B------:R-:W1:Y:S01]  /*a610*/  LDS.128 R4, [R28] ;  /* 0x000000001c047984 */ /* 0x000e620000000c00 */
[----:B------:R-:W-:-:S04]  /*a620*/  IADD3 R0, R152, R0, RZ ;  /* 0x0000000098007210 */ /* 0x000fc80007ffe0ff */
[----:B------:R-:W-:Y:S01]  /*a630*/  SHF.L.U32 R27, R0, 0x1, RZ ;  /* 0x00000001001b7819 */ /* 0x000fe200000006ff */
[----:B------:R-:W-:-:S04]  /*a640*/  HADD2.F32 R0, -RZ, R40.H0_H0 ;  /* 0x20000028ff007230 */ /* 0x000fc80000004100 */
[----:B------:R-:W2:Y:S01]  /*a650*/  LDS.128 R8, [R27+0x5100] ;  /* 0x005100001b087984 */ /* 0x000ea20000000c00 */
[--C-:B-1----:R-:W-:Y:S02]  /*a660*/  HADD2.F32 R17, -RZ, R4.reuse.H0_H0 ;  /* 0x20000004ff117230 */ /* 0x102fe40000004100 */
[----:B------:R-:W-:Y:S02]  /*a670*/  HADD2.F32 R16, -RZ, R4.H1_H1 ;  /* 0x30000004ff107230 */ /* 0x000fe40000004100 */
[--C-:B------:R-:W-:Y:S02]  /*a680*/  HADD2.F32 R23, -RZ, R7.reuse.H0_H0 ;  /* 0x20000007ff177230 */ /* 0x100fe40000004100 */
[----:B------:R-:W-:Y:S01]  /*a690*/  HADD2.F32 R22, -RZ, R7.H1_H1 ;  /* 0x30000007ff167230 */ /* 0x000fe20000004100 */
[----:B------:R-:W-:Y:S01]  /*a6a0*/  FMUL.FTZ R7, R17, R2 ;  /* 0x0000000211077220 */ /* 0x000fe20000410000 */
[----:B------:R-:W-:Y:S02]  /*a6b0*/  HADD2.F32 R19, -RZ, R5.H0_H0 ;  /* 0x20000005ff137230 */ /* 0x000fe40000004100 */
[----:B--2---:R-:W-:-:S02]  /*a6c0*/  HADD2.F32 R4, -RZ, R8.H0_H0 ;  /* 0x20000008ff047230 */ /* 0x004fc40000004100 */
[--C-:B------:R-:W-:Y:S02]  /*a6d0*/  HADD2.F32 R15, -RZ, R11.reuse.H0_H0 ;  /* 0x2000000bff0f7230 */ /* 0x100fe40000004100 */
[----:B------:R-:W-:Y:S01]  /*a6e0*/  HADD2.F32 R14, -RZ, R11.H1_H1 ;  /* 0x3000000bff0e7230 */ /* 0x000fe20000004100 */
[----:B------:R-:W-:Y:S01]  /*a6f0*/  FMUL.FTZ R35, R4, R2 ;  /* 0x0000000204237220 */ /* 0x000fe20000410000 */
[----:B------:R-:W-:Y:S01]  /*a700*/  HADD2.F32 R18, -RZ, R5.H1_H1 ;  /* 0x30000005ff127230 */ /* 0x000fe20000004100 */
[-C--:B------:R-:W-:Y:S01]  /*a710*/  FMUL.FTZ R2, R16, R0.reuse ;  /* 0x0000000010027220 */ /* 0x080fe20000410000 */
[----:B------:R-:W-:Y:S01]  /*a720*/  HADD2.F32 R3, -RZ, R8.H1_H1 ;  /* 0x30000008ff037230 */ /* 0x000fe20000004100 */
[-C--:B------:R-:W-:Y:S01]  /*a730*/  FFMA.FTZ R38, R4, R13.reuse, R7 ;  /* 0x0000000d04267223 */ /* 0x080fe20000010007 */
[----:B------:R-:W-:Y:S01]  /*a740*/  HADD2.F32 R11, -RZ, R42.H1_H1 ;  /* 0x3000002aff0b7230 */ /* 0x000fe20000004100 */
[----:B------:R-:W-:Y:S01]  /*a750*/  FFMA.FTZ R13, R17, R13, -R35 ;  /* 0x0000000d110d7223 */ /* 0x000fe20000010823 */
[----:B------:R-:W-:Y:S01]  /*a760*/  HADD2.F32 R5, -RZ, R41.H1_H1 ;  /* 0x30000029ff057230 */ /* 0x000fe20000004100 */
[C---:B------:R-:W-:Y:S01]  /*a770*/  FMUL.FTZ R34, R3.reuse, R0 ;  /* 0x0000000003227220 */ /* 0x040fe20000410000 */
[--C-:B------:R-:W-:Y:S01]  /*a780*/  HADD2.F32 R21, -RZ, R6.reuse.H0_H0 ;  /* 0x20000006ff157230 */ /* 0x100fe20000004100 */
[----:B------:R-:W-:Y:S01]  /*a790*/  FFMA.FTZ R37, R3, R11, R2 ;  /* 0x0000000b03257223 */ /* 0x000fe20000010002 */
[----:B------:R-:W-:Y:S01]  /*a7a0*/  HADD2.F32 R20, -RZ, R6.H1_H1 ;  /* 0x30000006ff147230 */ /* 0x000fe20000004100 */
[----:B------:R-:W-:Y:S01]  /*a7b0*/  FMUL.FTZ R4, R19, R5 ;  /* 0x0000000513047220 */ /* 0x000fe20000410000 */
[----:B------:R-:W-:-:S02]  /*a7c0*/  HADD2.F32 R8, -RZ, R10.H0_H0 ;  /* 0x2000000aff087230 */ /* 0x000fc40000004100 */
[----:B------:R-:W-:Y:S02]  /*a7d0*/  HADD2.F32 R12, -RZ, R10.H1_H1 ;  /* 0x3000000aff0c7230 */ /* 0x000fe40000004100 */
[----:B------:R-:W-:Y:S02]  /*a7e0*/  HADD2.F32 R6, -RZ, R9.H0_H0 ;  /* 0x20000009ff067230 */ /* 0x000fe40000004100 */
[----:B------:R-:W-:Y:S02]  /*a7f0*/  HADD2.F32 R10, -RZ, R44.H0_H0 ;  /* 0x2000002cff0a7230 */ /* 0x000fe40000004100 */
[----:B------:R-:W-:Y:S01]  /*a800*/  HADD2.F32 R2, -RZ, R42.H0_H0 ;  /* 0x2000002aff027230 */ /* 0x000fe20000004100 */
[C---:B------:R-:W-:Y:S01]  /*a810*/  FMUL.FTZ R30, R6.reuse, R5 ;  /* 0x00000005061e7220 */ /* 0x040fe20000410000 */
[----:B------:R-:W-:Y:S01]  /*a820*/  HADD2.F32 R0, -RZ, R43.H0_H0 ;  /* 0x2000002bff007230 */ /* 0x000fe20000004100 */
[----:B------:R-:W-:Y:S01]  /*a830*/  FFMA.FTZ R36, R6, R10, R4 ;  /* 0x0000000a06247223 */ /* 0x000fe20000010004 */
[----:B------:R-:W-:Y:S01]  /*a840*/  HADD2.F32 R9, -RZ, R9.H1_H1 ;  /* 0x30000009ff097230 */ /* 0x000fe20000004100 */
[----:B------:R-:W-:Y:S01]  /*a850*/  FMUL.FTZ R5, R18, R2 ;  /* 0x0000000212057220 */ /* 0x000fe20000410000 */
[----:B------:R-:W-:Y:S01]  /*a860*/  HADD2.F32 R7, -RZ, R44.H1_H1 ;  /* 0x3000002cff077230 */ /* 0x000fe20000004100 */
[----:B------:R-:W-:Y:S01]  /*a870*/  FMUL.FTZ R4, R21, R0 ;  /* 0x0000000015047220 */ /* 0x000fe20000410000 */
[--C-:B------:R-:W-:Y:S01]  /*a880*/  HADD2.F32 R6, -RZ, R46.reuse.H1_H1 ;  /* 0x3000002eff067230 */ /* 0x100fe20000004100 */
[C---:B------:R-:W-:Y:S01]  /*a890*/  FMUL.FTZ R26, R9.reuse, R2 ;  /* 0x00000002091a7220 */ /* 0x040fe20000410000 */
[----:B------:R-:W-:Y:S01]  /*a8a0*/  HADD2.F32 R3, -RZ, R43.H1_H1 ;  /* 0x3000002bff037230 */ /* 0x000fe20000004100 */
[----:B------:R-:W-:Y:S01]  /*a8b0*/  FFMA.FTZ R31, R9, R7, R5 ;  /* 0x00000007091f7223 */ /* 0x000fe20000010005 */
[----:B------:R-:W-:Y:S01]  /*a8c0*/  HADD2.F32 R5, -RZ, R46.H0_H0 ;  /* 0x2000002eff057230 */ /* 0x000fe20000004100 */
[----:B------:R-:W-:Y:S01]  /*a8d0*/  FFMA.FTZ R29, R8, R6, R4 ;  /* 0x00000006081d7223 */ /* 0x000fe20000010004 */
[----:B------:R-:W-:Y:S01]  /*a8e0*/  HADD2.F32 R2, -RZ, R45.H1_H1 ;  /* 0x3000002dff027230 */ /* 0x000fe20000004100 */
[----:B------:R-:W-:-:S02]  /*a8f0*/  FMUL.FTZ R4, R20, R3 ;  /* 0x0000000314047220 */ /* 0x000fc40000410000 */
[----:B------:R-:W-:Y:S01]  /*a900*/  FMUL.FTZ R25, R8, R0 ;  /* 0x0000000008197220 */ /* 0x000fe20000410000 */
[----:B------:R-:W-:Y:S01]  /*a910*/  HADD2.F32 R0, -RZ, R45.H0_H0 ;  /* 0x2000002dff007230 */ /* 0x000fe20000004100 */
[C---:B------:R-:W-:Y:S01]  /*a920*/  FMUL.FTZ R24, R12.reuse, R3 ;  /* 0x000000030c187220 */ /* 0x040fe20000410000 */
[--C-:B------:R-:W-:Y:S01]  /*a930*/  HADD2.F32 R3, -RZ, R47.reuse.H0_H0 ;  /* 0x2000002fff037230 */ /* 0x100fe20000004100 */
[----:B------:R-:W-:Y:S01]  /*a940*/  FFMA.FTZ R12, R12, R5, R4 ;  /* 0x000000050c0c7223 */ /* 0x000fe20000010004 */
[----:B------:R-:W-:Y:S01]  /*a950*/  HADD2.F32 R4, -RZ, R47.H1_H1 ;  /* 0x3000002fff047230 */ /* 0x000fe20000004100 */
[----:B------:R-:W-:Y:S02]  /*a960*/  FMUL.FTZ R8, R23, R2 ;  /* 0x0000000217087220 */ /* 0x000fe40000410000 */
[----:B------:R-:W-:Y:S02]  /*a970*/  FMUL.FTZ R9, R22, R0 ;  /* 0x0000000016097220 */ /* 0x000fe40000410000 */
[----:B------:R-:W-:-:S02]  /*a980*/  FMUL.FTZ R2, R15, R2 ;  /* 0x000000020f027220 */ /* 0x000fc40000410000 */
[C---:B------:R-:W-:Y:S02]  /*a990*/  FMUL.FTZ R0, R14.reuse, R0 ;  /* 0x000000000e007220 */ /* 0x040fe40000410000 */
[----:B------:R-:W-:Y:S02]  /*a9a0*/  FFMA.FTZ R15, R15, R4, R8 ;  /* 0x000000040f0f7223 */ /* 0x000fe40000010008 */
[----:B------:R-:W-:Y:S02]  /*a9b0*/  FFMA.FTZ R14, R14, R3, R9 ;  /* 0x000000030e0e7223 */ /* 0x000fe40000010009 */
[----:B------:R-:W-:Y:S02]  /*a9c0*/  FFMA.FTZ R8, R16, R11, -R34 ;  /* 0x0000000b10087223 */ /* 0x000fe40000010822 */
[----:B------:R-:W-:Y:S02]  /*a9d0*/  FFMA.FTZ R11, R19, R10, -R30 ;  /* 0x0000000a130b7223 */ /* 0x000fe4000001081e */
[----:B------:R-:W-:Y:S01]  /*a9e0*/  FFMA.FTZ R9, R18, R7, -R26 ;  /* 0x0000000712097223 */ /* 0x000fe2000001081a */
[----:B------:R-:W-:Y:S01]  /*a9f0*/  F2FP.PACK_AB R8, R8, R13 ;  /* 0x0000000d0808723e */ /* 0x000fe200000000ff */
[----:B------:R-:W-:Y:S01]  /*aa00*/  FFMA.FTZ R10, R21, R6, -R25 ;  /* 0x00000006150a7223 */ /* 0x000fe20000010819 */
[----:B------:R-:W-:Y:S01]  /*aa10*/  F2FP.PACK_AB R6, R12, R29 ;  /* 0x0000001d0c06723e */ /* 0x000fe200000000ff */
[----:B------:R-:W-:Y:S01]  /*aa20*/  FFMA.FTZ R7, R20, R5, -R24 ;  /* 0x0000000514077223 */ /* 0x000fe20000010818 */
[----:B------:R-:W-:Y:S01]  /*aa30*/  F2FP.PACK_AB R9, R9, R11 ;  /* 0x0000000b0909723e */ /* 0x000fe200000000ff */
[----:B------:R-:W-:Y:S01]  /*aa40*/  FFMA.FTZ R2, R23, R4, -R2 ;  /* 0x0000000417027223 */ /* 0x000fe20000010802 */
[----:B------:R-:W-:Y:S01]  /*aa50*/  F2FP.PACK_AB R4, R37, R38 ;  /* 0x000000262504723e */ /* 0x000fe200000000ff */
[----:B------:R-:W-:Y:S01]  /*aa60*/  FFMA.FTZ R3, R22, R3, -R0 ;  /* 0x0000000316037223 */ /* 0x000fe20000010800 */
[----:B------:R-:W-:-:S02]  /*aa70*/  F2FP.PACK_AB R10, R7, R10 ;  /* 0x0000000a070a723e */ /* 0x000fc400000000ff */
[----:B------:R-:W-:Y:S02]  /*aa80*/  F2FP.PACK_AB R5, R31, R36 ;  /* 0x000000241f05723e */ /* 0x000fe400000000ff */
[----:B------:R-:W-:Y:S02]  /*aa90*/  F2FP.PACK_AB R11, R3, R2 ;  /* 0x00000002030b723e */ /* 0x000fe400000000ff */
[----:B------:R-:W-:-:S03]  /*aaa0*/  F2FP.PACK_AB R7, R14, R15 ;  /* 0x0000000f0e07723e */ /* 0x000fc600000000ff */
[----:B------:R1:W-:Y:S04]  /*aab0*/  STS.128 [R28], R8 ;  /* 0x000000081c007388 */ /* 0x0003e80000000c00 */
[----:B------:R1:W-:Y:S02]  /*aac0*/  STS.128 [R27+0x5100], R4 ;  /* 0x005100041b007388 */ /* 0x0003e40000000c00 */
.L_x_306:
[----:B------:R-:W-:Y:S05]  /*aad0*/  BSYNC B0 ;  /* 0x0000000000007941 */ /* 0x000fea0003800000 */
.L_x_305:
[----:B------:R-:W-:Y:S01]  /*aae0*/  ISETP.GE.OR P2, PT, R139, R39, P0 ;  /* 0x000000278b00720c */ /* 0x000fe20000746670 */
[----:B------:R-:W-:-:S12]  /*aaf0*/  BSSY B0, `(.L_x_307) ;  /* 0x0000056000007945 */ /* 0x000fd80003800000 */
[----:B------:R-:W-:Y:S05]  /*ab00*/  @P2 BRA `(.L_x_308) ;  /* 0x0000054000002947 */ /* 0x000fea0003800000 */
[----:B------:R-:W-:Y:S01]  /*ab10*/  IADD3 R2, R32, c[0x0][0x27c], RZ ;  /* 0x00009f0020027a10 */ /* 0x000fe20007ffe0ff */
[----:B------:R-:W-:Y:S01]  /*ab20*/  HADD2.F32 R13, -RZ, R41.H0_H0 ;  /* 0x20000029ff0d7230 */ /* 0x000fe20000004100 */
[C---:B------:R-:W-:Y:S02]  /*ab30*/  LOP3.LUT R0, R148.reuse, 0x38, R32, 0xf8, !PT ;  /* 0x0000003894007812 */ /* 0x040fe400078ef820 */
[----:B------:R-:W-:Y:S02]  /*ab40*/  LOP3.LUT R2, R148, 0x38, R2, 0xf8, !PT ;  /* 0x0000003894027812 */ /* 0x000fe400078ef802 */
[C---:B------:R-:W-:Y:S02]  /*ab50*/  LOP3.LUT R0, R161.reuse, R0, R185, 0xf6, !PT ;  /* 0x00000000a1007212 */ /* 0x040fe400078ef6b9 */
[----:B------:R-:W-:Y:S02]  /*ab60*/  LOP3.LUT R2, R2, R185, RZ, 0x3c, !PT ;  /* 0x000000b902027212 */ /* 0x000fe400078e3cff */
[----:B-1----:R-:W-:Y:S01]  /*ab70*/  LEA R28, R0, 0x5100, 0x1 ;  /* 0x00005100001c7811 */ /* 0x002fe200078e08ff */
[----:B------:R-:W-:Y:S01]  /*ab80*/  HADD2.F32 R0, -RZ, R40.H0_H0 ;  /* 0x20000028ff007230 */ /* 0x000fe20000004100 */
[----:B------:R-:W-:-:S03]  /*ab90*/  IADD3 R2, R161, R2, RZ ;  /* 0x00000002a1027210 */ /* 0x000fc60007ffe0ff */
[----:B------:R-:W1:Y:S01]  /*aba0*/  LDS.128 R4, [R28] ;  /* 0x000000001c047984 */ /* 0x000e620000000c00 */
[----:B------:R-:W-:Y:S01]  /*abb0*/  SHF.L.U32 R27, R2, 0x1, RZ ;  /* 0x00000001021b7819 */ /* 0x000fe200000006ff */
[----:B------:R-:W-:-:S04]  /*abc0*/  HADD2.F32 R2, -RZ, R40.H1_H1 ;  /* 0x30000028ff027230 */ /* 0x000fc80000004100 */
[----:B------:R-:W2:Y:S01]  /*abd0*/  LDS.128 R8, [R27+0x5100] ;  /* 0x005100001b087984 */ /* 0x000ea20000000c00 */
[--C-:B-1----:R-:W-:Y:S02]  /*abe0*/  HADD2.F32 R17, -RZ, R4.reuse.H0_H0 ;  /* 0x20000004ff117230 */ /* 0x102fe40000004100 */
[----:B------:R-:W-:Y:S02]  /*abf0*/  HADD2.F32 R16, -RZ, R4.H1_H1 ;  /* 0x30000004ff107230 */ /* 0x000fe40000004100 */
[--C-:B------:R-:W-:Y:S02]  /*ac00*/  HADD2.F32 R23, -RZ, R7.reuse.H0_H0 ;  /* 0x20000007ff177230 */ /* 0x100fe40000004100 */
[--C-:B--2---:R-:W-:Y:S02]  /*ac10*/  HADD2.F32 R4, -RZ, R8.reuse.H0_H0 ;  /* 0x20000008ff047230 */ /* 0x104fe40000004100 */
[----:B------:R-:W-:Y:S01]  /*ac20*/  HADD2.F32 R22, -RZ, R7.H1_H1 ;  /* 0x30000007ff167230 */ /* 0x000fe20000004100 */
[CC--:B------:R-:W-:Y:S01]  /*ac30*/  FMUL.FTZ R7, R2.reuse, R17.reuse ;  /* 0x0000001102077220 */ /* 0x0c0fe20000410000 */
[--C-:B------:R-:W-:Y:S01]  /*ac40*/  HADD2.F32 R15, -RZ, R11.reuse.H0_H0 ;  /* 0x2000000bff0f7230 */ /* 0x100fe20000004100 */
[----:B------:R-:W-:Y:S01]  /*ac50*/  FMUL.FTZ R35, R2, R4 ;  /* 0x0000000402237220 */ /* 0x000fe20000410000 */
[----:B------:R-:W-:Y:S01]  /*ac60*/  HADD2.F32 R14, -RZ, R11.H1_H1 ;  /* 0x3000000bff0e7230 */ /* 0x000fe20000004100 */
[----:B------:R-:W-:Y:S01]  /*ac70*/  FMUL.FTZ R2, R0, R16 ;  /* 0x0000001000027220 */ /* 0x000fe20000410000 */
[--C-:B------:R-:W-:Y:S01]  /*ac80*/  HADD2.F32 R19, -RZ, R5.reuse.H0_H0 ;  /* 0x20000005ff137230 */ /* 0x100fe20000004100 */
[C---:B------:R-:W-:Y:S01]  /*ac90*/  FFMA.FTZ R38, R13.reuse, R4, R7 ;  /* 0x000000040d267223 */ /* 0x040fe20000010007 */
[----:B------:R-:W-:Y:S01]  /*aca0*/  HADD2.F32 R18, -RZ, R5.H1_H1 ;  /* 0x30000005ff127230 */ /* 0x000fe20000004100 */
[----:B------:R-:W-:Y:S01]  /*acb0*/  FFMA.FTZ R13, R13, R17, -R35 ;  /* 0x000000110d0d7223 */ /* 0x000fe20000010823 */
[----:B------:R-:W-:-:S02]  /*acc0*/  HADD2.F32 R3, -RZ, R8.H1_H1 ;  /* 0x30000008ff037230 */ /* 0x000fc40000004100 */
[----:B------:R-:W-:Y:S02]  /*acd0*/  HADD2.F32 R11, -RZ, R42.H1_H1 ;  /* 0x3000002aff0b7230 */ /* 0x000fe40000004100 */
[----:B------:R-:W-:Y:S01]  /*ace0*/  HADD2.F32 R5, -RZ, R41.H1_H1 ;  /* 0x30000029ff057230 */ /* 0x000fe20000004100 */
[-C--:B------:R-:W-:Y:S01]  /*acf0*/  FMUL.FTZ R34, R0, R3.reuse ;  /* 0x0000000300227220 */ /* 0x080fe20000410000 */
[--C-:B------:R-:W-:Y:S01]  /*ad00*/  HADD2.F32 R21, -RZ, R6.reuse.H0_H0 ;  /* 0x20000006ff157230 */ /* 0x100fe20000004100 */
[----:B------:R-:W-:Y:S01]  /*ad10*/  FFMA.FTZ R37, R11, R3, R2 ;  /* 0x000000030b257223 */ /* 0x000fe20000010002 */
[----:B------:R-:W-:Y:S01]  /*ad20*/  HADD2.F32 R20, -RZ, R6.H1_H1 ;  /* 0x30000006ff147230 */ /* 0x000fe20000004100 */
[----:B------:R-:W-:Y:S01]  /*ad30*/  FMUL.FTZ R4, R5, R19 ;  /* 0x0000001305047220 */ /* 0x000fe20000410000 */
[--C-:B------:R-:W-:Y:S02]  /*ad40*/  HADD2.F32 R8, -RZ, R10.reuse.H0_H0 ;  /* 0x2000000aff087230 */ /* 0x100fe40000004100 */
[----:B------:R-:W-:-:S02]  /*ad50*/  HADD2.F32 R12, -RZ, R10.H1_H1 ;  /* 0x3000000aff0c7230 */ /* 0x000fc40000004100 */
[----:B------:R-:W-:Y:S02]  /*ad60*/  HADD2.F32 R6, -RZ, R9.H0_H0 ;  /* 0x20000009ff067230 */ /* 0x000fe40000004100 */
[----:B------:R-:W-:Y:S02]  /*ad70*/  HADD2.F32 R10, -RZ, R44.H0_H0 ;  /* 0x2000002cff0a7230 */ /* 0x000fe40000004100 */
[----:B------:R-:W-:Y:S01]  /*ad80*/  HADD2.F32 R2, -RZ, R42.H0_H0 ;  /* 0x2000002aff027230 */ /* 0x000fe20000004100 */
[-C--:B------:R-:W-:Y:S01]  /*ad90*/  FMUL.FTZ R30, R5, R6.reuse ;  /* 0x00000006051e7220 */ /* 0x080fe20000410000 */
[----:B------:R-:W-:Y:S01]  /*ada0*/  HADD2.F32 R0, -RZ, R43.H0_H0 ;  /* 0x2000002bff007230 */ /* 0x000fe20000004100 */
[----:B------:R-:W-:Y:S01]  /*adb0*/  FFMA.FTZ R36, R10, R6, R4 ;  /* 0x000000060a247223 */ /* 0x000fe20000010004 */
[----:B------:R-:W-:Y:S01]  /*adc0*/  HADD2.F32 R9, -RZ, R9.H1_H1 ;  /* 0x30000009ff097230 */ /* 0x000fe20000004100 */
[----:B------:R-:W-:Y:S01]  /*add0*/  FMUL.FTZ R5, R2, R18 ;  /* 0x0000001202057220 */ /* 0x000fe20000410000 */
[----:B------:R-:W-:Y:S01]  /*ade0*/  HADD2.F32 R7, -RZ, R44.H1_H1 ;  /* 0x3000002cff077230 */ /* 0x000fe20000004100 */
[----:B------:R-:W-:Y:S01]  /*adf0*/  FMUL.FTZ R4, R0, R21 ;  /* 0x0000001500047220 */ /* 0x000fe20000410000 */
[--C-:B------:R-:W-:Y:S01]  /*ae00*/  HADD2.F32 R6, -RZ, R46.reuse.H1_H1 ;  /* 0x3000002eff067230 */ /* 0x100fe20000004100 */
[-C--:B------:R-:W-:Y:S01]  /*ae10*/  FMUL.FTZ R26, R2, R9.reuse ;  /* 0x00000009021a7220 */ /* 0x080fe20000410000 */
        /* <DEDUP_REMOVED lines=8> */
[-C--:B------:R-:W-:Y:S01]  /*aea0*/  FMUL.FTZ R24, R3, R12.reuse ;  /* 0x0000000c03187220 */ /* 0x080fe20000410000 */
[--C-:B------:R-:W-:Y:S01]  /*aeb0*/  HADD2.F32 R3, -RZ, R47.reuse.H0_H0 ;  /* 0x2000002fff037230 */ /* 0x100fe20000004100 */
[----:B------:R-:W-:Y:S01]  /*aec0*/  FFMA.FTZ R12, R5, R12, R4 ;  /* 0x0000000c050c7223 */ /* 0x000fe20000010004 */
[----:B------:R-:W-:Y:S01]  /*aed0*/  HADD2.F32 R4, -RZ, R47.H1_H1 ;  /* 0x3000002fff047230 */ /* 0x000fe20000004100 */
[----:B------:R-:W-:Y:S02]  /*aee0*/  FMUL.FTZ R8, R2, R23 ;  /* 0x0000001702087220 */ /* 0x000fe40000410000 */
[----:B------:R-:W-:Y:S02]  /*aef0*/  FMUL.FTZ R9, R0, R22 ;  /* 0x0000001600097220 */ /* 0x000fe40000410000 */
[----:B------:R-:W-:-:S02]  /*af00*/  FMUL.FTZ R2, R2, R15 ;  /* 0x0000000f02027220 */ /* 0x000fc40000410000 */
[-C--:B------:R-:W-:Y:S02]  /*af10*/  FMUL.FTZ R0, R0, R14.reuse ;  /* 0x0000000e00007220 */ /* 0x080fe40000410000 */
        /* <DEDUP_REMOVED lines=19> */
.L_x_308:
[----:B------:R-:W-:Y:S05]  /*b050*/  BSYNC B0 ;  /* 0x0000000000007941 */ /* 0x000fea0003800000 */
.L_x_307:
[----:B------:R-:W-:Y:S01]  /*b060*/  ISETP.GE.OR P2, PT, R149, R39, P0 ;  /* 0x000000279500720c */ /* 0x000fe20000746670 */
[----:B------:R-:W-:-:S12]  /*b070*/  BSSY B0, `(.L_x_309) ;  /* 0x0000056000007945 */ /* 0x000fd80003800000 */
[----:B------:R-:W-:Y:S05]  /*b080*/  @P2 BRA `(.L_x_310) ;  /* 0x0000054000002947 */ /* 0x000fea0003800000 */
[----:B------:R-:W-:Y:S01]  /*b090*/  IADD3 R2, R32, c[0x0][0x27c], RZ ;  /* 0x00009f0020027a10 */ /* 0x000fe20007ffe0ff */
[----:B------:R-:W-:Y:S01]  /*b0a0*/  HADD2.F32 R13, -RZ, R41.H0_H0 ;  /* 0x20000029ff0d7230 */ /* 0x000fe20000004100 */
[C---:B------:R-:W-:Y:S02]  /*b0b0*/  LOP3.LUT R0, R150.reuse, 0x38, R32, 0xf8, !PT ;  /* 0x0000003896007812 */ /* 0x040fe400078ef820 */
[----:B------:R-:W-:Y:S02]  /*b0c0*/  LOP3.LUT R2, R150, 0x38, R2, 0xf8, !PT ;  /* 0x0000003896027812 */ /* 0x000fe400078ef802 */
[----:B------:R-:W-:Y:S02]  /*b0d0*/  LOP3.LUT R0, R162, R0, R186, 0xf6, !PT ;  /* 0x00000000a2007212 */ /* 0x000fe400078ef6ba */
        /* <DEDUP_REMOVED lines=79> */
.L_x_310:
[----:B------:R-:W-:Y:S05]  /*b5d0*/  BSYNC B0 ;  /* 0x0000000000007941 */ /* 0x000fea0003800000 */
.L_x_309:
[----:B------:R-:W-:-:S13]  /*b5e0*/  ISETP.GE.OR P0, PT, R48, R39, P0 ;  /* 0x000000273000720c */ /* 0x000fda0000706670 */
[----:B------:R-:W-:Y:S05]  /*b5f0*/  @P0 BRA `(.L_x_300) ;  /* 0x000005b000000947 */ /* 0x000fea0003800000 */
[----:B------:R-:W-:Y:S02]  /*b600*/  SHF.R.S32.HI R2, RZ, 0x1f, R48 ;  /* 0x0000001fff027819 */ /* 0x000fe40000011430 */
[----:B------:R-:W-:Y:S02]  /*b610*/  SHF.L.U32 R0, R48, 0x6, RZ ;  /* 0x0000000630007819 */ /* 0x000fe400000006ff */
[----:B------:R-:W-:Y:S02]  /*b620*/  LEA.HI R2, R2, R48, RZ, 0x3 ;  /* 0x0000003002027211 */ /* 0x000fe400078f18ff */
[----:B------:R-:W-:Y:S02]  /*b630*/  LOP3.LUT R0, R0, 0x1c0, RZ, 0xc0, !PT ;  /* 0x000001c000007812 */ /* 0x000fe400078ec0ff */
[----:B-1----:R-:W-:Y:S02]  /*b640*/  IADD3 R4, R32, c[0x0][0x27c], RZ ;  /* 0x00009f0020047a10 */ /* 0x002fe40007ffe0ff */
[----:B------:R-:W-:-:S02]  /*b650*/  SHF.L.U32 R2, R2, 0x6, RZ ;  /* 0x0000000602027819 */ /* 0x000fc400000006ff */
[C---:B------:R-:W-:Y:S02]  /*b660*/  LOP3.LUT R3, R0.reuse, 0x38, R32, 0xf8, !PT ;  /* 0x0000003800037812 */ /* 0x040fe400078ef820 */
[----:B------:R-:W-:Y:S02]  /*b670*/  SHF.R.U32.HI R5, RZ, 0x3, R0 ;  /* 0x00000003ff057819 */ /* 0x000fe40000011600 */
[----:B------:R-:W-:Y:S02]  /*b680*/  LOP3.LUT R0, R0, 0x38, R4, 0xf8, !PT ;  /* 0x0000003800007812 */ /* 0x000fe400078ef804 */
[----:B------:R-:W-:Y:S02]  /*b690*/  LOP3.LUT R2, R2, 0xfffffe00, RZ, 0xc0, !PT ;  /* 0xfffffe0002027812 */ /* 0x000fe400078ec0ff */
[----:B------:R-:W-:Y:S02]  /*b6a0*/  LOP3.LUT R0, R0, R5, RZ, 0x3c, !PT ;  /* 0x0000000500007212 */ /* 0x000fe400078e3cff */
[----:B------:R-:W-:-:S02]  /*b6b0*/  LOP3.LUT R3, R2, R3, R5, 0xf6, !PT ;  /* 0x0000000302037212 */ /* 0x000fc400078ef605 */
[----:B------:R-:W-:Y:S01]  /*b6c0*/  IADD3 R2, R2, R0, RZ ;  /* 0x0000000002027210 */ /* 0x000fe20007ffe0ff */
[--C-:B------:R-:W-:Y:S01]  /*b6d0*/  HADD2.F32 R0, -RZ, R40.reuse.H0_H0 ;  /* 0x20000028ff007230 */ /* 0x100fe20000004100 */
[----:B------:R-:W-:Y:S01]  /*b6e0*/  LEA R28, R3, 0x5100, 0x1 ;  /* 0x00005100031c7811 */ /* 0x000fe200078e08ff */
[----:B------:R-:W-:Y:S01]  /*b6f0*/  HADD2.F32 R3, -RZ, R41.H0_H0 ;  /* 0x20000029ff037230 */ /* 0x000fe20000004100 */
[----:B------:R-:W-:Y:S01]  /*b700*/  SHF.L.U32 R26, R2, 0x1, RZ ;  /* 0x00000001021a7819 */ /* 0x000fe200000006ff */
[----:B------:R-:W-:Y:S02]  /*b710*/  HADD2.F32 R2, -RZ, R40.H1_H1 ;  /* 0x30000028ff027230 */ /* 0x000fe40000004100 */
[----:B------:R-:W1:Y:S04]  /*b720*/  LDS.128 R4, [R28] ;  /* 0x000000001c047984 */ /* 0x000e680000000c00 */
[----:B------:R-:W2:Y:S01]  /*b730*/  LDS.128 R8, [R26+0x5100] ;  /* 0x005100001a087984 */ /* 0x000ea20000000c00 */
[----:B-1----:R-:W-:-:S02]  /*b740*/  HADD2.F32 R12, -RZ, R4.H0_H0 ;  /* 0x20000004ff0c7230 */ /* 0x002fc40000004100 */
[----:B------:R-:W-:Y:S02]  /*b750*/  HADD2.F32 R13, -RZ, R4.H1_H1 ;  /* 0x30000004ff0d7230 */ /* 0x000fe40000004100 */
[--C-:B--2---:R-:W-:Y:S02]  /*b760*/  HADD2.F32 R4, -RZ, R8.reuse.H0_H0 ;  /* 0x20000008ff047230 */ /* 0x104fe40000004100 */
[--C-:B------:R-:W-:Y:S02]  /*b770*/  HADD2.F32 R22, -RZ, R7.reuse.H0_H0 ;  /* 0x20000007ff167230 */ /* 0x100fe40000004100 */
[----:B------:R-:W-:Y:S02]  /*b780*/  HADD2.F32 R23, -RZ, R7.H1_H1 ;  /* 0x30000007ff177230 */ /* 0x000fe40000004100 */
[--C-:B------:R-:W-:Y:S02]  /*b790*/  HADD2.F32 R14, -RZ, R5.reuse.H0_H0 ;  /* 0x20000005ff0e7230 */ /* 0x100fe40000004100 */
[----:B------:R-:W-:Y:S01]  /*b7a0*/  HADD2.F32 R15, -RZ, R5.H1_H1 ;  /* 0x30000005ff0f7230 */ /* 0x000fe20000004100 */
[----:B------:R-:W-:Y:S01]  /*b7b0*/  FMUL.FTZ R5, R2, R4 ;  /* 0x0000000402057220 */ /* 0x000fe20000410000 */
[----:B------:R-:W-:-:S02]  /*b7c0*/  HADD2.F32 R7, -RZ, R8.H1_H1 ;  /* 0x30000008ff077230 */ /* 0x000fc40000004100 */
[--C-:B------:R-:W-:Y:S01]  /*b7d0*/  HADD2.F32 R19, -RZ, R6.reuse.H0_H0 ;  /* 0x20000006ff137230 */ /* 0x100fe20000004100 */
[CC--:B------:R-:W-:Y:S01]  /*b7e0*/  FFMA.FTZ R32, R3.reuse, R12.reuse, -R5 ;  /* 0x0000000c03207223 */ /* 0x0c0fe20000010805 */
[----:B------:R-:W-:Y:S02]  /*b7f0*/  HADD2.F32 R18, -RZ, R6.H1_H1 ;  /* 0x30000006ff127230 */ /* 0x000fe40000004100 */
[--C-:B------:R-:W-:Y:S02]  /*b800*/  HADD2.F32 R17, -RZ, R10.reuse.H0_H0 ;  /* 0x2000000aff117230 */ /* 0x100fe40000004100 */
[----:B------:R-:W-:Y:S01]  /*b810*/  HADD2.F32 R16, -RZ, R10.H1_H1 ;  /* 0x3000000aff107230 */ /* 0x000fe20000004100 */
[----:B------:R-:W-:Y:S01]  /*b820*/  FMUL.FTZ R10, R2, R12 ;  /* 0x0000000c020a7220 */ /* 0x000fe20000410000 */
[----:B------:R-:W-:Y:S01]  /*b830*/  HADD2.F32 R6, -RZ, R42.H1_H1 ;  /* 0x3000002aff067230 */ /* 0x000fe20000004100 */
[----:B------:R-:W-:Y:S01]  /*b840*/  FMUL.FTZ R2, R0, R7 ;  /* 0x0000000700027220 */ /* 0x000fe20000410000 */
[----:B------:R-:W-:Y:S01]  /*b850*/  HADD2.F32 R8, -RZ, R9.H0_H0 ;  /* 0x20000009ff087230 */ /* 0x000fe20000004100 */
[----:B------:R-:W-:Y:S01]  /*b860*/  FFMA.FTZ R31, R3, R4, R10 ;  /* 0x00000004031f7223 */ /* 0x000fe2000001000a */
[----:B------:R-:W-:Y:S01]  /*b870*/  HADD2.F32 R5, -RZ, R41.H1_H1 ;  /* 0x30000029ff057230 */ /* 0x000fe20000004100 */
[-C--:B------:R-:W-:Y:S01]  /*b880*/  FFMA.FTZ R30, R6, R13.reuse, -R2 ;  /* 0x0000000d061e7223 */ /* 0x080fe20000010802 */
[----:B------:R-:W-:Y:S01]  /*b890*/  HADD2.F32 R2, -RZ, R44.H0_H0 ;  /* 0x2000002cff027230 */ /* 0x000fe20000004100 */
[----:B------:R-:W-:Y:S01]  /*b8a0*/  FMUL.FTZ R4, R0, R13 ;  /* 0x0000000d00047220 */ /* 0x000fe20000410000 */
[----:B------:R-:W-:Y:S01]  /*b8b0*/  HADD2.F32 R9, -RZ, R9.H1_H1 ;  /* 0x30000009ff097230 */ /* 0x000fe20000004100 */
[C---:B------:R-:W-:Y:S01]  /*b8c0*/  FMUL.FTZ R3, R5.reuse, R8 ;  /* 0x0000000805037220 */ /* 0x040fe20000410000 */
[----:B------:R-:W-:Y:S01]  /*b8d0*/  HADD2.F32 R0, -RZ, R42.H0_H0 ;  /* 0x2000002aff007230 */ /* 0x000fe20000004100 */
[----:B------:R-:W-:Y:S01]  /*b8e0*/  FFMA.FTZ R29, R6, R7, R4 ;  /* 0x00000007061d7223 */ /* 0x000fe20000010004 */
[--C-:B------:R-:W-:Y:S01]  /*b8f0*/  HADD2.F32 R20, -RZ, R11.reuse.H0_H0 ;  /* 0x2000000bff147230 */ /* 0x100fe20000004100 */
[-C--:B------:R-:W-:Y:S01]  /*b900*/  FFMA.FTZ R27, R2, R14.reuse, -R3 ;  /* 0x0000000e021b7223 */ /* 0x080fe20000010803 */
[----:B------:R-:W-:Y:S01]  /*b910*/  HADD2.F32 R3, -RZ, R44.H1_H1 ;  /* 0x3000002cff037230 */ /* 0x000fe20000004100 */
[----:B------:R-:W-:Y:S01]  /*b920*/  FMUL.FTZ R5, R5, R14 ;  /* 0x0000000e05057220 */ /* 0x000fe20000410000 */
[----:B------:R-:W-:Y:S01]  /*b930*/  HADD2.F32 R21, -RZ, R11.H1_H1 ;  /* 0x3000000bff157230 */ /* 0x000fe20000004100 */
[----:B------:R-:W-:-:S02]  /*b940*/  FMUL.FTZ R4, R0, R9 ;  /* 0x0000000900047220 */ /* 0x000fc40000410000 */
[-C--:B------:R-:W-:Y:S02]  /*b950*/  FMUL.FTZ R0, R0, R15.reuse ;  /* 0x0000000f00007220 */ /* 0x080fe40000410000 */
[----:B------:R-:W-:Y:S01]  /*b960*/  FFMA.FTZ R25, R2, R8, R5 ;  /* 0x0000000802197223 */ /* 0x000fe20000010005 */
[--C-:B------:R-:W-:Y:S01]  /*b970*/  HADD2.F32 R2, -RZ, R43.reuse.H0_H0 ;  /* 0x2000002bff027230 */ /* 0x100fe20000004100 */
[C---:B------:R-:W-:Y:S01]  /*b980*/  FFMA.FTZ R24, R3.reuse, R15, -R4 ;  /* 0x0000000f03187223 */ /* 0x040fe20000010804 */
[--C-:B------:R-:W-:Y:S01]  /*b990*/  HADD2.F32 R4, -RZ, R46.reuse.H0_H0 ;  /* 0x2000002eff047230 */ /* 0x100fe20000004100 */
[----:B------:R-:W-:Y:S01]  /*b9a0*/  FFMA.FTZ R15, R3, R9, R0 ;  /* 0x00000009030f7223 */ /* 0x000fe20000010000 */
[----:B------:R-:W-:Y:S01]  /*b9b0*/  HADD2.F32 R0, -RZ, R43.H1_H1 ;  /* 0x3000002bff007230 */ /* 0x000fe20000004100 */
[C---:B------:R-:W-:Y:S01]  /*b9c0*/  FMUL.FTZ R6, R2.reuse, R17 ;  /* 0x0000001102067220 */ /* 0x040fe20000410000 */
[----:B------:R-:W-:Y:S01]  /*b9d0*/  HADD2.F32 R3, -RZ, R46.H1_H1 ;  /* 0x3000002eff037230 */ /* 0x000fe20000004100 */
[----:B------:R-:W-:Y:S01]  /*b9e0*/  FMUL.FTZ R5, R2, R19 ;  /* 0x0000001302057220 */ /* 0x000fe20000410000 */
[----:B------:R-:W-:Y:S01]  /*b9f0*/  F2FP.PACK_AB R8, R30, R32 ;  /* 0x000000201e08723e */ /* 0x000fe200000000ff */
[----:B------:R-:W-:Y:S01]  /*ba00*/  FMUL.FTZ R2, R0, R16 ;  /* 0x0000001000027220 */ /* 0x000fe20000410000 */
[----:B------:R-:W-:Y:S01]  /*ba10*/  F2FP.PACK_AB R9, R24, R27 ;  /* 0x0000001b1809723e */ /* 0x000fe200000000ff */
[----:B------:R-:W-:-:S02]  /*ba20*/  FMUL.FTZ R0, R0, R18 ;  /* 0x0000001200007220 */ /* 0x000fc40000410000 */
[C---:B------:R-:W-:Y:S01]  /*ba30*/  FFMA.FTZ R10, R4.reuse, R18, -R2 ;  /* 0x00000012040a7223 */ /* 0x040fe20000010802 */
[--C-:B------:R-:W-:Y:S01]  /*ba40*/  HADD2.F32 R2, -RZ, R45.reuse.H1_H1 ;  /* 0x3000002dff027230 */ /* 0x100fe20000004100 */
[----:B------:R-:W-:Y:S01]  /*ba50*/  FFMA.FTZ R12, R4, R16, R0 ;  /* 0x00000010040c7223 */ /* 0x000fe20000010000 */
[----:B------:R-:W-:Y:S01]  /*ba60*/  HADD2.F32 R0, -RZ, R45.H0_H0 ;  /* 0x2000002dff007230 */ /* 0x000fe20000004100 */
[C---:B------:R-:W-:Y:S01]  /*ba70*/  FFMA.FTZ R14, R3.reuse, R19, -R6 ;  /* 0x00000013030e7223 */ /* 0x040fe20000010806 */
[--C-:B------:R-:W-:Y:S01]  /*ba80*/  HADD2.F32 R4, -RZ, R47.reuse.H1_H1 ;  /* 0x3000002fff047230 */ /* 0x100fe20000004100 */
[----:B------:R-:W-:Y:S01]  /*ba90*/  FFMA.FTZ R13, R3, R17, R5 ;  /* 0x00000011030d7223 */ /* 0x000fe20000010005 */
[----:B------:R-:W-:Y:S01]  /*baa0*/  HADD2.F32 R3, -RZ, R47.H0_H0 ;  /* 0x2000002fff037230 */ /* 0x000fe20000004100 */
[----:B------:R-:W-:Y:S01]  /*bab0*/  FMUL.FTZ R6, R2, R20 ;  /* 0x0000001402067220 */ /* 0x000fe20000410000 */
[----:B------:R-:W-:Y:S01]  /*bac0*/  F2FP.PACK_AB R10, R10, R14 ;  /* 0x0000000e0a0a723e */ /* 0x000fe200000000ff */
[----:B------:R-:W-:-:S02]  /*bad0*/  FMUL.FTZ R5, R2, R22 ;  /* 0x0000001602057220 */ /* 0x000fc40000410000 */
[C---:B------:R-:W-:Y:S02]  /*bae0*/  FMUL.FTZ R2, R0.reuse, R21 ;  /* 0x0000001500027220 */ /* 0x040fe40000410000 */
[----:B------:R-:W-:Y:S02]  /*baf0*/  FMUL.FTZ R0, R0, R23 ;  /* 0x0000001700007220 */ /* 0x000fe40000410000 */
[----:B------:R-:W-:Y:S01]  /*bb00*/  FFMA.FTZ R11, R4, R22, -R6 ;  /* 0x00000016040b7223 */ /* 0x000fe20000010806 */
[----:B------:R-:W-:Y:S01]  /*bb10*/  F2FP.PACK_AB R6, R12, R13 ;  /* 0x0000000d0c06723e */ /* 0x000fe200000000ff */
[----:B------:R-:W-:Y:S02]  /*bb20*/  FFMA.FTZ R2, R3, R23, -R2 ;  /* 0x0000001703027223 */ /* 0x000fe40000010802 */
[----:B------:R-:W-:Y:S01]  /*bb30*/  FFMA.FTZ R7, R4, R20, R5 ;  /* 0x0000001404077223 */ /* 0x000fe20000010005 */
[----:B------:R-:W-:Y:S01]  /*bb40*/  F2FP.PACK_AB R4, R29, R31 ;  /* 0x0000001f1d04723e */ /* 0x000fe200000000ff */
[----:B------:R-:W-:Y:S01]  /*bb50*/  FFMA.FTZ R0, R3, R21, R0 ;  /* 0x0000001503007223 */ /* 0x000fe20000010000 */
[----:B------:R-:W-:-:S02]  /*bb60*/  F2FP.PACK_AB R11, R2, R11 ;  /* 0x0000000b020b723e */ /* 0x000fc400000000ff */
[----:B------:R-:W-:Y:S02]  /*bb70*/  F2FP.PACK_AB R5, R15, R25 ;  /* 0x000000190f05723e */ /* 0x000fe400000000ff */
[----:B------:R-:W-:Y:S01]  /*bb80*/  F2FP.PACK_AB R7, R0, R7 ;  /* 0x000000070007723e */ /* 0x000fe200000000ff */
[----:B------:R1:W-:Y:S04]  /*bb90*/  STS.128 [R28], R8 ;  /* 0x000000081c007388 */ /* 0x0003e80000000c00 */
[----:B------:R1:W-:Y:S02]  /*bba0*/  STS.128 [R26+0x5100], R4 ;  /* 0x005100041a007388 */ /* 0x0003e40000000c00 */
.L_x_300:
[----:B------:R-:W-:Y:S05]  /*bbb0*/  BSYNC B2 ;  /* 0x0000000000027941 */ /* 0x000fea0003800000 */
.L_x_284:
[----:B------:R-:W-:-:S04]  /*bbc0*/  DEPBAR.LE SB0, 0x0 ;  /* 0x000080000000791a */ /* 0x000fc80000000000 */
[----:B------:R-:W-:Y:S01]  /*bbd0*/  BAR.SYNC.DEFER_BLOCKING 0x0 ;  /* 0x0000000000007b1d */ /* 0x000fe20000010000 */
[----:B------:R-:W-:Y:S01]  /*bbe0*/  IMAD R0, R72, c[0x0][0x208], RZ ;  /* 0x0000820048007a24 */ /* 0x000fe200078e02ff */
[----:B------:R-:W-:Y:S01]  /*bbf0*/  ISETP.GE.AND P0, PT, R132, c[0x0][0x1d4], PT ;  /* 0x0000750084007a0c */ /* 0x000fe20003f06270 */
[----:B--2---:R-:W-:-:S03]  /*bc00*/  IMAD.WIDE.U32 R2, R112, c[0x0][0x208], RZ ;  /* 0x0000820070027a25 */ /* 0x004fc600078e00ff */
[----:B------:R-:W-:Y:S01]  /*bc10*/  ULDC.64 UR4, c[0x0][0x208] ;  /* 0x0000820000047ab9 */ /* 0x000fe20000000a00 */
[----:B------:R-:W-:Y:S01]  /*bc20*/  IMAD R0, R112, c[0x0][0x20c], R0 ;  /* 0x0000830070007a24 */ /* 0x000fe200078e0200 */
[----:B------:R-:W-:Y:S01]  /*bc30*/  USHF.L.U32 UR7, UR4, 0x5, URZ ;  /* 0x0000000504077899 */ /* 0x000fe2000800063f */
[C---:B------:R-:W-:Y:S01]  /*bc40*/  ISETP.LT.OR P4, PT, R92.reuse, 0x1, P0 ;  /* 0x000000015c00780c */ /* 0x040fe20000781670 */
[----:B------:R-:W-:Y:S01]  /*bc50*/  UMOV UR6, 0x5 ;  /* 0x0000000500067882 */ /* 0x000fe20000000000 */
[----:B------:R-:W-:Y:S01]  /*bc60*/  IMAD.IADD R0, R3, 0x1, R0 ;  /* 0x0000000103007824 */ /* 0x000fe200078e0200 */
[----:B------:R-:W-:Y:S01]  /*bc70*/  USHF.L.U64.HI UR5, UR4, UR6, UR5 ;  /* 0x0000000604057299 */ /* 0x000fe20008010205 */
[----:B------:R-:W-:Y:S01]  /*bc80*/  ISETP.LT.OR P6, PT, R92, 0x11, P0 ;  /* 0x000000115c00780c */ /* 0x000fe200007c1670 */
[----:B------:R-:W-:Y:S01]  /*bc90*/  BSSY B0, `(.L_x_311) ;  /* 0x00000ac000007945 */ /* 0x000fe20003800000 */
[----:B------:R-:W-:Y:S01]  /*bca0*/  IMAD R0, R0, 0x50, RZ ;  /* 0x0000005000007824 */ /* 0x000fe200078e02ff */
[----:B------:R-:W-:Y:S01]  /*bcb0*/  ISETP.LT.OR P5, PT, R92, 0x21, P0 ;  /* 0x000000215c00780c */ /* 0x000fe200007a1670 */
[----:B-1----:R-:W-:Y:S04]  /*bcc0*/  LDSM.16.M88.4 R16, [R115] ;  /* 0x000000007310783b */ /* 0x002fe80000000200 */
[----:B------:R-:W-:Y:S04]  /*bcd0*/  LDSM.16.M88.4 R12, [R115+0x800] ;  /* 0x00080000730c783b */ /* 0x000fe80000000200 */
[----:B------:R-:W-:Y:S04]  /*bce0*/  LDSM.16.M88.4 R28, [R115+0x1000] ;  /* 0x00100000731c783b */ /* 0x000fe80000000200 */
[----:B------:R-:W-:Y:S04]  /*bcf0*/  LDSM.16.M88.4 R24, [R115+0x1800] ;  /* 0x001800007318783b */ /* 0x000fe80000000200 */
[----:B------:R-:W-:Y:S04]  /*bd00*/  LDSM.16.M88.4 R20, [R115+0x2000] ;  /* 0x002000007314783b */ /* 0x000fe80000000200 */
[----:B------:R-:W1:Y:S04]  /*bd10*/  LDSM.16.M88.4 R8, [R206] ;  /* 0x00000000ce08783b */ /* 0x000e680000000200 */
[----:B------:R-:W2:Y:S04]  /*bd20*/  LDSM.16.M88.4 R4, [R206+0x2000] ;  /* 0x00200000ce04783b */ /* 0x000ea80000000200 */
[----:B------:R-:W-:Y:S04]  /*bd30*/  LDSM.16.M88.4 R60, [R210] ;  /* 0x00000000d23c783b */ /* 0x000fe80000000200 */
[----:B------:R-:W-:Y:S04]  /*bd40*/  LDSM.16.M88.4 R32, [R213] ;  /* 0x00000000d520783b */ /* 0x000fe80000000200 */
[----:B------:R-:W-:Y:S01]  /*bd50*/  LDSM.16.M88.4 R36, [R214] ;  /* 0x00000000d624783b */ /* 0x000fe20000000200 */
[C---:B-1----:R-:W-:Y:S08]  /*bd60*/  HMMA.16816.F32 R120, R8.reuse, R16, RZ ;  /* 0x000000100878723c */ /* 0x042ff000000018ff */
        /* <DEDUP_REMOVED lines=9> */
[----:B------:R-:W-:Y:S01]  /*be00*/  IMAD.MOV.U32 R8, RZ, RZ, R248 ;  /* 0x000000ffff087224 */ /* 0x000fe200078e00f8 */
[----:B--2---:R-:W-:Y:S01]  /*be10*/  HMMA.16816.F32 R40, R4, R16, RZ ;  /* 0x000000100428723c */ /* 0x004fe200000018ff */
[----:B------:R-:W-:-:S04]  /*be20*/  IMAD.MOV.U32 R9, RZ, RZ, R252 ;  /* 0x000000ffff097224 */ /* 0x000fc800078e00fc */
[----:B------:R-:W-:Y:S02]  /*be30*/  IMAD.WIDE.U32 R2, R2, 0x50, R8 ;  /* 0x0000005002027825 */ /* 0x000fe400078e0008 */
[----:B------:R-:W1:Y:S01]  /*be40*/  LDSM.16.M88.4 R8, [R209] ;  /* 0x00000000d108783b */ /* 0x000e620000000200 */
[C---:B------:R-:W-:Y:S01]  /*be50*/  HMMA.16816.F32 R44, R4.reuse, R12, RZ ;  /* 0x0000000c042c723c */ /* 0x040fe200000018ff */
[----:B------:R-:W-:Y:S01]  /*be60*/  IMAD.IADD R0, R3, 0x1, R0 ;  /* 0x0000000103007824 */ /* 0x000fe200078e0200 */
[C---:B------:R-:W-:Y:S02]  /*be70*/  LEA R16, P2, R2.reuse, c[0x0][0x1f8], 0x1 ;  /* 0x00007e0002107a11 */ /* 0x040fe400078408ff */
[----:B------:R-:W-:Y:S02]  /*be80*/  P2R R3, PR, RZ, 0x10 ;  /* 0x00000010ff037803 */ /* 0x000fe40000000000 */
[----:B------:R-:W-:Y:S02]  /*be90*/  LEA.HI.X R17, R2, c[0x0][0x1fc], R0, 0x1, P2 ;  /* 0x00007f0002117a11 */ /* 0x000fe400010f0c00 */
[----:B------:R-:W-:Y:S01]  /*bea0*/  HMMA.16816.F32 R48, R4, R28, RZ ;  /* 0x0000001c0430723c */ /* 0x000fe200000018ff */
[----:B------:R-:W-:-:S07]  /*beb0*/  ISETP.LT.OR P4, PT, R92, 0x31, P0 ;  /* 0x000000315c00780c */ /* 0x000fce0000781670 */
[C---:B------:R-:W-:Y:S08]  /*bec0*/  HMMA.16816.F32 R52, R4.reuse, R24, RZ ;  /* 0x000000180434723c */ /* 0x040ff000000018ff */
[C---:B------:R-:W-:Y:S08]  /*bed0*/  HMMA.16816.F32 R56, R4.reuse, R20, RZ ;  /* 0x000000140438723c */ /* 0x040ff000000018ff */
[C---:B------:R-:W-:Y:S08]  /*bee0*/  HMMA.16816.F32 R68, R4.reuse, R18, RZ ;  /* 0x000000120444723c */ /* 0x040ff000000018ff */
[C---:B------:R-:W-:Y:S07]  /*bef0*/  HMMA.16816.F32 R64, R4.reuse, R14, RZ ;  /* 0x0000000e0440723c */ /* 0x040fee00000018ff */
[----:B------:R-:W-:Y:S01]  /*bf00*/  IADD3 R14, P3, R16, UR7, RZ ;  /* 0x00000007100e7c10 */ /* 0x000fe2000ff7e0ff */
[----:B------:R-:W-:Y:S01]  /*bf10*/  HMMA.16816.F32 R96, R4, R30, RZ ;  /* 0x0000001e0460723c */ /* 0x000fe200000018ff */
[----:B------:R-:W2:Y:S02]  /*bf20*/  LDSM.16.M88.4 R28, [R212] ;  /* 0x00000000d41c783b */ /* 0x000ea40000000200 */
[----:B------:R-:W-:-:S02]  /*bf30*/  IADD3 R12, P2, R14, UR7, RZ ;  /* 0x000000070e0c7c10 */ /* 0x000fc4000ff5e0ff */
[----:B------:R-:W-:Y:S02]  /*bf40*/  IADD3.X R15, R17, UR5, RZ, P3, !PT ;  /* 0x00000005110f7c10 */ /* 0x000fe40009ffe4ff */
[----:B------:R-:W-:Y:S01]  /*bf50*/  ISETP.LT.OR P3, PT, R92, 0x41, P0 ;  /* 0x000000415c00780c */ /* 0x000fe20000761670 */
[C---:B------:R-:W-:Y:S01]  /*bf60*/  HMMA.16816.F32 R116, R4.reuse, R26, RZ ;  /* 0x0000001a0474723c */ /* 0x040fe200000018ff */
[----:B------:R-:W-:Y:S01]  /*bf70*/  LDSM.16.M88.4 R24, [R211] ;  /* 0x00000000d318783b */ /* 0x000fe20000000200 */
[----:B------:R-:W-:Y:S02]  /*bf80*/  IADD3.X R13, R15, UR5, RZ, P2, !PT ;  /* 0x000000050f0d7c10 */ /* 0x000fe400097fe4ff */
[----:B------:R-:W-:Y:S02]  /*bf90*/  ISETP.NE.AND P2, PT, R3, RZ, PT ;  /* 0x000000ff0300720c */ /* 0x000fe40003f45270 */
[----:B------:R-:W-:Y:S02]  /*bfa0*/  IADD3 R2, P0, R12, UR7, RZ ;  /* 0x000000070c027c10 */ /* 0x000fe4000ff1e0ff */
[----:B------:R-:W-:Y:S01]  /*bfb0*/  HMMA.16816.F32 R108, R4, R22, RZ ;  /* 0x00000016046c723c */ /* 0x000fe200000018ff */
[----:B------:R-:W3:Y:S01]  /*bfc0*/  LDSM.16.M88.4 R4, [R209+0x2000] ;  /* 0x00200000d104783b */ /* 0x000ee20000000200 */
[----:B------:R-:W-:-:S06]  /*bfd0*/  IADD3.X R3, R13, UR5, RZ, P0, !PT ;  /* 0x000000050d037c10 */ /* 0x000fcc00087fe4ff */
[C---:B-1----:R-:W-:Y:S01]  /*bfe0*/  HMMA.16816.F32 R132, R8.reuse, R60, R120 ;  /* 0x0000003c0884723c */ /* 0x042fe20000001878 */
[----:B------:R-:W-:Y:S01]  /*bff0*/  @!PT LDS RZ, [RZ] ;  /* 0x00000000fffff984 */ /* 0x000fe20000000800 */
[----:B------:R-:W-:Y:S01]  /*c000*/  @!PT LDS RZ, [RZ] ;  /* 0x00000000fffff984 */ /* 0x000fe20000000800 */
[----:B------:R-:W-:Y:S01]  /*c010*/  @!PT LDS RZ, [RZ] ;  /* 0x00000000fffff984 */ /* 0x000fe20000000800 */
[----:B------:R1:W-:Y:S04]  /*c020*/  LDGSTS.E.BYPASS.LTC128B.128 [R215+0x100], [R16.64], !P2 ;  /* 0x0010000010d77fae */ /* 0x0003e8000d101d48 */
[----:B------:R4:W-:Y:S03]  /*c030*/  LDGSTS.E.BYPASS.LTC128B.128 [R215+0x900], [R14.64], !P6 ;  /* 0x009000000ed77fae */ /* 0x0009e6000f101d48 */
[C---:B------:R-:W-:Y:S01]  /*c040*/  HMMA.16816.F32 R144, R8.reuse, R36, R104 ;  /* 0x000000240890723c */ /* 0x040fe20000001868 */
[----:B------:R4:W-:Y:S04]  /*c050*/  LDGSTS.E.BYPASS.LTC128B.128 [R215+0x1100], [R12.64], !P5 ;  /* 0x011000000cd77fae */ /* 0x0009e8000e901d48 */
[----:B------:R4:W-:Y:S03]  /*c060*/  LDGSTS.E.BYPASS.LTC128B.128 [R215+0x1900], [R2.64], !P4 ;  /* 0x0190000002d77fae */ /* 0x0009e6000e101d48 */
[C---:B------:R-:W-:Y:S08]  /*c070*/  HMMA.16816.F32 R156, R8.reuse, R32, R100 ;  /* 0x00000020089c723c */ /* 0x040ff00000001864 */
[----:B--2---:R-:W-:Y:S01]  /*c080*/  HMMA.16816.F32 R168, R8, R28, R88 ;  /* 0x0000001c08a8723c */ /* 0x004fe20000001858 */
[----:B-1----:R-:W-:-:S04]  /*c090*/  IADD3 R16, P0, R2, UR7, RZ ;  /* 0x0000000702107c10 */ /* 0x002fc8000ff1e0ff */
[----:B------:R-:W-:-:S03]  /*c0a0*/  IADD3.X R17, R3, UR5, RZ, P0, !PT ;  /* 0x0000000503117c10 */ /* 0x000fc600087fe4ff */
[C---:B---3--:R-:W-:Y:S01]  /*c0b0*/  HMMA.16816.F32 R160, R4.reuse, R28, R52 ;  /* 0x0000001c04a0723c */ /* 0x048fe20000001834 */
[----:B------:R-:W-:Y:S01]  /*c0c0*/  ISETP.GT.AND P0, PT, R112, R247, PT ;  /* 0x000000f77000720c */ /* 0x000fe20003f04270 */
[----:B------:R1:W-:Y:S04]  /*c0d0*/  LDGSTS.E.BYPASS.LTC128B.128 [R215+0x2100], [R16.64], !P3 ;  /* 0x0210000010d77fae */ /* 0x0003e8000d901d48 */
[----:B------:R-:W-:Y:S02]  /*c0e0*/  LDSM.16.M88.4 R52, [R205+0x800] ;  /* 0x00080000cd34783b */ /* 0x000fe40000000200 */
[C---:B------:R-:W-:Y:S02]  /*c0f0*/  HMMA.16816.F32 R76, R4.reuse, R60, R40 ;  /* 0x0000003c044c723c */ /* 0x040fe40000001828 */
[----:B------:R-:W-:Y:S04]  /*c100*/  LDSM.16.M88.4 R40, [R205+0x2000] ;  /* 0x00200000cd28783b */ /* 0x000fe80000000200 */
[----:B----4-:R-:W-:Y:S02]  /*c110*/  LDSM.16.M88.4 R12, [R207] ;  /* 0x00000000cf0c783b */ /* 0x010fe40000000200 */
[C---:B------:R-:W-:Y:S02]  /*c120*/  HMMA.16816.F32 R92, R4.reuse, R24, R56 ;  /* 0x00000018045c723c */ /* 0x040fe40000001838 */
[----:B------:R-:W-:Y:S04]  /*c130*/  LDSM.16.M88.4 R56, [R205] ;  /* 0x00000000cd38783b */ /* 0x000fe80000000200 */
[----:B------:R-:W0:Y:S02]  /*c140*/  LDGDEPBAR ;  /* 0x00000000000079af */ /* 0x000e240000000000 */
[C---:B------:R-:W-:Y:S02]  /*c150*/  HMMA.16816.F32 R72, R4.reuse, R32, R48 ;  /* 0x000000200448723c */ /* 0x040fe40000001830 */
[----:B------:R-:W-:Y:S04]  /*c160*/  LDSM.16.M88.4 R48, [R205+0x1000] ;  /* 0x00100000cd30783b */ /* 0x000fe80000000200 */
[----:B-1----:R-:W1:Y:S02]  /*c170*/  LDSM.16.M88.4 R16, [R207+0x2000] ;  /* 0x00200000cf10783b */ /* 0x002e640000000200 */
[C---:B------:R-:W-:Y:S02]  /*c180*/  HMMA.16816.F32 R140, R4.reuse, R36, R44 ;  /* 0x00000024048c723c */ /* 0x040fe4000000182c */
[----:B------:R-:W2:Y:S06]  /*c190*/  LDSM.16.M88.4 R44, [R205+0x1800] ;  /* 0x00180000cd2c783b */ /* 0x000eac0000000200 */
[C---:B------:R-:W-:Y:S08]  /*c1a0*/  HMMA.16816.F32 R20, R4.reuse, R38, R64 ;  /* 0x000000260414723c */ /* 0x040ff00000001840 */
[-C--:B------:R-:W-:Y:S08]  /*c1b0*/  HMMA.16816.F32 R68, R4, R62.reuse, R68 ;  /* 0x0000003e0444723c */ /* 0x080ff00000001844 */
[----:B------:R-:W-:Y:S08]  /*c1c0*/  HMMA.16816.F32 R64, R8, R62, R152 ;  /* 0x0000003e0840723c */ /* 0x000ff00000001898 */
[----:B-----5:R-:W-:Y:S08]  /*c1d0*/  HMMA.16816.F32 R136, R4, R26, R108 ;  /* 0x0000001a0488723c */ /* 0x020ff0000000186c */
[----:B------:R-:W-:Y:S01]  /*c1e0*/  HMMA.16816.F32 R60, R8, R38, R148 ;  /* 0x00000026083c723c */ /* 0x000fe20000001894 */
[----:B------:R-:W-:Y:S07]  /*c1f0*/  LDSM.16.M88.4 R36, [R202] ;  /* 0x00000000ca24783b */ /* 0x000fee0000000200 */
[-C--:B------:R-:W-:Y:S08]  /*c200*/  HMMA.16816.F32 R172, R4, R34.reuse, R96 ;  /* 0x0000002204ac723c */ /* 0x080ff00000001860 */
[----:B------:R-:W-:Y:S01]  /*c210*/  HMMA.16816.F32 R108, R8, R34, R124 ;  /* 0x00000022086c723c */ /* 0x000fe2000000187c */
[----:B------:R-:W-:Y:S07]  /*c220*/  LDSM.16.M88.4 R32, [R202+0x800] ;  /* 0x00080000ca20783b */ /* 0x000fee0000000200 */
[----:B------:R-:W-:Y:S01]  /*c230*/  HMMA.16816.F32 R164, R4, R30, R116 ;  /* 0x0000001e04a4723c */ /* 0x000fe20000001874 */
[----:B------:R-:W-:Y:S07]  /*c240*/  LDSM.16.M88.4 R4, [R208+0x2000] ;  /* 0x00200000d004783b */ /* 0x000fee0000000200 */
[C---:B------:R-:W-:Y:S08]  /*c250*/  HMMA.16816.F32 R176, R8.reuse, R24, R80 ;  /* 0x0000001808b0723c */ /* 0x040ff00000001850 */
[C---:B------:R-:W-:Y:S01]  /*c260*/  HMMA.16816.F32 R128, R8.reuse, R30, R128 ;  /* 0x0000001e0880723c */ /* 0x040fe20000001880 */
[----:B------:R-:W-:Y:S07]  /*c270*/  LDSM.16.M88.4 R28, [R202+0x1000] ;  /* 0x00100000ca1c783b */ /* 0x000fee0000000200 */
[----:B------:R-:W-:Y:S01]  /*c280*/  HMMA.16816.F32 R124, R8, R26, R84 ;  /* 0x0000001a087c723c */ /* 0x000fe20000001854 */
[----:B------:R-:W-:Y:S04]  /*c290*/  LDSM.16.M88.4 R8, [R208] ;  /* 0x00000000d008783b */ /* 0x000fe80000000200 */
[----:B------:R-:W-:Y:S03]  /*c2a0*/  LDSM.16.M88.4 R24, [R202+0x1800] ;  /* 0x00180000ca18783b */ /* 0x000fe60000000200 */
[----:B-1----:R-:W-:Y:S01]  /*c2b0*/  HMMA.16816.F32 R88, R16, R54, R20 ;  /* 0x000000361058723c */ /* 0x002fe20000001814 */
[----:B------:R-:W1:Y:S01]  /*c2c0*/  LDSM.16.M88.4 R20, [R202+0x2000] ;  /* 0x00200000ca14783b */ /* 0x000e620000000200 */
[----:B------:R-:W-:-:S06]  /*c2d0*/  DEPBAR.LE SB0, 0x0 ;  /* 0x000080000000791a */ /* 0x000fcc0000000000 */
[C---:B------:R-:W-:Y:S08]  /*c2e0*/  HMMA.16816.F32 R96, R16.reuse, R40, R92 ;  /* 0x000000281060723c */ /* 0x040ff0000000185c */
[C---:B------:R-:W-:Y:S08]  /*c2f0*/  HMMA.16816.F32 R92, R16.reuse, R58, R68 ;  /* 0x0000003a105c723c */ /* 0x040ff00000001844 */
[----:B------:R-:W-:Y:S08]  /*c300*/  HMMA.16816.F32 R104, R16, R48, R72 ;  /* 0x000000301068723c */ /* 0x000ff00000001848 */
[----:B------:R-:W-:Y:S08]  /*c310*/  HMMA.16816.F32 R68, R12, R58, R64 ;  /* 0x0000003a0c44723c */ /* 0x000ff00000001840 */
[C---:B------:R-:W-:Y:S08]  /*c320*/  HMMA.16816.F32 R120, R16.reuse, R56, R76 ;  /* 0x000000381078723c */ /* 0x040ff0000000184c */
[----:B------:R-:W-:Y:S08]  /*c330*/  HMMA.16816.F32 R116, R16, R52, R140 ;  /* 0x000000341074723c */ /* 0x000ff0000000188c */
[C---:B------:R-:W-:Y:S08]  /*c340*/  HMMA.16816.F32 R72, R12.reuse, R56, R132 ;  /* 0x000000380c48723c */ /* 0x040ff00000001884 */
[C---:B------:R-:W-:Y:S08]  /*c350*/  HMMA.16816.F32 R64, R12.reuse, R52, R144 ;  /* 0x000000340c40723c */ /* 0x040ff00000001890 */
[----:B------:R-:W-:Y:S08]  /*c360*/  HMMA.16816.F32 R60, R12, R54, R60 ;  /* 0x000000360c3c723c */ /* 0x000ff0000000183c */
[----:B------:R-:W-:Y:S08]  /*c370*/  HMMA.16816.F32 R84, R16, R50, R172 ;  /* 0x000000321054723c */ /* 0x000ff000000018ac */
[C---:B------:R-:W-:Y:S08]  /*c380*/  HMMA.16816.F32 R56, R12.reuse, R48, R156 ;  /* 0x000000300c38723c */ /* 0x040ff0000000189c */
[----:B------:R-:W-:Y:S08]  /*c390*/  HMMA.16816.F32 R52, R12, R50, R108 ;  /* 0x000000320c34723c */ /* 0x000ff0000000186c */
[C---:B--2---:R-:W-:Y:S08]  /*c3a0*/  HMMA.16816.F32 R100, R16.reuse, R44, R160 ;  /* 0x0000002c1064723c */ /* 0x044ff000000018a0 */
[C---:B------:R-:W-:Y:S08]  /*c3b0*/  HMMA.16816.F32 R80, R16.reuse, R46, R164 ;  /* 0x0000002e1050723c */ /* 0x040ff000000018a4 */
[----:B------:R-:W-:Y:S08]  /*c3c0*/  HMMA.16816.F32 R76, R16, R42, R136 ;  /* 0x0000002a104c723c */ /* 0x000ff00000001888 */
[C---:B------:R-:W-:Y:S08]  /*c3d0*/  HMMA.16816.F32 R48, R12.reuse, R44, R168 ;  /* 0x0000002c0c30723c */ /* 0x040ff000000018a8 */
[C---:B------:R-:W-:Y:S08]  /*c3e0*/  HMMA.16816.F32 R44, R12.reuse, R46, R128 ;  /* 0x0000002e0c2c723c */ /* 0x040ff00000001880 */
[C---:B------:R-:W-:Y:S08]  /*c3f0*/  HMMA.16816.F32 R16, R12.reuse, R40, R176 ;  /* 0x000000280c10723c */ /* 0x040ff000000018b0 */
[----:B------:R-:W-:Y:S08]  /*c400*/  HMMA.16816.F32 R12, R12, R42, R124 ;  /* 0x0000002a0c0c723c */ /* 0x000ff0000000187c */
[C---:B-1----:R-:W-:Y:S08]  /*c410*/  HMMA.16816.F32 R136, R4.reuse, R20, R96 ;  /* 0x000000140488723c */ /* 0x042ff00000001860 */
[----:B------:R-:W-:Y:S08]  /*c420*/  HMMA.16816.F32 R76, R4, R22, R76 ;  /* 0x00000016044c723c */ /* 0x000ff0000000184c */
        /* <DEDUP_REMOVED lines=21> */
[----:B------:R-:W-:Y:S01]  /*c580*/  IADD3 R0, R184, -0x2, RZ ;  /* 0xfffffffeb8007810 */ /* 0x000fe20007ffe0ff */
        /* <DEDUP_REMOVED lines=11> */
[-C--:B------:R-:W-:Y:S02]  /*c640*/  IADD3 R6, P2, R8, R10.reuse, RZ ;  /* 0x0000000a08067210 */ /* 0x080fe40007f5e0ff */
        /* <DEDUP_REMOVED lines=16> */
.L_x_312:
[----:B------:R-:W-:Y:S05]  /*c750*/  BSYNC B0 ;  /* 0x0000000000007941 */ /* 0x000fea0003800000 */
.L_x_311:
[----:B-1----:R-:W1:Y:S01]  /*c760*/  S2R R2, SR_TID.X ;  /* 0x0000000000027919 */ /* 0x002e620000002100 */
[----:B------:R-:W-:-:S03]  /*c770*/  LOP3.LUT R0, R188, 0xffffffe0, RZ, 0xc0, !PT ;  /* 0xffffffe0bc007812 */ /* 0x000fc600078ec0ff */
[----:B------:R-:W-:Y:S04]  /*c780*/  LDSM.16.MT88.4 R28, [R201] ;  /* 0x00000000c91c783b */ /* 0x000fe80000004200 */
[----:B------:R-:W0:Y:S01]  /*c790*/  LDGDEPBAR ;  /* 0x00000000000079af */ /* 0x000e220000000000 */
[----:B-1----:R-:W-:-:S05]  /*c7a0*/  IMAD.IADD R0, R2, 0x1, -R0 ;  /* 0x0000000102007824 */ /* 0x002fca00078e0a00 */
[----:B------:R-:W-:-:S04]  /*c7b0*/  SHF.R.S32.HI R2, RZ, 0x1f, R0 ;  /* 0x0000001fff027819 */ /* 0x000fc80000011400 */
[----:B------:R-:W-:-:S04]  /*c7c0*/  LEA.HI R2, R2, R0, RZ, 0x2 ;  /* 0x0000000002027211 */ /* 0x000fc800078f10ff */
[----:B------:R-:W-:-:S05]  /*c7d0*/  LOP3.LUT R2, R2, 0x7ffffffc, RZ, 0xc0, !PT ;  /* 0x7ffffffc02027812 */ /* 0x000fca00078ec0ff */
[----:B------:R-:W-:-:S04]  /*c7e0*/  IMAD.IADD R0, R0, 0x1, -R2 ;  /* 0x0000000100007824 */ /* 0x000fc800078e0a02 */
[----:B------:R-:W-:-:S05]  /*c7f0*/  IMAD.SHL.U32 R0, R0, 0x2, RZ ;  /* 0x0000000200007824 */ /* 0x000fca00078e00ff */
[----:B------:R-:W-:-:S04]  /*c800*/  IADD3 R0, -R0, R182, R113 ;  /* 0x000000b600007210 */ /* 0x000fc80007ffe171 */
        /* <DEDUP_REMOVED lines=21> */
[----:B------:R-:W-:Y:S02]  /*c960*/  FMNMX.FTZ R3, R11, R3, !PT ;  /* 0x000000030b037209 */ /* 0x000fe40007810000 */
[----:B------:R-:W-:Y:S02]  /*c970*/  FSEL R89, R64, -INF , P2 ;  /* 0xff80000040597808 */ /* 0x000fe40001000000 */
        /* <DEDUP_REMOVED lines=23> */
[----:B------:R-:W-:Y:S01]  /*caf0*/  FSEL R113, R62, -INF , P4 ;  /* 0xff8000003e717808 */ /* 0x000fe20002000000 */
[----:B------:R-:W-:Y:S01]  /*cb00*/  LDSM.16.MT88.4 R40, [R203] ;  /* 0x00000000cb28783b */ /* 0x000fe20000004200 */
        /* <DEDUP_REMOVED lines=11> */
[C---:B------:R-:W-:Y:S02]  /*cbc0*/  ISETP.GT.AND P4, PT, R0.reuse, 0x28, PT ;  /* 0x000000280000780c */ /* 0x040fe40003f84270 */
        /* <DEDUP_REMOVED lines=21> */
[----:B------:R-:W-:Y:S02]  /*cd20*/  FMNMX.FTZ R2, R91, R2, !PT ;  /* 0x000000025b027209 */ /* 0x000fe40007810000 */
[C---:B------:R-:W-:Y:S02]  /*cd30*/  ISETP.GT.AND P5, PT, R0.reuse, 0x38, PT ;  /* 0x000000380000780c */ /* 0x040fe40003fa4270 */
[C---:B------:R-:W-:Y:S02]  /*cd40*/  ISETP.GT.AND P4, PT, R0.reuse, 0x39, PT ;  /* 0x000000390000780c */ /* 0x040fe40003f84270 */
[----:B------:R-:W-:-:S02]  /*cd50*/  ISETP.GT.AND P3, PT, R0, 0x40, PT ;  /* 0x000000400000780c */ /* 0x000fc40003f64270 */
[C---:B------:R-:W-:Y:S02]  /*cd60*/  ISETP.GT.AND P2, PT, R0.reuse, 0x41, PT ;  /* 0x000000410000780c */ /* 0x040fe40003f44270 */
[C---:B------:R-:W-:Y:S02]  /*cd70*/  ISETP.GT.AND P0, PT, R0.reuse, 0x48, PT ;  /* 0x000000480000780c */ /* 0x040fe40003f04270 */
        /* <DEDUP_REMOVED lines=17> */
[----:B------:R-:W-:Y:S02]  /*ce90*/  FSEL R141, R44, -INF , P5 ;  /* 0xff8000002c8d7808 */ /* 0x000fe40002800000 */
        /* <DEDUP_REMOVED lines=27> */
[----:B------:R-:W-:-:S02]  /*d050*/  FMNMX.FTZ R4, R193, R0, !PT ;  /* 0x00000000c1047209 */ /* 0x000fc40007810000 */
[----:B------:R-:W-:Y:S02]  /*d060*/  FMNMX.FTZ R0, R32, R33, !PT ;  /* 0x0000002120007209 */ /* 0x000fe40007810000 */
[----:B------:R-:W-:Y:S02]  /*d070*/  FMNMX.FTZ R2, R131, R2, !PT ;  /* 0x0000000283027209 */ /* 0x000fe40007810000 */
[----:B------:R-:W-:Y:S02]  /*d080*/  FMNMX.FTZ R3, R181, R3, !PT ;  /* 0x00000003b5037209 */ /* 0x000fe40007810000 */
[----:B------:R-:W-:Y:S02]  /*d090*/  FMNMX.FTZ R0, R34, R0, !PT ;  /* 0x0000000022007209 */ /* 0x000fe40007810000 */
[----:B------:R-:W-:Y:S01]  /*d0a0*/  FMNMX.FTZ R2, R132, R2, !PT ;  /* 0x0000000284027209 */ /* 0x000fe20007810000 */
[----:B------:R-:W1:Y:S01]  /*d0b0*/  SHFL.BFLY PT, R6, R3, 0x2, 0x1f ;  /* 0x0c401f0003067f89 */ /* 0x000e6200000e0000 */
[----:B------:R-:W-:-:S02]  /*d0c0*/  FSEL R188, R77, -INF , P6 ;  /* 0xff8000004dbc7808 */ /* 0x000fc40003000000 */
[----:B------:R-:W-:Y:S02]  /*d0d0*/  FMNMX.FTZ R0, R35, R0, !PT ;  /* 0x0000000023007209 */ /* 0x000fe40007810000 */
[----:B------:R-:W-:Y:S02]  /*d0e0*/  FMNMX.FTZ R2, R156, R2, !PT ;  /* 0x000000029c027209 */ /* 0x000fe40007810000 */
[----:B------:R-:W-:Y:S02]  /*d0f0*/  FMNMX.FTZ R5, R188, R4, !PT ;  /* 0x00000004bc057209 */ /* 0x000fe40007810000 */
[----:B------:R-:W-:Y:S02]  /*d100*/  FMNMX.FTZ R0, R111, R0, !PT ;  /* 0x000000006f007209 */ /* 0x000fe40007810000 */
[----:B------:R-:W-:Y:S01]  /*d110*/  FSEL R153, R82, -INF , P5 ;  /* 0xff80000052997808 */ /* 0x000fe20002800000 */
[----:B------:R-:W2:Y:S01]  /*d120*/  SHFL.BFLY PT, R7, R5, 0x2, 0x1f ;  /* 0x0c401f0005077f89 */ /* 0x000ea200000e0000 */
[----:B------:R-:W-:-:S02]  /*d130*/  FMNMX.FTZ R2, R176, R2, !PT ;  /* 0x00000002b0027209 */ /* 0x000fc40007810000 */
[----:B------:R-:W-:Y:S02]  /*d140*/  FMNMX.FTZ R0, R112, R0, !PT ;  /* 0x0000000070007209 */ /* 0x000fe40007810000 */
[----:B------:R-:W-:Y:S02]  /*d150*/  FSEL R136, R83, -INF , P4 ;  /* 0xff80000053887808 */ /* 0x000fe40002000000 */
[----:B------:R-:W-:Y:S02]  /*d160*/  FMNMX.FTZ R2, R153, R2, !PT ;  /* 0x0000000299027209 */ /* 0x000fe40007810000 */
[----:B------:R-:W-:Y:S02]  /*d170*/  FMNMX.FTZ R0, R113, R0, !PT ;  /* 0x0000000071007209 */ /* 0x000fe40007810000 */
[----:B------:R-:W-:Y:S01]  /*d180*/  FSEL R187, R138, -INF , P3 ;  /* 0xff8000008abb7808 */ /* 0x000fe20001800000 */
[----:B------:R-:W-:Y:S01]  /*d190*/  IMAD.MOV.U32 R138, RZ, RZ, R184 ;  /* 0x000000ffff8a7224 */ /* 0x000fe200078e00b8 */
[----:B------:R-:W-:-:S02]  /*d1a0*/  FMNMX.FTZ R2, R136, R2, !PT ;  /* 0x0000000288027209 */ /* 0x000fc40007810000 */
[----:B------:R-:W-:Y:S02]  /*d1b0*/  FMNMX.FTZ R4, R114, R0, !PT ;  /* 0x0000000072047209 */ /* 0x000fe40007810000 */
[----:B------:R-:W-:Y:S02]  /*d1c0*/  FSEL R189, R139, -INF , P2 ;  /* 0xff8000008bbd7808 */ /* 0x000fe40001000000 */
[----:B------:R-:W-:Y:S02]  /*d1d0*/  FMNMX.FTZ R2, R187, R2, !PT ;  /* 0x00000002bb027209 */ /* 0x000fe40007810000 */
[----:B------:R-:W-:Y:S02]  /*d1e0*/  FMNMX.FTZ R4, R142, R4, !PT ;  /* 0x000000048e047209 */ /* 0x000fe40007810000 */
[----:B------:R-:W-:Y:S02]  /*d1f0*/  FSEL R194, R78, -INF , P0 ;  /* 0xff8000004ec27808 */ /* 0x000fe40000000000 */
[----:B------:R-:W-:-:S02]  /*d200*/  FMNMX.FTZ R2, R189, R2, !PT ;  /* 0x00000002bd027209 */ /* 0x000fc40007810000 */
[----:B-1----:R-:W-:Y:S02]  /*d210*/  FMNMX.FTZ R0, R3, R6, !PT ;  /* 0x0000000603007209 */ /* 0x002fe40007810000 */
[----:B------:R-:W-:Y:S02]  /*d220*/  FMNMX.FTZ R4, R145, R4, !PT ;  /* 0x0000000491047209 */ /* 0x000fe40007810000 */
[----:B------:R-:W-:Y:S01]  /*d230*/  FSEL R199, R79, -INF , P6 ;  /* 0xff8000004fc77808 */ /* 0x000fe20003000000 */
[----:B------:R-:W1:Y:S01]  /*d240*/  SHFL.BFLY PT, R6, R0, 0x1, 0x1f ;  /* 0x0c201f0000067f89 */ /* 0x000e6200000e0000 */
[----:B------:R-:W-:Y:S02]  /*d250*/  FMNMX.FTZ R2, R194, R2, !PT ;  /* 0x00000002c2027209 */ /* 0x000fe40007810000 */
[----:B------:R-:W-:Y:S02]  /*d260*/  FMNMX.FTZ R4, R144, R4, !PT ;  /* 0x0000000490047209 */ /* 0x000fe40007810000 */
[----:B------:R-:W-:-:S02]  /*d270*/  FMNMX.FTZ R2, R199, R2, !PT ;  /* 0x00000002c7027209 */ /* 0x000fc40007810000 */
[----:B------:R-:W-:Y:S02]  /*d280*/  FMNMX.FTZ R4, R146, R4, !PT ;  /* 0x0000000492047209 */ /* 0x000fe40007810000 */
[----:B--2---:R-:W-:Y:S02]  /*d290*/  FMNMX.FTZ R3, R5, R7, !PT ;  /* 0x0000000705037209 */ /* 0x004fe40007810000 */
[----:B------:R-:W2:Y:S01]  /*d2a0*/  SHFL.BFLY PT, R5, R2, 0x2, 0x1f ;  /* 0x0c401f0002057f89 */ /* 0x000ea200000e0000 */
[----:B------:R-:W-:Y:S02]  /*d2b0*/  FMNMX.FTZ R4, R198, R4, !PT ;  /* 0x00000004c6047209 */ /* 0x000fe40007810000 */
[----:B------:R-:W-:Y:S01]  /*d2c0*/  FSEL R150, R46, -INF , P5 ;  /* 0xff8000002e967808 */ /* 0x000fe20002800000 */
[----:B------:R-:W3:Y:S01]  /*d2d0*/  SHFL.BFLY PT, R7, R3, 0x1, 0x1f ;  /* 0x0c201f0003077f89 */ /* 0x000ee200000e0000 */
[----:B------:R-:W-:Y:S02]  /*d2e0*/  FMNMX.FTZ R4, R217, R4, !PT ;  /* 0x00000004d9047209 */ /* 0x000fe40007810000 */
[----:B------:R-:W-:-:S02]  /*d2f0*/  FSEL R152, R47, -INF , P4 ;  /* 0xff8000002f987808 */ /* 0x000fc40002000000 */
[----:B------:R-:W-:Y:S02]  /*d300*/  FMNMX.FTZ R4, R150, R4, !PT ;  /* 0x0000000496047209 */ /* 0x000fe40007810000 */
[----:B------:R-:W-:Y:S02]  /*d310*/  FSEL R216, R18, -INF , P3 ;  /* 0xff80000012d87808 */ /* 0x000fe40001800000 */
[----:B------:R-:W-:Y:S02]  /*d320*/  FMNMX.FTZ R4, R152, R4, !PT ;  /* 0x0000000498047209 */ /* 0x000fe40007810000 */
[----:B-1----:R-:W-:Y:S02]  /*d330*/  FMNMX.FTZ R110, R0, R6, !PT ;  /* 0x00000006006e7209 */ /* 0x002fe40007810000 */
[----:B------:R-:W-:Y:S02]  /*d340*/  FSEL R218, R19, -INF , P2 ;  /* 0xff80000013da7808 */ /* 0x000fe40001000000 */
[----:B------:R-:W-:Y:S01]  /*d350*/  FMNMX.FTZ R0, R216, R4, !PT ;  /* 0x00000004d8007209 */ /* 0x000fe20007810000 */
[----:B------:R-:W-:Y:S01]  /*d360*/  FMUL.FTZ R4, R110, c[0x0][0x2d0] ;  /* 0x0000b4006e047a20 */ /* 0x000fe20000410000 */
[----:B------:R-:W-:Y:S01]  /*d370*/  FSEL R219, R22, -INF , P0 ;  /* 0xff80000016db7808 */ /* 0x000fe20000000000 */
[----:B------:R-:W-:Y:S01]  /*d380*/  LDSM.16.MT88.4 R16, [R200] ;  /* 0x00000000c810783b */ /* 0x000fe20000004200 */
[----:B------:R-:W-:-:S02]  /*d390*/  FMNMX.FTZ R0, R218, R0, !PT ;  /* 0x00000000da007209 */ /* 0x000fc40007810000 */
[----:B--2---:R-:W-:Y:S02]  /*d3a0*/  FMNMX.FTZ R2, R2, R5, !PT ;  /* 0x0000000502027209 */ /* 0x004fe40007810000 */
[----:B------:R-:W-:Y:S02]  /*d3b0*/  FSEL R220, R23, -INF , P6 ;  /* 0xff80000017dc7808 */ /* 0x000fe40003000000 */
[----:B------:R-:W-:Y:S01]  /*d3c0*/  FMNMX.FTZ R5, R219, R0, !PT ;  /* 0x00000000db057209 */ /* 0x000fe20007810000 */
[----:B------:R-:W1:Y:S01]  /*d3d0*/  SHFL.BFLY PT, R6, R2, 0x1, 0x1f ;  /* 0x0c201f0002067f89 */ /* 0x000e6200000e0000 */
[----:B---3--:R-:W-:Y:S02]  /*d3e0*/  FMNMX.FTZ R108, R3, R7, !PT ;  /* 0x00000007036c7209 */ /* 0x008fe40007810000 */
[----:B------:R-:W-:Y:S01]  /*d3f0*/  FMNMX.FTZ R5, R220, R5, !PT ;  /* 0x00000005dc057209 */ /* 0x000fe20007810000 */
[----:B------:R-:W-:Y:S01]  /*d400*/  LDSM.16.MT88.4 R20, [R204] ;  /* 0x00000000cc14783b */ /* 0x000fe20000004200 */
[----:B------:R-:W-:Y:S01]  /*d410*/  FSETP.NEU.FTZ.AND P2, PT, R110, -INF , PT ;  /* 0xff8000006e00780b */ /* 0x000fe20003f5d000 */
[C---:B------:R-:W-:Y:S01]  /*d420*/  FMUL.FTZ R3, R108.reuse, c[0x0][0x2d0] ;  /* 0x0000b4006c037a20 */ /* 0x040fe20000410000 */
[----:B------:R-:W-:Y:S01]  /*d430*/  FSETP.NEU.FTZ.AND P0, PT, R108, -INF , PT ;  /* 0xff8000006c00780b */ /* 0x000fe20003f1d000 */
[----:B------:R-:W2:Y:S01]  /*d440*/  SHFL.BFLY PT, R7, R5, 0x2, 0x1f ;  /* 0x0c401f0005077f89 */ /* 0x000ea200000e0000 */
[----:B------:R-:W-:-:S02]  /*d450*/  FSEL R4, R4, RZ, P2 ;  /* 0x000000ff04047208 */ /* 0x000fc40001000000 */
[----:B------:R-:W-:-:S03]  /*d460*/  FSEL R3, R3, RZ, P0 ;  /* 0x000000ff03037208 */ /* 0x000fc60000000000 */
[----:B------:R-:W-:-:S04]  /*d470*/  FFMA.FTZ R0, R8, c[0x0][0x2d0], -R4 ;  /* 0x0000b40008007a23 */ /* 0x000fc80000010804 */
[----:B------:R3:W-:Y:S01]  /*d480*/  MUFU.EX2 R242, R0 ;  /* 0x0000000000f27308 */ /* 0x0007e20000000800 */
[----:B-1----:R-:W-:Y:S01]  /*d490*/  FMNMX.FTZ R2, R2, R6, !PT ;  /* 0x0000000602027209 */ /* 0x002fe20007810000 */
[----:B------:R-:W-:-:S03]  /*d4a0*/  FFMA.FTZ R6, R11, c[0x0][0x2d0], -R3 ;  /* 0x0000b4000b067a23 */ /* 0x000fc60000010803 */
[----:B------:R-:W-:-:S03]  /*d4b0*/  FSETP.NEU.FTZ.AND P0, PT, R2, -INF , PT ;  /* 0xff8000000200780b */ /* 0x000fc60003f1d000 */
[----:B------:R1:W-:Y:S01]  /*d4c0*/  MUFU.EX2 R243, R6 ;  /* 0x0000000600f37308 */ /* 0x0003e20000000800 */
[----:B--2---:R-:W-:Y:S01]  /*d4d0*/  FMNMX.FTZ R5, R5, R7, !PT ;  /* 0x0000000705057209 */ /* 0x004fe20007810000 */
[----:B---3--:R-:W-:-:S04]  /*d4e0*/  FFMA.FTZ R0, R9, c[0x0][0x2d0], -R3 ;  /* 0x0000b40009007a23 */ /* 0x008fc80000010803 */
[----:B------:R-:W2:Y:S02]  /*d4f0*/  SHFL.BFLY PT, R7, R5, 0x1, 0x1f ;  /* 0x0c201f0005077f89 */ /* 0x000ea400000e0000 */
[----:B------:R3:W-:Y:S01]  /*d500*/  MUFU.EX2 R241, R0 ;  /* 0x0000000000f17308 */ /* 0x0007e20000000800 */
[----:B-1----:R-:W-:-:S07]  /*d510*/  FFMA.FTZ R6, R12, c[0x0][0x2d0], -R3 ;  /* 0x0000b4000c067a23 */ /* 0x002fce0000010803 */
[----:B------:R-:W1:Y:S01]  /*d520*/  MUFU.EX2 R244, R6 ;  /* 0x0000000600f47308 */ /* 0x000e620000000800 */
[----:B---3--:R-:W-:-:S07]  /*d530*/  FFMA.FTZ R0, R10, c[0x0][0x2d0], -R3 ;  /* 0x0000b4000a007a23 */ /* 0x008fce0000010803 */
[----:B------:R3:W4:Y:S01]  /*d540*/  MUFU.EX2 R239, R0 ;  /* 0x0000000000ef7308 */ /* 0x0007220000000800 */
[----:B--2---:R-:W-:Y:S01]  /*d550*/  FMNMX.FTZ R109, R5, R7, !PT ;  /* 0x00000007056d7209 */ /* 0x004fe20007810000 */
[----:B------:R-:W-:Y:S01]  /*d560*/  FFMA.FTZ R5, R26, c[0x0][0x2d0], -R4 ;  /* 0x0000b4001a057a23 */ /* 0x000fe20000010804 */
[----:B-1----:R-:W-:-:S05]  /*d570*/  F2FP.PACK_AB R10, R244, R243 ;  /* 0x000000f3f40a723e */ /* 0x002fca00000000ff */
[----:B------:R-:W-:Y:S01]  /*d580*/  MUFU.EX2 R228, R5 ;  /* 0x0000000500e47308 */ /* 0x000fe20000000800 */
[----:B---3--:R-:W-:Y:S01]  /*d590*/  FMUL.FTZ R0, R2, c[0x0][0x2d0] ;  /* 0x0000b40002007a20 */ /* 0x008fe20000410000 */
[----:B----4-:R-:W-:-:S04]  /*d5a0*/  F2FP.PACK_AB R8, R239, R241 ;  /* 0x000000f1ef08723e */ /* 0x010fc800000000ff */
[----:B------:R-:W-:Y:S02]  /*d5b0*/  FSEL R0, R0, RZ, P0 ;  /* 0x000000ff00007208 */ /* 0x000fe40000000000 */
        /* <DEDUP_REMOVED lines=28> */
[C---:B------:R-:W-:Y:S08]  /*d780*/  HMMA.16816.F32 R52, R8.reuse, R30, RZ ;  /* 0x0000001e0834723c */ /* 0x040ff000000018ff */
[----:B------:R-:W-:Y:S01]  /*d790*/  HMMA.16816.F32 R44, R8, R42, RZ ;  /* 0x0000002a082c723c */ /* 0x000fe200000018ff */
[----:B--2---:R-:W-:-:S04]  /*d7a0*/  FFMA.FTZ R6, R33, c[0x0][0x2d0], -R5 ;  /* 0x0000b40021067a23 */ /* 0x004fc80000010805 */
[----:B------:R2:W3:Y:S02]  /*d7b0*/  MUFU.EX2 R7, R6 ;  /* 0x0000000600077308 */ /* 0x0004e40000000800 */
[----:B--2---:R-:W-:Y:S01]  /*d7c0*/  FFMA.FTZ R6, R34, c[0x0][0x2d0], -R5 ;  /* 0x0000b40022067a23 */ /* 0x004fe20000010805 */
[----:B---3--:R-:W-:-:S05]  /*d7d0*/  F2FP.PACK_AB R13, R7, R226 ;  /* 0x000000e2070d723e */ /* 0x008fca00000000ff */
[----:B------:R2:W-:Y:S02]  /*d7e0*/  MUFU.EX2 R225, R6 ;  /* 0x0000000600e17308 */ /* 0x0005e40000000800 */
[----:B--2---:R-:W-:Y:S02]  /*d7f0*/  FFMA.FTZ R6, R35, c[0x0][0x2d0], -R5 ;  /* 0x0000b40023067a23 */ /* 0x004fe40000010805 */
[----:B------:R-:W2:Y:S04]  /*d800*/  LDSM.16.MT88.4 R32, [R203+0x800] ;  /* 0x00080000cb20783b */ /* 0x000ea80000004200 */
[----:B------:R3:W4:Y:S02]  /*d810*/  MUFU.EX2 R227, R6 ;  /* 0x0000000600e37308 */ /* 0x0007240000000800 */
[----:B---3--:R-:W-:Y:S01]  /*d820*/  FFMA.FTZ R6, R36, c[0x0][0x2d0], -R3 ;  /* 0x0000b40024067a23 */ /* 0x008fe20000010803 */
[----:B----4-:R-:W-:-:S05]  /*d830*/  F2FP.PACK_AB R15, R227, R225 ;  /* 0x000000e1e30f723e */ /* 0x010fca00000000ff */
[----:B------:R3:W-:Y:S02]  /*d840*/  MUFU.EX2 R230, R6 ;  /* 0x0000000600e67308 */ /* 0x0007e40000000800 */
[C---:B------:R-:W-:Y:S08]  /*d850*/  HMMA.16816.F32 R84, R12.reuse, R16, RZ ;  /* 0x000000100c54723c */ /* 0x040ff000000018ff */
[----:B------:R-:W-:Y:S01]  /*d860*/  HMMA.16816.F32 R92, R12, R18, RZ ;  /* 0x000000120c5c723c */ /* 0x000fe200000018ff */
[----:B------:R-:W4:Y:S01]  /*d870*/  LDSM.16.MT88.4 R16, [R201+0x800] ;  /* 0x00080000c910783b */ /* 0x000f220000004200 */
[----:B---3--:R-:W-:-:S04]  /*d880*/  FFMA.FTZ R6, R37, c[0x0][0x2d0], -R3 ;  /* 0x0000b40025067a23 */ /* 0x008fc80000010803 */
[----:B------:R3:W5:Y:S02]  /*d890*/  MUFU.EX2 R234, R6 ;  /* 0x0000000600ea7308 */ /* 0x0007640000000800 */
[C---:B------:R-:W-:Y:S08]  /*d8a0*/  HMMA.16816.F32 R80, R12.reuse, R20, RZ ;  /* 0x000000140c50723c */ /* 0x040ff000000018ff */
[----:B------:R-:W-:Y:S01]  /*d8b0*/  HMMA.16816.F32 R116, R12, R22, RZ ;  /* 0x000000160c74723c */ /* 0x000fe200000018ff */
[----:B---3--:R-:W-:-:S07]  /*d8c0*/  FFMA.FTZ R6, R38, c[0x0][0x2d0], -R3 ;  /* 0x0000b40026067a23 */ /* 0x008fce0000010803 */
[C---:B------:R-:W-:Y:S01]  /*d8d0*/  HMMA.16816.F32 R20, R12.reuse, R40, RZ ;  /* 0x000000280c14723c */ /* 0x040fe200000018ff */
[----:B-----5:R-:W-:Y:S01]  /*d8e0*/  F2FP.PACK_AB R8, R234, R230 ;  /* 0x000000e6ea08723e */ /* 0x020fe200000000ff */
[----:B------:R3:W-:Y:S06]  /*d8f0*/  MUFU.EX2 R233, R6 ;  /* 0x0000000600e97308 */ /* 0x0007ec0000000800 */
[C---:B------:R-:W-:Y:S08]  /*d900*/  HMMA.16816.F32 R100, R12.reuse, R42, RZ ;  /* 0x0000002a0c64723c */ /* 0x040ff000000018ff */
[----:B------:R-:W-:Y:S01]  /*d910*/  HMMA.16816.F32 R120, R12, R30, RZ ;  /* 0x0000001e0c78723c */ /* 0x000fe200000018ff */
[----:B---3--:R-:W-:-:S02]  /*d920*/  FFMA.FTZ R6, R39, c[0x0][0x2d0], -R3 ;  /* 0x0000b40027067a23 */ /* 0x008fc40000010803 */
[----:B------:R-:W3:Y:S02]  /*d930*/  LDSM.16.MT88.4 R36, [R204+0x800] ;  /* 0x00080000cc24783b */ /* 0x000ee40000004200 */
[----:B------:R5:W1:Y:S02]  /*d940*/  MUFU.EX2 R232, R6 ;  /* 0x0000000600e87308 */ /* 0x000a640000000800 */
[----:B-----5:R-:W-:Y:S01]  /*d950*/  FFMA.FTZ R6, R72, c[0x0][0x2d0], -R0 ;  /* 0x0000b40048067a23 */ /* 0x020fe20000010800 */
[----:B-1----:R-:W-:-:S05]  /*d960*/  F2FP.PACK_AB R10, R232, R233 ;  /* 0x000000e9e80a723e */ /* 0x002fca00000000ff */
[----:B------:R1:W-:Y:S02]  /*d970*/  MUFU.EX2 R222, R6 ;  /* 0x0000000600de7308 */ /* 0x0003e40000000800 */
[----:B-1----:R-:W-:-:S06]  /*d980*/  FFMA.FTZ R6, R73, c[0x0][0x2d0], -R0 ;  /* 0x0000b40049067a23 */ /* 0x002fcc0000010800 */
[----:B------:R1:W5:Y:S02]  /*d990*/  MUFU.EX2 R221, R6 ;  /* 0x0000000600dd7308 */ /* 0x0003640000000800 */
[--C-:B-1----:R-:W-:Y:S01]  /*d9a0*/  FFMA.FTZ R6, R74, c[0x0][0x2d0], -R0.reuse ;  /* 0x0000b4004a067a23 */ /* 0x102fe20000010800 */
[----:B-----5:R-:W-:Y:S01]  /*d9b0*/  F2FP.PACK_AB R9, R221, R222 ;  /* 0x000000dedd09723e */ /* 0x020fe200000000ff */
[----:B------:R-:W-:Y:S01]  /*d9c0*/  HMMA.16816.F32 R72, R12, R28, RZ ;  /* 0x0000001c0c48723c */ /* 0x000fe200000018ff */
[----:B------:R-:W-:Y:S03]  /*d9d0*/  LDSM.16.MT88.4 R12, [R200+0x1000] ;  /* 0x00100000c80c783b */ /* 0x000fe60000004200 */
[----:B------:R1:W-:Y:S01]  /*d9e0*/  MUFU.EX2 R224, R6 ;  /* 0x0000000600e07308 */ /* 0x0003e20000000800 */
[----:B------:R-:W-:Y:S01]  /*d9f0*/  LDSM.16.MT88.4 R28, [R201+0x1000] ;  /* 0x00100000c91c783b */ /* 0x000fe20000004200 */
[----:B-1----:R-:W-:-:S06]  /*da00*/  FFMA.FTZ R6, R88, c[0x0][0x2d0], -R0 ;  /* 0x0000b40058067a23 */ /* 0x002fcc0000010800 */
[----:B------:R1:W5:Y:S02]  /*da10*/  MUFU.EX2 R223, R6 ;  /* 0x0000000600df7308 */ /* 0x0003640000000800 */
[----:B-1----:R-:W-:Y:S01]  /*da20*/  FFMA.FTZ R6, R89, c[0x0][0x2d0], -R4 ;  /* 0x0000b40059067a23 */ /* 0x002fe20000010804 */
[----:B-----5:R-:W-:-:S05]  /*da30*/  F2FP.PACK_AB R11, R223, R224 ;  /* 0x000000e0df0b723e */ /* 0x020fca00000000ff */
[----:B------:R1:W-:Y:S02]  /*da40*/  MUFU.EX2 R192, R6 ;  /* 0x0000000600c07308 */ /* 0x0003e40000000800 */
[C---:B------:R-:W-:Y:S08]  /*da50*/  HMMA.16816.F32 R104, R8.reuse, R24, R76 ;  /* 0x000000180868723c */ /* 0x040ff0000000184c */
[----:B--2---:R-:W-:Y:S01]  /*da60*/  HMMA.16816.F32 R76, R8, R32, R48 ;  /* 0x00000020084c723c */ /* 0x004fe20000001830 */
[----:B-1----:R-:W-:-:S04]  /*da70*/  FFMA.FTZ R6, R90, c[0x0][0x2d0], -R4 ;  /* 0x0000b4005a067a23 */ /* 0x002fc80000010804 */
[----:B------:R1:W2:Y:S03]  /*da80*/  MUFU.EX2 R191, R6 ;  /* 0x0000000600bf7308 */ /* 0x0002a60000000800 */
[C---:B------:R-:W-:Y:S08]  /*da90*/  HMMA.16816.F32 R68, R8.reuse, R26, R68 ;  /* 0x0000001a0844723c */ /* 0x040ff00000001844 */
[----:B------:R-:W-:Y:S01]  /*daa0*/  HMMA.16816.F32 R44, R8, R34, R44 ;  /* 0x00000022082c723c */ /* 0x000fe2000000182c */
[----:B-1----:R-:W-:-:S07]  /*dab0*/  FFMA.FTZ R6, R91, c[0x0][0x2d0], -R4 ;  /* 0x0000b4005b067a23 */ /* 0x002fce0000010804 */
[----:B----4-:R-:W-:Y:S01]  /*dac0*/  HMMA.16816.F32 R88, R8, R16, R56 ;  /* 0x000000100858723c */ /* 0x010fe20000001838 */
[----:B------:R1:W-:Y:S02]  /*dad0*/  MUFU.EX2 R196, R6 ;  /* 0x0000000600c47308 */ /* 0x0003e40000000800 */
[----:B-1----:R-:W-:-:S05]  /*dae0*/  FFMA.FTZ R6, R96, c[0x0][0x2d0], -R4 ;  /* 0x0000b40060067a23 */ /* 0x002fca0000010804 */
[C---:B---3--:R-:W-:Y:S01]  /*daf0*/  HMMA.16816.F32 R96, R8.reuse, R36, R64 ;  /* 0x000000240860723c */ /* 0x048fe20000001840 */
        /* <DEDUP_REMOVED lines=41> */
[--C-:B---3--:R-:W-:Y:S01]  /*dd90*/  FFMA.FTZ R6, R131, c[0x0][0x2d0], -R0.reuse ;  /* 0x0000b40083067a23 */ /* 0x108fe20000010800 */
[----:B----4-:R-:W-:Y:S01]  /*dda0*/  F2FP.PACK_AB R9, R173, R174 ;  /* 0x000000aead09723e */ /* 0x010fe200000000ff */
[----:B------:R-:W-:Y:S04]  /*ddb0*/  LDSM.16.MT88.4 R128, [R200+0x2000] ;  /* 0x00200000c880783b */ /* 0x000fe80000004200 */
        /* <DEDUP_REMOVED lines=17> */
[----:B-1----:R-:W-:-:S04]  /*ded0*/  FFMA.FTZ R6, R134, c[0x0][0x2d0], -R4 ;  /* 0x0000b40086067a23 */ /* 0x002fc80000010804 */
        /* <DEDUP_REMOVED lines=24> */
[----:B-1----:R-:W-:-:S07]  /*e060*/  FFMA.FTZ R6, R149, c[0x0][0x2d0], -R3 ;  /* 0x0000b40095067a23 */ /* 0x002fce0000010803 */
        /* <DEDUP_REMOVED lines=12> */
[----:B-1----:R-:W-:Y:S02]  /*e130*/  FFMA.FTZ R6, R147, c[0x0][0x2d0], -R3 ;  /* 0x0000b40093067a23 */ /* 0x002fe40000010803 */
[----:B------:R-:W1:Y:S04]  /*e140*/  LDSM.16.MT88.4 R144, [R204+0x2000] ;  /* 0x00200000cc90783b */ /* 0x000e680000004200 */
[----:B------:R4:W2:Y:S02]  /*e150*/  MUFU.EX2 R157, R6 ;  /* 0x00000006009d7308 */ /* 0x0008a40000000800 */
[----:B----4-:R-:W-:Y:S01]  /*e160*/  FFMA.FTZ R6, R156, c[0x0][0x2d0], -R0 ;  /* 0x0000b4009c067a23 */ /* 0x010fe20000010800 */
[----:B--2---:R-:W-:-:S05]  /*e170*/  F2FP.PACK_AB R10, R157, R158 ;  /* 0x0000009e9d0a723e */ /* 0x004fca00000000ff */
[----:B------:R2:W-:Y:S02]  /*e180*/  MUFU.EX2 R156, R6 ;  /* 0x00000006009c7308 */ /* 0x0005e40000000800 */
[----:B--2---:R-:W-:Y:S02]  /*e190*/  FFMA.FTZ R6, R176, c[0x0][0x2d0], -R0 ;  /* 0x0000b400b0067a23 */ /* 0x004fe40000010800 */
[----:B------:R-:W-:-:S04]  /*e1a0*/  IMAD.MOV.U32 R176, RZ, RZ, R138 ;  /* 0x000000ffffb07224 */ /* 0x000fc800078e008a */
[----:B------:R2:W4:Y:S02]  /*e1b0*/  MUFU.EX2 R114, R6 ;  /* 0x0000000600727308 */ /* 0x0005240000000800 */
[----:B--2---:R-:W-:Y:S01]  /*e1c0*/  FFMA.FTZ R6, R153, c[0x0][0x2d0], -R0 ;  /* 0x0000b40099067a23 */ /* 0x004fe20000010800 */
[----:B----4-:R-:W-:-:S05]  /*e1d0*/  F2FP.PACK_AB R9, R114, R156 ;  /* 0x0000009c7209723e */ /* 0x010fca00000000ff */
[----:B------:R2:W-:Y:S02]  /*e1e0*/  MUFU.EX2 R112, R6 ;  /* 0x0000000600707308 */ /* 0x0005e40000000800 */
[----:B--2---:R-:W-:-:S06]  /*e1f0*/  FFMA.FTZ R6, R136, c[0x0][0x2d0], -R0 ;  /* 0x0000b40088067a23 */ /* 0x004fcc0000010800 */
[----:B------:R2:W4:Y:S02]  /*e200*/  MUFU.EX2 R113, R6 ;  /* 0x0000000600717308 */ /* 0x0005240000000800 */
[----:B--2---:R-:W-:Y:S01]  /*e210*/  FFMA.FTZ R6, R175, c[0x0][0x2d0], -R4 ;  /* 0x0000b400af067a23 */ /* 0x004fe20000010804 */
[----:B----4-:R-:W-:-:S05]  /*e220*/  F2FP.PACK_AB R11, R113, R112 ;  /* 0x00000070710b723e */ /* 0x010fca00000000ff */
[----:B------:R2:W4:Y:S02]  /*e230*/  MUFU.EX2 R111, R6 ;  /* 0x00000006006f7308 */ /* 0x0005240000000800 */
[C---:B------:R-:W-:Y:S08]  /*e240*/  HMMA.16816.F32 R124, R8.reuse, R26, R76 ;  /* 0x0000001a087c723c */ /* 0x040ff0000000184c */
[----:B---3--:R-:W-:Y:S01]  /*e250*/  HMMA.16816.F32 R140, R8, R22, R72 ;  /* 0x00000016088c723c */ /* 0x008fe20000001848 */
[----:B--2---:R-:W-:-:S04]  /*e260*/  FFMA.FTZ R6, R154, c[0x0][0x2d0], -R4 ;  /* 0x0000b4009a067a23 */ /* 0x004fc80000010804 */
[----:B------:R2:W-:Y:S03]  /*e270*/  MUFU.EX2 R81, R6 ;  /* 0x0000000600517308 */ /* 0x0005e60000000800 */
[C---:B------:R-:W-:Y:S08]  /*e280*/  HMMA.16816.F32 R104, R8.reuse, R24, R104 ;  /* 0x000000180868723c */ /* 0x040ff00000001868 */
[----:B-----5:R-:W-:Y:S01]  /*e290*/  HMMA.16816.F32 R88, R8, R16, R88 ;  /* 0x000000100858723c */ /* 0x020fe20000001858 */
[----:B--2---:R-:W-:-:S07]  /*e2a0*/  FFMA.FTZ R6, R155, c[0x0][0x2d0], -R4 ;  /* 0x0000b4009b067a23 */ /* 0x004fce0000010804 */
[C---:B------:R-:W-:Y:S01]  /*e2b0*/  HMMA.16816.F32 R68, R8.reuse, R18, R68 ;  /* 0x000000120844723c */ /* 0x040fe20000001844 */
[----:B------:R2:W-:Y:S07]  /*e2c0*/  MUFU.EX2 R80, R6 ;  /* 0x0000000600507308 */ /* 0x0005ee0000000800 */
[C---:B------:R-:W-:Y:S08]  /*e2d0*/  HMMA.16816.F32 R100, R8.reuse, R12, R100 ;  /* 0x0000000c0864723c */ /* 0x040ff00000001864 */
[----:B------:R-:W-:Y:S01]  /*e2e0*/  HMMA.16816.F32 R64, R8, R14, R64 ;  /* 0x0000000e0840723c */ /* 0x000fe20000001840 */
[----:B--2---:R-:W-:-:S02]  /*e2f0*/  FFMA.FTZ R6, R137, c[0x0][0x2d0], -R4 ;  /* 0x0000b40089067a23 */ /* 0x004fc40000010804 */
[----:B------:R-:W-:Y:S02]  /*e300*/  FFMA.FTZ R4, R181, c[0x0][0x2d0], -R4 ;  /* 0x0000b400b5047a23 */ /* 0x000fe40000010804 */
[----:B------:R2:W-:Y:S03]  /*e310*/  MUFU.EX2 R77, R6 ;  /* 0x00000006004d7308 */ /* 0x0005e60000000800 */
[----:B------:R-:W-:Y:S01]  /*e320*/  HMMA.16816.F32 R136, R8, R20, R96 ;  /* 0x000000140888723c */ /* 0x000fe20000001860 */
[----:B------:R-:W3:Y:S04]  /*e330*/  LDSM.16.MT88.4 R96, [R201+0x2000] ;  /* 0x00200000c960783b */ /* 0x000ee80000004200 */
[----:B------:R5:W-:Y:S02]  /*e340*/  MUFU.EX2 R74, R4 ;  /* 0x00000004004a7308 */ /* 0x000be40000000800 */
[----:B------:R-:W-:-:S02]  /*e350*/  F2FP.PACK_AB R8, R165, R167 ;  /* 0x000000a7a508723e */ /* 0x000fc400000000ff */
[----:B----4-:R-:W-:Y:S01]  /*e360*/  F2FP.PACK_AB R10, R111, R161 ;  /* 0x000000a16f0a723e */ /* 0x010fe200000000ff */
[----:B--2---:R-:W-:-:S04]  /*e370*/  FFMA.FTZ R6, R198, c[0x0][0x2d0], -R5 ;  /* 0x0000b400c6067a23 */ /* 0x004fc80000010805 */
[----:B------:R2:W-:Y:S01]  /*e380*/  MUFU.EX2 R76, R6 ;  /* 0x00000006004c7308 */ /* 0x0005e20000000800 */
[----:B-----5:R-:W-:-:S07]  /*e390*/  FFMA.FTZ R4, R195, c[0x0][0x2d0], -R3 ;  /* 0x0000b400c3047a23 */ /* 0x020fce0000010803 */
[----:B------:R4:W-:Y:S01]  /*e3a0*/  MUFU.EX2 R56, R4 ;  /* 0x0000000400387308 */ /* 0x0009e20000000800 */
[----:B--2---:R-:W-:-:S07]  /*e3b0*/  FFMA.FTZ R6, R217, c[0x0][0x2d0], -R5 ;  /* 0x0000b400d9067a23 */ /* 0x004fce0000010805 */
[----:B------:R2:W5:Y:S01]  /*e3c0*/  MUFU.EX2 R73, R6 ;  /* 0x0000000600497308 */ /* 0x0005620000000800 */
[----:B----4-:R-:W-:-:S07]  /*e3d0*/  FFMA.FTZ R4, R197, c[0x0][0x2d0], -R3 ;  /* 0x0000b400c5047a23 */ /* 0x010fce0000010803 */
[----:B------:R4:W1:Y:S01]  /*e3e0*/  MUFU.EX2 R58, R4 ;  /* 0x00000004003a7308 */ /* 0x0008620000000800 */
[----:B--2---:R-:W-:Y:S01]  /*e3f0*/  FFMA.FTZ R6, R150, c[0x0][0x2d0], -R5 ;  /* 0x0000b40096067a23 */ /* 0x004fe20000010805 */
[----:B-----5:R-:W-:-:S06]  /*e400*/  F2FP.PACK_AB R9, R73, R76 ;  /* 0x0000004c4909723e */ /* 0x020fcc00000000ff */
[----:B------:R2:W-:Y:S01]  /*e410*/  MUFU.EX2 R72, R6 ;  /* 0x0000000600487308 */ /* 0x0005e20000000800 */
[--C-:B----4-:R-:W-:Y:S02]  /*e420*/  FFMA.FTZ R4, R193, c[0x0][0x2d0], -R3.reuse ;  /* 0x0000b400c1047a23 */ /* 0x110fe40000010803 */
[----:B------:R-:W-:-:S05]  /*e430*/  FFMA.FTZ R3, R188, c[0x0][0x2d0], -R3 ;  /* 0x0000b400bc037a23 */ /* 0x000fca0000010803 */
[----:B------:R4:W-:Y:S01]  /*e440*/  MUFU.EX2 R57, R4 ;  /* 0x0000000400397308 */ /* 0x0009e20000000800 */
[----:B--2---:R-:W-:Y:S01]  /*e450*/  FFMA.FTZ R6, R152, c[0x0][0x2d0], -R5 ;  /* 0x0000b40098067a23 */ /* 0x004fe20000010805 */
[----:B-1----:R-:W-:-:S06]  /*e460*/  F2FP.PACK_AB R152, R58, R56 ;  /* 0x000000383a98723e */ /* 0x002fcc00000000ff */
[----:B------:R-:W1:Y:S01]  /*e470*/  MUFU.EX2 R59, R6 ;  /* 0x00000006003b7308 */ /* 0x000e620000000800 */
[----:B----4-:R-:W-:-:S04]  /*e480*/  FADD.FTZ R4, R241, R239 ;  /* 0x000000eff1047221 */ /* 0x010fc80000010000 */
[----:B------:R-:W-:Y:S01]  /*e490*/  FADD.FTZ R4, R243, R4 ;  /* 0x00000004f3047221 */ /* 0x000fe20000010000 */
[----:B-1----:R-:W-:-:S07]  /*e4a0*/  F2FP.PACK_AB R11, R59, R72 ;  /* 0x000000483b0b723e */ /* 0x002fce00000000ff */
[C---:B------:R-:W-:Y:S01]  /*e4b0*/  HMMA.16816.F32 R60, R8.reuse, R24, R60 ;  /* 0x00000018083c723c */ /* 0x040fe2000000183c */
[----:B------:R1:W2:Y:S07]  /*e4c0*/  MUFU.EX2 R25, R3 ;  /* 0x0000000300197308 */ /* 0x0002ae0000000800 */
[C---:B------:R-:W-:Y:S08]  /*e4d0*/  HMMA.16816.F32 R32, R8.reuse, R22, R32 ;  /* 0x000000160820723c */ /* 0x040ff00000001820 */
[----:B------:R-:W-:Y:S01]  /*e4e0*/  HMMA.16816.F32 R48, R8, R20, R48 ;  /* 0x000000140830723c */ /* 0x000fe20000001830 */
[----:B-1----:R-:W-:Y:S01]  /*e4f0*/  FFMA.FTZ R3, R187, c[0x0][0x2d0], -R0 ;  /* 0x0000b400bb037a23 */ /* 0x002fe20000010800 */
[----:B--2---:R-:W-:-:S03]  /*e500*/  F2FP.PACK_AB R154, R25, R57 ;  /* 0x00000039199a723e */ /* 0x004fc600000000ff */
[----:B------:R1:W-:Y:S03]  /*e510*/  MUFU.EX2 R24, R3 ;  /* 0x0000000300187308 */ /* 0x0003e60000000800 */
[C---:B------:R-:W-:Y:S08]  /*e520*/  HMMA.16816.F32 R44, R8.reuse, R12, R44 ;  /* 0x0000000c082c723c */ /* 0x040ff0000000182c */
[----:B------:R-:W-:Y:S01]  /*e530*/  HMMA.16816.F32 R52, R8, R26, R52 ;  /* 0x0000001a0834723c */ /* 0x000fe20000001834 */
[----:B-1----:R-:W-:-:S07]  /*e540*/  FFMA.FTZ R3, R189, c[0x0][0x2d0], -R0 ;  /* 0x0000b400bd037a23 */ /* 0x002fce0000010800 */
[C---:B------:R-:W-:Y:S01]  /*e550*/  HMMA.16816.F32 R40, R8.reuse, R16, R40 ;  /* 0x000000100828723c */ /* 0x040fe20000001828 */
[----:B------:R1:W2:Y:S07]  /*e560*/  MUFU.EX2 R22, R3 ;  /* 0x0000000300167308 */ /* 0x0002ae0000000800 */
[C---:B------:R-:W-:Y:S01]  /*e570*/  HMMA.16816.F32 R28, R8.reuse, R18, R28 ;  /* 0x00000012081c723c */ /* 0x040fe2000000181c */
[----:B------:R-:W4:Y:S07]  /*e580*/  LDSM.16.MT88.4 R16, [R203+0x2000] ;  /* 0x00200000cb10783b */ /* 0x000f2e0000004200 */
[----:B------:R-:W-:Y:S01]  /*e590*/  HMMA.16816.F32 R36, R8, R14, R36 ;  /* 0x0000000e0824723c */ /* 0x000fe20000001824 */
[--C-:B-1----:R-:W-:Y:S01]  /*e5a0*/  FFMA.FTZ R3, R194, c[0x0][0x2d0], -R0.reuse ;  /* 0x0000b400c2037a23 */ /* 0x102fe20000010800 */
[----:B--2---:R-:W-:Y:S01]  /*e5b0*/  F2FP.PACK_AB R153, R22, R24 ;  /* 0x000000181699723e */ /* 0x004fe200000000ff */
[----:B------:R-:W-:-:S02]  /*e5c0*/  FFMA.FTZ R0, R199, c[0x0][0x2d0], -R0 ;  /* 0x0000b400c7007a23 */ /* 0x000fc40000010800 */
[----:B------:R1:W-:Y:S08]  /*e5d0*/  MUFU.EX2 R21, R3 ;  /* 0x0000000300157308 */ /* 0x0003f00000000800 */
[----:B------:R2:W5:Y:S01]  /*e5e0*/  MUFU.EX2 R20, R0 ;  /* 0x0000000000147308 */ /* 0x0005620000000800 */
[----:B-1----:R-:W-:-:S04]  /*e5f0*/  FADD.FTZ R3, R242, R229 ;  /* 0x000000e5f2037221 */ /* 0x002fc80000010000 */
[----:B------:R-:W-:Y:S02]  /*e600*/  FADD.FTZ R6, R228, R3 ;  /* 0x00000003e4067221 */ /* 0x000fe40000010000 */
[----:B--2---:R-:W-:Y:S01]  /*e610*/  FFMA.FTZ R0, R216, c[0x0][0x2d0], -R5 ;  /* 0x0000b400d8007a23 */ /* 0x004fe20000010805 */
[----:B-----5:R-:W-:-:S03]  /*e620*/  F2FP.PACK_AB R155, R20, R21 ;  /* 0x00000015149b723e */ /* 0x020fc600000000ff */
[----:B------:R1:W-:Y:S04]  /*e630*/  MUFU.EX2 R12, R0 ;  /* 0x00000000000c7308 */ /* 0x0003e80000000800 */
[C---:B------:R-:W-:Y:S07]  /*e640*/  HMMA.16816.F32 R116, R152.reuse, R128, R104 ;  /* 0x000000809874723c */ /* 0x040fee0000001868 */
[----:B------:R-:W-:Y:S01]  /*e650*/  F2FP.PACK_AB R104, R80, R81 ;  /* 0x000000515068723e */ /* 0x000fe200000000ff */
[----:B------:R-:W-:Y:S01]  /*e660*/  HMMA.16816.F32 R124, R152, R130, R124 ;  /* 0x00000082987c723c */ /* 0x000fe2000000187c */
[----:B------:R-:W-:Y:S01]  /*e670*/  F2FP.PACK_AB R106, R74, R77 ;  /* 0x0000004d4a6a723e */ /* 0x000fe200000000ff */
[----:B-1----:R-:W-:-:S04]  /*e680*/  FFMA.FTZ R0, R218, c[0x0][0x2d0], -R5 ;  /* 0x0000b400da007a23 */ /* 0x002fc80000010805 */
[----:B------:R1:W2:Y:S02]  /*e690*/  MUFU.EX2 R9, R0 ;  /* 0x0000000000097308 */ /* 0x0002a40000000800 */
[C---:B------:R-:W-:Y:S08]  /*e6a0*/  HMMA.16816.F32 R136, R152.reuse, R144, R136 ;  /* 0x000000909888723c */ /* 0x040ff00000001888 */
[----:B------:R-:W-:Y:S01]  /*e6b0*/  HMMA.16816.F32 R140, R152, R146, R140 ;  /* 0x00000092988c723c */ /* 0x000fe2000000188c */
[----:B-1----:R-:W-:Y:S01]  /*e6c0*/  FFMA.FTZ R0, R219, c[0x0][0x2d0], -R5 ;  /* 0x0000b400db007a23 */ /* 0x002fe20000010805 */
[----:B--2---:R-:W-:-:S06]  /*e6d0*/  F2FP.PACK_AB R105, R9, R12 ;  /* 0x0000000c0969723e */ /* 0x004fcc00000000ff */
[C---:B---3--:R-:W-:Y:S01]  /*e6e0*/  HMMA.16816.F32 R88, R152.reuse, R96, R88 ;  /* 0x000000609858723c */ /* 0x048fe20000001858 */
        /* <DEDUP_REMOVED lines=95> */
.L_x_314:
[----:B------:R-:W-:Y:S04]  /*ece0*/  DEPBAR.LE SB0, 0x0 ;  /* 0x000080000000791a */ /* 0x000fe80000000000 */
[----:B------:R-:W-:Y:S01]  /*ecf0*/  WARPSYNC 0xffffffff ;  /* 0xffffffff00007948 */ /* 0x000fe20003800000 */
[----:B------:R-:W-:Y:S01]  /*ed00*/  BAR.SYNC.DEFER_BLOCKING 0x0 ;  /* 0x0000000000007b1d */ /* 0x000fe20000010000 */
[----:B------:R-:W-:Y:S01]  /*ed10*/  SHF.R.S32.HI R2, RZ, 0x1f, R216 ;  /* 0x0000001fff027819 */ /* 0x000fe200000114d8 */
[----:B------:R-:W-:Y:S01]  /*ed20*/  IMAD.WIDE.U32 R68, R216, c[0x0][0x208], RZ ;  /* 0x00008200d8447a25 */ /* 0x000fe200078e00ff */
[----:B------:R-:W-:Y:S02]  /*ed30*/  MOV R72, R248 ;  /* 0x000000f800487202 */ /* 0x000fe40000000f00 */
[----:B------:R-:W-:Y:S01]  /*ed40*/  MOV R73, R252 ;  /* 0x000000fc00497202 */ /* 0x000fe20000000f00 */
[----:B------:R-:W-:Y:S01]  /*ed50*/  IMAD R2, R2, c[0x0][0x208], RZ ;  /* 0x0000820002027a24 */ /* 0x000fe200078e02ff */
[----:B------:R-:W-:Y:S02]  /*ed60*/  MOV R110, c[0x0][0x208] ;  /* 0x00008200006e7a02 */ /* 0x000fe40000000f00 */
[----:B------:R-:W-:Y:S01]  /*ed70*/  MOV R74, 0x5 ;  /* 0x00000005004a7802 */ /* 0x000fe20000000f00 */
[----:B------:R-:W-:Y:S01]  /*ed80*/  IMAD R2, R216, c[0x0][0x20c], R2 ;  /* 0x00008300d8027a24 */ /* 0x000fe200078e0202 */
[----:B------:R-:W-:Y:S01]  /*ed90*/  SHF.L.U32 R190, R110, 0x5, RZ ;  /* 0x000000056ebe7819 */ /* 0x000fe200000006ff */
[----:B------:R-:W-:Y:S01]  /*eda0*/  IMAD.WIDE.U32 R72, R68, 0x50, R72 ;  /* 0x0000005044487825 */ /* 0x000fe200078e0048 */
[----:B------:R-:W-:Y:S02]  /*edb0*/  SHF.L.U64.HI R110, R110, R74, c[0x0][0x20c] ;  /* 0x000083006e6e7619 */ /* 0x000fe4000001024a */
[----:B------:R-:W-:Y:S02]  /*edc0*/  IADD3 R2, R69, R2, RZ ;  /* 0x0000000245027210 */ /* 0x000fe40007ffe0ff */
[----:B------:R-:W-:Y:S03]  /*edd0*/  LEA R112, P0, R72, c[0x0][0x1f8], 0x1 ;  /* 0x00007e0048707a11 */ /* 0x000fe600078008ff */
[----:B------:R-:W-:Y:S01]  /*ede0*/  IMAD R2, R2, 0x50, RZ ;  /* 0x0000005002027824 */ /* 0x000fe200078e02ff */
[----:B------:R-:W-:Y:S04]  /*edf0*/  LDSM.16.M88.4 R80, [R206] ;  /* 0x00000000ce50783b */ /* 0x000fe80000000200 */
[----:B------:R-:W-:Y:S04]  /*ee00*/  IADD3 R2, R73, R2, RZ ;  /* 0x0000000249027210 */ /* 0x000fe80007ffe0ff */
[----:B------:R-:W-:Y:S02]  /*ee10*/  LEA.HI.X R113, R72, c[0x0][0x1fc], R2, 0x1, P0 ;  /* 0x00007f0048717a11 */ /* 0x000fe400000f0c02 */
[----:B------:R-:W-:Y:S01]  /*ee20*/  IADD3 R108, P0, R112, R190, RZ ;  /* 0x000000be706c7210 */ /* 0x000fe20007f1e0ff */
[----:B------:R-:W1:Y:S03]  /*ee30*/  LDSM.16.M88.4 R16, [R115] ;  /* 0x000000007310783b */ /* 0x000e660000000200 */
[----:B------:R-:W-:Y:S02]  /*ee40*/  IADD3.X R109, R113, R110, RZ, P0, !PT ;  /* 0x0000006e716d7210 */ /* 0x000fe400007fe4ff */
[----:B------:R-:W-:Y:S03]  /*ee50*/  IADD3 R188, P3, R108, R190, RZ ;  /* 0x000000be6cbc7210 */ /* 0x000fe60007f7e0ff */
[----:B------:R-:W2:Y:S01]  /*ee60*/  LDSM.16.M88.4 R76, [R206+0x2000] ;  /* 0x00200000ce4c783b */ /* 0x000ea20000000200 */
[----:B------:R-:W-:Y:S07]  /*ee70*/  IADD3.X R189, R109, R110, RZ, P3, !PT ;  /* 0x0000006e6dbd7210 */ /* 0x000fee0001ffe4ff */
[----:B------:R-:W3:Y:S08]  /*ee80*/  LDSM.16.M88.4 R32, [R115+0x800] ;  /* 0x000800007320783b */ /* 0x000ef00000000200 */
[----:B------:R-:W4:Y:S08]  /*ee90*/  LDSM.16.M88.4 R48, [R115+0x1000] ;  /* 0x001000007330783b */ /* 0x000f300000000200 */
[----:B------:R-:W5:Y:S01]  /*eea0*/  LDSM.16.M88.4 R64, [R115+0x1800] ;  /* 0x001800007340783b */ /* 0x000f620000000200 */
[-C--:B-1----:R-:W-:Y:S07]  /*eeb0*/  HMMA.16816.F32 R4, R80, R16.reuse, RZ ;  /* 0x000000105004723c */ /* 0x082fee00000018ff */
[----:B------:R-:W1:Y:S01]  /*eec0*/  LDSM.16.M88.4 R156, [R115+0x2000] ;  /* 0x00200000739c783b */ /* 0x000e620000000200 */
[C---:B--2---:R-:W-:Y:S07]  /*eed0*/  HMMA.16816.F32 R8, R76.reuse, R16, RZ ;  /* 0x000000104c08723c */ /* 0x044fee00000018ff */
[----:B------:R-:W-:Y:S01]  /*eee0*/  LDSM.16.M88.4 R160, [R209] ;  /* 0x00000000d1a0783b */ /* 0x000fe20000000200 */
[-C--:B------:R-:W-:Y:S07]  /*eef0*/  HMMA.16816.F32 R12, R76, R18.reuse, RZ ;  /* 0x000000124c0c723c */ /* 0x080fee00000018ff */
[----:B------:R-:W2:Y:S01]  /*ef00*/  LDSM.16.M88.4 R164, [R210] ;  /* 0x00000000d2a4783b */ /* 0x000ea20000000200 */
[C---:B------:R-:W-:Y:S07]  /*ef10*/  HMMA.16816.F32 R16, R80.reuse, R18, RZ ;  /* 0x000000125010723c */ /* 0x040fee00000018ff */
[----:B------:R-:W1:Y:S01]  /*ef20*/  LDSM.16.M88.4 R168, [R209+0x2000] ;  /* 0x00200000d1a8783b */ /* 0x000e620000000200 */
[-C--:B---3--:R-:W-:Y:S07]  /*ef30*/  HMMA.16816.F32 R20, R80, R32.reuse, RZ ;  /* 0x000000205014723c */ /* 0x088fee00000018ff */
[----:B------:R-:W3:Y:S01]  /*ef40*/  LDSM.16.M88.4 R172, [R214] ;  /* 0x00000000d6ac783b */ /* 0x000ee20000000200 */
[C---:B------:R-:W-:Y:S07]  /*ef50*/  HMMA.16816.F32 R24, R76.reuse, R32, RZ ;  /* 0x000000204c18723c */ /* 0x040fee00000018ff */
[----:B------:R-:W1:Y:S01]  /*ef60*/  LDSM.16.M88.4 R176, [R213] ;  /* 0x00000000d5b0783b */ /* 0x000e620000000200 */
[-C--:B------:R-:W-:Y:S07]  /*ef70*/  HMMA.16816.F32 R28, R76, R34.reuse, RZ ;  /* 0x000000224c1c723c */ /* 0x080fee00000018ff */
[----:B------:R-:W1:Y:S01]  /*ef80*/  LDSM.16.M88.4 R180, [R212] ;  /* 0x00000000d4b4783b */ /* 0x000e620000000200 */
[C---:B------:R-:W-:Y:S07]  /*ef90*/  HMMA.16816.F32 R32, R80.reuse, R34, RZ ;  /* 0x000000225020723c */ /* 0x040fee00000018ff */
[----:B------:R-:W1:Y:S01]  /*efa0*/  LDSM.16.M88.4 R184, [R211] ;  /* 0x00000000d3b8783b */ /* 0x000e620000000200 */
[-C--:B----4-:R-:W-:Y:S07]  /*efb0*/  HMMA.16816.F32 R36, R80, R48.reuse, RZ ;  /* 0x000000305024723c */ /* 0x090fee00000018ff */
[----:B------:R-:W4:Y:S04]  /*efc0*/  LDL R217, [R1+0x8] ;  /* 0x0000080001d97983 */ /* 0x000f280000100800 */
[----:B------:R-:W-:Y:S01]  /*efd0*/  @!PT LDS RZ, [RZ] ;  /* 0x00000000fffff984 */ /* 0x000fe20000000800 */
[----:B------:R-:W-:Y:S01]  /*efe0*/  @!PT LDS RZ, [RZ] ;  /* 0x00000000fffff984 */ /* 0x000fe20000000800 */
[----:B------:R-:W-:Y:S01]  /*eff0*/  @!PT LDS RZ, [RZ] ;  /* 0x00000000fffff984 */ /* 0x000fe20000000800 */
[----:B------:R1:W-:Y:S01]  /*f000*/  LDGSTS.E.BYPASS.LTC128B.128 [R215+0x100], [R112.64], !P1 ;  /* 0x0010000070d77fae */ /* 0x0003e2000c901d48 */
[C---:B------:R-:W-:Y:S07]  /*f010*/  HMMA.16816.F32 R40, R76.reuse, R48, RZ ;  /* 0x000000304c28723c */ /* 0x040fee00000018ff */
[----:B------:R1:W-:Y:S01]  /*f020*/  LDGSTS.E.BYPASS.LTC128B.128 [R215+0x900], [R108.64], !P1 ;  /* 0x009000006cd77fae */ /* 0x0003e2000c901d48 */
[-C--:B------:R-:W-:Y:S07]  /*f030*/  HMMA.16816.F32 R44, R76, R50.reuse, RZ ;  /* 0x000000324c2c723c */ /* 0x080fee00000018ff */
[----:B------:R1:W-:Y:S01]  /*f040*/  LDGSTS.E.BYPASS.LTC128B.128 [R215+0x1100], [R188.64], !P1 ;  /* 0x01100000bcd77fae */ /* 0x0003e2000c901d48 */
[C---:B------:R-:W-:Y:S08]  /*f050*/  HMMA.16816.F32 R48, R80.reuse, R50, RZ ;  /* 0x000000325030723c */ /* 0x040ff000000018ff */
[-C--:B-----5:R-:W-:Y:S08]  /*f060*/  HMMA.16816.F32 R52, R80, R64.reuse, RZ ;  /* 0x000000405034723c */ /* 0x0a0ff000000018ff */
[C---:B------:R-:W-:Y:S08]  /*f070*/  HMMA.16816.F32 R56, R76.reuse, R64, RZ ;  /* 0x000000404c38723c */ /* 0x040ff000000018ff */
[-C--:B------:R-:W-:Y:S08]  /*f080*/  HMMA.16816.F32 R60, R76, R66.reuse, RZ ;  /* 0x000000424c3c723c */ /* 0x080ff000000018ff */
[C---:B------:R-:W-:Y:S08]  /*f090*/  HMMA.16816.F32 R64, R80.reuse, R66, RZ ;  /* 0x000000425040723c */ /* 0x040ff000000018ff */
[-C--:B-1----:R-:W-:Y:S08]  /*f0a0*/  HMMA.16816.F32 R68, R80, R156.reuse, RZ ;  /* 0x0000009c5044723c */ /* 0x082ff000000018ff */
[C---:B------:R-:W-:Y:S07]  /*f0b0*/  HMMA.16816.F32 R72, R76.reuse, R156, RZ ;  /* 0x0000009c4c48723c */ /* 0x040fee00000018ff */
[----:B------:R-:W-:Y:S01]  /*f0c0*/  IADD3 R156, P2, R188, R190, RZ ;  /* 0x000000bebc9c7210 */ /* 0x000fe20007f5e0ff */
[-C--:B------:R-:W-:Y:S04]  /*f0d0*/  HMMA.16816.F32 R76, R76, R158.reuse, RZ ;  /* 0x0000009e4c4c723c */ /* 0x080fe800000018ff */
[----:B------:R-:W-:Y:S02]  /*f0e0*/  IADD3.X R157, R189, R110, RZ, P2, !PT ;  /* 0x0000006ebd9d7210 */ /* 0x000fe400017fe4ff */
[----:B------:R-:W-:Y:S02]  /*f0f0*/  IADD3 R112, P0, R156, R190, RZ ;  /* 0x000000be9c707210 */ /* 0x000fe40007f1e0ff */
[----:B------:R-:W-:Y:S01]  /*f100*/  HMMA.16816.F32 R80, R80, R158, RZ ;  /* 0x0000009e5050723c */ /* 0x000fe200000018ff */
[----:B------:R1:W-:Y:S03]  /*f110*/  LDGSTS.E.BYPASS.LTC128B.128 [R215+0x1900], [R156.64], !P1 ;  /* 0x019000009cd77fae */ /* 0x0003e6000c901d48 */
[----:B------:R-:W-:Y:S02]  /*f120*/  IADD3.X R113, R157, R110, RZ, P0, !PT ;  /* 0x0000006e9d717210 */ /* 0x000fe400007fe4ff */
[C---:B------:R-:W-:Y:S02]  /*f130*/  ISETP.GT.AND P0, PT, R216.reuse, R247, PT ;  /* 0x000000f7d800720c */ /* 0x040fe40003f04270 */
[-C--:B--2---:R-:W-:Y:S01]  /*f140*/  HMMA.16816.F32 R4, R160, R164.reuse, R4 ;  /* 0x000000a4a004723c */ /* 0x084fe20000001804 */
[----:B------:R2:W-:Y:S04]  /*f150*/  LDGSTS.E.BYPASS.LTC128B.128 [R215+0x2100], [R112.64], !P1 ;  /* 0x0210000070d77fae */ /* 0x0005e8000c901d48 */
[----:B------:R-:W-:Y:S03]  /*f160*/  IADD3 R216, R216, -0x1, RZ ;  /* 0xffffffffd8d87810 */ /* 0x000fe60007ffe0ff */
[C---:B------:R-:W-:Y:S01]  /*f170*/  HMMA.16816.F32 R8, R168.reuse, R164, R8 ;  /* 0x000000a4a808723c */ /* 0x040fe20000001808 */
[----:B------:R-:W-:Y:S07]  /*f180*/  LDSM.16.M88.4 R188, [R205] ;  /* 0x00000000cdbc783b */ /* 0x000fee0000000200 */
[-C--:B------:R-:W-:Y:S01]  /*f190*/  HMMA.16816.F32 R12, R168, R166.reuse, R12 ;  /* 0x000000a6a80c723c */ /* 0x080fe2000000180c */
[----:B------:R-:W0:Y:S07]  /*f1a0*/  LDGDEPBAR ;  /* 0x00000000000079af */ /* 0x000e2e0000000000 */
[C---:B------:R-:W-:Y:S01]  /*f1b0*/  HMMA.16816.F32 R16, R160.reuse, R166, R16 ;  /* 0x000000a6a010723c */ /* 0x040fe20000001810 */
[----:B-1----:R-:W1:Y:S07]  /*f1c0*/  LDSM.16.M88.4 R156, [R207] ;  /* 0x00000000cf9c783b */ /* 0x002e6e0000000200 */
[-C--:B---3--:R-:W-:Y:S01]  /*f1d0*/  HMMA.16816.F32 R20, R160, R172.reuse, R20 ;  /* 0x000000aca014723c */ /* 0x088fe20000001814 */
[----:B------:R-:W3:Y:S07]  /*f1e0*/  LDSM.16.M88.4 R192, [R207+0x2000] ;  /* 0x00200000cfc0783b */ /* 0x000eee0000000200 */
[C---:B------:R-:W-:Y:S01]  /*f1f0*/  HMMA.16816.F32 R24, R168.reuse, R172, R24 ;  /* 0x000000aca818723c */ /* 0x040fe20000001818 */
[----:B------:R-:W5:Y:S07]  /*f200*/  LDSM.16.M88.4 R196, [R205+0x800] ;  /* 0x00080000cdc4783b */ /* 0x000f6e0000000200 */
[-C--:B------:R-:W-:Y:S01]  /*f210*/  HMMA.16816.F32 R28, R168, R174.reuse, R28 ;  /* 0x000000aea81c723c */ /* 0x080fe2000000181c */
[----:B------:R-:W1:Y:S07]  /*f220*/  LDSM.16.M88.4 R164, [R205+0x1000] ;  /* 0x00100000cda4783b */ /* 0x000e6e0000000200 */
[C---:B------:R-:W-:Y:S01]  /*f230*/  HMMA.16816.F32 R32, R160.reuse, R174, R32 ;  /* 0x000000aea020723c */ /* 0x040fe20000001820 */
[----:B------:R-:W-:Y:S07]  /*f240*/  LDSM.16.M88.4 R172, [R208] ;  /* 0x00000000d0ac783b */ /* 0x000fee0000000200 */
[-C--:B------:R-:W-:Y:S08]  /*f250*/  HMMA.16816.F32 R36, R160, R176.reuse, R36 ;  /* 0x000000b0a024723c */ /* 0x080ff00000001824 */
[C---:B------:R-:W-:Y:S08]  /*f260*/  HMMA.16816.F32 R40, R168.reuse, R176, R40 ;  /* 0x000000b0a828723c */ /* 0x040ff00000001828 */
        /* <DEDUP_REMOVED lines=13> */
[----:B------:R-:W2:Y:S07]  /*f340*/  LDSM.16.M88.4 R160, [R205+0x1800] ;  /* 0x00180000cda0783b */ /* 0x000eae0000000200 */
[-C--:B-1----:R-:W-:Y:S01]  /*f350*/  HMMA.16816.F32 R4, R156, R188.reuse, R4 ;  /* 0x000000bc9c04723c */ /* 0x082fe20000001804 */
[----:B------:R-:W1:Y:S07]  /*f360*/  LDSM.16.M88.4 R184, [R202+0x800] ;  /* 0x00080000cab8783b */ /* 0x000e6e0000000200 */
[C---:B---3--:R-:W-:Y:S08]  /*f370*/  HMMA.16816.F32 R8, R192.reuse, R188, R8 ;  /* 0x000000bcc008723c */ /* 0x048ff00000001808 */
[-C--:B------:R-:W-:Y:S08]  /*f380*/  HMMA.16816.F32 R12, R192, R190.reuse, R12 ;  /* 0x000000bec00c723c */ /* 0x080ff0000000180c */
[C---:B------:R-:W-:Y:S01]  /*f390*/  HMMA.16816.F32 R16, R156.reuse, R190, R16 ;  /* 0x000000be9c10723c */ /* 0x040fe20000001810 */
[----:B------:R-:W3:Y:S07]  /*f3a0*/  LDSM.16.M88.4 R188, [R202+0x1000] ;  /* 0x00100000cabc783b */ /* 0x000eee0000000200 */
[-C--:B-----5:R-:W-:Y:S08]  /*f3b0*/  HMMA.16816.F32 R20, R156, R196.reuse, R20 ;  /* 0x000000c49c14723c */ /* 0x0a0ff00000001814 */
[C---:B------:R-:W-:Y:S08]  /*f3c0*/  HMMA.16816.F32 R24, R192.reuse, R196, R24 ;  /* 0x000000c4c018723c */ /* 0x040ff00000001818 */
[-C--:B------:R-:W-:Y:S08]  /*f3d0*/  HMMA.16816.F32 R28, R192, R198.reuse, R28 ;  /* 0x000000c6c01c723c */ /* 0x080ff0000000181c */
[C---:B------:R-:W-:Y:S01]  /*f3e0*/  HMMA.16816.F32 R32, R156.reuse, R198, R32 ;  /* 0x000000c69c20723c */ /* 0x040fe20000001820 */
[----:B------:R-:W5:Y:S07]  /*f3f0*/  LDSM.16.M88.4 R196, [R202+0x1800] ;  /* 0x00180000cac4783b */ /* 0x000f6e0000000200 */
[-C--:B------:R-:W-:Y:S08]  /*f400*/  HMMA.16816.F32 R36, R156, R164.reuse, R36 ;  /* 0x000000a49c24723c */ /* 0x080ff00000001824 */
[C---:B------:R-:W-:Y:S08]  /*f410*/  HMMA.16816.F32 R40, R192.reuse, R164, R40 ;  /* 0x000000a4c028723c */ /* 0x040ff00000001828 */
[-C--:B------:R-:W-:Y:S08]  /*f420*/  HMMA.16816.F32 R44, R192, R166.reuse, R44 ;  /* 0x000000a6c02c723c */ /* 0x080ff0000000182c */
[C---:B------:R-:W-:Y:S08]  /*f430*/  HMMA.16816.F32 R48, R156.reuse, R166, R48 ;  /* 0x000000a69c30723c */ /* 0x040ff00000001830 */
[-C--:B--2---:R-:W-:Y:S08]  /*f440*/  HMMA.16816.F32 R52, R156, R160.reuse, R52 ;  /* 0x000000a09c34723c */ /* 0x084ff00000001834 */
[C---:B------:R-:W-:Y:S08]  /*f450*/  HMMA.16816.F32 R56, R192.reuse, R160, R56 ;  /* 0x000000a0c038723c */ /* 0x040ff00000001838 */
[-C--:B------:R-:W-:Y:S08]  /*f460*/  HMMA.16816.F32 R60, R192, R162.reuse, R60 ;  /* 0x000000a2c03c723c */ /* 0x080ff0000000183c */
[C---:B------:R-:W-:Y:S08]  /*f470*/  HMMA.16816.F32 R64, R156.reuse, R162, R64 ;  /* 0x000000a29c40723c */ /* 0x040ff00000001840 */
[-C--:B------:R-:W-:Y:S08]  /*f480*/  HMMA.16816.F32 R68, R156, R168.reuse, R68 ;  /* 0x000000a89c44723c */ /* 0x080ff00000001844 */
[C---:B------:R-:W-:Y:S08]  /*f490*/  HMMA.16816.F32 R72, R192.reuse, R168, R72 ;  /* 0x000000a8c048723c */ /* 0x040ff00000001848 */
[-C--:B------:R-:W-:Y:S08]  /*f4a0*/  HMMA.16816.F32 R76, R192, R170.reuse, R76 ;  /* 0x000000aac04c723c */ /* 0x080ff0000000184c */
[----:B------:R-:W-:Y:S01]  /*f4b0*/  HMMA.16816.F32 R80, R156, R170, R80 ;  /* 0x000000aa9c50723c */ /* 0x000fe20000001850 */
[----:B------:R-:W2:Y:S01]  /*f4c0*/  LDSM.16.M88.4 R156, [R202+0x2000] ;  /* 0x00200000ca9c783b */ /* 0x000ea20000000200 */
[----:B------:R-:W-:Y:S06]  /*f4d0*/  DEPBAR.LE SB0, 0x0 ;  /* 0x000080000000791a */ /* 0x000fec0000000000 */
[-C--:B------:R-:W-:Y:S01]  /*f4e0*/  HMMA.16816.F32 R4, R172, R176.reuse, R4 ;  /* 0x000000b0ac04723c */ /* 0x080fe20000001804 */
[----:B------:R-:W-:Y:S07]  /*f4f0*/  BAR.SYNC.DEFER_BLOCKING 0x0 ;  /* 0x0000000000007b1d */ /* 0x000fee0000010000 */
[C---:B------:R-:W-:Y:S08]  /*f500*/  HMMA.16816.F32 R8, R180.reuse, R176, R8 ;  /* 0x000000b0b408723c */ /* 0x040ff00000001808 */
[-C--:B------:R-:W-:Y:S08]  /*f510*/  HMMA.16816.F32 R12, R180, R178.reuse, R12 ;  /* 0x000000b2b40c723c */ /* 0x080ff0000000180c */
[C---:B------:R-:W-:Y:S04]  /*f520*/  HMMA.16816.F32 R16, R172.reuse, R178, R16 ;  /* 0x000000b2ac10723c */ /* 0x040fe80000001810 */
[----:B------:R-:W-:Y:S02]  /*f530*/  FMNMX.FTZ R2, R4, R0, !PT ;  /* 0x0000000004027209 */ /* 0x000fe40007810000 */
[----:B------:R-:W-:Y:S02]  /*f540*/  FMNMX.FTZ R108, R6, R3, !PT ;  /* 0x00000003066c7209 */ /* 0x000fe40007810000 */
[-C--:B-1----:R-:W-:Y:S04]  /*f550*/  HMMA.16816.F32 R20, R172, R184.reuse, R20 ;  /* 0x000000b8ac14723c */ /* 0x082fe80000001814 */
        /* <DEDUP_REMOVED lines=10> */
[-C--:B---3--:R-:W-:Y:S04]  /*f600*/  HMMA.16816.F32 R36, R172, R188.reuse, R36 ;  /* 0x000000bcac24723c */ /* 0x088fe80000001824 */
        /* <DEDUP_REMOVED lines=23> */
[-C--:B--2---:R-:W-:Y:S04]  /*f780*/  HMMA.16816.F32 R68, R172, R156.reuse, R68 ;  /* 0x0000009cac44723c */ /* 0x084fe80000001844 */
        /* <DEDUP_REMOVED lines=46> */
[----:B-1----:R-:W-:Y:S02]  /*fa70*/  FMNMX.FTZ R2, R2, R156, !PT ;  /* 0x0000009c02027209 */ /* 0x002fe40007810000 */
[----:B------:R-:W-:Y:S02]  /*fa80*/  FMNMX.FTZ R110, R31, R110, !PT ;  /* 0x0000006e1f6e7209 */ /* 0x000fe40007810000 */
[----:B------:R-:W-:Y:S02]  /*fa90*/  FMNMX.FTZ R108, R83, R108, !PT ;  /* 0x0000006c536c7209 */ /* 0x000fe40007810000 */
[----:B------:R-:W-:Y:S01]  /*faa0*/  FMNMX.FTZ R110, R42, R110, !PT ;  /* 0x0000006e2a6e7209 */ /* 0x000fe20007810000 */
[----:B------:R-:W1:Y:S03]  /*fab0*/  SHFL.BFLY PT, R157, R2, 0x1, 0x1f ;  /* 0x0c201f00029d7f89 */ /* 0x000e6600000e0000 */
[----:B------:R-:W-:Y:S04]  /*fac0*/  FMNMX.FTZ R110, R43, R110, !PT ;  /* 0x0000006e2b6e7209 */ /* 0x000fe80007810000 */
[----:B------:R-:W-:Y:S01]  /*fad0*/  FMNMX.FTZ R110, R46, R110, !PT ;  /* 0x0000006e2e6e7209 */ /* 0x000fe20007810000 */
[----:B------:R-:W3:Y:S03]  /*fae0*/  SHFL.BFLY PT, R113, R108, 0x2, 0x1f ;  /* 0x0c401f006c717f89 */ /* 0x000ee600000e0000 */
        /* <DEDUP_REMOVED lines=8> */
[----:B------:R-:W-:Y:S01]  /*fb70*/  FADD.FTZ R0, -R110, R0 ;  /* 0x000000006e007221 */ /* 0x000fe20000010100 */
[----:B---3--:R-:W-:Y:S01]  /*fb80*/  FMNMX.FTZ R108, R108, R113, !PT ;  /* 0x000000716c6c7209 */ /* 0x008fe20007810000 */
[----:B------:R-:W-:Y:S01]  /*fb90*/  FMUL.FTZ R161, R110, c[0x0][0x2d0] ;  /* 0x0000b4006ea17a20 */ /* 0x000fe20000410000 */
        /* <DEDUP_REMOVED lines=8> */
[--C-:B------:R-:W-:Y:S02]  /*fc20*/  FFMA.FTZ R53, R53, c[0x0][0x2d0], -R161.reuse ;  /* 0x0000b40035357a23 */ /* 0x100fe400000108a1 */
[----:B------:R-:W-:Y:S01]  /*fc30*/  FFMA.FTZ R37, R37, c[0x0][0x2d0], -R161 ;  /* 0x0000b40025257a23 */ /* 0x000fe200000108a1 */
        /* <DEDUP_REMOVED lines=15> */
[----:B------:R2:W5:Y:S01]  /*fd30*/  MUFU.EX2 R112, R2 ;  /* 0x0000000200707308 */ /* 0x0005620000000800 */
[--C-:B------:R-:W-:Y:S02]  /*fd40*/  FFMA.FTZ R38, R38, c[0x0][0x2d0], -R160.reuse ;  /* 0x0000b40026267a23 */ /* 0x100fe400000108a0 */
[----:B------:R-:W-:Y:S02]  /*fd50*/  FFMA.FTZ R39, R39, c[0x0][0x2d0], -R160 ;  /* 0x0000b40027277a23 */ /* 0x000fe400000108a0 */
[--C-:B------:R-:W-:Y:S02]  /*fd60*/  FFMA.FTZ R41, R41, c[0x0][0x2d0], -R162.reuse ;  /* 0x0000b40029297a23 */ /* 0x100fe400000108a2 */
[--C-:B------:R-:W-:Y:S02]  /*fd70*/  FFMA.FTZ R45, R45, c[0x0][0x2d0], -R162.reuse ;  /* 0x0000b4002d2d7a23 */ /* 0x100fe400000108a2 */
[C---:B------:R-:W-:Y:S01]  /*fd80*/  FMUL.FTZ R96, R113.reuse, R96 ;  /* 0x0000006071607220 */ /* 0x040fe20000410000 */
[----:B------:R4:W-:Y:S01]  /*fd90*/  MUFU.EX2 R194, R38 ;  /* 0x0000002600c27308 */ /* 0x0009e20000000800 */
[----:B------:R-:W-:Y:S01]  /*fda0*/  FMUL.FTZ R97, R113, R97 ;  /* 0x0000006171617220 */ /* 0x000fe20000410000 */
[----:B-1----:R-:W-:Y:S01]  /*fdb0*/  FMNMX.FTZ R0, R0, R3, !PT ;  /* 0x0000000300007209 */ /* 0x002fe20007810000 */
[----:B------:R-:W-:Y:S02]  /*fdc0*/  FFMA.FTZ R3, R17, c[0x0][0x2d0], -R161 ;  /* 0x0000b40011037a23 */ /* 0x000fe400000108a1 */
[C---:B------:R-:W-:Y:S02]  /*fdd0*/  FMUL.FTZ R17, R113.reuse, R129 ;  /* 0x0000008171117220 */ /* 0x040fe40000410000 */
[C---:B---3--:R-:W-:Y:S02]  /*fde0*/  FMUL.FTZ R37, R113.reuse, R149 ;  /* 0x0000009571257220 */ /* 0x048fe40000410000 */
[----:B------:R-:W-:Y:S01]  /*fdf0*/  FFMA.FTZ R40, R40, c[0x0][0x2d0], -R162 ;  /* 0x0000b40028287a23 */ /* 0x000fe200000108a2 */
[----:B------:R1:W-:Y:S01]  /*fe00*/  MUFU.EX2 R239, R3 ;  /* 0x0000000300ef7308 */ /* 0x0003e20000000800 */
[C---:B------:R-:W-:Y:S02]  /*fe10*/  FMUL.FTZ R104, R113.reuse, R104 ;  /* 0x0000006871687220 */ /* 0x040fe40000410000 */
[----:B------:R-:W-:Y:S02]  /*fe20*/  FMUL.FTZ R105, R113, R105 ;  /* 0x0000006971697220 */ /* 0x000fe40000410000 */
[----:B--2---:R-:W-:Y:S02]  /*fe30*/  FADD.FTZ R2, -R108, R111 ;  /* 0x0000006f6c027221 */ /* 0x004fe40000010100 */
[----:B-----5:R-:W-:Y:S02]  /*fe40*/  FMUL.FTZ R86, R112, R86 ;  /* 0x0000005670567220 */ /* 0x020fe40000410000 */
[----:B------:R-:W-:Y:S01]  /*fe50*/  FMUL.FTZ R2, R2, c[0x0][0x2d0] ;  /* 0x0000b40002027a20 */ /* 0x000fe20000410000 */
[----:B------:R2:W-:Y:S01]  /*fe60*/  MUFU.EX2 R193, R39 ;  /* 0x0000002700c17308 */ /* 0x0005e20000000800 */
[C---:B------:R-:W-:Y:S02]  /*fe70*/  FMUL.FTZ R87, R112.reuse, R87 ;  /* 0x0000005770577220 */ /* 0x040fe40000410000 */
[C---:B------:R-:W-:Y:S02]  /*fe80*/  FMUL.FTZ R98, R112.reuse, R98 ;  /* 0x0000006270627220 */ /* 0x040fe40000410000 */
[C---:B------:R-:W-:Y:S02]  /*fe90*/  FMUL.FTZ R99, R112.reuse, R99 ;  /* 0x0000006370637220 */ /* 0x040fe40000410000 */
[C---:B----4-:R-:W-:Y:S02]  /*fea0*/  FMUL.FTZ R38, R112.reuse, R150 ;  /* 0x0000009670267220 */ /* 0x050fe40000410000 */
[----:B------:R-:W-:Y:S01]  /*feb0*/  FMUL.FTZ R106, R112, R106 ;  /* 0x0000006a706a7220 */ /* 0x000fe20000410000 */
[----:B------:R3:W4:Y:S01]  /*fec0*/  MUFU.EX2 R111, R2 ;  /* 0x00000002006f7308 */ /* 0x0007220000000800 */
[--C-:B------:R-:W-:Y:S02]  /*fed0*/  FFMA.FTZ R50, R50, c[0x0][0x2d0], -R160.reuse ;  /* 0x0000b40032327a23 */ /* 0x100fe400000108a0 */
[--C-:B------:R-:W-:Y:S02]  /*fee0*/  FFMA.FTZ R51, R51, c[0x0][0x2d0], -R160.reuse ;  /* 0x0000b40033337a23 */ /* 0x100fe400000108a0 */
[--C-:B-1----:R-:W-:Y:S02]  /*fef0*/  FFMA.FTZ R3, R6, c[0x0][0x2d0], -R160.reuse ;  /* 0x0000b40006037a23 */ /* 0x102fe400000108a0 */
[C---:B------:R-:W-:Y:S03]  /*ff00*/  FMUL.FTZ R107, R112.reuse, R107 ;  /* 0x0000006b706b7220 */ /* 0x040fe60000410000 */
[----:B------:R1:W-:Y:S01]  /*ff10*/  MUFU.EX2 R232, R3 ;  /* 0x0000000300e87308 */ /* 0x0003e20000000800 */
[----:B--2---:R-:W-:Y:S09]  /*ff20*/  FMUL.FTZ R39, R112, R151 ;  /* 0x0000009770277220 */ /* 0x004ff20000410000 */
[----:B------:R-:W-:Y:S01]  /*ff30*/  MUFU.EX2 R192, R50 ;  /* 0x0000003200c07308 */ /* 0x000fe20000000800 */
[--C-:B---3--:R-:W-:Y:S02]  /*ff40*/  FFMA.FTZ R2, R5, c[0x0][0x2d0], -R161.reuse ;  /* 0x0000b40005027a23 */ /* 0x108fe400000108a1 */
[--C-:B------:R-:W-:Y:S02]  /*ff50*/  FFMA.FTZ R5, R20, c[0x0][0x2d0], -R161.reuse ;  /* 0x0000b40014057a23 */ /* 0x100fe400000108a1 */
[C---:B----4-:R-:W-:Y:S05]  /*ff60*/  FMUL.FTZ R88, R111.reuse, R88 ;  /* 0x000000586f587220 */ /* 0x050fea0000410000 */
[----:B------:R2:W-:Y:S01]  /*ff70*/  MUFU.EX2 R238, R2 ;  /* 0x0000000200ee7308 */ /* 0x0005e20000000800 */
[C---:B------:R-:W-:Y:S02]  /*ff80*/  FMUL.FTZ R89, R111.reuse, R89 ;  /* 0x000000596f597220 */ /* 0x040fe40000410000 */
[----:B------:R-:W-:Y:S02]  /*ff90*/  FMUL.FTZ R92, R111, R92 ;  /* 0x0000005c6f5c7220 */ /* 0x000fe40000410000 */
[--C-:B-1----:R-:W-:Y:S02]  /*ffa0*/  FFMA.FTZ R3, R7, c[0x0][0x2d0], -R160.reuse ;  /* 0x0000b40007037a23 */ /* 0x102fe400000108a0 */
[--C-:B------:R-:W-:Y:S02]  /*ffb0*/  FFMA.FTZ R7, R21, c[0x0][0x2d0], -R161.reuse ;  /* 0x0000b40015077a23 */ /* 0x100fe400000108a1 */
[C---:B------:R-:W-:Y:S01]  /*ffc0*/  FMUL.FTZ R93, R111.reuse, R93 ;  /* 0x0000005d6f5d7220 */ /* 0x040fe20000410000 */
[----:B------:R1:W-:Y:S01]  /*ffd0*/  MUFU.EX2 R233, R3 ;  /* 0x0000000300e97308 */ /* 0x0003e20000000800 */
[C---:B------:R-:W-:Y:S02]  /*ffe0*/  FMUL.FTZ R100, R111.reuse, R100 ;  /* 0x000000646f647220 */ /* 0x040fe40000410000 */
[----:B------:R-:W-:Y:S07]  /*fff0*/  FMUL.FTZ R101, R111, R101 ;  /* 0x000000656f657220 */ /* 0x000fee0000410000 */
[----:B------:R-:W-:Y:S01]  /*10000*/  MUFU.EX2 R229, R5 ;  /* 0x0000000500e57308 */ /* 0x000fe20000000800 */
[--C-:B--2---:R-:W-:Y:S09]  /*10010*/  FFMA.FTZ R2, R16, c[0x0][0x2d0], -R161.reuse ;  /* 0x0000b40010027a23 */ /* 0x104ff200000108a1 */
[----:B------:R2:W-:Y:S01]  /*10020*/  MUFU.EX2 R237, R2 ;  /* 0x0000000200ed7308 */ /* 0x0005e20000000800 */
[----:B-1----:R-:W-:Y:S02]  /*10030*/  FFMA.FTZ R3, R18, c[0x0][0x2d0], -R160 ;  /* 0x0000b40012037a23 */ /* 0x002fe400000108a0 */
[----:B------:R-:W-:Y:S07]  /*10040*/  FMUL.FTZ R18, R112, R130 ;  /* 0x0000008270127220 */ /* 0x000fee0000410000 */
[----:B------:R1:W-:Y:S10]  /*10050*/  MUFU.EX2 R234, R3 ;  /* 0x0000000300ea7308 */ /* 0x0003f40000000800 */
[----:B------:R3:W-:Y:S01]  /*10060*/  MUFU.EX2 R228, R7 ;  /* 0x0000000700e47308 */ /* 0x0007e20000000800 */
[----:B--2---:R-:W2:Y:S09]  /*10070*/  SHFL.BFLY PT, R2, R0, 0x1, 0x1f ;  /* 0x0c201f0000027f89 */ /* 0x004eb200000e0000 */
[----:B------:R-:W-:Y:S01]  /*10080*/  MUFU.EX2 R191, R51 ;  /* 0x0000003300bf7308 */ /* 0x000fe20000000800 */
[----:B-1----:R-:W-:Y:S09]  /*10090*/  FFMA.FTZ R3, R8, c[0x0][0x2d0], -R162 ;  /* 0x0000b40008037a23 */ /* 0x002ff200000108a2 */
[----:B------:R1:W-:Y:S01]  /*100a0*/  MUFU.EX2 R226, R3 ;  /* 0x0000000300e27308 */ /* 0x0003e20000000800 */
[----:B---3--:R-:W-:Y:S02]  /*100b0*/  @P0 MOV R7, R217 ;  /* 0x000000d900070202 */ /* 0x008fe40000000f00 */
[----:B--2---:R-:W-:Y:S01]  /*100c0*/  FMNMX.FTZ R2, R0, R2, !PT ;  /* 0x0000000200027209 */ /* 0x004fe20007810000 */
[----:B------:R-:W-:Y:S06]  /*100d0*/  FFMA.FTZ R0, R19, c[0x0][0x2d0], -R160 ;  /* 0x0000b40013007a23 */ /* 0x000fec00000108a0 */
[----:B------:R2:W-:Y:S01]  /*100e0*/  MUFU.EX2 R190, R40 ;  /* 0x0000002800be7308 */ /* 0x0005e20000000800 */
[----:B------:R-:W-:Y:S09]  /*100f0*/  FMUL.FTZ R19, R112, R131 ;  /* 0x0000008370137220 */ /* 0x000ff20000410000 */
[----:B------:R3:W-:Y:S01]  /*10100*/  MUFU.EX2 R235, R0 ;  /* 0x0000000000eb7308 */ /* 0x0007e20000000800 */
[--C-:B-1----:R-:W-:Y:S02]  /*10110*/  FFMA.FTZ R3, R9, c[0x0][0x2d0], -R162.reuse ;  /* 0x0000b40009037a23 */ /* 0x102fe400000108a2 */
[----:B------:R-:W-:Y:S02]  /*10120*/  FFMA.FTZ R9, R33, c[0x0][0x2d0], -R161 ;  /* 0x0000b40021097a23 */ /* 0x000fe400000108a1 */
[----:B------:R-:W-:Y:S05]  /*10130*/  FMUL.FTZ R33, R113, R145 ;  /* 0x0000009171217220 */ /* 0x000fea0000410000 */
[----:B------:R1:W-:Y:S01]  /*10140*/  MUFU.EX2 R227, R3 ;  /* 0x0000000300e37308 */ /* 0x0003e20000000800 */
[----:B--2---:R-:W-:Y:S09]  /*10150*/  FFMA.FTZ R40, R44, c[0x0][0x2d0], -R162 ;  /* 0x0000b4002c287a23 */ /* 0x004ff200000108a2 */
[----:B------:R2:W-:Y:S01]  /*10160*/  MUFU.EX2 R224, R9 ;  /* 0x0000000900e07308 */ /* 0x0005e20000000800 */
[----:B---3--:R-:W-:Y:S04]  /*10170*/  FADD.FTZ R0, -R2, R114 ;  /* 0x0000007202007221 */ /* 0x008fe80000010100 */
[----:B------:R-:W-:Y:S05]  /*10180*/  FMUL.FTZ R0, R0, c[0x0][0x2d0] ;  /* 0x0000b40000007a20 */ /* 0x000fea0000410000 */
[----:B------:R-:W-:Y:S01]  /*10190*/  MUFU.EX2 R189, R41 ;  /* 0x0000002900bd7308 */ /* 0x000fe20000000800 */
[--C-:B-1----:R-:W-:Y:S09]  /*101a0*/  FFMA.FTZ R3, R12, c[0x0][0x2d0], -R162.reuse ;  /* 0x0000b4000c037a23 */ /* 0x102ff200000108a2 */
[----:B------:R1:W-:Y:S01]  /*101b0*/  MUFU.EX2 R230, R3 ;  /* 0x0000000300e67308 */ /* 0x0003e20000000800 */
[----:B--2---:R-:W-:Y:S09]  /*101c0*/  @P0 MOV R9, c[0x0][0x1e4] ;  /* 0x0000790000090a02 */ /* 0x004ff20000000f00 */
[----:B------:R-:W2:Y:S10]  /*101d0*/  MUFU.EX2 R0, R0 ;  /* 0x0000000000007308 */ /* 0x000eb40000000800 */
        /* <DEDUP_REMOVED lines=13> */
[----:B------:R-:W-:Y:S01]  /*102b0*/  MUFU.EX2 R186, R53 ;  /* 0x0000003500ba7308 */ /* 0x000fe20000000800 */
[----:B-1----:R-:W-:Y:S04]  /*102c0*/  FMUL.FTZ R3, R2, c[0x0][0x2d0] ;  /* 0x0000b40002037a20 */ /* 0x002fe80000410000 */
[--C-:B------:R-:W-:Y:S02]  /*102d0*/  FFMA.FTZ R4, R10, c[0x0][0x2d0], -R3.reuse ;  /* 0x0000b4000a047a23 */ /* 0x100fe40000010803 */
[--C-:B------:R-:W-:Y:S03]  /*102e0*/  FFMA.FTZ R16, R26, c[0x0][0x2d0], -R3.reuse ;  /* 0x0000b4001a107a23 */ /* 0x100fe60000010803 */
[----:B------:R-:W-:Y:S01]  /*102f0*/  MUFU.EX2 R185, R54 ;  /* 0x0000003600b97308 */ /* 0x000fe20000000800 */
[--C-:B------:R-:W-:Y:S02]  /*10300*/  FFMA.FTZ R31, R31, c[0x0][0x2d0], -R3.reuse ;  /* 0x0000b4001f1f7a23 */ /* 0x100fe40000010803 */
[----:B------:R-:W-:Y:S02]  /*10310*/  FMUL.FTZ R26, R0, R138 ;  /* 0x0000008a001a7220 */ /* 0x000fe40000410000 */
[--C-:B------:R-:W-:Y:S02]  /*10320*/  FFMA.FTZ R42, R42, c[0x0][0x2d0], -R3.reuse ;  /* 0x0000b4002a2a7a23 */ /* 0x100fe40000010803 */
[--C-:B------:R-:W-:Y:S02]  /*10330*/  FFMA.FTZ R43, R43, c[0x0][0x2d0], -R3.reuse ;  /* 0x0000b4002b2b7a23 */ /* 0x100fe40000010803 */
[--C-:B------:R-:W-:Y:S01]  /*10340*/  FFMA.FTZ R46, R46, c[0x0][0x2d0], -R3.reuse ;  /* 0x0000b4002e2e7a23 */ /* 0x100fe20000010803 */
[----:B------:R1:W-:Y:S01]  /*10350*/  MUFU.EX2 R167, R4 ;  /* 0x0000000400a77308 */ /* 0x0003e20000000800 */
[--C-:B------:R-:W-:Y:S02]  /*10360*/  FFMA.FTZ R47, R47, c[0x0][0x2d0], -R3.reuse ;  /* 0x0000b4002f2f7a23 */ /* 0x100fe40000010803 */
[--C-:B------:R-:W-:Y:S02]  /*10370*/  FFMA.FTZ R58, R58, c[0x0][0x2d0], -R3.reuse ;  /* 0x0000b4003a3a7a23 */ /* 0x100fe40000010803 */
[--C-:B------:R-:W-:Y:S05]  /*10380*/  FFMA.FTZ R63, R63, c[0x0][0x2d0], -R3.reuse ;  /* 0x0000b4003f3f7a23 */ /* 0x100fea0000010803 */
[----:B------:R2:W-:Y:S10]  /*10390*/  MUFU.EX2 R166, R16 ;  /* 0x0000001000a67308 */ /* 0x0005f40000000800 */
[----:B------:R3:W-:Y:S01]  /*103a0*/  MUFU.EX2 R163, R31 ;  /* 0x0000001f00a37308 */ /* 0x0007e20000000800 */
[--C-:B-1----:R-:W-:Y:S09]  /*103b0*/  FFMA.FTZ R4, R11, c[0x0][0x2d0], -R3.reuse ;  /* 0x0000b4000b047a23 */ /* 0x102ff20000010803 */
[----:B------:R1:W4:Y:S01]  /*103c0*/  MUFU.EX2 R168, R4 ;  /* 0x0000000400a87308 */ /* 0x0003220000000800 */
[----:B--2---:R-:W-:Y:S09]  /*103d0*/  FMUL.FTZ R16, R113, R128 ;  /* 0x0000008071107220 */ /* 0x004ff20000410000 */
[----:B------:R-:W-:Y:S01]  /*103e0*/  MUFU.EX2 R150, R42 ;  /* 0x0000002a00967308 */ /* 0x000fe20000000800 */
[----:B---3--:R-:W-:Y:S09]  /*103f0*/  FMUL.FTZ R31, R0, R143 ;  /* 0x0000008f001f7220 */ /* 0x008ff20000410000 */
[----:B------:R-:W-:Y:S01]  /*10400*/  MUFU.EX2 R149, R43 ;  /* 0x0000002b00957308 */ /* 0x000fe20000000800 */
[--C-:B-1----:R-:W-:Y:S02]  /*10410*/  FFMA.FTZ R4, R14, c[0x0][0x2d0], -R3.reuse ;  /* 0x0000b4000e047a23 */ /* 0x102fe40000010803 */
[C---:B------:R-:W-:Y:S07]  /*10420*/  FMUL.FTZ R14, R0.reuse, R126 ;  /* 0x0000007e000e7220 */ /* 0x040fee0000410000 */
[----:B------:R1:W-:Y:S10]  /*10430*/  MUFU.EX2 R169, R4 ;  /* 0x0000000400a97308 */ /* 0x0003f40000000800 */
[----:B------:R-:W-:Y:S10]  /*10440*/  MUFU.EX2 R184, R55 ;  /* 0x0000003700b87308 */ /* 0x000ff40000000800 */
[----:B------:R-:W-:Y:S01]  /*10450*/  MUFU.EX2 R114, R63 ;  /* 0x0000003f00727308 */ /* 0x000fe20000000800 */
[----:B-1----:R-:W-:Y:S02]  /*10460*/  FFMA.FTZ R4, R15, c[0x0][0x2d0], -R3 ;  /* 0x0000b4000f047a23 */ /* 0x002fe40000010803 */
[----:B------:R-:W-:Y:S07]  /*10470*/  FMUL.FTZ R15, R0, R127 ;  /* 0x0000007f000f7220 */ /* 0x000fee0000410000 */
[----:B------:R1:W2:Y:S02]  /*10480*/  MUFU.EX2 R170, R4 ;  /* 0x0000000400aa7308 */ /* 0x0002a40000000800 */
[----:B-1----:R-:W-:Y:S05]  /*10490*/  @P0 SHF.R.S32.HI R4, RZ, 0x1f, R216 ;  /* 0x0000001fff040819 */ /* 0x002fea00000114d8 */
[----:B------:R-:W-:Y:S02]  /*104a0*/  @P0 IMAD R6, R4, c[0x0][0x1e0], RZ ;  /* 0x0000780004060a24 */ /* 0x000fe400078e02ff */
[C---:B------:R-:W-:Y:S04]  /*104b0*/  @P0 IMAD.WIDE.U32 R4, R216.reuse, c[0x0][0x1e0], RZ ;  /* 0x00007800d8040a25 */ /* 0x040fe800078e00ff */
[----:B------:R-:W-:Y:S01]  /*104c0*/  @P0 IMAD R8, R216, c[0x0][0x1e4], R6 ;  /* 0x00007900d8080a24 */ /* 0x000fe200078e0206 */
[----:B------:R-:W-:Y:S04]  /*104d0*/  @P0 MOV R6, R250 ;  /* 0x000000fa00060202 */ /* 0x000fe80000000f00 */
[----:B------:R-:W-:Y:S01]  /*104e0*/  @P0 IADD3 R5, R5, R8, RZ ;  /* 0x0000000805050210 */ /* 0x000fe20007ffe0ff */
[----:B------:R-:W-:Y:S02]  /*104f0*/  FFMA.FTZ R8, R32, c[0x0][0x2d0], -R161 ;  /* 0x0000b40020087a23 */ /* 0x000fe400000108a1 */
[----:B------:R-:W-:Y:S01]  /*10500*/  @P0 IMAD.WIDE.U32 R6, R4, 0x50, R6 ;  /* 0x0000005004060825 */ /* 0x000fe200078e0006 */
[----:B------:R-:W-:Y:S01]  /*10510*/  @P0 MOV R4, c[0x0][0x1e0] ;  /* 0x0000780000040a02 */ /* 0x000fe20000000f00 */
[----:B------:R1:W3:Y:S02]  /*10520*/  MUFU.EX2 R225, R8 ;  /* 0x0000000800e17308 */ /* 0x0002e40000000800 */
[--C-:B------:R-:W-:Y:S01]  /*10530*/  FFMA.FTZ R32, R36, c[0x0][0x2d0], -R161.reuse ;  /* 0x0000b40024207a23 */ /* 0x100fe200000108a1 */
[----:B------:R-:W-:Y:S01]  /*10540*/  @P0 LEA R10, P2, R6, c[0x0][0x1c8], 0x1 ;  /* 0x00007200060a0a11 */ /* 0x000fe200078408ff */
[----:B------:R-:W-:Y:S01]  /*10550*/  FFMA.FTZ R36, R48, c[0x0][0x2d0], -R161 ;  /* 0x0000b40030247a23 */ /* 0x000fe200000108a1 */
[C---:B------:R-:W-:Y:S01]  /*10560*/  @P0 SHF.L.U64.HI R12, R4.reuse, 0x5, R9 ;  /* 0x00000005040c0819 */ /* 0x040fe20000010209 */
[----:B------:R-:W-:Y:S04]  /*10570*/  FMUL.FTZ R48, R111, R152 ;  /* 0x000000986f307220 */ /* 0x000fe80000410000 */
[----:B------:R5:W-:Y:S10]  /*10580*/  MUFU.EX2 R198, R32 ;  /* 0x0000002000c67308 */ /* 0x000bf40000000800 */
[----:B------:R2:W-:Y:S01]  /*10590*/  MUFU.EX2 R196, R36 ;  /* 0x0000002400c47308 */ /* 0x0005e20000000800 */
[----:B-1----:R-:W-:Y:S01]  /*105a0*/  @P0 IMAD R8, R5, 0x50, RZ ;  /* 0x0000005005080824 */ /* 0x002fe200078e02ff */
[----:B------:R-:W-:Y:S04]  /*105b0*/  @P0 SHF.L.U32 R5, R4, 0x5, RZ ;  /* 0x0000000504050819 */ /* 0x000fe800000006ff */
[----:B------:R-:W-:Y:S02]  /*105c0*/  @P0 IADD3 R7, R7, R8, RZ ;  /* 0x0000000807070210 */ /* 0x000fe40007ffe0ff */
[-C--:B------:R-:W-:Y:S02]  /*105d0*/  @P0 IADD3 R8, P4, R10, R5.reuse, RZ ;  /* 0x000000050a080210 */ /* 0x080fe40007f9e0ff */
[----:B------:R-:W-:Y:S01]  /*105e0*/  @P0 LEA.HI.X R11, R6, c[0x0][0x1cc], R7, 0x1, P2 ;  /* 0x00007300060b0a11 */ /* 0x000fe200010f0c07 */
[--C-:B------:R-:W-:Y:S01]  /*105f0*/  FFMA.FTZ R7, R22, c[0x0][0x2d0], -R160.reuse ;  /* 0x0000b40016077a23 */ /* 0x100fe200000108a0 */
[-C--:B------:R-:W-:Y:S01]  /*10600*/  @P0 IADD3 R6, P2, R8, R5.reuse, RZ ;  /* 0x0000000508060210 */ /* 0x080fe20007f5e0ff */
[----:B-----5:R-:W-:Y:S01]  /*10610*/  FMUL.FTZ R32, R113, R144 ;  /* 0x0000009071207220 */ /* 0x020fe20000410000 */
[-C--:B------:R-:W-:Y:S01]  /*10620*/  @P0 IADD3.X R9, R11, R12.reuse, RZ, P4, !PT ;  /* 0x0000000c0b090210 */ /* 0x080fe200027fe4ff */
[----:B------:R1:W-:Y:S01]  /*10630*/  MUFU.EX2 R223, R7 ;  /* 0x0000000700df7308 */ /* 0x0003e20000000800 */
[----:B------:R5:W-:Y:S01]  /*10640*/  @P0 LDGSTS.E.BYPASS.LTC128B.128 [R215+0x2900], [R10.64], !P1 ;  /* 0x029000000ad70fae */ /* 0x000be2000c901d48 */
[----:B------:R-:W-:Y:S01]  /*10650*/  @P0 IADD3 R4, P3, R6, R5, RZ ;  /* 0x0000000506040210 */ /* 0x000fe20007f7e0ff */
[----:B--2---:R-:W-:Y:S02]  /*10660*/  FFMA.FTZ R36, R49, c[0x0][0x2d0], -R161 ;  /* 0x0000b40031247a23 */ /* 0x004fe400000108a1 */
[----:B------:R-:W-:Y:S04]  /*10670*/  FMUL.FTZ R49, R111, R153 ;  /* 0x000000996f317220 */ /* 0x000fe80000410000 */
[----:B------:R2:W-:Y:S01]  /*10680*/  @P0 LDGSTS.E.BYPASS.LTC128B.128 [R215+0x3100], [R8.64], !P1 ;  /* 0x0310000008d70fae */ /* 0x0005e2000c901d48 */
[----:B------:R3:W-:Y:S01]  /*10690*/  MUFU.EX2 R195, R36 ;  /* 0x0000002400c37308 */ /* 0x0007e20000000800 */
[-C--:B-1----:R-:W-:Y:S02]  /*106a0*/  @P0 IADD3.X R7, R9, R12.reuse, RZ, P2, !PT ;  /* 0x0000000c09070210 */ /* 0x082fe400017fe4ff */
[----:B-----5:R-:W-:Y:S04]  /*106b0*/  @P0 IADD3 R10, P2, R4, R5, RZ ;  /* 0x00000005040a0210 */ /* 0x020fe80007f5e0ff */
[----:B------:R1:W-:Y:S01]  /*106c0*/  @P0 LDGSTS.E.BYPASS.LTC128B.128 [R215+0x3900], [R6.64], !P1 ;  /* 0x0390000006d70fae */ /* 0x0003e2000c901d48 */
[----:B------:R-:W-:Y:S01]  /*106d0*/  @P0 IADD3.X R5, R7, R12, RZ, P3, !PT ;  /* 0x0000000c07050210 */ /* 0x000fe20001ffe4ff */
[--C-:B------:R-:W-:Y:S02]  /*106e0*/  FFMA.FTZ R11, R23, c[0x0][0x2d0], -R160.reuse ;  /* 0x0000b400170b7a23 */ /* 0x100fe400000108a0 */
[----:B---3--:R-:W-:Y:S02]  /*106f0*/  FMUL.FTZ R36, R113, R148 ;  /* 0x0000009471247220 */ /* 0x008fe40000410000 */
[----:B------:R3:W5:Y:S01]  /*10700*/  MUFU.EX2 R222, R11 ;  /* 0x0000000b00de7308 */ /* 0x0007620000000800 */
[----:B--2---:R-:W-:Y:S01]  /*10710*/  FMUL.FTZ R8, R111, R116 ;  /* 0x000000746f087220 */ /* 0x004fe20000410000 */
[----:B------:R2:W-:Y:S01]  /*10720*/  @P0 LDGSTS.E.BYPASS.LTC128B.128 [R215+0x4100], [R4.64], !P1 ;  /* 0x0410000004d70fae */ /* 0x0005e2000c901d48 */
[----:B------:R-:W-:Y:S01]  /*10730*/  F2FP.PACK_AB R116, R227, R226 ;  /* 0x000000e2e374723e */ /* 0x000fe200000000ff */
[----:B------:R-:W-:Y:S01]  /*10740*/  FMUL.FTZ R9, R111, R117 ;  /* 0x000000756f097220 */ /* 0x000fe20000410000 */
[----:B----4-:R-:W-:Y:S05]  /*10750*/  F2FP.PACK_AB R117, R168, R167 ;  /* 0x000000a7a875723e */ /* 0x010fea00000000ff */
[----:B------:R-:W-:Y:S01]  /*10760*/  MUFU.EX2 R148, R46 ;  /* 0x0000002e00947308 */ /* 0x000fe20000000800 */
[----:B-1----:R-:W-:Y:S02]  /*10770*/  FFMA.FTZ R6, R34, c[0x0][0x2d0], -R160 ;  /* 0x0000b40022067a23 */ /* 0x002fe400000108a0 */
[C---:B------:R-:W-:Y:S01]  /*10780*/  FMUL.FTZ R7, R112.reuse, R123 ;  /* 0x0000007b70077220 */ /* 0x040fe20000410000 */
[----:B---3--:R-:W-:Y:S06]  /*10790*/  @P0 IADD3.X R11, R5, R12, RZ, P2, !PT ;  /* 0x0000000c050b0210 */ /* 0x008fec00017fe4ff */
[----:B------:R1:W-:Y:S01]  /*107a0*/  MUFU.EX2 R220, R6 ;  /* 0x0000000600dc7308 */ /* 0x0003e20000000800 */
[----:B------:R-:W-:Y:S01]  /*107b0*/  F2FP.PACK_AB R123, R235, R234 ;  /* 0x000000eaeb7b723e */ /* 0x000fe200000000ff */
[----:B------:R-:W-:Y:S02]  /*107c0*/  FFMA.FTZ R12, R29, c[0x0][0x2d0], -R162 ;  /* 0x0000b4001d0c7a23 */ /* 0x000fe400000108a2 */
[----:B--2---:R-:W-:Y:S01]  /*107d0*/  FFMA.FTZ R4, R35, c[0x0][0x2d0], -R160 ;  /* 0x0000b40023047a23 */ /* 0x004fe200000108a0 */
[----:B------:R2:W-:Y:S01]  /*107e0*/  @P0 LDGSTS.E.BYPASS.LTC128B.128 [R215+0x4900], [R10.64], !P1 ;  /* 0x049000000ad70fae */ /* 0x0005e2000c901d48 */
[----:B------:R-:W-:Y:S01]  /*107f0*/  FMUL.FTZ R5, R113, R121 ;  /* 0x0000007971057220 */ /* 0x000fe20000410000 */
[----:B------:R-:W-:Y:S01]  /*10800*/  F2FP.PACK_AB R121, R233, R232 ;  /* 0x000000e8e979723e */ /* 0x000fe200000000ff */
[----:B------:R-:W-:Y:S02]  /*10810*/  FMUL.FTZ R29, R111, R141 ;  /* 0x0000008d6f1d7220 */ /* 0x000fe40000410000 */
[----:B------:R3:W4:Y:S01]  /*10820*/  MUFU.EX2 R221, R4 ;  /* 0x0000000400dd7308 */ /* 0x0007220000000800 */
[C---:B------:R-:W-:Y:S02]  /*10830*/  FMUL.FTZ R34, R112.reuse, R146 ;  /* 0x0000009270227220 */ /* 0x040fe40000410000 */
[----:B------:R-:W4:Y:S01]  /*10840*/  LDSM.16.MT88.4 R20, [R200] ;  /* 0x00000000c814783b */ /* 0x000f220000004200 */
[C---:B------:R-:W-:Y:S06]  /*10850*/  FMUL.FTZ R35, R112.reuse, R147 ;  /* 0x0000009370237220 */ /* 0x040fec0000410000 */
[----:B------:R5:W-:Y:S01]  /*10860*/  MUFU.EX2 R217, R12 ;  /* 0x0000000c00d97308 */ /* 0x000be20000000800 */
[----:B------:R-:W4:Y:S01]  /*10870*/  LDSM.16.MT88.4 R156, [R204] ;  /* 0x00000000cc9c783b */ /* 0x000f220000004200 */
[----:B-1----:R-:W-:Y:S01]  /*10880*/  FMUL.FTZ R6, R112, R122 ;  /* 0x0000007a70067220 */ /* 0x002fe20000410000 */
[----:B------:R-:W-:Y:S06]  /*10890*/  F2FP.PACK_AB R122, R239, R237 ;  /* 0x000000edef7a723e */ /* 0x000fec00000000ff */
[----:B------:R-:W-:Y:S01]  /*108a0*/  LDSM.16.MT88.4 R128, [R203] ;  /* 0x00000000cb80783b */ /* 0x000fe20000004200 */
[----:B--2---:R-:W-:Y:S01]  /*108b0*/  FMUL.FTZ R10, R0, R118 ;  /* 0x00000076000a7220 */ /* 0x004fe20000410000 */
[----:B------:R-:W-:Y:S01]  /*108c0*/  F2FP.PACK_AB R118, R231, R230 ;  /* 0x000000e6e776723e */ /* 0x000fe200000000ff */
[--C-:B---3--:R-:W-:Y:S02]  /*108d0*/  FFMA.FTZ R4, R24, c[0x0][0x2d0], -R162.reuse ;  /* 0x0000b40018047a23 */ /* 0x108fe400000108a2 */
[----:B------:R-:W-:Y:S01]  /*108e0*/  FMUL.FTZ R11, R0, R119 ;  /* 0x00000077000b7220 */ /* 0x000fe20000410000 */
[----:B------:R-:W-:Y:S01]  /*108f0*/  F2FP.PACK_AB R119, R170, R169 ;  /* 0x000000a9aa77723e */ /* 0x000fe200000000ff */
[----:B------:R1:W-:Y:S01]  /*10900*/  MUFU.EX2 R199, R4 ;  /* 0x0000000400c77308 */ /* 0x0003e20000000800 */
[--C-:B------:R-:W-:Y:S01]  /*10910*/  FFMA.FTZ R24, R30, c[0x0][0x2d0], -R3.reuse ;  /* 0x0000b4001e187a23 */ /* 0x100fe20000010803 */
[----:B------:R-:W-:Y:S01]  /*10920*/  LDSM.16.MT88.4 R40, [R201+0x800] ;  /* 0x00080000c928783b */ /* 0x000fe20000004200 */
[----:B------:R-:W-:Y:S02]  /*10930*/  FMUL.FTZ R30, R0, R142 ;  /* 0x0000008e001e7220 */ /* 0x000fe40000410000 */
[----:B-----5:R-:W-:Y:S05]  /*10940*/  FMUL.FTZ R12, R111, R124 ;  /* 0x0000007c6f0c7220 */ /* 0x020fea0000410000 */
[----:B------:R2:W-:Y:S01]  /*10950*/  MUFU.EX2 R164, R24 ;  /* 0x0000001800a47308 */ /* 0x0005e20000000800 */
[----:B------:R-:W3:Y:S08]  /*10960*/  LDSM.16.MT88.4 R124, [R201] ;  /* 0x00000000c97c783b */ /* 0x000ef00000004200 */
[----:B------:R-:W-:Y:S01]  /*10970*/  LDSM.16.MT88.4 R52, [R200+0x1000] ;  /* 0x00100000c834783b */ /* 0x000fe20000004200 */
[--C-:B-1----:R-:W-:Y:S02]  /*10980*/  FFMA.FTZ R4, R25, c[0x0][0x2d0], -R162.reuse ;  /* 0x0000b40019047a23 */ /* 0x102fe400000108a2 */
[C---:B------:R-:W-:Y:S05]  /*10990*/  FMUL.FTZ R25, R111.reuse, R137 ;  /* 0x000000896f197220 */ /* 0x040fea0000410000 */
[----:B------:R-:W-:Y:S01]  /*109a0*/  LDSM.16.MT88.4 R144, [R204+0x2000] ;  /* 0x00200000cc90783b */ /* 0x000fe20000004200 */
[----:B------:R1:W5:Y:S01]  /*109b0*/  MUFU.EX2 R218, R4 ;  /* 0x0000000400da7308 */ /* 0x0003620000000800 */
[C---:B--2---:R-:W-:Y:S06]  /*109c0*/  FMUL.FTZ R24, R111.reuse, R136 ;  /* 0x000000886f187220 */ /* 0x044fec0000410000 */
[----:B------:R-:W0:Y:S01]  /*109d0*/  LDGDEPBAR ;  /* 0x00000000000079af */ /* 0x000e220000000000 */
[----:B-1----:R-:W-:Y:S02]  /*109e0*/  FFMA.FTZ R4, R28, c[0x0][0x2d0], -R162 ;  /* 0x0000b4001c047a23 */ /* 0x002fe400000108a2 */
[----:B------:R-:W-:Y:S02]  /*109f0*/  FMUL.FTZ R28, R111, R140 ;  /* 0x0000008c6f1c7220 */ /* 0x000fe40000410000 */
[----:B------:R1:W2:Y:S02]  /*10a00*/  MUFU.EX2 R219, R4 ;  /* 0x0000000400db7308 */ /* 0x0002a40000000800 */
[----:B-1----:R-:W-:Y:S01]  /*10a10*/  FMUL.FTZ R4, R113, R120 ;  /* 0x0000007871047220 */ /* 0x002fe20000410000 */
[----:B------:R-:W-:Y:S07]  /*10a20*/  F2FP.PACK_AB R120, R238, R236 ;  /* 0x000000ecee78723e */ /* 0x000fee00000000ff */
[-C--:B----4-:R-:W-:Y:S08]  /*10a30*/  HMMA.16816.F32 R4, R120, R20.reuse, R4 ;  /* 0x000000147804723c */ /* 0x090ff00000001804 */
[C---:B------:R-:W-:Y:S07]  /*10a40*/  HMMA.16816.F32 R8, R116.reuse, R20, R8 ;  /* 0x000000147408723c */ /* 0x040fee0000001808 */
[----:B------:R-:W-:Y:S01]  /*10a50*/  FFMA.FTZ R20, R27, c[0x0][0x2d0], -R3 ;  /* 0x0000b4001b147a23 */ /* 0x000fe20000010803 */
[-C--:B------:R-:W-:Y:S03]  /*10a60*/  HMMA.16816.F32 R12, R116, R22.reuse, R12 ;  /* 0x00000016740c723c */ /* 0x080fe6000000180c */
[----:B------:R1:W4:Y:S01]  /*10a70*/  MUFU.EX2 R165, R20 ;  /* 0x0000001400a57308 */ /* 0x0003220000000800 */
[C---:B------:R-:W-:Y:S02]  /*10a80*/  FMUL.FTZ R21, R113.reuse, R133 ;  /* 0x0000008571157220 */ /* 0x040fe40000410000 */
[C---:B------:R-:W-:Y:S02]  /*10a90*/  FMUL.FTZ R27, R0.reuse, R139 ;  /* 0x0000008b001b7220 */ /* 0x040fe40000410000 */
[C---:B------:R-:W-:Y:S04]  /*10aa0*/  HMMA.16816.F32 R16, R120.reuse, R22, R16 ;  /* 0x000000167810723c */ /* 0x040fe80000001810 */
[----:B------:R-:W-:Y:S03]  /*10ab0*/  FFMA.FTZ R0, R0, R244, R167 ;  /* 0x000000f400007223 */ /* 0x000fe600000100a7 */
[C---:B------:R-:W-:Y:S02]  /*10ac0*/  FMUL.FTZ R22, R112.reuse, R134 ;  /* 0x0000008670167220 */ /* 0x040fe40000410000 */
[----:B------:R-:W-:Y:S03]  /*10ad0*/  FMUL.FTZ R23, R112, R135 ;  /* 0x0000008770177220 */ /* 0x000fe60000410000 */
[----:B------:R-:W-:Y:S02]  /*10ae0*/  FADD.FTZ R0, R168, R0 ;  /* 0x00000000a8007221 */ /* 0x000fe40000010000 */
[----:B-1----:R-:W-:Y:S07]  /*10af0*/  FMUL.FTZ R20, R113, R132 ;  /* 0x0000008471147220 */ /* 0x002fee0000410000 */
[-C--:B------:R-:W-:Y:S08]  /*10b00*/  HMMA.16816.F32 R20, R120, R156.reuse, R20 ;  /* 0x0000009c7814723c */ /* 0x080ff00000001814 */
[C---:B------:R-:W-:Y:S08]  /*10b10*/  HMMA.16816.F32 R24, R116.reuse, R156, R24 ;  /* 0x0000009c7418723c */ /* 0x040ff00000001818 */
[-C--:B------:R-:W-:Y:S08]  /*10b20*/  HMMA.16816.F32 R28, R116, R158.reuse, R28 ;  /* 0x0000009e741c723c */ /* 0x080ff0000000181c */
[C---:B------:R-:W-:Y:S01]  /*10b30*/  HMMA.16816.F32 R32, R120.reuse, R158, R32 ;  /* 0x0000009e7820723c */ /* 0x040fe20000001820 */
[----:B------:R1:W1:Y:S07]  /*10b40*/  MUFU.EX2 R159, R47 ;  /* 0x0000002f009f7308 */ /* 0x00026e0000000800 */
[-C--:B---3--:R-:W-:Y:S03]  /*10b50*/  HMMA.16816.F32 R84, R120, R124.reuse, R84 ;  /* 0x0000007c7854723c */ /* 0x088fe60000001854 */
[----:B------:R-:W-:Y:S05]  /*10b60*/  MUFU.EX2 R158, R58 ;  /* 0x0000003a009e7308 */ /* 0x000fea0000000800 */
[C---:B------:R-:W-:Y:S08]  /*10b70*/  HMMA.16816.F32 R88, R116.reuse, R124, R88 ;  /* 0x0000007c7458723c */ /* 0x040ff00000001858 */
[-C--:B------:R-:W-:Y:S01]  /*10b80*/  HMMA.16816.F32 R92, R116, R126.reuse, R92 ;  /* 0x0000007e745c723c */ /* 0x080fe2000000185c */
[----:B-1----:R-:W-:Y:S07]  /*10b90*/  LDSM.16.MT88.4 R44, [R203+0x800] ;  /* 0x00080000cb2c783b */ /* 0x002fee0000004200 */
[C---:B------:R-:W-:Y:S01]  /*10ba0*/  HMMA.16816.F32 R96, R120.reuse, R126, R96 ;  /* 0x0000007e7860723c */ /* 0x040fe20000001860 */
[----:B------:R-:W1:Y:S07]  /*10bb0*/  LDSM.16.MT88.4 R124, [R200+0x800] ;  /* 0x00080000c87c783b */ /* 0x000e6e0000004200 */
[-C--:B------:R-:W-:Y:S08]  /*10bc0*/  HMMA.16816.F32 R36, R120, R128.reuse, R36 ;  /* 0x000000807824723c */ /* 0x080ff00000001824 */
[C---:B------:R-:W-:Y:S08]  /*10bd0*/  HMMA.16816.F32 R100, R116.reuse, R128, R100 ;  /* 0x000000807464723c */ /* 0x040ff00000001864 */
[-C--:B------:R-:W-:Y:S07]  /*10be0*/  HMMA.16816.F32 R48, R116, R130.reuse, R48 ;  /* 0x000000827430723c */ /* 0x080fee0000001830 */
[----:B------:R-:W-:Y:S01]  /*10bf0*/  F2FP.PACK_AB R116, R228, R229 ;  /* 0x000000e5e474723e */ /* 0x000fe200000000ff */
[----:B------:R-:W-:Y:S01]  /*10c00*/  HMMA.16816.F32 R104, R120, R130, R104 ;  /* 0x000000827868723c */ /* 0x000fe20000001868 */
[----:B------:R-:W3:Y:S03]  /*10c10*/  LDSM.16.MT88.4 R128, [R204+0x800] ;  /* 0x00080000cc80783b */ /* 0x000ee60000004200 */
[----:B------:R-:W-:Y:S02]  /*10c20*/  F2FP.PACK_AB R118, R224, R225 ;  /* 0x000000e1e076723e */ /* 0x000fe400000000ff */
[----:B------:R-:W-:Y:S02]  /*10c30*/  F2FP.PACK_AB R117, R222, R223 ;  /* 0x000000dfde75723e */ /* 0x000fe400000000ff */
[----:B------:R-:W-:Y:S04]  /*10c40*/  F2FP.PACK_AB R119, R221, R220 ;  /* 0x000000dcdd77723e */ /* 0x000fe800000000ff */
[----:B-----5:R-:W-:Y:S02]  /*10c50*/  F2FP.PACK_AB R120, R218, R199 ;  /* 0x000000c7da78723e */ /* 0x020fe400000000ff */
[----:B--2---:R-:W-:Y:S01]  /*10c60*/  F2FP.PACK_AB R122, R217, R219 ;  /* 0x000000dbd97a723e */ /* 0x004fe200000000ff */
[-C--:B-1----:R-:W-:Y:S05]  /*10c70*/  HMMA.16816.F32 R4, R116, R124.reuse, R4 ;  /* 0x0000007c7404723c */ /* 0x082fea0000001804 */
[----:B----4-:R-:W-:Y:S02]  /*10c80*/  F2FP.PACK_AB R121, R165, R166 ;  /* 0x000000a6a579723e */ /* 0x010fe400000000ff */
[----:B------:R-:W-:Y:S07]  /*10c90*/  F2FP.PACK_AB R123, R163, R164 ;  /* 0x000000a4a37b723e */ /* 0x000fee00000000ff */
[C---:B------:R-:W-:Y:S08]  /*10ca0*/  HMMA.16816.F32 R8, R120.reuse, R124, R8 ;  /* 0x0000007c7808723c */ /* 0x040ff00000001808 */
[-C--:B------:R-:W-:Y:S08]  /*10cb0*/  HMMA.16816.F32 R12, R120, R126.reuse, R12 ;  /* 0x0000007e780c723c */ /* 0x080ff0000000180c */
[C---:B------:R-:W-:Y:S08]  /*10cc0*/  HMMA.16816.F32 R16, R116.reuse, R126, R16 ;  /* 0x0000007e7410723c */ /* 0x040ff00000001810 */
[-C--:B---3--:R-:W-:Y:S08]  /*10cd0*/  HMMA.16816.F32 R20, R116, R128.reuse, R20 ;  /* 0x000000807414723c */ /* 0x088ff00000001814 */
[C---:B------:R-:W-:Y:S08]  /*10ce0*/  HMMA.16816.F32 R24, R120.reuse, R128, R24 ;  /* 0x000000807818723c */ /* 0x040ff00000001818 */
[-C--:B------:R-:W-:Y:S08]  /*10cf0*/  HMMA.16816.F32 R28, R120, R130.reuse, R28 ;  /* 0x00000082781c723c */ /* 0x080ff0000000181c */
[C---:B------:R-:W-:Y:S01]  /*10d00*/  HMMA.16816.F32 R32, R116.reuse, R130, R32 ;  /* 0x000000827420723c */ /* 0x040fe20000001820 */
[----:B------:R-:W-:Y:S07]  /*10d10*/  LDSM.16.MT88.4 R128, [R200+0x2000] ;  /* 0x00200000c880783b */ /* 0x000fee0000004200 */
[-C--:B------:R-:W-:Y:S08]  /*10d20*/  HMMA.16816.F32 R84, R116, R40.reuse, R84 ;  /* 0x000000287454723c */ /* 0x080ff00000001854 */
[C---:B------:R-:W-:Y:S07]  /*10d30*/  HMMA.16816.F32 R88, R120.reuse, R40, R88 ;  /* 0x000000287858723c */ /* 0x040fee0000001858 */
[--C-:B------:R-:W-:Y:S01]  /*10d40*/  FFMA.FTZ R40, R64, c[0x0][0x2d0], -R161.reuse ;  /* 0x0000b40040287a23 */ /* 0x100fe200000108a1 */
[-C--:B------:R-:W-:Y:S03]  /*10d50*/  HMMA.16816.F32 R92, R120, R42.reuse, R92 ;  /* 0x0000002a785c723c */ /* 0x080fe6000000185c */
[----:B------:R1:W-:Y:S01]  /*10d60*/  MUFU.EX2 R183, R40 ;  /* 0x0000002800b77308 */ /* 0x0003e20000000800 */
[----:B------:R-:W-:Y:S04]  /*10d70*/  F2FP.PACK_AB R41, R193, R194 ;  /* 0x000000c2c129723e */ /* 0x000fe800000000ff */
[C---:B------:R-:W-:Y:S07]  /*10d80*/  HMMA.16816.F32 R96, R116.reuse, R42, R96 ;  /* 0x0000002a7460723c */ /* 0x040fee0000001860 */
[----:B------:R-:W-:Y:S01]  /*10d90*/  F2FP.PACK_AB R42, R195, R196 ;  /* 0x000000c4c32a723e */ /* 0x000fe200000000ff */
[-C--:B------:R-:W-:Y:S04]  /*10da0*/  HMMA.16816.F32 R36, R116, R44.reuse, R36 ;  /* 0x0000002c7424723c */ /* 0x080fe80000001824 */
[----:B------:R-:W-:Y:S04]  /*10db0*/  F2FP.PACK_AB R43, R191, R192 ;  /* 0x000000c0bf2b723e */ /* 0x000fe800000000ff */
[C---:B------:R-:W-:Y:S04]  /*10dc0*/  HMMA.16816.F32 R100, R120.reuse, R44, R100 ;  /* 0x0000002c7864723c */ /* 0x040fe80000001864 */
[----:B-1----:R-:W-:Y:S03]  /*10dd0*/  FFMA.FTZ R40, R65, c[0x0][0x2d0], -R161 ;  /* 0x0000b40041287a23 */ /* 0x002fe600000108a1 */
[----:B------:R-:W-:Y:S01]  /*10de0*/  FFMA.FTZ R44, R57, c[0x0][0x2d0], -R162 ;  /* 0x0000b400392c7a23 */ /* 0x000fe200000108a2 */
[-C--:B------:R-:W-:Y:S01]  /*10df0*/  HMMA.16816.F32 R48, R120, R46.reuse, R48 ;  /* 0x0000002e7830723c */ /* 0x080fe20000001830 */
[----:B------:R1:W-:Y:S03]  /*10e00*/  MUFU.EX2 R182, R40 ;  /* 0x0000002800b67308 */ /* 0x0003e60000000800 */
[----:B------:R-:W-:Y:S04]  /*10e10*/  F2FP.PACK_AB R45, R149, R150 ;  /* 0x00000096952d723e */ /* 0x000fe800000000ff */
[----:B------:R-:W-:Y:S03]  /*10e20*/  HMMA.16816.F32 R104, R116, R46, R104 ;  /* 0x0000002e7468723c */ /* 0x000fe60000001868 */
[----:B------:R2:W-:Y:S04]  /*10e30*/  MUFU.EX2 R178, R44 ;  /* 0x0000002c00b27308 */ /* 0x0005e80000000800 */
[----:B------:R-:W-:Y:S02]  /*10e40*/  F2FP.PACK_AB R46, R151, R188 ;  /* 0x000000bc972e723e */ /* 0x000fe400000000ff */
[----:B------:R-:W-:Y:S03]  /*10e50*/  F2FP.PACK_AB R47, R159, R148 ;  /* 0x000000949f2f723e */ /* 0x000fe600000000ff */
[--C-:B-1----:R-:W-:Y:S04]  /*10e60*/  FFMA.FTZ R40, R66, c[0x0][0x2d0], -R160.reuse ;  /* 0x0000b40042287a23 */ /* 0x102fe800000108a0 */
[----:B------:R1:W-:Y:S01]  /*10e70*/  MUFU.EX2 R181, R40 ;  /* 0x0000002800b57308 */ /* 0x0003e20000000800 */
[----:B--2---:R-:W-:Y:S01]  /*10e80*/  F2FP.PACK_AB R44, R189, R190 ;  /* 0x000000bebd2c723e */ /* 0x004fe200000000ff */
[----:B-1----:R-:W-:Y:S02]  /*10e90*/  FFMA.FTZ R40, R67, c[0x0][0x2d0], -R160 ;  /* 0x0000b40043287a23 */ /* 0x002fe400000108a0 */
[----:B------:R-:W1:Y:S06]  /*10ea0*/  LDSM.16.MT88.4 R64, [R204+0x1000] ;  /* 0x00100000cc40783b */ /* 0x000e6c0000004200 */
[----:B------:R2:W-:Y:S02]  /*10eb0*/  MUFU.EX2 R180, R40 ;  /* 0x0000002800b47308 */ /* 0x0005e40000000800 */
[--C-:B--2---:R-:W-:Y:S08]  /*10ec0*/  FFMA.FTZ R40, R56, c[0x0][0x2d0], -R162.reuse ;  /* 0x0000b40038287a23 */ /* 0x104ff000000108a2 */
[----:B------:R2:W-:Y:S02]  /*10ed0*/  MUFU.EX2 R179, R40 ;  /* 0x0000002800b37308 */ /* 0x0005e40000000800 */
[----:B--2---:R-:W-:Y:S07]  /*10ee0*/  F2FP.PACK_AB R40, R197, R198 ;  /* 0x000000c6c528723e */ /* 0x004fee00000000ff */
[-C--:B------:R-:W-:Y:S08]  /*10ef0*/  HMMA.16816.F32 R4, R40, R52.reuse, R4 ;  /* 0x000000342804723c */ /* 0x080ff00000001804 */
[C---:B------:R-:W-:Y:S07]  /*10f00*/  HMMA.16816.F32 R8, R44.reuse, R52, R8 ;  /* 0x000000342c08723c */ /* 0x040fee0000001808 */
[----:B------:R-:W-:Y:S01]  /*10f10*/  FFMA.FTZ R52, R59, c[0x0][0x2d0], -R3 ;  /* 0x0000b4003b347a23 */ /* 0x000fe20000010803 */
[-C--:B------:R-:W-:Y:S01]  /*10f20*/  HMMA.16816.F32 R12, R44, R54.reuse, R12 ;  /* 0x000000362c0c723c */ /* 0x080fe2000000180c */
[----:B------:R-:W2:Y:S02]  /*10f30*/  LDSM.16.MT88.4 R56, [R201+0x1000] ;  /* 0x00100000c938783b */ /* 0x000ea40000004200 */
[----:B------:R3:W4:Y:S05]  /*10f40*/  MUFU.EX2 R157, R52 ;  /* 0x00000034009d7308 */ /* 0x00072a0000000800 */
[C---:B------:R-:W-:Y:S08]  /*10f50*/  HMMA.16816.F32 R16, R40.reuse, R54, R16 ;  /* 0x000000362810723c */ /* 0x040ff00000001810 */
[-C--:B-1----:R-:W-:Y:S08]  /*10f60*/  HMMA.16816.F32 R20, R40, R64.reuse, R20 ;  /* 0x000000402814723c */ /* 0x082ff00000001814 */
[C---:B------:R-:W-:Y:S04]  /*10f70*/  HMMA.16816.F32 R24, R44.reuse, R64, R24 ;  /* 0x000000402c18723c */ /* 0x040fe80000001818 */
[--C-:B---3--:R-:W-:Y:S02]  /*10f80*/  FFMA.FTZ R52, R60, c[0x0][0x2d0], -R162.reuse ;  /* 0x0000b4003c347a23 */ /* 0x108fe400000108a2 */
[--C-:B------:R-:W-:Y:S02]  /*10f90*/  FFMA.FTZ R60, R68, c[0x0][0x2d0], -R161.reuse ;  /* 0x0000b400443c7a23 */ /* 0x100fe400000108a1 */
[-C--:B------:R-:W-:Y:S01]  /*10fa0*/  HMMA.16816.F32 R28, R44, R66.reuse, R28 ;  /* 0x000000422c1c723c */ /* 0x080fe2000000181c */
[----:B------:R1:W-:Y:S03]  /*10fb0*/  MUFU.EX2 R177, R52 ;  /* 0x0000003400b17308 */ /* 0x0003e60000000800 */
[--C-:B------:R-:W-:Y:S04]  /*10fc0*/  FFMA.FTZ R64, R76, c[0x0][0x2d0], -R162.reuse ;  /* 0x0000b4004c407a23 */ /* 0x100fe800000108a2 */
[C---:B------:R-:W-:Y:S03]  /*10fd0*/  HMMA.16816.F32 R32, R40.reuse, R66, R32 ;  /* 0x000000422820723c */ /* 0x040fe60000001820 */
[----:B------:R3:W-:Y:S05]  /*10fe0*/  MUFU.EX2 R175, R60 ;  /* 0x0000003c00af7308 */ /* 0x0007ea0000000800 */
[-C--:B--2---:R-:W-:Y:S05]  /*10ff0*/  HMMA.16816.F32 R84, R40, R56.reuse, R84 ;  /* 0x000000382854723c */ /* 0x084fea0000001854 */
[----:B------:R-:W-:Y:S03]  /*11000*/  MUFU.EX2 R67, R64 ;  /* 0x0000004000437308 */ /* 0x000fe60000000800 */
[C---:B------:R-:W-:Y:S04]  /*11010*/  HMMA.16816.F32 R88, R44.reuse, R56, R88 ;  /* 0x000000382c58723c */ /* 0x040fe80000001858 */
[----:B-1----:R-:W-:Y:S03]  /*11020*/  FFMA.FTZ R52, R61, c[0x0][0x2d0], -R162 ;  /* 0x0000b4003d347a23 */ /* 0x002fe600000108a2 */
[--C-:B------:R-:W-:Y:S01]  /*11030*/  FFMA.FTZ R56, R71, c[0x0][0x2d0], -R160.reuse ;  /* 0x0000b40047387a23 */ /* 0x100fe200000108a0 */
[-C--:B------:R-:W-:Y:S01]  /*11040*/  HMMA.16816.F32 R92, R44, R58.reuse, R92 ;  /* 0x0000003a2c5c723c */ /* 0x080fe2000000185c */
[----:B------:R1:W2:Y:S03]  /*11050*/  MUFU.EX2 R176, R52 ;  /* 0x0000003400b07308 */ /* 0x0002a60000000800 */
[----:B---3--:R-:W-:Y:S04]  /*11060*/  FFMA.FTZ R60, R69, c[0x0][0x2d0], -R161 ;  /* 0x0000b400453c7a23 */ /* 0x008fe800000108a1 */
[C---:B------:R-:W-:Y:S03]  /*11070*/  HMMA.16816.F32 R96, R40.reuse, R58, R96 ;  /* 0x0000003a2860723c */ /* 0x040fe60000001860 */
[----:B------:R3:W-:Y:S10]  /*11080*/  MUFU.EX2 R174, R60 ;  /* 0x0000003c00ae7308 */ /* 0x0007f40000000800 */
[----:B------:R5:W-:Y:S01]  /*11090*/  MUFU.EX2 R172, R56 ;  /* 0x0000003800ac7308 */ /* 0x000be20000000800 */
[----:B-1----:R-:W-:Y:S09]  /*110a0*/  FFMA.FTZ R52, R62, c[0x0][0x2d0], -R3 ;  /* 0x0000b4003e347a23 */ /* 0x002ff20000010803 */
[----:B------:R1:W1:Y:S01]  /*110b0*/  MUFU.EX2 R156, R52 ;  /* 0x00000034009c7308 */ /* 0x0002620000000800 */
[----:B---3--:R-:W-:Y:S09]  /*110c0*/  FFMA.FTZ R60, R70, c[0x0][0x2d0], -R160 ;  /* 0x0000b400463c7a23 */ /* 0x008ff200000108a0 */
[----:B------:R3:W-:Y:S01]  /*110d0*/  MUFU.EX2 R173, R60 ;  /* 0x0000003c00ad7308 */ /* 0x0007e20000000800 */
[--C-:B-----5:R-:W-:Y:S09]  /*110e0*/  FFMA.FTZ R56, R80, c[0x0][0x2d0], -R161.reuse ;  /* 0x0000b40050387a23 */ /* 0x120ff200000108a1 */
[----:B------:R5:W-:Y:S01]  /*110f0*/  MUFU.EX2 R171, R56 ;  /* 0x0000003800ab7308 */ /* 0x000be20000000800 */
[----:B-1----:R-:W1:Y:S08]  /*11100*/  LDSM.16.MT88.4 R52, [R203+0x1000] ;  /* 0x00100000cb34783b */ /* 0x002e700000004200 */
[----:B---3--:R-:W3:Y:S01]  /*11110*/  LDSM.16.MT88.4 R60, [R200+0x1800] ;  /* 0x00180000c83c783b */ /* 0x008ee20000004200 */
[----:B-----5:R-:W-:Y:S04]  /*11120*/  FFMA.FTZ R56, R81, c[0x0][0x2d0], -R161 ;  /* 0x0000b40051387a23 */ /* 0x020fe800000108a1 */
[----:B------:R5:W-:Y:S01]  /*11130*/  MUFU.EX2 R80, R56 ;  /* 0x0000003800507308 */ /* 0x000be20000000800 */
[-C--:B-1----:R-:W-:Y:S08]  /*11140*/  HMMA.16816.F32 R36, R40, R52.reuse, R36 ;  /* 0x000000342824723c */ /* 0x082ff00000001824 */
[C---:B------:R-:W-:Y:S04]  /*11150*/  HMMA.16816.F32 R100, R44.reuse, R52, R100 ;  /* 0x000000342c64723c */ /* 0x040fe80000001864 */
[----:B-----5:R-:W-:Y:S03]  /*11160*/  FFMA.FTZ R56, R73, c[0x0][0x2d0], -R162 ;  /* 0x0000b40049387a23 */ /* 0x020fe600000108a2 */
[--C-:B------:R-:W-:Y:S01]  /*11170*/  FFMA.FTZ R52, R82, c[0x0][0x2d0], -R160.reuse ;  /* 0x0000b40052347a23 */ /* 0x100fe200000108a0 */
[-C--:B------:R-:W-:Y:S01]  /*11180*/  HMMA.16816.F32 R48, R44, R54.reuse, R48 ;  /* 0x000000362c30723c */ /* 0x080fe20000001830 */
[----:B------:R1:W-:Y:S06]  /*11190*/  MUFU.EX2 R68, R56 ;  /* 0x0000003800447308 */ /* 0x0003ec0000000800 */
[----:B------:R-:W-:Y:S01]  /*111a0*/  FFMA.FTZ R44, R83, c[0x0][0x2d0], -R160 ;  /* 0x0000b400532c7a23 */ /* 0x000fe200000108a0 */
[----:B------:R-:W-:Y:S03]  /*111b0*/  HMMA.16816.F32 R104, R40, R54, R104 ;  /* 0x000000362868723c */ /* 0x000fe60000001868 */
[----:B------:R5:W-:Y:S01]  /*111c0*/  MUFU.EX2 R70, R44 ;  /* 0x0000002c00467308 */ /* 0x000be20000000800 */
[----:B----4-:R-:W-:Y:S02]  /*111d0*/  F2FP.PACK_AB R45, R157, R158 ;  /* 0x0000009e9d2d723e */ /* 0x010fe400000000ff */
[----:B--2---:R-:W-:Y:S02]  /*111e0*/  F2FP.PACK_AB R46, R176, R177 ;  /* 0x000000b1b02e723e */ /* 0x004fe400000000ff */
[----:B------:R-:W-:Y:S04]  /*111f0*/  F2FP.PACK_AB R40, R186, R187 ;  /* 0x000000bbba28723e */ /* 0x000fe800000000ff */
[----:B------:R-:W-:Y:S01]  /*11200*/  F2FP.PACK_AB R41, R184, R185 ;  /* 0x000000b9b829723e */ /* 0x000fe200000000ff */
[----:B------:R2:W-:Y:S01]  /*11210*/  MUFU.EX2 R71, R52 ;  /* 0x0000003400477308 */ /* 0x0005e20000000800 */
[----:B------:R-:W-:Y:S02]  /*11220*/  F2FP.PACK_AB R42, R182, R183 ;  /* 0x000000b7b62a723e */ /* 0x000fe400000000ff */
[----:B------:R-:W-:Y:S01]  /*11230*/  F2FP.PACK_AB R43, R180, R181 ;  /* 0x000000b5b42b723e */ /* 0x000fe200000000ff */
[----:B-1----:R-:W-:Y:S01]  /*11240*/  LDSM.16.MT88.4 R56, [R201+0x1800] ;  /* 0x00180000c938783b */ /* 0x002fe20000004200 */
[----:B------:R-:W-:Y:S05]  /*11250*/  F2FP.PACK_AB R47, R114, R156 ;  /* 0x0000009c722f723e */ /* 0x000fea00000000ff */
[-C--:B---3--:R-:W-:Y:S03]  /*11260*/  HMMA.16816.F32 R4, R40, R60.reuse, R4 ;  /* 0x0000003c2804723c */ /* 0x088fe60000001804 */
[--C-:B-----5:R-:W-:Y:S04]  /*11270*/  FFMA.FTZ R44, R72, c[0x0][0x2d0], -R162.reuse ;  /* 0x0000b400482c7a23 */ /* 0x120fe800000108a2 */
[----:B------:R1:W3:Y:S01]  /*11280*/  MUFU.EX2 R69, R44 ;  /* 0x0000002c00457308 */ /* 0x0002e20000000800 */
[----:B--2---:R-:W2:Y:S01]  /*11290*/  LDSM.16.MT88.4 R52, [R204+0x1800] ;  /* 0x00180000cc34783b */ /* 0x004ea20000004200 */
[----:B-1----:R-:W-:Y:S03]  /*112a0*/  F2FP.PACK_AB R44, R178, R179 ;  /* 0x000000b3b22c723e */ /* 0x002fe600000000ff */
[----:B---3--:R-:W-:Y:S04]  /*112b0*/  F2FP.PACK_AB R152, R68, R69 ;  /* 0x000000454498723e */ /* 0x008fe800000000ff */
[C---:B------:R-:W-:Y:S07]  /*112c0*/  HMMA.16816.F32 R8, R44.reuse, R60, R8 ;  /* 0x0000003c2c08723c */ /* 0x040fee0000001808 */
[--C-:B------:R-:W-:Y:S01]  /*112d0*/  FFMA.FTZ R60, R74, c[0x0][0x2d0], -R3.reuse ;  /* 0x0000b4004a3c7a23 */ /* 0x100fe20000010803 */
[-C--:B------:R-:W-:Y:S03]  /*112e0*/  HMMA.16816.F32 R12, R44, R62.reuse, R12 ;  /* 0x0000003e2c0c723c */ /* 0x080fe6000000180c */
[----:B------:R1:W-:Y:S05]  /*112f0*/  MUFU.EX2 R66, R60 ;  /* 0x0000003c00427308 */ /* 0x0003ea0000000800 */
[C---:B------:R-:W-:Y:S08]  /*11300*/  HMMA.16816.F32 R16, R40.reuse, R62, R16 ;  /* 0x0000003e2810723c */ /* 0x040ff00000001810 */
[-C--:B--2---:R-:W-:Y:S08]  /*11310*/  HMMA.16816.F32 R20, R40, R52.reuse, R20 ;  /* 0x000000342814723c */ /* 0x084ff00000001814 */
[C---:B------:R-:W-:Y:S04]  /*11320*/  HMMA.16816.F32 R24, R44.reuse, R52, R24 ;  /* 0x000000342c18723c */ /* 0x040fe80000001818 */
[--C-:B-1----:R-:W-:Y:S03]  /*11330*/  FFMA.FTZ R60, R75, c[0x0][0x2d0], -R3.reuse ;  /* 0x0000b4004b3c7a23 */ /* 0x102fe60000010803 */
[----:B------:R-:W-:Y:S01]  /*11340*/  FFMA.FTZ R52, R77, c[0x0][0x2d0], -R162 ;  /* 0x0000b4004d347a23 */ /* 0x000fe200000108a2 */
[-C--:B------:R-:W-:Y:S01]  /*11350*/  HMMA.16816.F32 R28, R44, R54.reuse, R28 ;  /* 0x000000362c1c723c */ /* 0x080fe2000000181c */
[----:B------:R1:W2:Y:S07]  /*11360*/  MUFU.EX2 R65, R60 ;  /* 0x0000003c00417308 */ /* 0x0002ae0000000800 */
[C---:B------:R-:W-:Y:S03]  /*11370*/  HMMA.16816.F32 R32, R40.reuse, R54, R32 ;  /* 0x000000362820723c */ /* 0x040fe60000001820 */
[----:B------:R-:W3:Y:S05]  /*11380*/  MUFU.EX2 R64, R52 ;  /* 0x0000003400407308 */ /* 0x000eea0000000800 */
[-C--:B------:R-:W-:Y:S08]  /*11390*/  HMMA.16816.F32 R84, R40, R56.reuse, R84 ;  /* 0x000000382854723c */ /* 0x080ff00000001854 */
[C---:B------:R-:W-:Y:S01]  /*113a0*/  HMMA.16816.F32 R88, R44.reuse, R56, R88 ;  /* 0x000000382c58723c */ /* 0x040fe20000001858 */
[----:B-1----:R-:W1:Y:S03]  /*113b0*/  LDSM.16.MT88.4 R60, [R203+0x1800] ;  /* 0x00180000cb3c783b */ /* 0x002e660000004200 */
[----:B--2---:R-:W-:Y:S04]  /*113c0*/  F2FP.PACK_AB R153, R65, R66 ;  /* 0x000000424199723e */ /* 0x004fe800000000ff */
[-C--:B------:R-:W-:Y:S04]  /*113d0*/  HMMA.16816.F32 R92, R44, R58.reuse, R92 ;  /* 0x0000003a2c5c723c */ /* 0x080fe8000000185c */
[----:B---3--:R-:W-:Y:S01]  /*113e0*/  F2FP.PACK_AB R154, R64, R67 ;  /* 0x00000043409a723e */ /* 0x008fe200000000ff */
[--C-:B------:R-:W-:Y:S02]  /*113f0*/  FFMA.FTZ R52, R78, c[0x0][0x2d0], -R3.reuse ;  /* 0x0000b4004e347a23 */ /* 0x100fe40000010803 */
[----:B------:R-:W-:Y:S01]  /*11400*/  FFMA.FTZ R3, R79, c[0x0][0x2d0], -R3 ;  /* 0x0000b4004f037a23 */ /* 0x000fe20000010803 */
[C---:B------:R-:W-:Y:S01]  /*11410*/  HMMA.16816.F32 R96, R40.reuse, R58, R96 ;  /* 0x0000003a2860723c */ /* 0x040fe20000001860 */
[----:B------:R-:W-:Y:S10]  /*11420*/  MUFU.EX2 R53, R52 ;  /* 0x0000003400357308 */ /* 0x000ff40000000800 */
[----:B------:R2:W3:Y:S01]  /*11430*/  MUFU.EX2 R52, R3 ;  /* 0x0000000300347308 */ /* 0x0004e20000000800 */
[-C--:B-1----:R-:W-:Y:S08]  /*11440*/  HMMA.16816.F32 R36, R40, R60.reuse, R36 ;  /* 0x0000003c2824723c */ /* 0x082ff00000001824 */
[C---:B------:R-:W-:Y:S04]  /*11450*/  HMMA.16816.F32 R100, R44.reuse, R60, R100 ;  /* 0x0000003c2c64723c */ /* 0x040fe80000001864 */
[----:B--2---:R-:W-:Y:S01]  /*11460*/  FFMA.FTZ R3, R113, R241, R236 ;  /* 0x000000f171037223 */ /* 0x004fe200000100ec */
[----:B---3--:R-:W-:Y:S03]  /*11470*/  F2FP.PACK_AB R155, R52, R53 ;  /* 0x00000035349b723e */ /* 0x008fe600000000ff */
[----:B------:R-:W-:Y:S01]  /*11480*/  FADD.FTZ R3, R238, R3 ;  /* 0x00000003ee037221 */ /* 0x000fe20000010000 */
[-C--:B------:R-:W-:Y:S01]  /*11490*/  HMMA.16816.F32 R48, R44, R62.reuse, R48 ;  /* 0x0000003e2c30723c */ /* 0x080fe20000001830 */
[----:B------:R-:W1:Y:S02]  /*114a0*/  LDSM.16.MT88.4 R44, [R201+0x2000] ;  /* 0x00200000c92c783b */ /* 0x000e640000004200 */
[----:B------:R-:W-:Y:S05]  /*114b0*/  FADD.FTZ R3, R237, R3 ;  /* 0x00000003ed037221 */ /* 0x000fea0000010000 */
[----:B------:R-:W-:Y:S07]  /*114c0*/  HMMA.16816.F32 R104, R40, R62, R104 ;  /* 0x0000003e2868723c */ /* 0x000fee0000001868 */
[----:B------:R-:W-:Y:S02]  /*114d0*/  F2FP.PACK_AB R40, R174, R175 ;  /* 0x000000afae28723e */ /* 0x000fe400000000ff */
[----:B------:R-:W-:Y:S03]  /*114e0*/  F2FP.PACK_AB R41, R172, R173 ;  /* 0x000000adac29723e */ /* 0x000fe600000000ff */
[----:B------:R-:W-:Y:S02]  /*114f0*/  F2FP.PACK_AB R42, R80, R171 ;  /* 0x000000ab502a723e */ /* 0x000fe400000000ff */
[----:B------:R-:W-:Y:S07]  /*11500*/  F2FP.PACK_AB R43, R70, R71 ;  /* 0x00000047462b723e */ /* 0x000fee00000000ff */
[-C--:B------:R-:W-:Y:S07]  /*11510*/  HMMA.16816.F32 R120, R40, R128.reuse, R4 ;  /* 0x000000802878723c */ /* 0x080fee0000001804 */
[----:B------:R-:W-:Y:S01]  /*11520*/  FFMA.FTZ R5, R112, R242, R232 ;  /* 0x000000f270057223 */ /* 0x000fe200000100e8 */
[C---:B------:R-:W-:Y:S04]  /*11530*/  HMMA.16816.F32 R116, R152.reuse, R128, R8 ;  /* 0x000000809874723c */ /* 0x040fe80000001808 */
[----:B------:R-:W-:Y:S01]  /*11540*/  FFMA.FTZ R4, R111, R243, R226 ;  /* 0x000000f36f047223 */ /* 0x000fe200000100e2 */
[----:B------:R-:W-:Y:S01]  /*11550*/  MOV R111, R108 ;  /* 0x0000006c006f7202 */ /* 0x000fe20000000f00 */
[----:B------:R-:W-:Y:S02]  /*11560*/  FADD.FTZ R5, R233, R5 ;  /* 0x00000005e9057221 */ /* 0x000fe40000010000 */
[----:B------:R-:W-:Y:S01]  /*11570*/  FADD.FTZ R4, R227, R4 ;  /* 0x00000004e3047221 */ /* 0x000fe20000010000 */
[-C--:B------:R-:W-:Y:S03]  /*11580*/  HMMA.16816.F32 R124, R152, R130.reuse, R12 ;  /* 0x00000082987c723c */ /* 0x080fe6000000180c */
[----:B------:R-:W-:Y:S02]  /*11590*/  FADD.FTZ R9, R234, R5 ;  /* 0x00000005ea097221 */ /* 0x000fe40000010000 */
[----:B------:R-:W-:Y:S02]  /*115a0*/  FADD.FTZ R11, R230, R4 ;  /* 0x00000004e60b7221 */ /* 0x000fe40000010000 */
[----:B------:R-:W-:Y:S01]  /*115b0*/  FADD.FTZ R10, R169, R0 ;  /* 0x00000000a90a7221 */ /* 0x000fe20000010000 */
[----:B------:R-:W2:Y:S01]  /*115c0*/  LDSM.16.MT88.4 R4, [R203+0x2000] ;  /* 0x00200000cb04783b */ /* 0x000ea20000004200 */
        /* <DEDUP_REMOVED lines=38> */
[----:B------:R-:W-:Y:S02]  /*11830*/  FADD.FTZ R8, R196, R12 ;  /* 0x0000000cc4087221 */ /* 0x000fe40000010000 */
        /* <DEDUP_REMOVED lines=46> */
.L_x_313:
        /* <DEDUP_REMOVED lines=16> */
.L_x_397:
[----:B------:R-:W-:Y:S01]  /*11c20*/  FSETP.NE.FTZ.AND P3, PT, R3, RZ, PT ;  /* 0x000000ff0300720b */ /* 0x000fe20003f75000 */
[----:B----4-:R-:W-:Y:S01]  /*11c30*/  FADD.FTZ R7, R9, R7 ;  /* 0x0000000709077221 */ /* 0x010fe20000010000 */
[----:B------:R-:W-:-:S02]  /*11c40*/  MOV R0, RZ ;  /* 0x000000ff00007202 */ /* 0x000fc40000000f00 */
[----:B------:R-:W-:Y:S02]  /*11c50*/  FSETP.NE.FTZ.AND P1, PT, R6, RZ, PT ;  /* 0x000000ff0600720b */ /* 0x000fe40003f35000 */
[----:B------:R-:W-:Y:S02]  /*11c60*/  FSETP.NE.FTZ.AND P2, PT, R5, RZ, PT ;  /* 0x000000ff0500720b */ /* 0x000fe40003f55000 */
[----:B------:R-:W-:Y:S02]  /*11c70*/  MOV R4, RZ ;  /* 0x000000ff00047202 */ /* 0x000fe40000000f00 */
[----:B------:R-:W-:Y:S02]  /*11c80*/  FSETP.NE.FTZ.AND P0, PT, R7, RZ, PT ;  /* 0x000000ff0700720b */ /* 0x000fe40003f15000 */
[----:B------:R-:W-:Y:S01]  /*11c90*/  MOV R35, 0xff800000 ;  /* 0xff80000000237802 */ /* 0x000fe20000000f00 */
[----:B------:R-:W1:Y:S01]  /*11ca0*/  @P3 MUFU.RCP R0, R3 ;  /* 0x0000000300003308 */ /* 0x000e620000001000 */
[----:B------:R-:W-:-:S02]  /*11cb0*/  MOV R34, 0xff800000 ;  /* 0xff80000000227802 */ /* 0x000fc40000000f00 */
[----:B------:R-:W-:Y:S02]  /*11cc0*/  MOV R31, 0xff800000 ;  /* 0xff800000001f7802 */ /* 0x000fe40000000f00 */
[----:B------:R-:W-:-:S03]  /*11cd0*/  MOV R26, 0xff800000 ;  /* 0xff800000001a7802 */ /* 0x000fc60000000f00 */
[----:B------:R2:W-:Y:S01]  /*11ce0*/  @P3 MUFU.LG2 R10, R3 ;  /* 0x00000003000a3308 */ /* 0x0005e20000000c00 */
[----:B-1----:R-:W-:-:S07]  /*11cf0*/  FMUL.FTZ R68, R0, R84 ;  /* 0x0000005400447220 */ /* 0x002fce0000410000 */
[----:B------:R-:W1:Y:S01]  /*11d00*/  @P2 MUFU.RCP R4, R5 ;  /* 0x0000000500042308 */ /* 0x000e620000001000 */
[C---:B------:R-:W-:Y:S02]  /*11d10*/  FMUL.FTZ R69, R0.reuse, R85 ;  /* 0x0000005500457220 */ /* 0x040fe40000410000 */
[C---:B------:R-:W-:Y:S02]  /*11d20*/  FMUL.FTZ R74, R0.reuse, R120 ;  /* 0x00000078004a7220 */ /* 0x040fe40000410000 */
[C---:B------:R-:W-:Y:S01]  /*11d30*/  FMUL.FTZ R75, R0.reuse, R121 ;  /* 0x00000079004b7220 */ /* 0x040fe20000410000 */
[----:B--2---:R-:W-:Y:S01]  /*11d40*/  MOV R3, RZ ;  /* 0x000000ff00037202 */ /* 0x004fe20000000f00 */
[C---:B------:R-:W-:Y:S01]  /*11d50*/  FMUL.FTZ R76, R0.reuse, R128 ;  /* 0x00000080004c7220 */ /* 0x040fe20000410000 */
[----:B------:R2:W-:Y:S01]  /*11d60*/  @P2 MUFU.LG2 R9, R5 ;  /* 0x0000000500092308 */ /* 0x0005e20000000c00 */
[C---:B------:R-:W-:Y:S02]  /*11d70*/  FMUL.FTZ R77, R0.reuse, R129 ;  /* 0x00000081004d7220 */ /* 0x040fe40000410000 */
[----:B------:R-:W-:-:S02]  /*11d80*/  FMUL.FTZ R78, R0, R132 ;  /* 0x00000084004e7220 */ /* 0x000fc40000410000 */
[C---:B------:R-:W-:Y:S02]  /*11d90*/  FMUL.FTZ R79, R0.reuse, R133 ;  /* 0x00000085004f7220 */ /* 0x040fe40000410000 */
[C---:B------:R-:W-:Y:S01]  /*11da0*/  FMUL.FTZ R112, R0.reuse, R144 ;  /* 0x0000009000707220 */ /* 0x040fe20000410000 */
[----:B------:R-:W-:Y:S01]  /*11db0*/  @P1 MUFU.RCP R3, R6 ;  /* 0x0000000600031308 */ /* 0x000fe20000001000 */
[C---:B------:R-:W-:Y:S02]  /*11dc0*/  FMUL.FTZ R113, R0.reuse, R145 ;  /* 0x0000009100717220 */ /* 0x040fe40000410000 */
[C---:B------:R-:W-:Y:S02]  /*11dd0*/  FMUL.FTZ R96, R0.reuse, R96 ;  /* 0x0000006000607220 */ /* 0x040fe40000410000 */
[C---:B------:R-:W-:Y:S02]  /*11de0*/  FMUL.FTZ R97, R0.reuse, R97 ;  /* 0x0000006100617220 */ /* 0x040fe40000410000 */
[C---:B------:R-:W-:Y:S01]  /*11df0*/  FMUL.FTZ R84, R0.reuse, R148 ;  /* 0x0000009400547220 */ /* 0x040fe20000410000 */
[----:B--2---:R-:W-:Y:S01]  /*11e00*/  @P2 MOV R5, 0x3f317218 ;  /* 0x3f31721800052802 */ /* 0x004fe20000000f00 */
[----:B------:R-:W-:-:S02]  /*11e10*/  FMUL.FTZ R85, R0, R149 ;  /* 0x0000009500557220 */ /* 0x000fc40000410000 */
[C---:B------:R-:W-:Y:S02]  /*11e20*/  FMUL.FTZ R66, R0.reuse, R104 ;  /* 0x0000006800427220 */ /* 0x040fe40000410000 */
[----:B------:R-:W-:Y:S02]  /*11e30*/  FMUL.FTZ R67, R0, R105 ;  /* 0x0000006900437220 */ /* 0x000fe40000410000 */
[----:B------:R2:W3:Y:S01]  /*11e40*/  @P1 MUFU.LG2 R0, R6 ;  /* 0x0000000600001308 */ /* 0x0004e20000000c00 */
[C---:B-1----:R-:W-:Y:S02]  /*11e50*/  FMUL.FTZ R104, R4.reuse, R122 ;  /* 0x0000007a04687220 */ /* 0x042fe40000410000 */
[C---:B------:R-:W-:Y:S02]  /*11e60*/  FMUL.FTZ R105, R4.reuse, R123 ;  /* 0x0000007b04697220 */ /* 0x040fe40000410000 */
[C---:B------:R-:W-:Y:S02]  /*11e70*/  FMUL.FTZ R120, R4.reuse, R130 ;  /* 0x0000008204787220 */ /* 0x040fe40000410000 */
[----:B------:R-:W-:-:S02]  /*11e80*/  FMUL.FTZ R121, R4, R131 ;  /* 0x0000008304797220 */ /* 0x000fc40000410000 */
[C---:B------:R-:W-:Y:S02]  /*11e90*/  FMUL.FTZ R122, R4.reuse, R134 ;  /* 0x00000086047a7220 */ /* 0x040fe40000410000 */
[C---:B------:R-:W-:Y:S02]  /*11ea0*/  FMUL.FTZ R123, R4.reuse, R135 ;  /* 0x00000087047b7220 */ /* 0x040fe40000410000 */
[C---:B------:R-:W-:Y:S02]  /*11eb0*/  FMUL.FTZ R130, R4.reuse, R98 ;  /* 0x0000006204827220 */ /* 0x040fe40000410000 */
[----:B------:R-:W-:Y:S01]  /*11ec0*/  FMUL.FTZ R131, R4, R99 ;  /* 0x0000006304837220 */ /* 0x000fe20000410000 */
[----:B--2---:R-:W-:Y:S01]  /*11ed0*/  @P3 MOV R6, 0x3f317218 ;  /* 0x3f31721800063802 */ /* 0x004fe20000000f00 */
[----:B---3--:R-:W-:Y:S01]  /*11ee0*/  @P1 FMUL.FTZ R8, R0, 0.69314718246459960938 ;  /* 0x3f31721800081820 */ /* 0x008fe20000410000 */
[----:B------:R-:W-:Y:S01]  /*11ef0*/  MOV R0, RZ ;  /* 0x000000ff00007202 */ /* 0x000fe20000000f00 */
[----:B------:R-:W-:-:S02]  /*11f00*/  FMUL.FTZ R54, R3, R116 ;  /* 0x0000007403367220 */ /* 0x000fc40000410000 */
[C---:B------:R-:W-:Y:S02]  /*11f10*/  FMUL.FTZ R55, R3.reuse, R117 ;  /* 0x0000007503377220 */ /* 0x040fe40000410000 */
[C---:B------:R-:W-:Y:S01]  /*11f20*/  FMUL.FTZ R42, R3.reuse, R124 ;  /* 0x0000007c032a7220 */ /* 0x040fe20000410000 */
[----:B------:R-:W-:Y:S01]  /*11f30*/  @P0 MUFU.RCP R0, R7 ;  /* 0x0000000700000308 */ /* 0x000fe20000001000 */
        /* <DEDUP_REMOVED lines=13> */
[C---:B------:R-:W-:Y:S01]  /*12010*/  FMUL.FTZ R128, R4.reuse, R146 ;  /* 0x0000009204807220 */ /* 0x040fe20000410000 */
[----:B------:R-:W1:Y:S01]  /*12020*/  @P0 MUFU.LG2 R3, R7 ;  /* 0x0000000700030308 */ /* 0x000e620000000c00 */
[C---:B------:R-:W-:Y:S02]  /*12030*/  FMUL.FTZ R129, R4.reuse, R147 ;  /* 0x0000009304817220 */ /* 0x040fe40000410000 */
[----:B------:R-:W-:-:S02]  /*12040*/  FMUL.FTZ R134, R4, R86 ;  /* 0x0000005604867220 */ /* 0x000fc40000410000 */
[C---:B------:R-:W-:Y:S02]  /*12050*/  FMUL.FTZ R135, R4.reuse, R87 ;  /* 0x0000005704877220 */ /* 0x040fe40000410000 */
[C---:B------:R-:W-:Y:S02]  /*12060*/  FMUL.FTZ R98, R4.reuse, R150 ;  /* 0x0000009604627220 */ /* 0x040fe40000410000 */
[C---:B------:R-:W-:Y:S02]  /*12070*/  FMUL.FTZ R99, R4.reuse, R151 ;  /* 0x0000009704637220 */ /* 0x040fe40000410000 */
[C---:B------:R-:W-:Y:S02]  /*12080*/  FMUL.FTZ R72, R4.reuse, R106 ;  /* 0x0000006a04487220 */ /* 0x040fe40000410000 */
[----:B------:R-:W-:Y:S01]  /*12090*/  FMUL.FTZ R73, R4, R107 ;  /* 0x0000006b04497220 */ /* 0x000fe20000410000 */
[----:B------:R-:W-:Y:S01]  /*120a0*/  @P1 MOV R4, 0x3f317218 ;  /* 0x3f31721800041802 */ /* 0x000fe20000000f00 */
[----:B------:R-:W-:-:S02]  /*120b0*/  @P2 FMUL.FTZ R9, R9, 0.69314718246459960938 ;  /* 0x3f31721809092820 */ /* 0x000fc40000410000 */
[----:B------:R-:W-:Y:S02]  /*120c0*/  @P2 FMUL.FTZ R5, R5, c[0x0][0x2d0] ;  /* 0x0000b40005052a20 */ /* 0x000fe40000410000 */
[----:B------:R-:W-:Y:S02]  /*120d0*/  @P1 FMUL.FTZ R4, R4, c[0x0][0x2d0] ;  /* 0x0000b40004041a20 */ /* 0x000fe40000410000 */
[----:B------:R-:W-:Y:S01]  /*120e0*/  @P2 FFMA.FTZ R34, R5, R109, R9 ;  /* 0x0000006d05222223 */ /* 0x000fe20000010009 */
[----:B------:R-:W-:Y:S01]  /*120f0*/  MOV R5, 0x1 ;  /* 0x0000000100057802 */ /* 0x000fe20000000f00 */
[----:B------:R-:W-:Y:S01]  /*12100*/  @P1 FFMA.FTZ R35, R4, R108, R8 ;  /* 0x0000006c04231223 */ /* 0x000fe20000010008 */
[----:B------:R-:W-:Y:S01]  /*12110*/  @P0 MOV R4, 0x3f317218 ;  /* 0x3f31721800040802 */ /* 0x000fe20000000f00 */
[----:B------:R-:W-:Y:S02]  /*12120*/  @P3 FMUL.FTZ R10, R10, 0.69314718246459960938 ;  /* 0x3f3172180a0a3820 */ /* 0x000fe40000410000 */
[----:B------:R-:W-:-:S02]  /*12130*/  @P3 FMUL.FTZ R6, R6, c[0x0][0x2d0] ;  /* 0x0000b40006063a20 */ /* 0x000fc40000410000 */
[----:B-1----:R-:W-:Y:S02]  /*12140*/  @P0 FMUL.FTZ R3, R3, 0.69314718246459960938 ;  /* 0x3f31721803030820 */ /* 0x002fe40000410000 */
[----:B------:R-:W-:Y:S02]  /*12150*/  @P0 FMUL.FTZ R4, R4, c[0x0][0x2d0] ;  /* 0x0000b40004040a20 */ /* 0x000fe40000410000 */
        /* <DEDUP_REMOVED lines=19> */
.L_x_254:
[----:B------:R2:W5:Y:S01]  /*12290*/  LDL R6, [R1] ;  /* 0x0000000001067983 */ /* 0x0005620000100800 */
[----:B------:R-:W-:Y:S03]  /*122a0*/  BSSY B0, `(.L_x_316) ;  /* 0x0000012000007945 */ /* 0x000fe60003800000 */
[----:B-1----:R-:W1:Y:S02]  /*122b0*/  S2R R17, SR_TID.X ;  /* 0x0000000000117919 */ /* 0x002e640000002100 */
[----:B-1----:R-:W-:-:S13]  /*122c0*/  LOP3.LUT P0, RZ, R17, 0x7f, RZ, 0xc0, !PT ;  /* 0x0000007f11ff7812 */ /* 0x002fda000780c0ff */
[----:B------:R-:W-:Y:S05]  /*122d0*/  @P0 BRA `(.L_x_317) ;  /* 0x000000e000000947 */ /* 0x000fea0003800000 */
[----:B--2---:R-:W1:Y:S01]  /*122e0*/  S2R R4, SR_LANEID ;  /* 0x0000000000047919 */ /* 0x004e620000000000 */
[----:B------:R-:W-:Y:S01]  /*122f0*/  VOTEU.ANY UR4, UPT, PT ;  /* 0x0000000000047886 */ /* 0x000fe200038e0100 */
[----:B------:R-:W-:Y:S01]  /*12300*/  IMAD.MOV.U32 R5, RZ, RZ, c[0x0][0x564] ;  /* 0x00015900ff057624 */ /* 0x000fe200078e00ff */
[----:B------:R-:W1:Y:S08]  /*12310*/  FLO.U32 R3, UR4 ;  /* 0x0000000400037d00 */ /* 0x000e7000080e0000 */
[----:B------:R-:W2:Y:S01]  /*12320*/  POPC R2, UR4 ;  /* 0x0000000400027d09 */ /* 0x000ea20008000000 */
[----:B-1----:R-:W-:Y:S01]  /*12330*/  ISETP.EQ.U32.AND P0, PT, R3, R4, PT ;  /* 0x000000040300720c */ /* 0x002fe20003f02070 */
[----:B------:R-:W-:-:S12]  /*12340*/  IMAD.MOV.U32 R4, RZ, RZ, c[0x0][0x560] ;  /* 0x00015800ff047624 */ /* 0x000fd800078e00ff */
[----:B--2---:R1:W2:Y:S04]  /*12350*/  @P0 ATOMG.E.ADD.STRONG.GPU PT, R2, [R4.64], R2 ;  /* 0x00000002040209a8 */ /* 0x0042a800081ee1c8 */
[----:B-1----:R-:W1:Y:S04]  /*12360*/  S2R R4, SR_LTMASK ;  /* 0x0000000000047919 */ /* 0x002e680000003900 */
[----:B--2---:R1:W2:Y:S02]  /*12370*/  SHFL.IDX PT, R3, R2, R3, 0x1f ;  /* 0x00001f0302037589 */ /* 0x0042a400000e0000 */
[----:B-1----:R-:W-:-:S06]  /*12380*/  LOP3.LUT R2, R4, UR4, RZ, 0xc0, !PT ;  /* 0x0000000404027c12 */ /* 0x002fcc000f8ec0ff */
[----:B------:R-:W2:Y:S02]  /*12390*/  POPC R2, R2 ;  /* 0x0000000200027309 */ /* 0x000ea40000000000 */
[----:B--2--5:R-:W-:-:S05]  /*123a0*/  IADD3 R6, R3, c[0x0][0xc], R2 ;  /* 0x0000030003067a10 */ /* 0x024fca0007ffe002 */
[----:B------:R1:W-:Y:S02]  /*123b0*/  STL [R1], R6 ;  /* 0x0000000601007387 */ /* 0x0003e40000100800 */
.L_x_317:
[----:B--2---:R-:W-:Y:S05]  /*123c0*/  BSYNC B0 ;  /* 0x0000000000007941 */ /* 0x004fea0003800000 */
.L_x_316:
[----:B------:R-:W-:Y:S01]  /*123d0*/  SHF.R.S32.HI R14, RZ, 0x1f, R17 ;  /* 0x0000001fff0e7819 */ /* 0x000fe20000011411 */
[----:B------:R-:W-:Y:S01]  /*123e0*/  BSSY B1, `(.L_x_318) ;  /* 0x00002d0000017945 */ /* 0x000fe20003800000 */
[----:B------:R-:W-:Y:S01]  /*123f0*/  PRMT R0, R0, 0x9910, RZ ;  /* 0x0000991000007816 */ /* 0x000fe200000000ff */
[----:B-----5:R-:W-:Y:S01]  /*12400*/  IMAD.MOV.U32 R49, RZ, RZ, R6 ;  /* 0x000000ffff317224 */ /* 0x020fe200078e0006 */
[----:B------:R-:W-:Y:S02]  /*12410*/  LEA.HI R3, R14, R17, RZ, 0x3 ;  /* 0x000000110e037211 */ /* 0x000fe400078f18ff */
[----:B------:R-:W-:Y:S02]  /*12420*/  ISETP.NE.AND P0, PT, R0, RZ, PT ;  /* 0x000000ff0000720c */ /* 0x000fe40003f05270 */
[----:B------:R-:W-:Y:S02]  /*12430*/  LOP3.LUT R2, R3, 0xfffffff8, RZ, 0xc0, !PT ;  /* 0xfffffff803027812 */ /* 0x000fe400078ec0ff */
[----:B------:R-:W-:-:S02]  /*12440*/  SHF.R.S32.HI R48, RZ, 0x3, R3 ;  /* 0x00000003ff307819 */ /* 0x000fc40000011403 */
[----:B------:R-:W-:Y:S01]  /*12450*/  SHF.R.S32.HI R11, RZ, 0x1f, R246 ;  /* 0x0000001fff0b7819 */ /* 0x000fe200000114f6 */
[----:B------:R-:W-:-:S04]  /*12460*/  IMAD.IADD R2, R17, 0x1, -R2 ;  /* 0x0000000111027824 */ /* 0x000fc800078e0a02 */
[C---:B------:R-:W-:Y:S02]  /*12470*/  IMAD.SHL.U32 R0, R2.reuse, 0x8, RZ ;  /* 0x0000000802007824 */ /* 0x040fe400078e00ff */
[----:B------:R-:W-:-:S03]  /*12480*/  IMAD R28, R2, 0x10, R48 ;  /* 0x00000010021c7824 */ /* 0x000fc600078e0230 */
[----:B------:R-:W-:Y:S01]  /*12490*/  SHF.R.S32.HI R80, RZ, 0x1f, R0 ;  /* 0x0000001fff507819 */ /* 0x000fe20000011400 */
[----:B------:R-:W-:Y:S05]  /*124a0*/  @!P0 BRA `(.L_x_319) ;  /* 0x000020d000008947 */ /* 0x000fea0003800000 */
[----:B------:R-:W2:Y:S04]  /*124b0*/  LDL R7, [R1+0x20] ;  /* 0x0000200001077983 */ /* 0x000ea80000100800 */
[----:B------:R-:W3:Y:S01]  /*124c0*/  LDL R15, [R1+0x28] ;  /* 0x00002800010f7983 */ /* 0x000ee20000100800 */
[----:B------:R-:W-:Y:S01]  /*124d0*/  LEA.HI R10, R14, R17, RZ, 0x2 ;  /* 0x000000110e0a7211 */ /* 0x000fe200078f10ff */
[----:B------:R-:W-:Y:S01]  /*124e0*/  WARPSYNC 0xffffffff ;  /* 0xffffffff00007948 */ /* 0x000fe20003800000 */
[----:B------:R-:W-:Y:S01]  /*124f0*/  IMAD.MOV.U32 R9, RZ, RZ, -0x10 ;  /* 0xfffffff0ff097424 */ /* 0x000fe200078e00ff */
[----:B------:R-:W4:Y:S01]  /*12500*/  LDL R13, [R1+0x30] ;  /* 0x00003000010d7983 */ /* 0x000f220000100800 */
[----:B------:R-:W-:Y:S01]  /*12510*/  SHF.R.S32.HI R4, RZ, 0x1f, R10 ;  /* 0x0000001fff047819 */ /* 0x000fe2000001140a */
[----:B------:R-:W-:Y:S01]  /*12520*/  IMAD.MOV.U32 R8, RZ, RZ, 0x20 ;  /* 0x00000020ff087424 */ /* 0x000fe200078e00ff */
[----:B------:R-:W-:Y:S01]  /*12530*/  F2FP.PACK_AB R3, R75, R74 ;  /* 0x0000004a4b03723e */ /* 0x000fe200000000ff */
[----:B------:R-:W3:Y:S01]  /*12540*/  LDL R12, [R1+0x34] ;  /* 0x00003400010c7983 */ /* 0x000ee20000100800 */
[----:B------:R-:W-:-:S02]  /*12550*/  LEA.HI R4, R4, R240, RZ, 0x3 ;  /* 0x000000f004047211 */ /* 0x000fc400078f18ff */
[----:B-1----:R-:W-:Y:S01]  /*12560*/  F2FP.PACK_AB R6, R105, R104 ;  /* 0x000000686906723e */ /* 0x002fe200000000ff */
[----:B------:R-:W-:Y:S01]  /*12570*/  BAR.SYNC.DEFER_BLOCKING 0x1, 0x80 ;  /* 0x0042000000007b1d */ /* 0x000fe20000010000 */
[----:B------:R-:W-:Y:S02]  /*12580*/  LOP3.LUT R4, R4, 0xfffffff8, RZ, 0xc0, !PT ;  /* 0xfffffff804047812 */ /* 0x000fe400078ec0ff */
[----:B------:R-:W-:-:S03]  /*12590*/  F2FP.PACK_AB R5, R77, R76 ;  /* 0x0000004c4d05723e */ /* 0x000fc600000000ff */
[----:B------:R-:W-:-:S05]  /*125a0*/  IMAD.IADD R4, R240, 0x1, -R4 ;  /* 0x00000001f0047824 */ /* 0x000fca00078e0a04 */
[----:B------:R-:W-:-:S04]  /*125b0*/  LOP3.LUT R2, R4, 0x1, RZ, 0xc0, !PT ;  /* 0x0000000104027812 */ /* 0x000fc800078ec0ff */
[----:B------:R-:W-:-:S04]  /*125c0*/  ISETP.NE.U32.AND P0, PT, R2, 0x1, PT ;  /* 0x000000010200780c */ /* 0x000fc80003f05070 */
[----:B------:R-:W-:Y:S02]  /*125d0*/  SEL R9, R9, 0x10, !P0 ;  /* 0x0000001009097807 */ /* 0x000fe40004000000 */
[----:B------:R-:W-:Y:S02]  /*125e0*/  LOP3.LUT P0, RZ, R4, 0x2, RZ, 0xc0, !PT ;  /* 0x0000000204ff7812 */ /* 0x000fe4000780c0ff */
[----:B------:R-:W-:Y:S02]  /*125f0*/  F2FP.PACK_AB R4, R41, R40 ;  /* 0x000000282904723e */ /* 0x000fe400000000ff */
[----:B------:R-:W-:Y:S02]  /*12600*/  SEL R8, R8, 0xffffffe0, !P0 ;  /* 0xffffffe008087807 */ /* 0x000fe40004000000 */
[----:B------:R-:W-:-:S04]  /*12610*/  ISETP.NE.U32.AND P2, PT, RZ, c[0x0][0x500], PT ;  /* 0x00014000ff007a0c */ /* 0x000fc80003f45070 */
[----:B------:R-:W-:Y:S01]  /*12620*/  ISETP.NE.AND.EX P2, PT, RZ, c[0x0][0x504], PT, P2 ;  /* 0x00014100ff007a0c */ /* 0x000fe20003f45320 */
[----:B--2---:R-:W-:Y:S01]  /*12630*/  IMAD.IADD R2, R7, 0x1, R9 ;  /* 0x0000000107027824 */ /* 0x004fe200078e0209 */
[----:B------:R1:W-:Y:S04]  /*12640*/  STS [R7], R3 ;  /* 0x0000000307007388 */ /* 0x0003e80000000800 */
[----:B------:R-:W-:Y:S04]  /*12650*/  STS [R7+0x400], R6 ;  /* 0x0004000607007388 */ /* 0x000fe80000000800 */
[----:B------:R2:W-:Y:S01]  /*12660*/  STS [R2], R5 ;  /* 0x0000000502007388 */ /* 0x0005e20000000800 */
[----:B-1----:R-:W-:-:S05]  /*12670*/  F2FP.PACK_AB R3, R121, R120 ;  /* 0x000000787903723e */ /* 0x002fca00000000ff */
[----:B------:R1:W-:Y:S01]  /*12680*/  STS [R2+0x400], R3 ;  /* 0x0004000302007388 */ /* 0x0003e20000000800 */
[----:B--2---:R-:W-:-:S05]  /*12690*/  F2FP.PACK_AB R5, R55, R54 ;  /* 0x000000363705723e */ /* 0x004fca00000000ff */
[----:B------:R2:W-:Y:S01]  /*126a0*/  STS [R7+0x2000], R5 ;  /* 0x0020000507007388 */ /* 0x0005e20000000800 */
[----:B------:R-:W-:-:S03]  /*126b0*/  F2FP.PACK_AB R6, R123, R122 ;  /* 0x0000007a7b06723e */ /* 0x000fc600000000ff */
[----:B------:R3:W-:Y:S01]  /*126c0*/  STS [R7+0x2400], R4 ;  /* 0x0024000407007388 */ /* 0x0007e20000000800 */
[----:B-1----:R-:W-:-:S05]  /*126d0*/  F2FP.PACK_AB R3, R43, R42 ;  /* 0x0000002a2b03723e */ /* 0x002fca00000000ff */
[----:B------:R1:W-:Y:S01]  /*126e0*/  STS [R2+0x2000], R3 ;  /* 0x0020000302007388 */ /* 0x0003e20000000800 */
[----:B--2---:R-:W-:Y:S02]  /*126f0*/  F2FP.PACK_AB R5, R87, R86 ;  /* 0x000000565705723e */ /* 0x004fe400000000ff */
[----:B---3--:R-:W-:-:S03]  /*12700*/  F2FP.PACK_AB R4, R79, R78 ;  /* 0x0000004e4f04723e */ /* 0x008fc600000000ff */
[----:B------:R2:W-:Y:S01]  /*12710*/  STS [R2+0x2400], R5 ;  /* 0x0024000502007388 */ /* 0x0005e20000000800 */
[----:B-1----:R-:W-:Y:S01]  /*12720*/  IMAD.IADD R3, R7, 0x1, R8 ;  /* 0x0000000107037824 */ /* 0x002fe200078e0208 */
[----:B------:R-:W-:-:S04]  /*12730*/  F2FP.PACK_AB R7, R45, R44 ;  /* 0x0000002c2d07723e */ /* 0x000fc800000000ff */
[----:B------:R1:W-:Y:S01]  /*12740*/  STS [R3], R4 ;  /* 0x0000000403007388 */ /* 0x0003e20000000800 */
[----:B--2---:R-:W-:Y:S01]  /*12750*/  F2FP.PACK_AB R5, R113, R112 ;  /* 0x000000707105723e */ /* 0x004fe200000000ff */
[----:B------:R-:W-:Y:S02]  /*12760*/  IMAD.IADD R2, R2, 0x1, R8 ;  /* 0x0000000102027824 */ /* 0x000fe400078e0208 */
[----:B------:R2:W-:Y:S04]  /*12770*/  STS [R3+0x400], R6 ;  /* 0x0004000603007388 */ /* 0x0005e80000000800 */
[----:B------:R3:W-:Y:S01]  /*12780*/  STS [R2], R5 ;  /* 0x0000000502007388 */ /* 0x0007e20000000800 */
[----:B-1----:R-:W-:Y:S02]  /*12790*/  F2FP.PACK_AB R4, R129, R128 ;  /* 0x000000808104723e */ /* 0x002fe400000000ff */
[----:B--2---:R-:W-:-:S03]  /*127a0*/  F2FP.PACK_AB R6, R71, R70 ;  /* 0x000000464706723e */ /* 0x004fc600000000ff */
[----:B------:R1:W-:Y:S01]  /*127b0*/  STS [R2+0x400], R4 ;  /* 0x0004000402007388 */ /* 0x0003e20000000800 */
[----:B---3--:R-:W-:-:S03]  /*127c0*/  F2FP.PACK_AB R5, R47, R46 ;  /* 0x0000002e2f05723e */ /* 0x008fc600000000ff */
[----:B------:R-:W-:Y:S04]  /*127d0*/  STS [R3+0x2000], R7 ;  /* 0x0020000703007388 */ /* 0x000fe80000000800 */
[----:B------:R2:W-:Y:S04]  /*127e0*/  STS [R3+0x2400], R6 ;  /* 0x0024000603007388 */ /* 0x0005e80000000800 */
[----:B------:R3:W-:Y:S01]  /*127f0*/  STS [R2+0x2000], R5 ;  /* 0x0020000502007388 */ /* 0x0007e20000000800 */
[----:B-1----:R-:W-:Y:S02]  /*12800*/  F2FP.PACK_AB R4, R65, R64 ;  /* 0x000000404104723e */ /* 0x002fe400000000ff */
[----:B--2---:R-:W-:-:S03]  /*12810*/  F2FP.PACK_AB R3, R69, R68 ;  /* 0x000000444503723e */ /* 0x004fc600000000ff */
[----:B------:R1:W-:Y:S01]  /*12820*/  STS [R2+0x2400], R4 ;  /* 0x0024000402007388 */ /* 0x0003e20000000800 */
[----:B------:R-:W-:-:S03]  /*12830*/  F2FP.PACK_AB R7, R97, R96 ;  /* 0x000000606107723e */ /* 0x000fc600000000ff */
[----:B------:R2:W-:Y:S01]  /*12840*/  STS [R15], R3 ;  /* 0x000000030f007388 */ /* 0x0005e20000000800 */
[----:B------:R-:W-:Y:S02]  /*12850*/  F2FP.PACK_AB R6, R61, R60 ;  /* 0x0000003c3d06723e */ /* 0x000fe400000000ff */
[----:B---3--:R-:W-:Y:S02]  /*12860*/  F2FP.PACK_AB R5, R63, R62 ;  /* 0x0000003e3f05723e */ /* 0x008fe400000000ff */
[----:B-1----:R-:W-:Y:S01]  /*12870*/  F2FP.PACK_AB R4, R135, R134 ;  /* 0x000000868704723e */ /* 0x002fe200000000ff */
[----:B------:R-:W-:Y:S02]  /*12880*/  IMAD.IADD R2, R9, 0x1, R15 ;  /* 0x0000000109027824 */ /* 0x000fe400078e020f */
[----:B------:R-:W3:Y:S01]  /*12890*/  LDL.LU R9, [R1+0x18] ;  /* 0x0000180001097983 */ /* 0x000ee20000300800 */
[----:B--2---:R-:W-:-:S03]  /*128a0*/  F2FP.PACK_AB R3, R131, R130 ;  /* 0x000000828303723e */ /* 0x004fc600000000ff */
[----:B------:R1:W-:Y:S04]  /*128b0*/  STS [R15+0x400], R4 ;  /* 0x000400040f007388 */ /* 0x0003e80000000800 */
[----:B------:R2:W-:Y:S04]  /*128c0*/  STS [R2+0x400], R3 ;  /* 0x0004000302007388 */ /* 0x0005e80000000800 */
[----:B------:R-:W-:Y:S04]  /*128d0*/  STS [R2], R7 ;  /* 0x0000000702007388 */ /* 0x000fe80000000800 */
[----:B------:R4:W-:Y:S04]  /*128e0*/  STS [R15+0x2000], R6 ;  /* 0x002000060f007388 */ /* 0x0009e80000000800 */
[----:B------:R4:W-:Y:S01]  /*128f0*/  STS [R15+0x2400], R5 ;  /* 0x002400050f007388 */ /* 0x0009e20000000800 */
[----:B-1----:R-:W-:-:S02]  /*12900*/  F2FP.PACK_AB R4, R57, R56 ;  /* 0x000000383904723e */ /* 0x002fc400000000ff */
[----:B--2---:R-:W-:-:S03]  /*12910*/  F2FP.PACK_AB R3, R59, R58 ;  /* 0x0000003a3b03723e */ /* 0x004fc600000000ff */
[----:B------:R1:W-:Y:S04]  /*12920*/  STS [R2+0x2000], R4 ;  /* 0x0020000402007388 */ /* 0x0003e80000000800 */
[----:B------:R2:W-:Y:S01]  /*12930*/  STS [R2+0x2400], R3 ;  /* 0x0024000302007388 */ /* 0x0005e20000000800 */
[----:B----4-:R-:W-:Y:S01]  /*12940*/  IMAD.IADD R6, R8, 0x1, R2 ;  /* 0x0000000108067824 */ /* 0x010fe200078e0202 */
[----:B------:R-:W-:Y:S02]  /*12950*/  F2FP.PACK_AB R5, R37, R36 ;  /* 0x000000242505723e */ /* 0x000fe400000000ff */
[----:B-1----:R-:W-:Y:S02]  /*12960*/  F2FP.PACK_AB R4, R85, R84 ;  /* 0x000000545504723e */ /* 0x002fe400000000ff */
[----:B--2---:R-:W-:-:S02]  /*12970*/  F2FP.PACK_AB R3, R99, R98 ;  /* 0x000000626303723e */ /* 0x004fc400000000ff */
[----:B------:R-:W-:Y:S01]  /*12980*/  F2FP.PACK_AB R2, R67, R66 ;  /* 0x000000424302723e */ /* 0x000fe200000000ff */
[----:B------:R1:W-:Y:S04]  /*12990*/  STS [R13], R4 ;  /* 0x000000040d007388 */ /* 0x0003e80000000800 */
[----:B------:R2:W-:Y:S04]  /*129a0*/  STS [R13+0x400], R3 ;  /* 0x000400030d007388 */ /* 0x0005e80000000800 */
[----:B------:R4:W-:Y:S01]  /*129b0*/  STS [R6], R2 ;  /* 0x0000000206007388 */ /* 0x0009e20000000800 */
[----:B-1----:R-:W-:-:S02]  /*129c0*/  F2FP.PACK_AB R4, R73, R72 ;  /* 0x000000484904723e */ /* 0x002fc400000000ff */
[----:B--2---:R-:W-:-:S03]  /*129d0*/  F2FP.PACK_AB R3, R51, R50 ;  /* 0x000000323303723e */ /* 0x004fc600000000ff */
[----:B------:R-:W-:Y:S01]  /*129e0*/  STS [R12+0x400], R4 ;  /* 0x000400040c007388 */ /* 0x000fe20000000800 */
[----:B----4-:R-:W-:-:S03]  /*129f0*/  F2FP.PACK_AB R2, R53, R52 ;  /* 0x000000343502723e */ /* 0x010fc600000000ff */
[----:B------:R-:W-:Y:S04]  /*12a00*/  STS [R13+0x2000], R3 ;  /* 0x002000030d007388 */ /* 0x000fe80000000800 */
[----:B------:R1:W-:Y:S04]  /*12a10*/  STS [R13+0x2400], R2 ;  /* 0x002400020d007388 */ /* 0x0003e80000000800 */
[----:B------:R2:W-:Y:S01]  /*12a20*/  STS [R6+0x2000], R5 ;  /* 0x0020000506007388 */ /* 0x0005e20000000800 */
[----:B-1----:R-:W-:-:S05]  /*12a30*/  F2FP.PACK_AB R2, R39, R38 ;  /* 0x000000262702723e */ /* 0x002fca00000000ff */
[----:B------:R1:W-:Y:S01]  /*12a40*/  STS [R12+0x2400], R2 ;  /* 0x002400020c007388 */ /* 0x0003e20000000800 */
[----:B--2---:R-:W-:Y:S02]  /*12a50*/  IMAD.MOV.U32 R6, RZ, RZ, 0x4 ;  /* 0x00000004ff067424 */ /* 0x004fe400078e00ff */
[----:B------:R-:W-:Y:S02]  /*12a60*/  IMAD.MOV.U32 R3, RZ, RZ, RZ ;  /* 0x000000ffff037224 */ /* 0x000fe400078e00ff */
[----:B------:R-:W-:Y:S01]  /*12a70*/  IMAD.WIDE R6, R246, R6, c[0x0][0x500] ;  /* 0x00014000f6067625 */ /* 0x000fe200078e0206 */
[----:B------:R-:W-:Y:S06]  /*12a80*/  BAR.SYNC.DEFER_BLOCKING 0x1, 0x80 ;  /* 0x0042000000007b1d */ /* 0x000fec0000010000 */
[----:B------:R1:W5:Y:S01]  /*12a90*/  @P2 LDG.E R3, [R6.64] ;  /* 0x0000000806032981 */ /* 0x000362000c1e1900 */
[----:B------:R-:W-:-:S04]  /*12aa0*/  ISETP.NE.U32.AND P0, PT, RZ, c[0x0][0x508], PT ;  /* 0x00014200ff007a0c */ /* 0x000fc80003f05070 */
[----:B------:R-:W-:Y:S01]  /*12ab0*/  ISETP.NE.AND.EX P1, PT, RZ, c[0x0][0x50c], PT, P0 ;  /* 0x00014300ff007a0c */ /* 0x000fe20003f25300 */
[----:B------:R-:W-:-:S12]  /*12ac0*/  IMAD.MOV.U32 R15, RZ, RZ, c[0x0][0x388] ;  /* 0x0000e200ff0f7624 */ /* 0x000fd800078e00ff */
[----:B------:R-:W-:-:S04]  /*12ad0*/  @P1 LEA R4, P0, R246, c[0x0][0x508], 0x2 ;  /* 0x00014200f6041a11 */ /* 0x000fc800078010ff */
[----:B------:R-:W-:-:S05]  /*12ae0*/  @P1 LEA.HI.X R5, R246, c[0x0][0x50c], R11, 0x2, P0 ;  /* 0x00014300f6051a11 */ /* 0x000fca00000f140b */
[----:B------:R2:W5:Y:S01]  /*12af0*/  @P1 LDG.E R15, [R4.64] ;  /* 0x00000008040f1981 */ /* 0x000562000c1e1900 */
[----:B---3--:R-:W-:-:S04]  /*12b00*/  ISETP.NE.AND P0, PT, R9, RZ, PT ;  /* 0x000000ff0900720c */ /* 0x008fc80003f05270 */
[----:B--2---:R-:W-:Y:S01]  /*12b10*/  SEL R4, R9, c[0x0][0x3d4], P0 ;  /* 0x0000f50009047a07 */ /* 0x004fe20000000000 */
[----:B------:R-:W-:Y:S05]  /*12b20*/  @P1 BRA `(.L_x_320) ;  /* 0x0000004000001947 */ /* 0x000fea0003800000 */
[----:B-1----:R-:W-:Y:S05]  /*12b30*/  @!P2 BRA `(.L_x_320) ;  /* 0x000000300000a947 */ /* 0x002fea0003800000 */
[----:B------:R1:W2:Y:S04]  /*12b40*/  LDG.E R2, [R6.64] ;  /* 0x0000000806027981 */ /* 0x0002a8000c1e1900 */
[----:B-1----:R-:W2:Y:S02]  /*12b50*/  LDG.E R6, [R6.64+0x4] ;  /* 0x0000040806067981 */ /* 0x002ea4000c1e1900 */
[----:B--2--5:R-:W-:Y:S02]  /*12b60*/  IADD3 R15, -R2, R6, RZ ;  /* 0x00000006020f7210 */ /* 0x024fe40007ffe1ff */
.L_x_320:
[----:B-1----:R-:W2:Y:S04]  /*12b70*/  LDL R81, [R1+0x4] ;  /* 0x0000040001517983 */ /* 0x002ea80000100800 */
[----:B------:R-:W3:Y:S04]  /*12b80*/  LDL R29, [R1+0x10] ;  /* 0x00001000011d7983 */ /* 0x000ee80000100800 */
[----:B------:R-:W4:Y:S01]  /*12b90*/  LDL R16, [R1+0x1c] ;  /* 0x00001c0001107983 */ /* 0x000f220000100800 */
[----:B------:R-:W-:Y:S01]  /*12ba0*/  IMAD.MOV.U32 R9, RZ, RZ, 0x368 ;  /* 0x00000368ff097424 */ /* 0x000fe200078e00ff */
[----:B------:R-:W-:-:S04]  /*12bb0*/  ISETP.GT.AND P2, PT, R4, 0x1, PT ;  /* 0x000000010400780c */ /* 0x000fc80003f44270 */
[----:B------:R-:W-:-:S04]  /*12bc0*/  SEL R9, R9, 0x328, P2 ;  /* 0x0000032809097807 */ /* 0x000fc80001000000 */
[----:B------:R-:W1:Y:S01]  /*12bd0*/  LDC.64 R12, c[0x0][R9+0x170] ;  /* 0x00005c00090c7b82 */ /* 0x000e620000000a00 */
[----:B------:R-:W-:-:S07]  /*12be0*/  LEA.HI R8, R14, R17, RZ, 0x5 ;  /* 0x000000110e087211 */ /* 0x000fce00078f28ff */
[----:B------:R1:W3:Y:S01]  /*12bf0*/  LDC.64 R22, c[0x0][R9+0x168] ;  /* 0x00005a0009167b82 */ /* 0x0002e20000000a00 */
[----:B------:R-:W-:Y:S02]  /*12c00*/  LOP3.LUT R4, R10, 0xfffffffc, RZ, 0xc0, !PT ;  /* 0xfffffffc0a047812 */ /* 0x000fe400078ec0ff */
[--C-:B------:R-:W-:Y:S02]  /*12c10*/  SHF.R.S32.HI R5, RZ, 0x5, R8.reuse ;  /* 0x00000005ff057819 */ /* 0x100fe40000011408 */
[----:B------:R-:W-:-:S03]  /*12c20*/  SHF.R.S32.HI R6, RZ, 0x1f, R8 ;  /* 0x0000001fff067819 */ /* 0x000fc60000011408 */
[----:B------:R1:W2:Y:S01]  /*12c30*/  LDC.64 R24, c[0x0][R9+0x178] ;  /* 0x00005e0009187b82 */ /* 0x0002a20000000a00 */
[----:B------:R-:W-:Y:S01]  /*12c40*/  LOP3.LUT R8, R8, 0xffffffe0, RZ, 0xc0, !PT ;  /* 0xffffffe008087812 */ /* 0x000fe200078ec0ff */
[----:B------:R-:W-:Y:S01]  /*12c50*/  IMAD.IADD R4, R17, 0x1, -R4 ;  /* 0x0000000111047824 */ /* 0x000fe200078e0a04 */
[----:B------:R-:W-:-:S03]  /*12c60*/  LEA.HI R6, R6, R5, RZ, 0x2 ;  /* 0x0000000506067211 */ /* 0x000fc600078f10ff */
[----:B------:R-:W-:Y:S01]  /*12c70*/  IMAD.IADD R19, R17, 0x1, -R8 ;  /* 0x0000000111137824 */ /* 0x000fe200078e0a08 */
[----:B------:R-:W-:Y:S01]  /*12c80*/  LEA.HI R2, R4, R4, RZ, 0x1 ;  /* 0x0000000404027211 */ /* 0x000fe200078f08ff */
[----:B------:R1:W2:Y:S01]  /*12c90*/  LDC.64 R20, c[0x0][R9+0x160] ;  /* 0x0000580009147b82 */ /* 0x0002a20000000a00 */
[----:B------:R-:W-:Y:S02]  /*12ca0*/  LOP3.LUT R6, R6, 0xffffffc, RZ, 0xc0, !PT ;  /* 0x0ffffffc06067812 */ /* 0x000fe400078ec0ff */
[----:B------:R-:W-:Y:S02]  /*12cb0*/  SHF.R.S32.HI R27, RZ, 0x1f, R19 ;  /* 0x0000001fff1b7819 */ /* 0x000fe40000011413 */
[C---:B------:R-:W-:Y:S01]  /*12cc0*/  LOP3.LUT R7, R2.reuse, 0x1ffffffe, RZ, 0xc0, !PT ;  /* 0x1ffffffe02077812 */ /* 0x040fe200078ec0ff */
[----:B------:R-:W-:Y:S01]  /*12cd0*/  IMAD.SHL.U32 R2, R2, 0x20, RZ ;  /* 0x0000002002027824 */ /* 0x000fe200078e00ff */
[----:B------:R-:W-:Y:S01]  /*12ce0*/  LEA.HI R27, R27, R19, RZ, 0x2 ;  /* 0x000000131b1b7211 */ /* 0x000fe200078f10ff */
[----:B------:R-:W-:Y:S01]  /*12cf0*/  IMAD.IADD R6, R5, 0x1, -R6 ;  /* 0x0000000105067824 */ /* 0x000fe200078e0a06 */
[----:B------:R-:W-:Y:S01]  /*12d00*/  ISETP.NE.U32.AND P0, PT, RZ, c[0x0][0x500], PT ;  /* 0x00014000ff007a0c */ /* 0x000fe20003f05070 */
[----:B------:R-:W-:Y:S01]  /*12d10*/  IMAD.IADD R7, R4, 0x1, -R7 ;  /* 0x0000000104077824 */ /* 0x000fe200078e0a07 */
[----:B------:R-:W-:Y:S01]  /*12d20*/  LOP3.LUT R2, R2, 0xffffffc0, RZ, 0xc0, !PT ;  /* 0xffffffc002027812 */ /* 0x000fe200078ec0ff */
[----:B------:R-:W-:Y:S01]  /*12d30*/  IMAD.MOV.U32 R5, RZ, RZ, c[0x0][0x4e8] ;  /* 0x00013a00ff057624 */ /* 0x000fe200078e00ff */
[----:B------:R-:W-:-:S02]  /*12d40*/  SHF.R.S32.HI R4, RZ, 0x2, R27 ;  /* 0x00000002ff047819 */ /* 0x000fc4000001141b */
[----:B------:R-:W-:Y:S01]  /*12d50*/  ISETP.NE.AND.EX P0, PT, RZ, c[0x0][0x504], PT, P0 ;  /* 0x00014100ff007a0c */ /* 0x000fe20003f05300 */
[----:B------:R-:W-:Y:S01]  /*12d60*/  IMAD R7, R7, 0x8, R2 ;  /* 0x0000000807077824 */ /* 0x000fe200078e0202 */
[----:B------:R-:W-:Y:S01]  /*12d70*/  ISETP.NE.AND P5, PT, R5, 0x1, PT ;  /* 0x000000010500780c */ /* 0x000fe20003fa5270 */
[----:B------:R-:W-:Y:S01]  /*12d80*/  IMAD R17, R6, 0x10, R4 ;  /* 0x0000001006117824 */ /* 0x000fe200078e0204 */
[----:B------:R-:W-:-:S03]  /*12d90*/  SEL R2, R246, RZ, !P0 ;  /* 0x000000fff6027207 */ /* 0x000fc60004000000 */
[----:B------:R-:W-:Y:S01]  /*12da0*/  IMAD.IADD R7, R17, 0x1, R7 ;  /* 0x0000000111077824 */ /* 0x000fe200078e0207 */
[----:B------:R-:W-:Y:S01]  /*12db0*/  SEL R5, R11, RZ, !P0 ;  /* 0x000000ff0b057207 */ /* 0x000fe20004000000 */
[----:B-1----:R-:W-:-:S04]  /*12dc0*/  IMAD R4, R13, R2, RZ ;  /* 0x000000020d047224 */ /* 0x002fc800078e02ff */
[C---:B------:R-:W-:Y:S02]  /*12dd0*/  IMAD R6, R12.reuse, R5, R4 ;  /* 0x000000050c067224 */ /* 0x040fe400078e0204 */
[----:B------:R-:W-:-:S04]  /*12de0*/  IMAD.WIDE.U32 R8, R12, R2, RZ ;  /* 0x000000020c087225 */ /* 0x000fc800078e00ff */
[----:B------:R-:W-:Y:S01]  /*12df0*/  IMAD.IADD R13, R9, 0x1, R6 ;  /* 0x00000001090d7824 */ /* 0x000fe200078e0206 */
[----:B------:R-:W-:-:S04]  /*12e00*/  LOP3.LUT R245, R245, 0xfffffffd, RZ, 0xc0, !PT ;  /* 0xfffffffdf5f57812 */ /* 0x000fc800078ec0ff */
[----:B------:R-:W-:Y:S01]  /*12e10*/  LOP3.LUT R245, R245, 0xfffffffe, RZ, 0xc0, !PT ;  /* 0xfffffffef5f57812 */ /* 0x000fe200078ec0ff */
[----:B--2---:R-:W-:-:S04]  /*12e20*/  IMAD R7, R81, 0x80, R7 ;  /* 0x0000008051077824 */ /* 0x004fc800078e0207 */
[----:B------:R-:W-:-:S04]  /*12e30*/  @P5 IMAD.HI.U32 R5, R7, c[0x0][0x4ec], RZ ;  /* 0x00013b0007055a27 */ /* 0x000fc800078e00ff */
[----:B---3--:R-:W-:-:S04]  /*12e40*/  IMAD.WIDE.U32 R10, R22, R29, RZ ;  /* 0x0000001d160a7225 */ /* 0x008fc800078e00ff */
[----:B------:R-:W-:Y:S01]  /*12e50*/  IMAD.MOV.U32 R4, RZ, RZ, R7 ;  /* 0x000000ffff047224 */ /* 0x000fe200078e0007 */
[----:B------:R-:W-:Y:S01]  /*12e60*/  @P5 SHF.R.U32.HI R4, RZ, c[0x0][0x4f0], R5 ;  /* 0x00013c00ff045a19 */ /* 0x000fe20000011605 */
[----:B------:R-:W-:Y:S01]  /*12e70*/  IMAD R12, R23, R29, RZ ;  /* 0x0000001d170c7224 */ /* 0x000fe200078e02ff */
[----:B----4-:R-:W-:Y:S02]  /*12e80*/  SEL R5, R16, RZ, P2 ;  /* 0x000000ff10057207 */ /* 0x010fe40001000000 */
[--C-:B-----5:R-:W-:Y:S01]  /*12e90*/  IADD3 R14, P1, P0, R8, R10, R3.reuse ;  /* 0x0000000a080e7210 */ /* 0x120fe2000783e003 */
[----:B------:R-:W-:Y:S01]  /*12ea0*/  IMAD.IADD R10, R11, 0x1, R12 ;  /* 0x000000010b0a7824 */ /* 0x000fe200078e020c */
[----:B------:R-:W-:Y:S01]  /*12eb0*/  SHF.R.S32.HI R16, RZ, 0x1f, R3 ;  /* 0x0000001fff107819 */ /* 0x000fe20000011403 */
[-C--:B------:R-:W-:Y:S02]  /*12ec0*/  IMAD R6, R25, R5.reuse, RZ ;  /* 0x0000000519067224 */ /* 0x080fe400078e02ff */
[----:B------:R-:W-:Y:S01]  /*12ed0*/  IMAD.WIDE.U32 R8, R24, R5, RZ ;  /* 0x0000000518087225 */ /* 0x000fe200078e00ff */
[----:B------:R-:W-:-:S02]  /*12ee0*/  IADD3.X R11, R13, R10, R16, P1, P0 ;  /* 0x0000000a0d0b7210 */ /* 0x000fc40000fe0410 */
[--C-:B------:R-:W-:Y:S01]  /*12ef0*/  SHF.R.S32.HI R5, RZ, 0x1f, R4.reuse ;  /* 0x0000001fff057819 */ /* 0x100fe20000011404 */
[----:B------:R-:W-:Y:S01]  /*12f00*/  IMAD.MOV R10, RZ, RZ, -R4 ;  /* 0x000000ffff0a7224 */ /* 0x000fe200078e0a04 */
[----:B------:R-:W-:Y:S01]  /*12f10*/  IADD3 R8, P1, P0, R4, R14, R8 ;  /* 0x0000000e04087210 */ /* 0x000fe2000783e008 */
[----:B------:R-:W-:Y:S02]  /*12f20*/  IMAD.IADD R6, R9, 0x1, R6 ;  /* 0x0000000109067824 */ /* 0x000fe400078e0206 */
[----:B------:R-:W-:-:S03]  /*12f30*/  IMAD R4, R10, c[0x0][0x4e8], R7 ;  /* 0x00013a000a047a24 */ /* 0x000fc600078e0207 */
[----:B------:R-:W-:Y:S01]  /*12f40*/  IADD3.X R9, R5, R11, R6, P1, P0 ;  /* 0x0000000b05097210 */ /* 0x000fe20000fe0406 */
[----:B------:R-:W-:Y:S01]  /*12f50*/  IMAD R6, R21, R4, RZ ;  /* 0x0000000415067224 */ /* 0x000fe200078e02ff */
[----:B------:R-:W-:-:S03]  /*12f60*/  SHF.R.S32.HI R10, RZ, 0x1f, R4 ;  /* 0x0000001fff0a7819 */ /* 0x000fc60000011404 */
[----:B------:R-:W-:-:S04]  /*12f70*/  IMAD.WIDE.U32 R4, R20, R4, R8 ;  /* 0x0000000414047225 */ /* 0x000fc800078e0008 */
[----:B------:R-:W-:Y:S02]  /*12f80*/  IMAD.MOV.U32 R8, RZ, RZ, c[0x0][0x4a8] ;  /* 0x00012a00ff087624 */ /* 0x000fe400078e00ff */
[----:B------:R-:W-:Y:S02]  /*12f90*/  IMAD R6, R20, R10, R6 ;  /* 0x0000000a14067224 */ /* 0x000fe400078e0206 */
[----:B------:R-:W-:Y:S01]  /*12fa0*/  IMAD.MOV.U32 R9, RZ, RZ, c[0x0][0x4ac] ;  /* 0x00012b00ff097624 */ /* 0x000fe200078e00ff */
[----:B------:R-:W-:Y:S01]  /*12fb0*/  SEL R8, R8, c[0x0][0x450], P2 ;  /* 0x0001140008087a07 */ /* 0x000fe20001000000 */
[----:B------:R-:W-:-:S03]  /*12fc0*/  IMAD.IADD R5, R5, 0x1, R6 ;  /* 0x0000000105057824 */ /* 0x000fc600078e0206 */
[----:B------:R-:W-:Y:S02]  /*12fd0*/  SEL R9, R9, c[0x0][0x454], P2 ;  /* 0x0001150009097a07 */ /* 0x000fe40001000000 */
[----:B------:R-:W-:-:S04]  /*12fe0*/  LEA R6, P0, R4, R8, 0x2 ;  /* 0x0000000804067211 */ /* 0x000fc800078010ff */
[----:B------:R-:W-:Y:S01]  /*12ff0*/  LEA.HI.X R5, R4, R9, R5, 0x2, P0 ;  /* 0x0000000904057211 */ /* 0x000fe200000f1405 */
[----:B------:R-:W-:Y:S01]  /*13000*/  IMAD R4, R15, c[0x0][0x4e8], RZ ;  /* 0x00013a000f047a24 */ /* 0x000fe200078e02ff */
[----:B------:R-:W-:Y:S04]  /*13010*/  SHFL.IDX PT, R14, R6, RZ, 0x1c1f ;  /* 0x001c1fff060e7589 */ /* 0x000fe800000e0000 */
[----:B------:R-:W1:Y:S04]  /*13020*/  SHFL.IDX PT, R15, R5, RZ, 0x1c1f ;  /* 0x001c1fff050f7589 */ /* 0x000e6800000e0000 */
[----:B------:R-:W-:Y:S04]  /*13030*/  SHFL.IDX PT, R12, R6, 0x1, 0x1c1f ;  /* 0x003c1f00060c7f89 */ /* 0x000fe800000e0000 */
[----:B------:R-:W2:Y:S04]  /*13040*/  SHFL.IDX PT, R13, R5, 0x1, 0x1c1f ;  /* 0x003c1f00050d7f89 */ /* 0x000ea800000e0000 */
[----:B------:R-:W-:Y:S04]  /*13050*/  SHFL.IDX PT, R11, R5, 0x2, 0x1c1f ;  /* 0x005c1f00050b7f89 */ /* 0x000fe800000e0000 */
[----:B------:R3:W-:Y:S01]  /*13060*/  SHFL.IDX PT, R9, R5, 0x3, 0x1c1f ;  /* 0x007c1f0005097f89 */ /* 0x0007e200000e0000 */
[----:B------:R-:W-:-:S03]  /*13070*/  LOP3.LUT P0, RZ, R19, 0x3, RZ, 0xc0, !PT ;  /* 0x0000000313ff7812 */ /* 0x000fc6000780c0ff */
[----:B------:R-:W4:Y:S04]  /*13080*/  SHFL.IDX PT, R10, R6, 0x2, 0x1c1f ;  /* 0x005c1f00060a7f89 */ /* 0x000f2800000e0000 */
[----:B------:R1:W1:Y:S01]  /*13090*/  SHFL.IDX PT, R8, R6, 0x3, 0x1c1f ;  /* 0x007c1f0006087f89 */ /* 0x00026200000e0000 */
[----:B---3--:R-:W-:-:S05]  /*130a0*/  IMAD R5, R81, 0x80, R17 ;  /* 0x0000008051057824 */ /* 0x008fca00078e0211 */
[C---:B------:R-:W-:Y:S02]  /*130b0*/  IADD3 R18, R5.reuse, 0x8, RZ ;  /* 0x0000000805127810 */ /* 0x040fe40007ffe0ff */
[CC--:B------:R-:W-:Y:S02]  /*130c0*/  ISETP.GE.OR P4, PT, R5.reuse, R4.reuse, P0 ;  /* 0x000000040500720c */ /* 0x0c0fe40000786670 */
[----:B------:R-:W-:Y:S02]  /*130d0*/  IADD3 R17, R5, 0x40, RZ ;  /* 0x0000004005117810 */ /* 0x000fe40007ffe0ff */
[-C--:B------:R-:W-:Y:S02]  /*130e0*/  ISETP.GE.OR P3, PT, R18, R4.reuse, P0 ;  /* 0x000000041200720c */ /* 0x080fe40000766670 */
[----:B------:R-:W-:Y:S02]  /*130f0*/  ISETP.GE.OR P1, PT, R17, R4, P0 ;  /* 0x000000041100720c */ /* 0x000fe40000726670 */
[----:B-1----:R-:W-:-:S05]  /*13100*/  IADD3 R6, R5, 0x48, RZ ;  /* 0x0000004805067810 */ /* 0x002fca0007ffe0ff */
[----:B------:R1:W-:Y:S04]  /*13110*/  @!P4 ST.E [R14.64], R31 ;  /* 0x0000001f0e00c985 */ /* 0x0003e8000c101908 */
[----:B--2---:R1:W-:Y:S01]  /*13120*/  @!P3 ST.E [R12.64], R34 ;  /* 0x000000220c00b985 */ /* 0x0043e2000c101908 */
[-C--:B------:R-:W-:Y:S02]  /*13130*/  ISETP.GE.AND P3, PT, R17, R4.reuse, PT ;  /* 0x000000041100720c */ /* 0x080fe40003f66270 */
[CC--:B------:R-:W-:Y:S01]  /*13140*/  ISETP.GE.OR P0, PT, R6.reuse, R4.reuse, P0 ;  /* 0x000000040600720c */ /* 0x0c0fe20000706670 */
[----:B----4-:R1:W-:Y:S01]  /*13150*/  @!P1 ST.E [R10.64], R35 ;  /* 0x000000230a009985 */ /* 0x0103e2000c101908 */
[-C--:B------:R-:W-:Y:S02]  /*13160*/  ISETP.GE.AND P1, PT, R6, R4.reuse, PT ;  /* 0x000000040600720c */ /* 0x080fe40003f26270 */
[----:B------:R-:W-:-:S07]  /*13170*/  ISETP.GE.AND P6, PT, R18, R4, PT ;  /* 0x000000041200720c */ /* 0x000fce0003fc6270 */
[----:B------:R-:W-:Y:S02]  /*13180*/  @P3 LOP3.LUT R245, R245, 0x1, RZ, 0xfc, !PT ;  /* 0x00000001f5f53812 */ /* 0x000fe400078efcff */
[----:B------:R1:W-:Y:S01]  /*13190*/  @!P0 ST.E [R8.64], R26 ;  /* 0x0000001a08008985 */ /* 0x0003e2000c101908 */
[----:B------:R-:W-:Y:S02]  /*131a0*/  ISETP.GE.AND P0, PT, R5, R4, PT ;  /* 0x000000040500720c */ /* 0x000fe40003f06270 */
[----:B------:R-:W-:Y:S01]  /*131b0*/  @P1 LOP3.LUT R245, R245, 0x2, RZ, 0xfc, !PT ;  /* 0x00000002f5f51812 */ /* 0x000fe200078efcff */
[----:B------:R-:W-:Y:S05]  /*131c0*/  @P2 BRA `(.L_x_321) ;  /* 0x000006c000002947 */ /* 0x000fea0003800000 */
[----:B------:R-:W-:Y:S01]  /*131d0*/  IMAD R16, R16, c[0x0][0x3a0], RZ ;  /* 0x0000e80010107a24 */ /* 0x000fe200078e02ff */
[----:B------:R-:W-:Y:S01]  /*131e0*/  LEA R5, R81, R28, 0x7 ;  /* 0x0000001c51057211 */ /* 0x000fe200078e38ff */
[C---:B------:R-:W-:Y:S01]  /*131f0*/  IMAD.WIDE.U32 R6, R3.reuse, c[0x0][0x3a0], RZ ;  /* 0x0000e80003067a25 */ /* 0x040fe200078e00ff */
[----:B-1----:R-:W-:Y:S01]  /*13200*/  SHF.R.S32.HI R8, RZ, 0x1f, R2 ;  /* 0x0000001fff087819 */ /* 0x002fe20000011402 */
[----:B------:R1:W2:Y:S02]  /*13210*/  LDS.128 R20, [R215+0x880] ;  /* 0x00088000d7147984 */ /* 0x0002a40000000c00 */
[----:B------:R-:W-:-:S02]  /*13220*/  IMAD R3, R3, c[0x0][0x3a4], R16 ;  /* 0x0000e90003037a24 */ /* 0x000fc400078e0210 */
[----:B------:R-:W-:Y:S01]  /*13230*/  @P5 IMAD.HI.U32 R9, R5, c[0x0][0x4ec], RZ ;  /* 0x00013b0005095a27 */ /* 0x000fe200078e00ff */
[----:B------:R1:W3:Y:S02]  /*13240*/  LDS.128 R16, [R215+0x80] ;  /* 0x00008000d7107984 */ /* 0x0002e40000000c00 */
[----:B------:R-:W-:Y:S01]  /*13250*/  IADD3 R7, R7, R3, RZ ;  /* 0x0000000307077210 */ /* 0x000fe20007ffe0ff */
[----:B------:R-:W-:Y:S01]  /*13260*/  IMAD R8, R8, c[0x0][0x3f0], RZ ;  /* 0x0000fc0008087a24 */ /* 0x000fe200078e02ff */
[----:B------:R1:W4:Y:S01]  /*13270*/  LDS.128 R24, [R215+0x1080] ;  /* 0x00108000d7187984 */ /* 0x0003220000000c00 */
[----:B------:R-:W-:Y:S02]  /*13280*/  MOV R3, R5 ;  /* 0x0000000500037202 */ /* 0x000fe40000000f00 */
[----:B------:R-:W-:Y:S01]  /*13290*/  IMAD.WIDE.U32 R6, R29, c[0x0][0x3e8], R6 ;  /* 0x0000fa001d067a25 */ /* 0x000fe200078e0006 */
[----:B------:R1:W1:Y:S01]  /*132a0*/  LDS.128 R32, [R215+0x2080] ;  /* 0x00208000d7207984 */ /* 0x0002620000000c00 */
[----:B------:R-:W-:-:S02]  /*132b0*/  @P5 SHF.R.U32.HI R3, RZ, c[0x0][0x4f0], R9 ;  /* 0x00013c00ff035a19 */ /* 0x000fc40000011609 */
[----:B------:R-:W-:Y:S01]  /*132c0*/  IMAD R7, R29, c[0x0][0x3ec], R7 ;  /* 0x0000fb001d077a24 */ /* 0x000fe200078e0207 */
[----:B------:R1:W1:Y:S01]  /*132d0*/  LDS.128 R36, [R215+0x2880] ;  /* 0x00288000d7247984 */ /* 0x0002620000000c00 */
[C---:B------:R-:W-:Y:S01]  /*132e0*/  IMAD R9, R2.reuse, c[0x0][0x3f4], R8 ;  /* 0x0000fd0002097a24 */ /* 0x040fe200078e0208 */
[----:B------:R-:W-:Y:S01]  /*132f0*/  SHF.R.S32.HI R8, RZ, 0x1f, R3 ;  /* 0x0000001fff087819 */ /* 0x000fe20000011403 */
[----:B------:R-:W-:Y:S01]  /*13300*/  IMAD.WIDE.U32 R6, R2, c[0x0][0x3f0], R6 ;  /* 0x0000fc0002067a25 */ /* 0x000fe200078e0006 */
[----:B------:R1:W1:Y:S01]  /*13310*/  LDS.128 R28, [R215+0x1880] ;  /* 0x00188000d71c7984 */ /* 0x0002620000000c00 */
[----:B------:R-:W-:Y:S02]  /*13320*/  IADD3 R2, -R3, RZ, RZ ;  /* 0x000000ff03027210 */ /* 0x000fe40007ffe1ff */
[----:B------:R-:W-:Y:S01]  /*13330*/  IMAD R8, R8, c[0x0][0x3e0], RZ ;  /* 0x0000f80008087a24 */ /* 0x000fe200078e02ff */
[----:B------:R1:W1:Y:S01]  /*13340*/  LDS.128 R40, [R215+0x3080] ;  /* 0x00308000d7287984 */ /* 0x0002620000000c00 */
[----:B------:R-:W-:Y:S01]  /*13350*/  IADD3 R7, R7, R9, RZ ;  /* 0x0000000907077210 */ /* 0x000fe20007ffe0ff */
[----:B------:R-:W-:-:S02]  /*13360*/  IMAD R5, R2, c[0x0][0x4e8], R5 ;  /* 0x00013a0002057a24 */ /* 0x000fc400078e0205 */
[----:B------:R1:W1:Y:S01]  /*13370*/  LDS.128 R44, [R215+0x3880] ;  /* 0x00388000d72c7984 */ /* 0x0002620000000c00 */
        /* <DEDUP_REMOVED lines=8> */
[----:B------:R-:W-:Y:S02]  /*13400*/  IADD3 R3, R3, R5, RZ ;  /* 0x0000000503037210 */ /* 0x000fe40007ffe0ff */
[----:B------:R-:W-:Y:S02]  /*13410*/  LEA R5, R81, R48, 0x7 ;  /* 0x0000003051057211 */ /* 0x000fe400078e38ff */
[----:B------:R-:W-:Y:S01]  /*13420*/  LEA.HI.X R6, R2, c[0x0][0x384], R3, 0x1, P0 ;  /* 0x0000e10002067a11 */ /* 0x000fe200000f0c03 */
[----:B------:R-:W-:Y:S05]  /*13430*/  BRA.DIV ~URZ, `(.L_x_322) ;  /* 0x000036427f007947 */ /* 0x000fea000b800000 */
[----:B--234-:R2:W3:Y:S02]  /*13440*/  SHFL.IDX PT, R8, R6, RZ, 0x181f ;  /* 0x00181fff06087589 */ /* 0x01c4e400000e0000 */
.L_x_398:
[----:B------:R-:W-:Y:S05]  /*13450*/  BRA.DIV ~URZ, `(.L_x_323) ;  /* 0x000036927f007947 */ /* 0x000fea000b800000 */
[----:B------:R4:W2:Y:S02]  /*13460*/  SHFL.IDX PT, R2, R7, RZ, 0x181f ;  /* 0x00181fff07027589 */ /* 0x0008a400000e0000 */
.L_x_399:
[----:B------:R-:W-:-:S04]  /*13470*/  ISETP.GE.AND P2, PT, R0, c[0x0][0x3c8], PT ;  /* 0x0000f20000007a0c */ /* 0x000fc80003f46270 */
[----:B------:R-:W-:-:S13]  /*13480*/  ISETP.GE.OR P0, PT, R5, R4, P2 ;  /* 0x000000040500720c */ /* 0x000fda0001706670 */
[----:B--2---:R-:W-:-:S04]  /*13490*/  @!P0 LEA R2, P1, R0, R2, 0x1 ;  /* 0x0000000200028211 */ /* 0x004fc800078208ff */
[----:B---3--:R-:W-:-:S05]  /*134a0*/  @!P0 LEA.HI.X R3, R0, R8, R80, 0x1, P1 ;  /* 0x0000000800038211 */ /* 0x008fca00008f0c50 */
[----:B------:R2:W-:Y:S01]  /*134b0*/  @!P0 ST.E.128 [R2.64], R16 ;  /* 0x0000001002008985 */ /* 0x0005e2000c101d08 */
[----:B------:R-:W-:Y:S05]  /*134c0*/  BRA.DIV ~URZ, `(.L_x_324) ;  /* 0x000036927f007947 */ /* 0x000fea000b800000 */
[----:B------:R3:W2:Y:S04]  /*134d0*/  SHFL.IDX PT, R8, R6, 0x1, 0x181f ;  /* 0x00381f0006087f89 */ /* 0x0006a800000e0000 */
[----:B--2---:R3:W2:Y:S02]  /*134e0*/  SHFL.IDX PT, R2, R7, 0x1, 0x181f ;  /* 0x00381f0007027f89 */ /* 0x0046a400000e0000 */
.L_x_400:
[----:B------:R-:W-:-:S04]  /*134f0*/  IADD3 R3, R5, 0x10, RZ ;  /* 0x0000001005037810 */ /* 0x000fc80007ffe0ff */
[----:B------:R-:W-:-:S13]  /*13500*/  ISETP.GE.OR P0, PT, R3, R4, P2 ;  /* 0x000000040300720c */ /* 0x000fda0001706670 */
[----:B--2---:R-:W-:-:S04]  /*13510*/  @!P0 LEA R2, P1, R0, R2, 0x1 ;  /* 0x0000000200028211 */ /* 0x004fc800078208ff */
[----:B------:R-:W-:-:S05]  /*13520*/  @!P0 LEA.HI.X R3, R0, R8, R80, 0x1, P1 ;  /* 0x0000000800038211 */ /* 0x000fca00008f0c50 */
[----:B------:R2:W-:Y:S01]  /*13530*/  @!P0 ST.E.128 [R2.64], R20 ;  /* 0x0000001402008985 */ /* 0x0005e2000c101d08 */
[----:B------:R-:W-:Y:S05]  /*13540*/  BRA.DIV ~URZ, `(.L_x_325) ;  /* 0x000036e27f007947 */ /* 0x000fea000b800000 */
[----:B------:R2:W3:Y:S02]  /*13550*/  SHFL.IDX PT, R8, R6, 0x2, 0x181f ;  /* 0x00581f0006087f89 */ /* 0x0004e400000e0000 */
.L_x_401:
[----:B------:R-:W-:Y:S05]  /*13560*/  BRA.DIV ~URZ, `(.L_x_326) ;  /* 0x000037327f007947 */ /* 0x000fea000b800000 */
[----:B--2---:R2:W4:Y:S02]  /*13570*/  SHFL.IDX PT, R2, R7, 0x2, 0x181f ;  /* 0x00581f0007027f89 */ /* 0x00452400000e0000 */
.L_x_402:
[----:B------:R-:W-:-:S04]  /*13580*/  IADD3 R3, R5, 0x20, RZ ;  /* 0x0000002005037810 */ /* 0x000fc80007ffe0ff */
[----:B------:R-:W-:-:S13]  /*13590*/  ISETP.GE.OR P0, PT, R3, R4, P2 ;  /* 0x000000040300720c */ /* 0x000fda0001706670 */
[----:B----4-:R-:W-:-:S04]  /*135a0*/  @!P0 LEA R2, P1, R0, R2, 0x1 ;  /* 0x0000000200028211 */ /* 0x010fc800078208ff */
[----:B---3--:R-:W-:-:S05]  /*135b0*/  @!P0 LEA.HI.X R3, R0, R8, R80, 0x1, P1 ;  /* 0x0000000800038211 */ /* 0x008fca00008f0c50 */
[----:B------:R3:W-:Y:S01]  /*135c0*/  @!P0 ST.E.128 [R2.64], R24 ;  /* 0x0000001802008985 */ /* 0x0007e2000c101d08 */
[----:B------:R-:W-:Y:S05]  /*135d0*/  BRA.DIV ~URZ, `(.L_x_327) ;  /* 0x000037327f007947 */ /* 0x000fea000b800000 */
[----:B------:R4:W2:Y:S04]  /*135e0*/  SHFL.IDX PT, R8, R6, 0x3, 0x181f ;  /* 0x00781f0006087f89 */ /* 0x0008a800000e0000 */
[----:B---3--:R4:W3:Y:S02]  /*135f0*/  SHFL.IDX PT, R2, R7, 0x3, 0x181f ;  /* 0x00781f0007027f89 */ /* 0x0088e400000e0000 */
.L_x_403:
[----:B------:R-:W-:-:S04]  /*13600*/  IADD3 R3, R5, 0x30, RZ ;  /* 0x0000003005037810 */ /* 0x000fc80007ffe0ff */
[----:B------:R-:W-:-:S13]  /*13610*/  ISETP.GE.OR P0, PT, R3, R4, P2 ;  /* 0x000000040300720c */ /* 0x000fda0001706670 */
[----:B---3--:R-:W-:-:S04]  /*13620*/  @!P0 LEA R2, P1, R0, R2, 0x1 ;  /* 0x0000000200028211 */ /* 0x008fc800078208ff */
[----:B--2---:R-:W-:-:S05]  /*13630*/  @!P0 LEA.HI.X R3, R0, R8, R80, 0x1, P1 ;  /* 0x0000000800038211 */ /* 0x004fca00008f0c50 */
[----:B-1----:R1:W-:Y:S01]  /*13640*/  @!P0 ST.E.128 [R2.64], R28 ;  /* 0x0000001c02008985 */ /* 0x0023e2000c101d08 */
[----:B------:R-:W-:Y:S05]  /*13650*/  BRA.DIV ~URZ, `(.L_x_328) ;  /* 0x000037827f007947 */ /* 0x000fea000b800000 */
[----:B------:R2:W3:Y:S02]  /*13660*/  SHFL.IDX PT, R8, R6, 0x4, 0x181f ;  /* 0x00981f0006087f89 */ /* 0x0004e400000e0000 */
.L_x_404:
[----:B------:R-:W-:Y:S05]  /*13670*/  BRA.DIV ~URZ, `(.L_x_329) ;  /* 0x000037d27f007947 */ /* 0x000fea000b800000 */
[----:B-1----:R1:W2:Y:S02]  /*13680*/  SHFL.IDX PT, R2, R7, 0x4, 0x181f ;  /* 0x00981f0007027f89 */ /* 0x0022a400000e0000 */
.L_x_405:
[----:B------:R-:W-:-:S04]  /*13690*/  IADD3 R3, R5, 0x40, RZ ;  /* 0x0000004005037810 */ /* 0x000fc80007ffe0ff */
[----:B------:R-:W-:-:S13]  /*136a0*/  ISETP.GE.OR P0, PT, R3, R4, P2 ;  /* 0x000000040300720c */ /* 0x000fda0001706670 */
[----:B--2---:R-:W-:-:S04]  /*136b0*/  @!P0 LEA R2, P1, R0, R2, 0x1 ;  /* 0x0000000200028211 */ /* 0x004fc800078208ff */
[----:B---3--:R-:W-:-:S05]  /*136c0*/  @!P0 LEA.HI.X R3, R0, R8, R80, 0x1, P1 ;  /* 0x0000000800038211 */ /* 0x008fca00008f0c50 */
[----:B------:R2:W-:Y:S01]  /*136d0*/  @!P0 ST.E.128 [R2.64], R32 ;  /* 0x0000002002008985 */ /* 0x0005e2000c101d08 */
[----:B------:R-:W-:Y:S05]  /*136e0*/  BRA.DIV ~URZ, `(.L_x_330) ;  /* 0x000037d27f007947 */ /* 0x000fea000b800000 */
[----:B------:R3:W1:Y:S04]  /*136f0*/  SHFL.IDX PT, R8, R6, 0x5, 0x181f ;  /* 0x00b81f0006087f89 */ /* 0x00066800000e0000 */
[----:B--2---:R3:W2:Y:S02]  /*13700*/  SHFL.IDX PT, R2, R7, 0x5, 0x181f ;  /* 0x00b81f0007027f89 */ /* 0x0046a400000e0000 */
.L_x_406:
[----:B------:R-:W-:-:S04]  /*13710*/  IADD3 R3, R5, 0x50, RZ ;  /* 0x0000005005037810 */ /* 0x000fc80007ffe0ff */
[----:B------:R-:W-:-:S13]  /*13720*/  ISETP.GE.OR P0, PT, R3, R4, P2 ;  /* 0x000000040300720c */ /* 0x000fda0001706670 */
[----:B--2---:R-:W-:-:S04]  /*13730*/  @!P0 LEA R2, P1, R0, R2, 0x1 ;  /* 0x0000000200028211 */ /* 0x004fc800078208ff */
[----:B-1----:R-:W-:-:S05]  /*13740*/  @!P0 LEA.HI.X R3, R0, R8, R80, 0x1, P1 ;  /* 0x0000000800038211 */ /* 0x002fca00008f0c50 */
[----:B------:R1:W-:Y:S01]  /*13750*/  @!P0 ST.E.128 [R2.64], R36 ;  /* 0x0000002402008985 */ /* 0x0003e2000c101d08 */
[----:B------:R-:W-:Y:S05]  /*13760*/  BRA.DIV ~URZ, `(.L_x_331) ;  /* 0x000038227f007947 */ /* 0x000fea000b800000 */
[----:B------:R2:W1:Y:S02]  /*13770*/  SHFL.IDX PT, R8, R6, 0x6, 0x181f ;  /* 0x00d81f0006087f89 */ /* 0x00046400000e0000 */
.L_x_407:
[----:B------:R-:W-:Y:S05]  /*13780*/  BRA.DIV ~URZ, `(.L_x_332) ;  /* 0x000038727f007947 */ /* 0x000fea000b800000 */
[----:B-1----:R1:W2:Y:S02]  /*13790*/  SHFL.IDX PT, R2, R7, 0x6, 0x181f ;  /* 0x00d81f0007027f89 */ /* 0x0022a400000e0000 */
.L_x_408:
[----:B------:R-:W-:-:S04]  /*137a0*/  IADD3 R3, R5, 0x60, RZ ;  /* 0x0000006005037810 */ /* 0x000fc80007ffe0ff */
[----:B------:R-:W-:-:S13]  /*137b0*/  ISETP.GE.OR P0, PT, R3, R4, P2 ;  /* 0x000000040300720c */ /* 0x000fda0001706670 */
[----:B--2---:R-:W-:-:S04]  /*137c0*/  @!P0 LEA R2, P1, R0, R2, 0x1 ;  /* 0x0000000200028211 */ /* 0x004fc800078208ff */
[----:B------:R-:W-:-:S05]  /*137d0*/  @!P0 LEA.HI.X R3, R0, R8, R80, 0x1, P1 ;  /* 0x0000000800038211 */ /* 0x000fca00008f0c50 */
[----:B------:R2:W-:Y:S01]  /*137e0*/  @!P0 ST.E.128 [R2.64], R40 ;  /* 0x0000002802008985 */ /* 0x0005e2000c101d08 */
[----:B------:R-:W-:Y:S05]  /*137f0*/  BRA.DIV ~URZ, `(.L_x_333) ;  /* 0x000038727f007947 */ /* 0x000fea000b800000 */
[----:B---34-:R-:W3:Y:S04]  /*13800*/  SHFL.IDX PT, R6, R6, 0x7, 0x181f ;  /* 0x00f81f0006067f89 */ /* 0x018ee800000e0000 */
[----:B--2---:R2:W4:Y:S02]  /*13810*/  SHFL.IDX PT, R3, R7, 0x7, 0x181f ;  /* 0x00f81f0007037f89 */ /* 0x00452400000e0000 */
.L_x_409:
[----:B------:R-:W-:-:S04]  /*13820*/  IADD3 R2, R5, 0x70, RZ ;  /* 0x0000007005027810 */ /* 0x000fc80007ffe0ff */
[----:B------:R-:W-:-:S13]  /*13830*/  ISETP.GE.OR P0, PT, R2, R4, P2 ;  /* 0x000000040200720c */ /* 0x000fda0001706670 */
[----:B------:R-:W-:Y:S05]  /*13840*/  @P0 BRA `(.L_x_334) ;  /* 0x0000189000000947 */ /* 0x000fea0003800000 */
[----:B----4-:R-:W-:-:S04]  /*13850*/  LEA R2, P0, R0, R3, 0x1 ;  /* 0x0000000300027211 */ /* 0x010fc800078008ff */
[----:B---3--:R-:W-:-:S05]  /*13860*/  LEA.HI.X R3, R0, R6, R80, 0x1, P0 ;  /* 0x0000000600037211 */ /* 0x008fca00000f0c50 */
[----:B------:R3:W-:Y:S01]  /*13870*/  ST.E.128 [R2.64], R44 ;  /* 0x0000002c02007985 */ /* 0x0007e2000c101d08 */
[----:B------:R-:W-:Y:S05]  /*13880*/  BRA `(.L_x_334) ;  /* 0x0000185000007947 */ /* 0x000fea0003800000 */
.L_x_321:
        /* <DEDUP_REMOVED lines=34> */
.L_x_410:
[----:B------:R-:W-:Y:S05]  /*13ab0*/  BRA.DIV ~URZ, `(.L_x_336) ;  /* 0x000036f27f007947 */ /* 0x000fea000b800000 */
[----:B------:R3:W4:Y:S02]  /*13ac0*/  SHFL.IDX PT, R2, R21, RZ, 0x1c1f ;  /* 0x001c1fff15027589 */ /* 0x00072400000e0000 */
.L_x_411:
[----:B------:R-:W-:Y:S01]  /*13ad0*/  LOP3.LUT R0, R27, 0x7ffffffc, RZ, 0xc0, !PT ;  /* 0x7ffffffc1b007812 */ /* 0x000fe200078ec0ff */
[----:B------:R-:W-:Y:S04]  /*13ae0*/  BSSY B0, `(.L_x_337) ;  /* 0x0000032000007945 */ /* 0x000fe80003800000 */
[----:B------:R-:W-:-:S04]  /*13af0*/  IMAD.IADD R0, R19, 0x1, -R0 ;  /* 0x0000000113007824 */ /* 0x000fc800078e0a00 */
[----:B------:R-:W-:-:S05]  /*13b00*/  IMAD.SHL.U32 R0, R0, 0x2, RZ ;  /* 0x0000000200007824 */ /* 0x000fca00078e00ff */
[C---:B------:R-:W-:Y:S02]  /*13b10*/  IADD3 R10, R0.reuse, 0x8, RZ ;  /* 0x00000008000a7810 */ /* 0x040fe40007ffe0ff */
[C---:B------:R-:W-:Y:S02]  /*13b20*/  IADD3 R9, R0.reuse, 0x10, RZ ;  /* 0x0000001000097810 */ /* 0x040fe40007ffe0ff */
[C---:B------:R-:W-:Y:S02]  /*13b30*/  IADD3 R8, R0.reuse, 0x20, RZ ;  /* 0x0000002000087810 */ /* 0x040fe40007ffe0ff */
[C---:B------:R-:W-:Y:S02]  /*13b40*/  IADD3 R7, R0.reuse, 0x28, RZ ;  /* 0x0000002800077810 */ /* 0x040fe40007ffe0ff */
[C---:B------:R-:W-:Y:S02]  /*13b50*/  IADD3 R6, R0.reuse, 0x30, RZ ;  /* 0x0000003000067810 */ /* 0x040fe40007ffe0ff */
[----:B------:R-:W-:-:S02]  /*13b60*/  IADD3 R5, R0, 0x38, RZ ;  /* 0x0000003800057810 */ /* 0x000fc40007ffe0ff */
[----:B------:R-:W-:Y:S02]  /*13b70*/  IADD3 R4, R0, 0x18, RZ ;  /* 0x0000001800047810 */ /* 0x000fe40007ffe0ff */
[----:B------:R-:W-:Y:S02]  /*13b80*/  SHF.R.S32.HI R24, RZ, 0x1f, R9 ;  /* 0x0000001fff187819 */ /* 0x000fe40000011409 */
[----:B------:R-:W-:Y:S02]  /*13b90*/  SHF.R.S32.HI R22, RZ, 0x1f, R10 ;  /* 0x0000001fff167819 */ /* 0x000fe4000001140a */
[----:B------:R-:W-:Y:S02]  /*13ba0*/  SHF.R.S32.HI R26, RZ, 0x1f, R7 ;  /* 0x0000001fff1a7819 */ /* 0x000fe40000011407 */
[----:B------:R-:W-:Y:S02]  /*13bb0*/  SHF.R.S32.HI R27, RZ, 0x1f, R6 ;  /* 0x0000001fff1b7819 */ /* 0x000fe40000011406 */
[----:B------:R-:W-:-:S02]  /*13bc0*/  SHF.R.S32.HI R25, RZ, 0x1f, R8 ;  /* 0x0000001fff197819 */ /* 0x000fc40000011408 */
[----:B------:R-:W-:Y:S02]  /*13bd0*/  SHF.R.S32.HI R23, RZ, 0x1f, R4 ;  /* 0x0000001fff177819 */ /* 0x000fe40000011404 */
[----:B------:R-:W-:Y:S01]  /*13be0*/  SHF.R.S32.HI R28, RZ, 0x1f, R5 ;  /* 0x0000001fff1c7819 */ /* 0x000fe20000011405 */
[----:B------:R-:W-:Y:S05]  /*13bf0*/  @P0 BRA `(.L_x_338) ;  /* 0x0000020000000947 */ /* 0x000fea0003800000 */
[----:B------:R-:W-:Y:S02]  /*13c00*/  ISETP.GE.AND P0, PT, R0, c[0x0][0x3c8], PT ;  /* 0x0000f20000007a0c */ /* 0x000fe40003f06270 */
[----:B------:R-:W-:Y:S02]  /*13c10*/  ISETP.GE.AND P1, PT, R10, c[0x0][0x3c8], PT ;  /* 0x0000f2000a007a0c */ /* 0x000fe40003f26270 */
[----:B------:R-:W-:Y:S02]  /*13c20*/  ISETP.GE.AND P2, PT, R9, c[0x0][0x3c8], PT ;  /* 0x0000f20009007a0c */ /* 0x000fe40003f46270 */
[----:B------:R-:W-:Y:S02]  /*13c30*/  ISETP.GE.AND P5, PT, R4, c[0x0][0x3c8], PT ;  /* 0x0000f20004007a0c */ /* 0x000fe40003fa6270 */
[----:B------:R-:W-:-:S05]  /*13c40*/  ISETP.GE.AND P4, PT, R8, c[0x0][0x3c8], PT ;  /* 0x0000f20008007a0c */ /* 0x000fca0003f86270 */
[----:B--2---:R-:W-:Y:S02]  /*13c50*/  @!P0 IMAD.MOV.U32 R3, RZ, RZ, R13 ;  /* 0x000000ffff038224 */ /* 0x004fe400078e000d */
[-C--:B----4-:R-:W-:Y:S02]  /*13c60*/  @!P1 LEA R14, P3, R10, R2.reuse, 0x2 ;  /* 0x000000020a0e9211 */ /* 0x090fe400078610ff */
[----:B------:R-:W-:Y:S02]  /*13c70*/  @!P0 IMAD.WIDE R16, R0, 0x4, R2 ;  /* 0x0000000400108825 */ /* 0x000fe400078e0202 */
[----:B------:R-:W-:Y:S02]  /*13c80*/  @!P1 LEA.HI.X R15, R10, R13, R22, 0x2, P3 ;  /* 0x0000000d0a0f9211 */ /* 0x000fe400018f1416 */
[----:B------:R-:W-:Y:S01]  /*13c90*/  ISETP.GE.AND P3, PT, R7, c[0x0][0x3c8], PT ;  /* 0x0000f20007007a0c */ /* 0x000fe20003f66270 */
[----:B------:R2:W-:Y:S01]  /*13ca0*/  @!P0 ST.E.64 [R16.64], R74 ;  /* 0x0000004a10008985 */ /* 0x0005e2000c101b08 */
[----:B------:R-:W-:-:S03]  /*13cb0*/  @!P2 LEA R18, P0, R9, R2, 0x2 ;  /* 0x000000020912a211 */ /* 0x000fc600078010ff */
[----:B------:R4:W-:Y:S01]  /*13cc0*/  @!P1 ST.E.64 [R14.64], R76 ;  /* 0x0000004c0e009985 */ /* 0x0009e2000c101b08 */
[----:B------:R-:W-:Y:S02]  /*13cd0*/  @!P2 LEA.HI.X R19, R9, R13, R24, 0x2, P0 ;  /* 0x0000000d0913a211 */ /* 0x000fe400000f1418 */
[----:B------:R-:W-:-:S03]  /*13ce0*/  ISETP.GE.AND P1, PT, R5, c[0x0][0x3c8], PT ;  /* 0x0000f20005007a0c */ /* 0x000fc60003f26270 */
[----:B------:R-:W-:Y:S01]  /*13cf0*/  @!P2 ST.E.64 [R18.64], R78 ;  /* 0x0000004e1200a985 */ /* 0x000fe2000c101b08 */
[----:B------:R-:W-:Y:S02]  /*13d00*/  ISETP.GE.AND P2, PT, R6, c[0x0][0x3c8], PT ;  /* 0x0000f20006007a0c */ /* 0x000fe40003f46270 */
[----:B--2---:R-:W-:-:S04]  /*13d10*/  @!P5 LEA R16, P0, R4, R2, 0x2 ;  /* 0x000000020410d211 */ /* 0x004fc800078010ff */
[----:B------:R-:W-:Y:S02]  /*13d20*/  @!P5 LEA.HI.X R17, R4, R13, R23, 0x2, P0 ;  /* 0x0000000d0411d211 */ /* 0x000fe400000f1417 */
[----:B----4-:R-:W-:-:S03]  /*13d30*/  @!P4 LEA R14, P0, R8, R2, 0x2 ;  /* 0x00000002080ec211 */ /* 0x010fc600078010ff */
[----:B------:R2:W-:Y:S01]  /*13d40*/  @!P5 ST.E.64 [R16.64], R112 ;  /* 0x000000701000d985 */ /* 0x0005e2000c101b08 */
[----:B------:R-:W-:-:S05]  /*13d50*/  @!P4 LEA.HI.X R15, R8, R13, R25, 0x2, P0 ;  /* 0x0000000d080fc211 */ /* 0x000fca00000f1419 */
        /* <DEDUP_REMOVED lines=10> */
.L_x_338:
[----:B------:R-:W-:Y:S05]  /*13e00*/  BSYNC B0 ;  /* 0x0000000000007941 */ /* 0x000fea0003800000 */
.L_x_337:
[----:B------:R-:W-:Y:S05]  /*13e10*/  BRA.DIV ~URZ, `(.L_x_339) ;  /* 0x000034027f007947 */ /* 0x000fea000b800000 */
[----:B--2---:R2:W1:Y:S04]  /*13e20*/  SHFL.IDX PT, R13, R20, 0x1, 0x1c1f ;  /* 0x003c1f00140d7f89 */ /* 0x00446800000e0000 */
[----:B----4-:R2:W4:Y:S02]  /*13e30*/  SHFL.IDX PT, R2, R21, 0x1, 0x1c1f ;  /* 0x003c1f0015027f89 */ /* 0x01052400000e0000 */
.L_x_412:
[----:B------:R-:W-:Y:S01]  /*13e40*/  BSSY B0, `(.L_x_340) ;  /* 0x0000022000007945 */ /* 0x000fe20003800000 */
[----:B------:R-:W-:Y:S05]  /*13e50*/  @P6 BRA `(.L_x_341) ;  /* 0x0000020000006947 */ /* 0x000fea0003800000 */
[----:B------:R-:W-:Y:S02]  /*13e60*/  ISETP.GE.AND P1, PT, R0, c[0x0][0x3c8], PT ;  /* 0x0000f20000007a0c */ /* 0x000fe40003f26270 */
[----:B------:R-:W-:Y:S02]  /*13e70*/  ISETP.GE.AND P0, PT, R10, c[0x0][0x3c8], PT ;  /* 0x0000f2000a007a0c */ /* 0x000fe40003f06270 */
[----:B------:R-:W-:Y:S02]  /*13e80*/  ISETP.GE.AND P2, PT, R9, c[0x0][0x3c8], PT ;  /* 0x0000f20009007a0c */ /* 0x000fe40003f46270 */
[----:B------:R-:W-:-:S02]  /*13e90*/  ISETP.GE.AND P4, PT, R4, c[0x0][0x3c8], PT ;  /* 0x0000f20004007a0c */ /* 0x000fc40003f86270 */
[----:B------:R-:W-:-:S05]  /*13ea0*/  ISETP.GE.AND P5, PT, R8, c[0x0][0x3c8], PT ;  /* 0x0000f20008007a0c */ /* 0x000fca0003fa6270 */
[----:B-1----:R-:W-:Y:S02]  /*13eb0*/  @!P1 IMAD.MOV.U32 R3, RZ, RZ, R13 ;  /* 0x000000ffff039224 */ /* 0x002fe400078e000d */
[-C--:B----4-:R-:W-:Y:S02]  /*13ec0*/  @!P0 LEA R14, P3, R10, R2.reuse, 0x2 ;  /* 0x000000020a0e8211 */ /* 0x090fe400078610ff */
[----:B------:R-:W-:Y:S02]  /*13ed0*/  @!P1 IMAD.WIDE R16, R0, 0x4, R2 ;  /* 0x0000000400109825 */ /* 0x000fe400078e0202 */
[----:B------:R-:W-:Y:S02]  /*13ee0*/  @!P0 LEA.HI.X R15, R10, R13, R22, 0x2, P3 ;  /* 0x0000000d0a0f8211 */ /* 0x000fe400018f1416 */
[----:B------:R-:W-:Y:S01]  /*13ef0*/  ISETP.GE.AND P3, PT, R7, c[0x0][0x3c8], PT ;  /* 0x0000f20007007a0c */ /* 0x000fe20003f66270 */
[----:B------:R1:W-:Y:S04]  /*13f00*/  @!P1 ST.E.64 [R16.64], R104 ;  /* 0x0000006810009985 */ /* 0x0003e8000c101b08 */
[----:B------:R4:W-:Y:S01]  /*13f10*/  @!P0 ST.E.64 [R14.64], R120 ;  /* 0x000000780e008985 */ /* 0x0009e2000c101b08 */
[----:B-1----:R-:W-:-:S04]  /*13f20*/  @!P2 LEA R16, P1, R9, R2, 0x2 ;  /* 0x000000020910a211 */ /* 0x002fc800078210ff */
[-C--:B------:R-:W-:Y:S02]  /*13f30*/  @!P2 LEA.HI.X R17, R9, R13.reuse, R24, 0x2, P1 ;  /* 0x0000000d0911a211 */ /* 0x080fe400008f1418 */
[-C--:B----4-:R-:W-:Y:S02]  /*13f40*/  @!P4 LEA R14, P0, R4, R2.reuse, 0x2 ;  /* 0x00000002040ec211 */ /* 0x090fe400078010ff */
[----:B------:R-:W-:Y:S01]  /*13f50*/  ISETP.GE.AND P1, PT, R5, c[0x0][0x3c8], PT ;  /* 0x0000f20005007a0c */ /* 0x000fe20003f26270 */
[----:B------:R1:W-:Y:S01]  /*13f60*/  @!P2 ST.E.64 [R16.64], R122 ;  /* 0x0000007a1000a985 */ /* 0x0003e2000c101b08 */
[----:B------:R-:W-:Y:S02]  /*13f70*/  ISETP.GE.AND P2, PT, R6, c[0x0][0x3c8], PT ;  /* 0x0000f20006007a0c */ /* 0x000fe40003f46270 */
[----:B------:R-:W-:Y:S02]  /*13f80*/  @!P4 LEA.HI.X R15, R4, R13, R23, 0x2, P0 ;  /* 0x0000000d040fc211 */ /* 0x000fe400000f1417 */
[----:B------:R-:W-:-:S03]  /*13f90*/  @!P5 LEA R18, P0, R8, R2, 0x2 ;  /* 0x000000020812d211 */ /* 0x000fc600078010ff */
[----:B------:R4:W-:Y:S01]  /*13fa0*/  @!P4 ST.E.64 [R14.64], R128 ;  /* 0x000000800e00c985 */ /* 0x0009e2000c101b08 */
        /* <DEDUP_REMOVED lines=11> */
.L_x_341:
[----:B------:R-:W-:Y:S05]  /*14060*/  BSYNC B0 ;  /* 0x0000000000007941 */ /* 0x000fea0003800000 */
.L_x_340:
[----:B------:R-:W-:Y:S05]  /*14070*/  BRA.DIV ~URZ, `(.L_x_342) ;  /* 0x000032727f007947 */ /* 0x000fea000b800000 */
[----:B-1----:R1:W2:Y:S02]  /*14080*/  SHFL.IDX PT, R13, R20, 0x2, 0x1c1f ;  /* 0x005c1f00140d7f89 */ /* 0x0022a400000e0000 */
.L_x_413:
[----:B------:R-:W-:Y:S05]  /*14090*/  BRA.DIV ~URZ, `(.L_x_343) ;  /* 0x000032c27f007947 */ /* 0x000fea000b800000 */
[----:B--2-4-:R2:W4:Y:S02]  /*140a0*/  SHFL.IDX PT, R2, R21, 0x2, 0x1c1f ;  /* 0x005c1f0015027f89 */ /* 0x01452400000e0000 */
.L_x_414:
[----:B------:R-:W-:Y:S01]  /*140b0*/  LOP3.LUT P0, RZ, R245, 0x1, RZ, 0xc0, !PT ;  /* 0x00000001f5ff7812 */ /* 0x000fe2000780c0ff */
[----:B------:R-:W-:-:S12]  /*140c0*/  BSSY B0, `(.L_x_344) ;  /* 0x0000022000007945 */ /* 0x000fd80003800000 */
[----:B------:R-:W-:Y:S05]  /*140d0*/  @P0 BRA `(.L_x_345) ;  /* 0x0000020000000947 */ /* 0x000fea0003800000 */
[----:B------:R-:W-:Y:S02]  /*140e0*/  ISETP.GE.AND P1, PT, R0, c[0x0][0x3c8], PT ;  /* 0x0000f20000007a0c */ /* 0x000fe40003f26270 */
[----:B------:R-:W-:Y:S02]  /*140f0*/  ISETP.GE.AND P0, PT, R10, c[0x0][0x3c8], PT ;  /* 0x0000f2000a007a0c */ /* 0x000fe40003f06270 */
[----:B------:R-:W-:Y:S02]  /*14100*/  ISETP.GE.AND P4, PT, R9, c[0x0][0x3c8], PT ;  /* 0x0000f20009007a0c */ /* 0x000fe40003f86270 */
[----:B------:R-:W-:Y:S02]  /*14110*/  ISETP.GE.AND P5, PT, R4, c[0x0][0x3c8], PT ;  /* 0x0000f20004007a0c */ /* 0x000fe40003fa6270 */
[----:B------:R-:W-:-:S05]  /*14120*/  ISETP.GE.AND P3, PT, R8, c[0x0][0x3c8], PT ;  /* 0x0000f20008007a0c */ /* 0x000fca0003f66270 */
[----:B------:R-:W-:Y:S02]  /*14130*/  @!P1 IMAD.MOV.U32 R3, RZ, RZ, R13 ;  /* 0x000000ffff039224 */ /* 0x000fe400078e000d */
[-C--:B----4-:R-:W-:Y:S02]  /*14140*/  @!P0 LEA R14, P2, R10, R2.reuse, 0x2 ;  /* 0x000000020a0e8211 */ /* 0x090fe400078410ff */
[----:B------:R-:W-:Y:S01]  /*14150*/  @!P1 IMAD.WIDE R18, R0, 0x4, R2 ;  /* 0x0000000400129825 */ /* 0x000fe200078e0202 */
[----:B------:R-:W-:Y:S02]  /*14160*/  @!P4 LEA R16, P6, R9, R2, 0x2 ;  /* 0x000000020910c211 */ /* 0x000fe400078c10ff */
[----:B------:R-:W-:Y:S02]  /*14170*/  @!P0 LEA.HI.X R15, R10, R13, R22, 0x2, P2 ;  /* 0x0000000d0a0f8211 */ /* 0x000fe400010f1416 */
[----:B------:R-:W-:Y:S01]  /*14180*/  ISETP.GE.AND P2, PT, R7, c[0x0][0x3c8], PT ;  /* 0x0000f20007007a0c */ /* 0x000fe20003f46270 */
[----:B------:R-:W-:Y:S01]  /*14190*/  @!P1 ST.E.64 [R18.64], R54 ;  /* 0x0000003612009985 */ /* 0x000fe2000c101b08 */
[----:B------:R-:W-:-:S02]  /*141a0*/  ISETP.GE.AND P1, PT, R6, c[0x0][0x3c8], PT ;  /* 0x0000f20006007a0c */ /* 0x000fc40003f26270 */
[----:B------:R-:W-:Y:S01]  /*141b0*/  @!P4 LEA.HI.X R17, R9, R13, R24, 0x2, P6 ;  /* 0x0000000d0911c211 */ /* 0x000fe200030f1418 */
[----:B------:R4:W-:Y:S01]  /*141c0*/  @!P0 ST.E.64 [R14.64], R42 ;  /* 0x0000002a0e008985 */ /* 0x0009e2000c101b08 */
[----:B------:R-:W-:-:S03]  /*141d0*/  ISETP.GE.AND P0, PT, R5, c[0x0][0x3c8], PT ;  /* 0x0000f20005007a0c */ /* 0x000fc60003f06270 */
[----:B------:R5:W-:Y:S01]  /*141e0*/  @!P4 ST.E.64 [R16.64], R44 ;  /* 0x0000002c1000c985 */ /* 0x000be2000c101b08 */
[----:B----4-:R-:W-:-:S04]  /*141f0*/  @!P5 LEA R14, P6, R4, R2, 0x2 ;  /* 0x00000002040ed211 */ /* 0x010fc800078c10ff */
[-C--:B------:R-:W-:Y:S02]  /*14200*/  @!P5 LEA.HI.X R15, R4, R13.reuse, R23, 0x2, P6 ;  /* 0x0000000d040fd211 */ /* 0x080fe400030f1417 */
[CC--:B-----5:R-:W-:Y:S02]  /*14210*/  @!P2 LEA R16, P4, R7.reuse, R2.reuse, 0x2 ;  /* 0x000000020710a211 */ /* 0x0e0fe400078810ff */
[C---:B------:R-:W-:Y:S01]  /*14220*/  @!P3 LEA R18, P6, R8.reuse, R2, 0x2 ;  /* 0x000000020812b211 */ /* 0x040fe200078c10ff */
[----:B------:R4:W-:Y:S01]  /*14230*/  @!P5 ST.E.64 [R14.64], R46 ;  /* 0x0000002e0e00d985 */ /* 0x0009e2000c101b08 */
[-C--:B------:R-:W-:Y:S02]  /*14240*/  @!P2 LEA.HI.X R17, R7, R13.reuse, R26, 0x2, P4 ;  /* 0x0000000d0711a211 */ /* 0x080fe400020f141a */
[----:B------:R-:W-:-:S05]  /*14250*/  @!P3 LEA.HI.X R19, R8, R13, R25, 0x2, P6 ;  /* 0x0000000d0813b211 */ /* 0x000fca00030f1419 */
[----:B------:R1:W-:Y:S04]  /*14260*/  @!P3 ST.E.64 [R18.64], R60 ;  /* 0x0000003c1200b985 */ /* 0x0003e8000c101b08 */
[----:B------:R1:W-:Y:S01]  /*14270*/  @!P2 ST.E.64 [R16.64], R56 ;  /* 0x000000381000a985 */ /* 0x0003e2000c101b08 */
[CC--:B----4-:R-:W-:Y:S02]  /*14280*/  @!P1 LEA R14, P5, R6.reuse, R2.reuse, 0x2 ;  /* 0x00000002060e9211 */ /* 0x0d0fe400078a10ff */
[C---:B------:R-:W-:Y:S02]  /*14290*/  @!P0 LEA R2, P4, R5.reuse, R2, 0x2 ;  /* 0x0000000205028211 */ /* 0x040fe400078810ff */
[-C--:B------:R-:W-:Y:S02]  /*142a0*/  @!P1 LEA.HI.X R15, R6, R13.reuse, R27, 0x2, P5 ;  /* 0x0000000d060f9211 */ /* 0x080fe400028f141b */
[----:B------:R-:W-:-:S03]  /*142b0*/  @!P0 LEA.HI.X R3, R5, R13, R28, 0x2, P4 ;  /* 0x0000000d05038211 */ /* 0x000fc600020f141c */
[----:B------:R1:W-:Y:S04]  /*142c0*/  @!P1 ST.E.64 [R14.64], R50 ;  /* 0x000000320e009985 */ /* 0x0003e8000c101b08 */
[----:B------:R1:W-:Y:S02]  /*142d0*/  @!P0 ST.E.64 [R2.64], R36 ;  /* 0x0000002402008985 */ /* 0x0003e4000c101b08 */
.L_x_345:
[----:B------:R-:W-:Y:S05]  /*142e0*/  BSYNC B0 ;  /* 0x0000000000007941 */ /* 0x000fea0003800000 */
.L_x_344:
[----:B------:R-:W-:Y:S05]  /*142f0*/  BRA.DIV ~URZ, `(.L_x_346) ;  /* 0x000030d27f007947 */ /* 0x000fea000b800000 */
[----:B------:R1:W2:Y:S04]  /*14300*/  SHFL.IDX PT, R13, R20, 0x3, 0x1c1f ;  /* 0x007c1f00140d7f89 */ /* 0x0002a800000e0000 */
[----:B-1--4-:R1:W4:Y:S02]  /*14310*/  SHFL.IDX PT, R2, R21, 0x3, 0x1c1f ;  /* 0x007c1f0015027f89 */ /* 0x01232400000e0000 */
.L_x_415:
[----:B------:R-:W-:-:S13]  /*14320*/  LOP3.LUT P0, RZ, R245, 0x2, RZ, 0xc0, !PT ;  /* 0x00000002f5ff7812 */ /* 0x000fda000780c0ff */
[----:B------:R-:W-:Y:S05]  /*14330*/  @P0 BRA `(.L_x_334) ;  /* 0x00000da000000947 */ /* 0x000fea0003800000 */
[----:B------:R-:W-:Y:S02]  /*14340*/  ISETP.GE.AND P4, PT, R9, c[0x0][0x3c8], PT ;  /* 0x0000f20009007a0c */ /* 0x000fe40003f86270 */
[----:B------:R-:W-:Y:S02]  /*14350*/  ISETP.GE.AND P0, PT, R0, c[0x0][0x3c8], PT ;  /* 0x0000f20000007a0c */ /* 0x000fe40003f06270 */
[----:B------:R-:W-:Y:S02]  /*14360*/  ISETP.GE.AND P5, PT, R10, c[0x0][0x3c8], PT ;  /* 0x0000f2000a007a0c */ /* 0x000fe40003fa6270 */
[----:B------:R-:W-:Y:S02]  /*14370*/  ISETP.GE.AND P3, PT, R4, c[0x0][0x3c8], PT ;  /* 0x0000f20004007a0c */ /* 0x000fe40003f66270 */
[----:B------:R-:W-:Y:S02]  /*14380*/  ISETP.GE.AND P2, PT, R8, c[0x0][0x3c8], PT ;  /* 0x0000f20008007a0c */ /* 0x000fe40003f46270 */
[----:B------:R-:W-:-:S03]  /*14390*/  ISETP.GE.AND P1, PT, R7, c[0x0][0x3c8], PT ;  /* 0x0000f20007007a0c */ /* 0x000fc60003f26270 */
[----:B----4-:R-:W-:Y:S02]  /*143a0*/  @!P4 LEA R18, P6, R9, R2, 0x2 ;  /* 0x000000020912c211 */ /* 0x010fe400078c10ff */
[----:B--2---:R-:W-:-:S04]  /*143b0*/  @!P0 IMAD.MOV.U32 R3, RZ, RZ, R13 ;  /* 0x000000ffff038224 */ /* 0x004fc800078e000d */
[----:B------:R-:W-:-:S05]  /*143c0*/  @!P0 IMAD.WIDE R14, R0, 0x4, R2 ;  /* 0x00000004000e8825 */ /* 0x000fca00078e0202 */
[----:B------:R2:W-:Y:S01]  /*143d0*/  @!P0 ST.E.64 [R14.64], R40 ;  /* 0x000000280e008985 */ /* 0x0005e2000c101b08 */
[CC--:B------:R-:W-:Y:S02]  /*143e0*/  @!P5 LEA R20, P0, R10.reuse, R2.reuse, 0x2 ;  /* 0x000000020a14d211 */ /* 0x0c0fe400078010ff */
[----:B------:R-:W-:Y:S02]  /*143f0*/  P2R R0, PR, RZ, 0x40 ;  /* 0x00000040ff007803 */ /* 0x000fe40000000000 */
[-C--:B-1-3--:R-:W-:Y:S02]  /*14400*/  @!P5 LEA.HI.X R21, R10, R13.reuse, R22, 0x2, P0 ;  /* 0x0000000d0a15d211 */ /* 0x08afe400000f1416 */
[----:B------:R-:W-:Y:S02]  /*14410*/  ISETP.NE.AND P0, PT, R0, RZ, PT ;  /* 0x000000ff0000720c */ /* 0x000fe40003f05270 */
[----:B------:R-:W-:Y:S01]  /*14420*/  @!P3 LEA R16, P6, R4, R2, 0x2 ;  /* 0x000000020410b211 */ /* 0x000fe200078c10ff */
[----:B------:R1:W-:Y:S01]  /*14430*/  @!P5 ST.E.64 [R20.64], R86 ;  /* 0x000000561400d985 */ /* 0x0003e2000c101b08 */
[----:B------:R-:W-:-:S02]  /*14440*/  @!P4 LEA.HI.X R19, R9, R13, R24, 0x2, P0 ;  /* 0x0000000d0913c211 */ /* 0x000fc400000f1418 */
[----:B------:R-:W-:Y:S02]  /*14450*/  ISETP.GE.AND P0, PT, R6, c[0x0][0x3c8], PT ;  /* 0x0000f20006007a0c */ /* 0x000fe40003f06270 */
[----:B------:R-:W-:Y:S01]  /*14460*/  @!P3 LEA.HI.X R17, R4, R13, R23, 0x2, P6 ;  /* 0x0000000d0411b211 */ /* 0x000fe200030f1417 */
[----:B------:R1:W-:Y:S04]  /*14470*/  @!P4 ST.E.64 [R18.64], R70 ;  /* 0x000000461200c985 */ /* 0x0003e8000c101b08 */
[----:B------:R1:W-:Y:S01]  /*14480*/  @!P3 ST.E.64 [R16.64], R64 ;  /* 0x000000401000b985 */ /* 0x0003e2000c101b08 */
[----:B--2---:R-:W-:-:S04]  /*14490*/  @!P2 LEA R14, P6, R8, R2, 0x2 ;  /* 0x00000002080ea211 */ /* 0x004fc800078c10ff */
        /* <DEDUP_REMOVED lines=14> */
.L_x_319:
[----:B------:R-:W-:Y:S01]  /*14580*/  ISETP.NE.U32.AND P0, PT, RZ, c[0x0][0x508], PT ;  /* 0x00014200ff007a0c */ /* 0x000fe20003f05070 */
[----:B------:R-:W2:Y:S01]  /*14590*/  LDL.LU R3, [R1+0x18] ;  /* 0x0000180001037983 */ /* 0x000ea20000300800 */
[----:B------:R-:W-:Y:S01]  /*145a0*/  ISETP.NE.U32.AND P2, PT, RZ, c[0x0][0x500], PT ;  /* 0x00014000ff007a0c */ /* 0x000fe20003f45070 */
[----:B-1----:R-:W-:Y:S01]  /*145b0*/  IMAD.MOV.U32 R6, RZ, RZ, 0x4 ;  /* 0x00000004ff067424 */ /* 0x002fe200078e00ff */
[----:B------:R-:W-:Y:S01]  /*145c0*/  ISETP.NE.AND.EX P1, PT, RZ, c[0x0][0x50c], PT, P0 ;  /* 0x00014300ff007a0c */ /* 0x000fe20003f25300 */
[----:B------:R-:W-:Y:S01]  /*145d0*/  IMAD.MOV.U32 R2, RZ, RZ, RZ ;  /* 0x000000ffff027224 */ /* 0x000fe200078e00ff */
[----:B------:R-:W-:Y:S01]  /*145e0*/  ISETP.NE.AND.EX P2, PT, RZ, c[0x0][0x504], PT, P2 ;  /* 0x00014100ff007a0c */ /* 0x000fe20003f45320 */
[----:B------:R-:W-:Y:S02]  /*145f0*/  IMAD.MOV.U32 R20, RZ, RZ, c[0x0][0x388] ;  /* 0x0000e200ff147624 */ /* 0x000fe400078e00ff */
[----:B------:R-:W-:-:S08]  /*14600*/  IMAD.WIDE R6, R246, R6, c[0x0][0x500] ;  /* 0x00014000f6067625 */ /* 0x000fd000078e0206 */
        /* <DEDUP_REMOVED lines=11> */
.L_x_347:
[----:B-1----:R-:W1:Y:S01]  /*146c0*/  S2R R5, SR_TID.X ;  /* 0x0000000000057919 */ /* 0x002e620000002100 */
[----:B------:R-:W-:Y:S01]  /*146d0*/  BSSY B0, `(.L_x_348) ;  /* 0x0000038000007945 */ /* 0x000fe20003800000 */
[----:B------:R-:W-:Y:S02]  /*146e0*/  SEL R10, R246, RZ, !P2 ;  /* 0x000000fff60a7207 */ /* 0x000fe40005000000 */
[----:B------:R-:W-:-:S02]  /*146f0*/  SEL R21, R11, RZ, !P2 ;  /* 0x000000ff0b157207 */ /* 0x000fc40005000000 */
[----:B-----5:R-:W-:Y:S02]  /*14700*/  SHF.R.S32.HI R18, RZ, 0x1f, R2 ;  /* 0x0000001fff127819 */ /* 0x020fe40000011402 */
[----:B-1----:R-:W-:-:S13]  /*14710*/  ISETP.GT.AND P0, PT, R5, 0x7f, PT ;  /* 0x0000007f0500780c */ /* 0x002fda0003f04270 */
[----:B------:R-:W-:Y:S05]  /*14720*/  @P0 BRA `(.L_x_349) ;  /* 0x0000032000000947 */ /* 0x000fea0003800000 */
[----:B------:R-:W2:Y:S01]  /*14730*/  LDL R4, [R1+0x4] ;  /* 0x0000040001047983 */ /* 0x000ea20000100800 */
[----:B------:R-:W-:Y:S01]  /*14740*/  IMAD R3, R20, c[0x0][0x4e8], RZ ;  /* 0x00013a0014037a24 */ /* 0x000fe200078e02ff */
[----:B--2---:R-:W-:-:S04]  /*14750*/  LEA R11, R4, R5, 0x7 ;  /* 0x00000005040b7211 */ /* 0x004fc800078e38ff */
        /* <DEDUP_REMOVED lines=13> */
[----:B------:R-:W-:Y:S01]  /*14830*/  ISETP.NE.AND P0, PT, R3, 0x1, PT ;  /* 0x000000010300780c */ /* 0x000fe20003f05270 */
[----:B------:R-:W-:Y:S01]  /*14840*/  IMAD R9, R8, R21, R9 ;  /* 0x0000001508097224 */ /* 0x000fe200078e0209 */
[----:B------:R-:W-:-:S11]  /*14850*/  MOV R3, R11 ;  /* 0x0000000b00037202 */ /* 0x000fd60000000f00 */
[----:B------:R-:W-:-:S05]  /*14860*/  @P0 IMAD.HI.U32 R17, R11, c[0x0][0x4ec], RZ ;  /* 0x00013b000b110a27 */ /* 0x000fca00078e00ff */
[----:B------:R-:W-:Y:S01]  /*14870*/  @P0 SHF.R.U32.HI R3, RZ, c[0x0][0x4f0], R17 ;  /* 0x00013c00ff030a19 */ /* 0x000fe20000011611 */
[-C--:B--2---:R-:W-:Y:S02]  /*14880*/  IMAD R16, R7, R4.reuse, RZ ;  /* 0x0000000407107224 */ /* 0x084fe400078e02ff */
[----:B------:R-:W-:-:S04]  /*14890*/  IMAD.WIDE.U32 R6, R6, R4, RZ ;  /* 0x0000000406067225 */ /* 0x000fc800078e00ff */
[----:B------:R-:W-:Y:S01]  /*148a0*/  IMAD.WIDE.U32 R4, R8, R10, RZ ;  /* 0x0000000a08047225 */ /* 0x000fe200078e00ff */
[----:B---3--:R-:W-:-:S03]  /*148b0*/  SEL R8, R22, RZ, P2 ;  /* 0x000000ff16087207 */ /* 0x008fc60001000000 */
[----:B------:R-:W-:Y:S01]  /*148c0*/  IMAD.IADD R16, R7, 0x1, R16 ;  /* 0x0000000107107824 */ /* 0x000fe200078e0210 */
[----:B------:R-:W-:Y:S01]  /*148d0*/  IADD3 R17, P1, P0, R4, R6, R2 ;  /* 0x0000000604117210 */ /* 0x000fe2000783e002 */
[----:B------:R-:W-:Y:S01]  /*148e0*/  IMAD.MOV R4, RZ, RZ, -R3 ;  /* 0x000000ffff047224 */ /* 0x000fe200078e0a03 */
[----:B------:R-:W-:Y:S01]  /*148f0*/  IADD3 R5, R5, R9, RZ ;  /* 0x0000000905057210 */ /* 0x000fe20007ffe0ff */
[-C--:B-----5:R-:W-:Y:S02]  /*14900*/  IMAD R9, R15, R8.reuse, RZ ;  /* 0x000000080f097224 */ /* 0x0a0fe400078e02ff */
[----:B------:R-:W-:-:S04]  /*14910*/  IMAD.WIDE.U32 R6, R14, R8, RZ ;  /* 0x000000080e067225 */ /* 0x000fc800078e00ff */
[----:B------:R-:W-:Y:S01]  /*14920*/  IMAD R4, R4, c[0x0][0x4e8], R11 ;  /* 0x00013a0004047a24 */ /* 0x000fe200078e020b */
[----:B------:R-:W-:Y:S02]  /*14930*/  IADD3.X R11, R5, R16, R18, P1, P0 ;  /* 0x00000010050b7210 */ /* 0x000fe40000fe0412 */
[----:B------:R-:W-:Y:S01]  /*14940*/  IADD3 R7, R7, R9, RZ ;  /* 0x0000000907077210 */ /* 0x000fe20007ffe0ff */
[----:B------:R-:W-:Y:S01]  /*14950*/  IMAD.MOV.U32 R9, RZ, RZ, c[0x0][0x4a8] ;  /* 0x00012a00ff097624 */ /* 0x000fe200078e00ff */
[----:B------:R-:W-:Y:S02]  /*14960*/  IADD3 R6, P1, P0, R3, R17, R6 ;  /* 0x0000001103067210 */ /* 0x000fe4000783e006 */
[----:B------:R-:W-:Y:S01]  /*14970*/  SHF.R.S32.HI R5, RZ, 0x1f, R3 ;  /* 0x0000001fff057819 */ /* 0x000fe20000011403 */
[----:B------:R-:W-:Y:S01]  /*14980*/  IMAD R3, R13, R4, RZ ;  /* 0x000000040d037224 */ /* 0x000fe200078e02ff */
[----:B------:R-:W-:Y:S02]  /*14990*/  SHF.R.S32.HI R8, RZ, 0x1f, R4 ;  /* 0x0000001fff087819 */ /* 0x000fe40000011404 */
[----:B------:R-:W-:-:S03]  /*149a0*/  IADD3.X R7, R5, R11, R7, P1, P0 ;  /* 0x0000000b05077210 */ /* 0x000fc60000fe0407 */
        /* <DEDUP_REMOVED lines=10> */
.L_x_349:
[----:B------:R-:W-:Y:S05]  /*14a50*/  BSYNC B0 ;  /* 0x0000000000007941 */ /* 0x000fea0003800000 */
.L_x_348:
[----:B------:R-:W-:-:S13]  /*14a60*/  ISETP.GT.AND P0, PT, R19, 0x1, PT ;  /* 0x000000011300780c */ /* 0x000fda0003f04270 */
[----:B------:R-:W-:Y:S05]  /*14a70*/  @P0 BRA `(.L_x_334) ;  /* 0x0000066000000947 */ /* 0x000fea0003800000 */
[----:B------:R-:W2:Y:S04]  /*14a80*/  LDL.LU R8, [R1+0x10] ;  /* 0x0000100001087983 */ /* 0x000ea80000300800 */
[----:B------:R-:W3:Y:S01]  /*14a90*/  LDL.LU R9, [R1+0x4] ;  /* 0x0000040001097983 */ /* 0x000ee20000300800 */
[----:B------:R-:W-:Y:S01]  /*14aa0*/  MOV R4, c[0x0][0x4e8] ;  /* 0x00013a0000047a02 */ /* 0x000fe20000000f00 */
[----:B-1----:R-:W-:Y:S01]  /*14ab0*/  IMAD R3, R18, c[0x0][0x3a0], RZ ;  /* 0x0000e80012037a24 */ /* 0x002fe200078e02ff */
[----:B------:R-:W-:Y:S01]  /*14ac0*/  ISETP.GE.AND P2, PT, R0, c[0x0][0x3c8], PT ;  /* 0x0000f20000007a0c */ /* 0x000fe20003f46270 */
[----:B------:R-:W-:Y:S01]  /*14ad0*/  IMAD R6, R21, c[0x0][0x3f0], RZ ;  /* 0x0000fc0015067a24 */ /* 0x000fe200078e02ff */
[----:B------:R-:W-:Y:S01]  /*14ae0*/  ISETP.NE.AND P0, PT, R4, 0x1, PT ;  /* 0x000000010400780c */ /* 0x000fe20003f05270 */
[----:B------:R-:W-:-:S04]  /*14af0*/  IMAD.WIDE.U32 R4, R2, c[0x0][0x3a0], RZ ;  /* 0x0000e80002047a25 */ /* 0x000fc800078e00ff */
[----:B------:R-:W-:-:S05]  /*14b00*/  IMAD R2, R2, c[0x0][0x3a4], R3 ;  /* 0x0000e90002027a24 */ /* 0x000fca00078e0203 */
[----:B------:R-:W-:-:S05]  /*14b10*/  IADD3 R5, R5, R2, RZ ;  /* 0x0000000205057210 */ /* 0x000fca0007ffe0ff */
[----:B--2---:R-:W-:Y:S01]  /*14b20*/  IMAD.WIDE.U32 R4, R8, c[0x0][0x3e8], R4 ;  /* 0x0000fa0008047a25 */ /* 0x004fe200078e0004 */
[----:B---3--:R-:W-:-:S03]  /*14b30*/  LEA R3, R9, R28, 0x7 ;  /* 0x0000001c09037211 */ /* 0x008fc600078e38ff */
[----:B------:R-:W-:Y:S02]  /*14b40*/  IMAD R5, R8, c[0x0][0x3ec], R5 ;  /* 0x0000fb0008057a24 */ /* 0x000fe400078e0205 */
[----:B------:R-:W-:Y:S01]  /*14b50*/  IMAD R8, R10, c[0x0][0x3f4], R6 ;  /* 0x0000fd000a087a24 */ /* 0x000fe200078e0206 */
[----:B------:R-:W-:Y:S01]  /*14b60*/  MOV R2, R3 ;  /* 0x0000000300027202 */ /* 0x000fe20000000f00 */
[----:B------:R-:W-:-:S04]  /*14b70*/  @P0 IMAD.HI.U32 R7, R3, c[0x0][0x4ec], RZ ;  /* 0x00013b0003070a27 */ /* 0x000fc800078e00ff */
[----:B------:R-:W-:Y:S01]  /*14b80*/  IMAD.WIDE.U32 R4, R10, c[0x0][0x3f0], R4 ;  /* 0x0000fc000a047a25 */ /* 0x000fe200078e0004 */
[----:B------:R-:W-:-:S04]  /*14b90*/  @P0 SHF.R.U32.HI R2, RZ, c[0x0][0x4f0], R7 ;  /* 0x00013c00ff020a19 */ /* 0x000fc80000011607 */
        /* <DEDUP_REMOVED lines=18> */
.L_x_416:
[----:B------:R-:W-:Y:S05]  /*14cc0*/  BRA.DIV ~URZ, `(.L_x_351) ;  /* 0x000028427f007947 */ /* 0x000fea000b800000 */
[----:B------:R3:W4:Y:S02]  /*14cd0*/  SHFL.IDX PT, R2, R7, RZ, 0x181f ;  /* 0x00181fff07027589 */ /* 0x00072400000e0000 */
.L_x_417:
        /* <DEDUP_REMOVED lines=8> */
.L_x_418:
[----:B------:R-:W-:-:S04]  /*14d60*/  IADD3 R3, R4, 0x10, RZ ;  /* 0x0000001004037810 */ /* 0x000fc80007ffe0ff */
[----:B------:R-:W-:-:S13]  /*14d70*/  ISETP.GE.OR P0, PT, R3, R5, P2 ;  /* 0x000000050300720c */ /* 0x000fda0001706670 */
[----:B--2---:R-:W-:-:S04]  /*14d80*/  @!P0 LEA R2, P1, R0, R2, 0x1 ;  /* 0x0000000200028211 */ /* 0x004fc800078208ff */
[----:B-1----:R-:W-:-:S05]  /*14d90*/  @!P0 LEA.HI.X R3, R0, R8, R80, 0x1, P1 ;  /* 0x0000000800038211 */ /* 0x002fca00008f0c50 */
[----:B------:R1:W-:Y:S01]  /*14da0*/  @!P0 ST.E.128 [R2.64], RZ ;  /* 0x000000ff02008985 */ /* 0x0003e2000c101d08 */
[----:B------:R-:W-:Y:S05]  /*14db0*/  BRA.DIV ~URZ, `(.L_x_353) ;  /* 0x000028927f007947 */ /* 0x000fea000b800000 */
[----:B------:R2:W1:Y:S02]  /*14dc0*/  SHFL.IDX PT, R8, R6, 0x2, 0x181f ;  /* 0x00581f0006087f89 */ /* 0x00046400000e0000 */
.L_x_419:
[----:B------:R-:W-:Y:S05]  /*14dd0*/  BRA.DIV ~URZ, `(.L_x_354) ;  /* 0x000028e27f007947 */ /* 0x000fea000b800000 */
[----:B-1----:R1:W2:Y:S02]  /*14de0*/  SHFL.IDX PT, R2, R7, 0x2, 0x181f ;  /* 0x00581f0007027f89 */ /* 0x0022a400000e0000 */
.L_x_420:
        /* <DEDUP_REMOVED lines=8> */
.L_x_421:
[----:B------:R-:W-:-:S04]  /*14e70*/  IADD3 R3, R4, 0x30, RZ ;  /* 0x0000003004037810 */ /* 0x000fc80007ffe0ff */
[----:B------:R-:W-:-:S13]  /*14e80*/  ISETP.GE.OR P0, PT, R3, R5, P2 ;  /* 0x000000050300720c */ /* 0x000fda0001706670 */
[----:B--2---:R-:W-:-:S04]  /*14e90*/  @!P0 LEA R2, P1, R0, R2, 0x1 ;  /* 0x0000000200028211 */ /* 0x004fc800078208ff */
[----:B------:R-:W-:-:S05]  /*14ea0*/  @!P0 LEA.HI.X R3, R0, R8, R80, 0x1, P1 ;  /* 0x0000000800038211 */ /* 0x000fca00008f0c50 */
[----:B------:R2:W-:Y:S01]  /*14eb0*/  @!P0 ST.E.128 [R2.64], RZ ;  /* 0x000000ff02008985 */ /* 0x0005e2000c101d08 */
[----:B------:R-:W-:Y:S05]  /*14ec0*/  BRA.DIV ~URZ, `(.L_x_356) ;  /* 0x000029327f007947 */ /* 0x000fea000b800000 */
[----:B------:R1:W2:Y:S02]  /*14ed0*/  SHFL.IDX PT, R8, R6, 0x4, 0x181f ;  /* 0x00981f0006087f89 */ /* 0x0002a400000e0000 */
.L_x_422:
[----:B------:R-:W-:Y:S05]  /*14ee0*/  BRA.DIV ~URZ, `(.L_x_357) ;  /* 0x000029827f007947 */ /* 0x000fea000b800000 */
[----:B--2---:R2:W1:Y:S02]  /*14ef0*/  SHFL.IDX PT, R2, R7, 0x4, 0x181f ;  /* 0x00981f0007027f89 */ /* 0x00446400000e0000 */
.L_x_423:
        /* <DEDUP_REMOVED lines=8> */
.L_x_424:
[----:B------:R-:W-:-:S04]  /*14f80*/  IADD3 R3, R4, 0x50, RZ ;  /* 0x0000005004037810 */ /* 0x000fc80007ffe0ff */
[----:B------:R-:W-:-:S13]  /*14f90*/  ISETP.GE.OR P0, PT, R3, R5, P2 ;  /* 0x000000050300720c */ /* 0x000fda0001706670 */
[----:B---3--:R-:W-:-:S04]  /*14fa0*/  @!P0 LEA R2, P1, R0, R2, 0x1 ;  /* 0x0000000200028211 */ /* 0x008fc800078208ff */
[----:B--2---:R-:W-:-:S05]  /*14fb0*/  @!P0 LEA.HI.X R3, R0, R8, R80, 0x1, P1 ;  /* 0x0000000800038211 */ /* 0x004fca00008f0c50 */
[----:B------:R2:W-:Y:S01]  /*14fc0*/  @!P0 ST.E.128 [R2.64], RZ ;  /* 0x000000ff02008985 */ /* 0x0005e2000c101d08 */
[----:B------:R-:W-:Y:S05]  /*14fd0*/  BRA.DIV ~URZ, `(.L_x_359) ;  /* 0x000029d27f007947 */ /* 0x000fea000b800000 */
[----:B------:R3:W1:Y:S02]  /*14fe0*/  SHFL.IDX PT, R8, R6, 0x6, 0x181f ;  /* 0x00d81f0006087f89 */ /* 0x00066400000e0000 */
.L_x_425:
[----:B------:R-:W-:Y:S05]  /*14ff0*/  BRA.DIV ~URZ, `(.L_x_360) ;  /* 0x00002a227f007947 */ /* 0x000fea000b800000 */
[----:B--2---:R2:W3:Y:S02]  /*15000*/  SHFL.IDX PT, R2, R7, 0x6, 0x181f ;  /* 0x00d81f0007027f89 */ /* 0x0044e400000e0000 */
.L_x_426:
        /* <DEDUP_REMOVED lines=8> */
.L_x_427:
[----:B------:R-:W-:-:S04]  /*15090*/  IADD3 R4, R4, 0x70, RZ ;  /* 0x0000007004047810 */ /* 0x000fc80007ffe0ff */
[----:B------:R-:W-:-:S13]  /*150a0*/  ISETP.GE.OR P0, PT, R4, R5, P2 ;  /* 0x000000050400720c */ /* 0x000fda0001706670 */
[----:B----4-:R-:W-:-:S04]  /*150b0*/  @!P0 LEA R2, P1, R0, R2, 0x1 ;  /* 0x0000000200028211 */ /* 0x010fc800078208ff */
[----:B---3--:R-:W-:-:S05]  /*150c0*/  @!P0 LEA.HI.X R3, R0, R6, R80, 0x1, P1 ;  /* 0x0000000600038211 */ /* 0x008fca00008f0c50 */
[----:B------:R3:W-:Y:S04]  /*150d0*/  @!P0 ST.E.128 [R2.64], RZ ;  /* 0x000000ff02008985 */ /* 0x0007e8000c101d08 */
.L_x_334:
[----:B------:R-:W-:Y:S05]  /*150e0*/  BSYNC B1 ;  /* 0x0000000000017941 */ /* 0x000fea0003800000 */
.L_x_318:
[----:B------:R-:W5:Y:S02]  /*150f0*/  LDL R0, [R1+0x38] ;  /* 0x0000380001007983 */ /* 0x000f640000100800 */
[----:B-----5:R-:W-:-:S13]  /*15100*/  ISETP.NE.AND P0, PT, R0, RZ, PT ;  /* 0x000000ff0000720c */ /* 0x020fda0003f05270 */
[----:B------:R-:W-:Y:S01]  /*15110*/  @P0 WARPSYNC 0xffffffff ;  /* 0xffffffff00000948 */ /* 0x000fe20003800000 */
[----:B------:R-:W-:Y:S06]  /*15120*/  @P0 BAR.SYNC.DEFER_BLOCKING 0x5, 0x80 ;  /* 0x0142000000000b1d */ /* 0x000fec0000010000 */
[----:B-123--:R-:W1:Y:S04]  /*15130*/  @P0 LDS.128 R4, [0x9100] ;  /* 0x00910000ff040984 */ /* 0x00ee680000000c00 */
[----:B-1----:R1:W-:Y:S04]  /*15140*/  @P0 STL.64 [R1], R4 ;  /* 0x0000000401000387 */ /* 0x0023e80000100a00 */
[----:B------:R1:W-:Y:S04]  /*15150*/  @P0 STL.64 [R1+0x8], R6 ;  /* 0x0000080601000387 */ /* 0x0003e80000100a00 */
[----:B------:R-:W-:Y:S06]  /*15160*/  @P0 BAR.ARV 0x4, 0x80 ;  /* 0x0102000000000b1d */ /* 0x000fec0000002000 */
[----:B------:R-:W-:Y:S05]  /*15170*/  @P0 BRA `(.L_x_362) ;  /* 0x00000ba000000947 */ /* 0x000fea0003800000 */
[----:B------:R-:W2:Y:S01]  /*15180*/  S2R R0, SR_TID.X ;  /* 0x0000000000007919 */ /* 0x000ea20000002100 */
[----:B-1----:R-:W-:Y:S01]  /*15190*/  IMAD.MOV.U32 R7, RZ, RZ, RZ ;  /* 0x000000ffff077224 */ /* 0x002fe200078e00ff */
[----:B--2---:R-:W-:-:S04]  /*151a0*/  LOP3.LUT R15, R0, 0x1f, RZ, 0xc0, !PT ;  /* 0x0000001f000f7812 */ /* 0x004fc800078ec0ff */
[----:B------:R-:W-:Y:S01]  /*151b0*/  ISETP.NE.AND P6, PT, R15, 0x1f, PT ;  /* 0x0000001f0f00780c */ /* 0x000fe20003fc5270 */
[----:B------:R-:W-:Y:S10]  /*151c0*/  BRA.DIV ~URZ, `(.L_x_363) ;  /* 0x000029927f007947 */ /* 0x000ff4000b800000 */
[----:B------:R1:W2:Y:S02]  /*151d0*/  SHFL.IDX PT, R9, R49, RZ, 0x1f ;  /* 0x00001fff31097589 */ /* 0x0002a400000e0000 */
.L_x_428:
[----:B------:R-:W-:Y:S05]  /*151e0*/  BRA.DIV ~URZ, `(.L_x_364) ;  /* 0x000029e27f007947 */ /* 0x000fea000b800000 */
[----:B------:R3:W1:Y:S02]  /*151f0*/  SHFL.IDX PT, R8, R49, 0x1, 0x1f ;  /* 0x00201f0031087f89 */ /* 0x00066400000e0000 */
.L_x_429:
[----:B------:R-:W5:Y:S01]  /*15200*/  LDL R0, [R1+0xc] ;  /* 0x00000c0001007983 */ /* 0x000f620000100800 */
[----:B------:R-:W-:Y:S02]  /*15210*/  IMAD.MOV.U32 R6, RZ, RZ, RZ ;  /* 0x000000ffff067224 */ /* 0x000fe400078e00ff */
[----:B-----5:R-:W-:-:S05]  /*15220*/  IMAD.IADD R0, R0, 0x1, R15 ;  /* 0x0000000100007824 */ /* 0x020fca00078e020f */
[----:B------:R-:W-:-:S13]  /*15230*/  ISETP.GE.OR P0, PT, R0, c[0x0][0x53c], !P6 ;  /* 0x00014f0000007a0c */ /* 0x000fda0007706670 */
[----:B----4-:R-:W-:Y:S01]  /*15240*/  @!P0 IMAD.MOV.U32 R2, RZ, RZ, 0x4 ;  /* 0x00000004ff028424 */ /* 0x010fe200078e00ff */
[----:B------:R-:W-:-:S03]  /*15250*/  @!P0 MOV R3, 0x4 ;  /* 0x0000000400038802 */ /* 0x000fc60000000f00 */
[----:B------:R-:W-:-:S04]  /*15260*/  @!P0 IMAD.WIDE R4, R0, R2, c[0x0][0x580] ;  /* 0x0001600000048625 */ /* 0x000fc800078e0202 */
[----:B------:R-:W-:Y:S01]  /*15270*/  @!P0 IMAD.WIDE R2, R0, R3, c[0x0][0x578] ;  /* 0x00015e0000028625 */ /* 0x000fe200078e0203 */
[----:B------:R-:W4:Y:S04]  /*15280*/  @!P0 LDG.E R6, [R4.64] ;  /* 0x0000000804068981 */ /* 0x000f28000c1e1900 */
[----:B------:R-:W4:Y:S01]  /*15290*/  @!P0 LDG.E R7, [R2.64] ;  /* 0x0000000802078981 */ /* 0x000f22000c1e1900 */
[C---:B------:R-:W-:Y:S02]  /*152a0*/  ISETP.GE.U32.AND P4, PT, R15.reuse, 0x10, PT ;  /* 0x000000100f00780c */ /* 0x040fe40003f86070 */
[C---:B------:R-:W-:Y:S02]  /*152b0*/  ISETP.GE.U32.AND P3, PT, R15.reuse, 0x8, PT ;  /* 0x000000080f00780c */ /* 0x040fe40003f66070 */
[----:B------:R-:W-:-:S02]  /*152c0*/  ISETP.GE.U32.AND P2, PT, R15, 0x4, PT ;  /* 0x000000040f00780c */ /* 0x000fc40003f46070 */
[C---:B------:R-:W-:Y:S02]  /*152d0*/  ISETP.GE.U32.AND P1, PT, R15.reuse, 0x2, PT ;  /* 0x000000020f00780c */ /* 0x040fe40003f26070 */
[----:B------:R-:W-:Y:S02]  /*152e0*/  ISETP.NE.AND P5, PT, R15, RZ, PT ;  /* 0x000000ff0f00720c */ /* 0x000fe40003fa5270 */
[----:B------:R-:W-:Y:S01]  /*152f0*/  MOV R14, RZ ;  /* 0x000000ff000e7202 */ /* 0x000fe20000000f00 */
[----:B----4-:R-:W-:Y:S01]  /*15300*/  IMAD R0, R7, R6, RZ ;  /* 0x0000000607007224 */ /* 0x010fe200078e02ff */
[----:B------:R-:W-:Y:S07]  /*15310*/  BRA.DIV ~URZ, `(.L_x_365) ;  /* 0x000029227f007947 */ /* 0x000fee000b800000 */
[----:B------:R4:W3:Y:S02]  /*15320*/  SHFL.UP PT, R4, R0, 0x1, RZ ;  /* 0x0420000000047989 */ /* 0x0008e400000e00ff */
.L_x_430:
[----:B---3--:R-:W-:-:S04]  /*15330*/  SEL R4, R4, RZ, P5 ;  /* 0x000000ff04047207 */ /* 0x008fc80002800000 */
[----:B----4-:R-:W-:Y:S01]  /*15340*/  IADD3 R0, R0, R4, RZ ;  /* 0x0000000400007210 */ /* 0x010fe20007ffe0ff */
        /* <DEDUP_REMOVED lines=14> */
.L_x_431:
[----:B----4-:R-:W-:Y:S01]  /*15430*/  IMAD R0, R0, c[0x0][0x538], RZ ;  /* 0x00014e0000007a24 */ /* 0x010fe200078e02ff */
[----:B------:R-:W-:Y:S04]  /*15440*/  BSSY B1, `(.L_x_367) ;  /* 0x0000084000017945 */ /* 0x000fe80003800000 */
[----:B-1----:R-:W-:-:S04]  /*15450*/  IADD3 R8, R0, R8, RZ ;  /* 0x0000000800087210 */ /* 0x002fc80007ffe0ff */
[----:B--2---:R-:W-:-:S13]  /*15460*/  ISETP.GT.AND P0, PT, R8, R9, PT ;  /* 0x000000090800720c */ /* 0x004fda0003f04270 */
[----:B------:R-:W-:Y:S05]  /*15470*/  @P0 BRA `(.L_x_368) ;  /* 0x0000025000000947 */ /* 0x000fea0003800000 */
.L_x_372:
[----:B------:R-:W2:Y:S02]  /*15480*/  LDL.LU R0, [R1+0xc] ;  /* 0x00000c0001007983 */ /* 0x000ea40000300800 */
[----:B--2---:R-:W-:-:S04]  /*15490*/  IADD3 R0, R0, 0x1f, RZ ;  /* 0x0000001f00007810 */ /* 0x004fc80007ffe0ff */
[----:B------:R-:W-:-:S13]  /*154a0*/  ISETP.GE.AND P0, PT, R0, c[0x0][0x53c], PT ;  /* 0x00014f0000007a0c */ /* 0x000fda0003f06270 */
[----:B------:R-:W-:Y:S05]  /*154b0*/  @P0 BRA `(.L_x_369) ;  /* 0x0000077000000947 */ /* 0x000fea0003800000 */
[----:B------:R1:W-:Y:S01]  /*154c0*/  STL [R1+0xc], R0 ;  /* 0x00000c0001007387 */ /* 0x0003e20000100800 */
[----:B------:R-:W-:Y:S01]  /*154d0*/  CS2R R6, SRZ ;  /* 0x0000000000067805 */ /* 0x000fe2000001ff00 */
[----:B-1----:R-:W-:-:S04]  /*154e0*/  IADD3 R0, R0, R15, RZ ;  /* 0x0000000f00007210 */ /* 0x002fc80007ffe0ff */
        /* <DEDUP_REMOVED lines=9> */
[----:B------:R1:W2:Y:S02]  /*15580*/  SHFL.UP PT, R2, R0, 0x1, RZ ;  /* 0x0420000000027989 */ /* 0x0002a400000e00ff */
.L_x_432:
        /* <DEDUP_REMOVED lines=16> */
.L_x_433:
[----:B--2---:R-:W-:-:S05]  /*15690*/  IMAD R0, R0, c[0x0][0x538], RZ ;  /* 0x00014e0000007a24 */ /* 0x004fca00078e02ff */
[----:B------:R-:W-:-:S04]  /*156a0*/  IADD3 R8, R0, R8, RZ ;  /* 0x0000000800087210 */ /* 0x000fc80007ffe0ff */
[----:B------:R-:W-:-:S13]  /*156b0*/  ISETP.GT.AND P0, PT, R8, R9, PT ;  /* 0x000000090800720c */ /* 0x000fda0003f04270 */
[----:B-1----:R-:W-:Y:S05]  /*156c0*/  @!P0 BRA `(.L_x_372) ;  /* 0xfffffdb000008947 */ /* 0x002fea000383ffff */
.L_x_368:
[----:B------:R-:W-:-:S05]  /*156d0*/  IADD3 R10, -R0, R8, RZ ;  /* 0x00000008000a7210 */ /* 0x000fca0007ffe1ff */
[----:B------:R-:W-:-:S05]  /*156e0*/  IMAD R0, R4, c[0x0][0x538], R10 ;  /* 0x00014e0004007a24 */ /* 0x000fca00078e020a */
[----:B------:R-:W-:Y:S01]  /*156f0*/  ISETP.GT.AND P0, PT, R0, R9, PT ;  /* 0x000000090000720c */ /* 0x000fe20003f04270 */
[----:B------:R-:W-:-:S12]  /*15700*/  BRA.DIV ~URZ, `(.L_x_373) ;  /* 0x000029227f007947 */ /* 0x000fd8000b800000 */
[----:B------:R-:W-:-:S04]  /*15710*/  VOTE.ANY R0, PT, !P0 ;  /* 0x0000000000007806 */ /* 0x000fc800040e0100 */
.L_x_434:
[----:B------:R1:W2:Y:S01]  /*15720*/  POPC R13, R0 ;  /* 0x00000000000d7309 */ /* 0x0002a20000000000 */
[----:B------:R-:W-:Y:S05]  /*15730*/  BRA.DIV ~URZ, `(.L_x_374) ;  /* 0x000029327f007947 */ /* 0x000fea000b800000 */
[----:B--2---:R2:W4:Y:S04]  /*15740*/  SHFL.IDX PT, R8, R6, R13, 0x1f ;  /* 0x00001f0d06087589 */ /* 0x00452800000e0000 */
[----:B------:R2:W1:Y:S02]  /*15750*/  SHFL.IDX PT, R7, R7, R13, 0x1f ;  /* 0x00001f0d07077589 */ /* 0x00046400000e0000 */
.L_x_435:
[----:B------:R-:W-:Y:S01]  /*15760*/  ISETP.NE.AND P0, PT, R0, RZ, PT ;  /* 0x000000ff0000720c */ /* 0x000fe20003f05270 */
[----:B------:R-:W-:-:S12]  /*15770*/  BSSY B0, `(.L_x_375) ;  /* 0x0000005000007945 */ /* 0x000fd80003800000 */
[----:B------:R-:W-:Y:S05]  /*15780*/  @!P0 BRA `(.L_x_376) ;  /* 0x0000003000008947 */ /* 0x000fea0003800000 */
[----:B------:R-:W-:Y:S01]  /*15790*/  IADD3 R11, R13, -0x1, RZ ;  /* 0xffffffff0d0b7810 */ /* 0x000fe20007ffe0ff */
[----:B------:R-:W-:Y:S05]  /*157a0*/  BRA.DIV ~URZ, `(.L_x_377) ;  /* 0x000029927f007947 */ /* 0x000fea000b800000 */
[----:B------:R2:W3:Y:S02]  /*157b0*/  SHFL.IDX PT, R14, R4, R11, 0x1f ;  /* 0x00001f0b040e7589 */ /* 0x0004e400000e0000 */
.L_x_376:
[----:B------:R-:W-:Y:S05]  /*157c0*/  BSYNC B0 ;  /* 0x0000000000007941 */ /* 0x000fea0003800000 */
.L_x_375:
[----:B--23--:R-:W-:Y:S01]  /*157d0*/  IMAD R6, R14, c[0x0][0x538], R10 ;  /* 0x00014e000e067a24 */ /* 0x00cfe200078e020a */
[----:B----4-:R-:W-:Y:S02]  /*157e0*/  IABS R2, R8 ;  /* 0x0000000800027213 */ /* 0x010fe40000000000 */
[----:B-1----:R-:W-:Y:S01]  /*157f0*/  IABS R3, R7 ;  /* 0x0000000700037213 */ /* 0x002fe20000000000 */
[----:B------:R-:W-:Y:S01]  /*15800*/  IMAD.IADD R9, R9, 0x1, -R6 ;  /* 0x0000000109097824 */ /* 0x000fe200078e0a06 */
[----:B------:R1:W-:Y:S01]  /*15810*/  STL [R1], R6 ;  /* 0x0000000601007387 */ /* 0x0003e20000100800 */
[----:B------:R-:W2:Y:S03]  /*15820*/  I2F.RP R4, R2 ;  /* 0x0000000200047306 */ /* 0x000ea60000209400 */
[----:B------:R-:W3:Y:S05]  /*15830*/  LDL.LU R12, [R1+0xc] ;  /* 0x00000c00010c7983 */ /* 0x000eea0000300800 */
[----:B--2---:R-:W2:Y:S02]  /*15840*/  MUFU.RCP R4, R4 ;  /* 0x0000000400047308 */ /* 0x004ea40000001000 */
[----:B--2---:R-:W-:-:S06]  /*15850*/  IADD3 R4, R4, 0xffffffe, RZ ;  /* 0x0ffffffe04047810 */ /* 0x004fcc0007ffe0ff */
[----:B------:R-:W2:Y:S01]  /*15860*/  F2I.FTZ.U32.TRUNC.NTZ R5, R4 ;  /* 0x0000000400057305 */ /* 0x000ea2000021f000 */
[----:B-1----:R-:W-:Y:S02]  /*15870*/  MOV R6, R3 ;  /* 0x0000000300067202 */ /* 0x002fe40000000f00 */
[----:B------:R-:W-:Y:S01]  /*15880*/  IABS R10, R9 ;  /* 0x00000009000a7213 */ /* 0x000fe20000000000 */
[----:B--2---:R-:W-:-:S04]  /*15890*/  IMAD.MOV R0, RZ, RZ, -R5 ;  /* 0x000000ffff007224 */ /* 0x004fc800078e0a05 */
[----:B------:R-:W-:Y:S01]  /*158a0*/  IMAD.MOV.U32 R4, RZ, RZ, R0 ;  /* 0x000000ffff047224 */ /* 0x000fe200078e0000 */
[----:B------:R-:W-:-:S03]  /*158b0*/  IABS R0, R8 ;  /* 0x0000000800007213 */ /* 0x000fc60000000000 */
[----:B------:R-:W-:Y:S02]  /*158c0*/  IMAD R3, R4, R2, RZ ;  /* 0x0000000204037224 */ /* 0x000fe400078e02ff */
[----:B------:R-:W-:Y:S01]  /*158d0*/  IMAD.MOV.U32 R4, RZ, RZ, RZ ;  /* 0x000000ffff047224 */ /* 0x000fe200078e00ff */
[----:B------:R-:W1:Y:S01]  /*158e0*/  I2F.RP R11, R6 ;  /* 0x00000006000b7306 */ /* 0x000e620000209400 */
[----:B------:R-:W-:Y:S02]  /*158f0*/  IMAD.MOV R0, RZ, RZ, -R0 ;  /* 0x000000ffff007224 */ /* 0x000fe400078e0a00 */
[----:B------:R-:W-:-:S04]  /*15900*/  IMAD.HI.U32 R5, R5, R3, R4 ;  /* 0x0000000305057227 */ /* 0x000fc800078e0004 */
[----:B------:R-:W-:Y:S01]  /*15910*/  IMAD.MOV.U32 R3, RZ, RZ, R10 ;  /* 0x000000ffff037224 */ /* 0x000fe200078e000a */
[----:B------:R-:W-:-:S03]  /*15920*/  MOV R4, R0 ;  /* 0x0000000000047202 */ /* 0x000fc60000000f00 */
[----:B------:R-:W-:-:S04]  /*15930*/  IMAD.HI.U32 R0, R5, R3, RZ ;  /* 0x0000000305007227 */ /* 0x000fc800078e00ff */
[----:B------:R-:W-:Y:S02]  /*15940*/  IMAD R3, R0, R4, R3 ;  /* 0x0000000400037224 */ /* 0x000fe400078e0203 */
[----:B-1----:R-:W1:Y:S03]  /*15950*/  MUFU.RCP R4, R11 ;  /* 0x0000000b00047308 */ /* 0x002e660000001000 */
[----:B------:R-:W-:-:S13]  /*15960*/  ISETP.GT.U32.AND P0, PT, R2, R3, PT ;  /* 0x000000030200720c */ /* 0x000fda0003f04070 */
[----:B------:R-:W-:Y:S01]  /*15970*/  @!P0 IMAD.IADD R3, R3, 0x1, -R2 ;  /* 0x0000000103038824 */ /* 0x000fe200078e0a02 */
[----:B-1----:R-:W-:-:S04]  /*15980*/  IADD3 R4, R4, 0xffffffe, RZ ;  /* 0x0ffffffe04047810 */ /* 0x002fc80007ffe0ff */
[----:B------:R-:W-:Y:S02]  /*15990*/  ISETP.GE.U32.AND P2, PT, R3, R2, PT ;  /* 0x000000020300720c */ /* 0x000fe40003f46070 */
[----:B------:R-:W1:Y:S01]  /*159a0*/  F2I.FTZ.U32.TRUNC.NTZ R3, R4 ;  /* 0x0000000400037305 */ /* 0x000e62000021f000 */
[----:B------:R-:W-:Y:S02]  /*159b0*/  LOP3.LUT R2, R9, R8, RZ, 0x3c, !PT ;  /* 0x0000000809027212 */ /* 0x000fe400078e3cff */
[----:B------:R-:W-:Y:S02]  /*159c0*/  @!P0 IADD3 R0, R0, 0x1, RZ ;  /* 0x0000000100008810 */ /* 0x000fe40007ffe0ff */
[----:B------:R-:W-:Y:S02]  /*159d0*/  ISETP.GE.AND P1, PT, R2, RZ, PT ;  /* 0x000000ff0200720c */ /* 0x000fe40003f26270 */
[----:B------:R-:W-:-:S04]  /*159e0*/  ISETP.NE.AND P0, PT, R8, RZ, PT ;  /* 0x000000ff0800720c */ /* 0x000fc80003f05270 */
[----:B------:R-:W-:Y:S01]  /*159f0*/  @P2 IADD3 R0, R0, 0x1, RZ ;  /* 0x0000000100002810 */ /* 0x000fe20007ffe0ff */
[----:B-1----:R-:W-:-:S06]  /*15a00*/  IMAD.MOV R2, RZ, RZ, -R3 ;  /* 0x000000ffff027224 */ /* 0x002fcc00078e0a03 */
[----:B------:R-:W-:Y:S01]  /*15a10*/  @!P1 IMAD.MOV R0, RZ, RZ, -R0 ;  /* 0x000000ffff009224 */ /* 0x000fe200078e0a00 */
[----:B------:R-:W-:Y:S02]  /*15a20*/  MOV R4, R2 ;  /* 0x0000000200047202 */ /* 0x000fe40000000f00 */
[----:B------:R-:W-:Y:S02]  /*15a30*/  IABS R2, R7 ;  /* 0x0000000700027213 */ /* 0x000fe40000000000 */
[----:B------:R-:W-:Y:S01]  /*15a40*/  @!P0 LOP3.LUT R0, RZ, R8, RZ, 0x33, !PT ;  /* 0x00000008ff008212 */ /* 0x000fe200078e33ff */
[----:B------:R-:W-:Y:S02]  /*15a50*/  IMAD R4, R4, R6, RZ ;  /* 0x0000000604047224 */ /* 0x000fe400078e02ff */
[----:B------:R-:W-:Y:S01]  /*15a60*/  IMAD.MOV R5, RZ, RZ, -R2 ;  /* 0x000000ffff057224 */ /* 0x000fe200078e0a02 */
[----:B------:R-:W-:Y:S01]  /*15a70*/  IABS R10, R0 ;  /* 0x00000000000a7213 */ /* 0x000fe20000000000 */
[----:B------:R-:W-:-:S04]  /*15a80*/  IMAD.MOV.U32 R2, RZ, RZ, RZ ;  /* 0x000000ffff027224 */ /* 0x000fc800078e00ff */
[----:B------:R-:W-:Y:S01]  /*15a90*/  IMAD.HI.U32 R2, R3, R4, R2 ;  /* 0x0000000403027227 */ /* 0x000fe200078e0002 */
[----:B------:R-:W-:-:S03]  /*15aa0*/  MOV R4, R5 ;  /* 0x0000000500047202 */ /* 0x000fc60000000f00 */
[----:B------:R-:W-:-:S04]  /*15ab0*/  IMAD.MOV.U32 R3, RZ, RZ, R10 ;  /* 0x000000ffff037224 */ /* 0x000fc800078e000a */
[----:B------:R-:W-:-:S04]  /*15ac0*/  IMAD.HI.U32 R2, R2, R3, RZ ;  /* 0x0000000302027227 */ /* 0x000fc800078e00ff */
[----:B------:R-:W-:-:S05]  /*15ad0*/  IMAD R3, R2, R4, R3 ;  /* 0x0000000402037224 */ /* 0x000fca00078e0203 */
[----:B------:R-:W-:-:S13]  /*15ae0*/  ISETP.GT.U32.AND P0, PT, R6, R3, PT ;  /* 0x000000030600720c */ /* 0x000fda0003f04070 */
[----:B------:R-:W-:-:S05]  /*15af0*/  @!P0 IMAD.IADD R3, R3, 0x1, -R6 ;  /* 0x0000000103038824 */ /* 0x000fca00078e0a06 */
[----:B------:R-:W-:Y:S02]  /*15b00*/  ISETP.GE.U32.AND P2, PT, R3, R6, PT ;  /* 0x000000060300720c */ /* 0x000fe40003f46070 */
[----:B------:R-:W-:Y:S02]  /*15b10*/  LOP3.LUT R3, R0, R7, RZ, 0x3c, !PT ;  /* 0x0000000700037212 */ /* 0x000fe400078e3cff */
[----:B------:R-:W-:Y:S02]  /*15b20*/  @!P0 IADD3 R2, R2, 0x1, RZ ;  /* 0x0000000102028810 */ /* 0x000fe40007ffe0ff */
[----:B------:R-:W-:Y:S02]  /*15b30*/  ISETP.GE.AND P1, PT, R3, RZ, PT ;  /* 0x000000ff0300720c */ /* 0x000fe40003f26270 */
[----:B------:R-:W-:-:S05]  /*15b40*/  ISETP.NE.AND P0, PT, R7, RZ, PT ;  /* 0x000000ff0700720c */ /* 0x000fca0003f05270 */
[----:B------:R-:W-:-:S06]  /*15b50*/  @P2 IADD3 R2, R2, 0x1, RZ ;  /* 0x0000000102022810 */ /* 0x000fcc0007ffe0ff */
[----:B------:R-:W-:Y:S02]  /*15b60*/  @!P1 IMAD.MOV R2, RZ, RZ, -R2 ;  /* 0x000000ffff029224 */ /* 0x000fe400078e0a02 */
[----:B------:R-:W-:-:S04]  /*15b70*/  @!P0 LOP3.LUT R2, RZ, R7, RZ, 0x33, !PT ;  /* 0x00000007ff028212 */ /* 0x000fc800078e33ff */
[----:B------:R-:W-:Y:S01]  /*15b80*/  IADD3 R3, -R2, RZ, RZ ;  /* 0x000000ff02037210 */ /* 0x000fe20007ffe1ff */
[----:B------:R-:W-:Y:S02]  /*15b90*/  IMAD R4, R0, R8, RZ ;  /* 0x0000000800047224 */ /* 0x000fe400078e02ff */
[C---:B------:R-:W-:Y:S02]  /*15ba0*/  IMAD R2, R7.reuse, 0x1000000, R2 ;  /* 0x0100000007027824 */ /* 0x040fe400078e0202 */
[----:B------:R-:W-:Y:S01]  /*15bb0*/  IMAD R0, R7, R3, R0 ;  /* 0x0000000307007224 */ /* 0x000fe200078e0200 */
[----:B------:R-:W-:-:S03]  /*15bc0*/  IADD3 R3, R9, -R4, RZ ;  /* 0x8000000409037210 */ /* 0x000fc60007ffe0ff */
[----:B------:R-:W-:-:S05]  /*15bd0*/  IMAD R0, R0, 0x10000, R2 ;  /* 0x0001000000007824 */ /* 0x000fca00078e0202 */
[----:B------:R1:W-:Y:S01]  /*15be0*/  STL [R1+0x8], R0 ;  /* 0x0000080001007387 */ /* 0x0003e20000100800 */
[----:B---3--:R-:W-:-:S05]  /*15bf0*/  IMAD.IADD R12, R13, 0x1, R12 ;  /* 0x000000010d0c7824 */ /* 0x008fca00078e020c */
[----:B------:R1:W-:Y:S04]  /*15c00*/  STL [R1+0xc], R12 ;  /* 0x00000c0c01007387 */ /* 0x0003e80000100800 */
[----:B------:R1:W-:Y:S01]  /*15c10*/  STL [R1+0x4], R3 ;  /* 0x0000040301007387 */ /* 0x0003e20000100800 */
[----:B------:R-:W-:Y:S05]  /*15c20*/  BRA `(.L_x_378) ;  /* 0x0000005000007947 */ /* 0x000fea0003800000 */
.L_x_369:
[----:B------:R-:W-:Y:S01]  /*15c30*/  MOV R0, c[0x0][0x53c] ;  /* 0x00014f0000007a02 */ /* 0x000fe20000000f00 */
[----:B------:R1:W-:Y:S04]  /*15c40*/  STL [R1], R9 ;  /* 0x0000000901007387 */ /* 0x0003e80000100800 */
[----:B------:R1:W-:Y:S04]  /*15c50*/  STL [R1+0x4], RZ ;  /* 0x000004ff01007387 */ /* 0x0003e80000100800 */
[----:B------:R1:W-:Y:S04]  /*15c60*/  STL [R1+0x8], RZ ;  /* 0x000008ff01007387 */ /* 0x0003e80000100800 */
[----:B------:R1:W-:Y:S02]  /*15c70*/  STL [R1+0xc], R0 ;  /* 0x00000c0001007387 */ /* 0x0003e40000100800 */
.L_x_378:
[----:B------:R-:W-:Y:S05]  /*15c80*/  BSYNC B1 ;  /* 0x0000000000017941 */ /* 0x000fea0003800000 */
.L_x_367:
[----:B---3--:R-:W2:Y:S04]  /*15c90*/  LDL R4, [R1] ;  /* 0x0000000001047983 */ /* 0x008ea80000100800 */
[----:B------:R-:W2:Y:S04]  /*15ca0*/  LDL R5, [R1+0x4] ;  /* 0x0000040001057983 */ /* 0x000ea80000100800 */
[----:B------:R-:W2:Y:S04]  /*15cb0*/  LDL R6, [R1+0x8] ;  /* 0x0000080001067983 */ /* 0x000ea80000100800 */
[----:B------:R-:W2:Y:S01]  /*15cc0*/  LDL R7, [R1+0xc] ;  /* 0x00000c0001077983 */ /* 0x000ea20000100800 */
[----:B------:R-:W-:Y:S03]  /*15cd0*/  WARPSYNC 0xffffffff ;  /* 0xffffffff00007948 */ /* 0x000fe60003800000 */
[----:B------:R-:W-:Y:S01]  /*15ce0*/  BAR.SYNC.DEFER_BLOCKING 0x4, 0x80 ;  /* 0x0102000000007b1d */ /* 0x000fe20000010000 */
[----:B------:R-:W-:-:S13]  /*15cf0*/  ISETP.NE.AND P0, PT, R15, RZ, PT ;  /* 0x000000ff0f00720c */ /* 0x000fda0003f05270 */
[----:B--2---:R2:W-:Y:S04]  /*15d00*/  @!P0 STS.128 [0x9100], R4 ;  /* 0x00910004ff008388 */ /* 0x0045e80000000c00 */
[----:B------:R-:W-:Y:S06]  /*15d10*/  BAR.ARV 0x5, 0x80 ;  /* 0x0142000000007b1d */ /* 0x000fec0000002000 */
.L_x_362:
[----:B-1----:R-:W3:Y:S02]  /*15d20*/  LDL R0, [R1+0xc] ;  /* 0x00000c0001007983 */ /* 0x002ee40000100800 */
[----:B---3--:R-:W-:-:S13]  /*15d30*/  ISETP.GE.AND P0, PT, R0, c[0x0][0x53c], PT ;  /* 0x00014f0000007a0c */ /* 0x008fda0003f06270 */
[----:B--2-4-:R-:W-:Y:S01]  /*15d40*/  @P0 CALL.REL.NOINC `(.L_x_379) ;  /* 0x0000001000000944 */ /* 0x014fe20003c00000 */
[----:B------:R-:W-:Y:S05]  /*15d50*/  BRA `(.L_x_380) ;  /* 0xfffeb54000007947 */ /* 0x000fea000383ffff */
.L_x_379:
[----:B------:R-:W-:Y:S05]  /*15d60*/  EXIT ;  /* 0x000000000000794d */ /* 0x000fea0003800000 */
.L_x_202:
[----:B------:R-:W-:Y:S01]  /*15d70*/  IMAD.MOV.U32 R0, RZ, RZ, R5 ;  /* 0x000000ffff007224 */ /* 0x000fe200078e0005 */
[----:B------:R-:W-:Y:S02]  /*15d80*/  MOV R2, 0x1 ;  /* 0x0000000100027802 */ /* 0x000fe40000000f00 */
[----:B------:R-:W-:Y:S02]  /*15d90*/  MOV R3, 0x15db0 ;  /* 0x00015db000037802 */ /* 0x000fe40000000f00 */
[----:B------:R-:W-:Y:S05]  /*15da0*/  CALL.REL.NOINC `($__internal_6_$__cuda_sm70_shflsync_up_p) ;  /* 0x0000249000007944 */ /* 0x000fea0003c00000 */
[----:B------:R-:W-:Y:S01]  /*15db0*/  MOV R0, R4 ;  /* 0x0000000400007202 */ /* 0x000fe20000000f00 */
[----:B------:R-:W-:Y:S05]  /*15dc0*/  BRA `(.L_x_381) ;  /* 0xfffea6a000007947 */ /* 0x000fea000383ffff */
.L_x_203:
[----:B------:R-:W-:Y:S01]  /*15dd0*/  IMAD.MOV.U32 R0, RZ, RZ, R5 ;  /* 0x000000ffff007224 */ /* 0x000fe200078e0005 */
[----:B------:R-:W-:Y:S02]  /*15de0*/  MOV R2, 0x2 ;  /* 0x0000000200027802 */ /* 0x000fe40000000f00 */
[----:B------:R-:W-:Y:S02]  /*15df0*/  MOV R3, 0x15e10 ;  /* 0x00015e1000037802 */ /* 0x000fe40000000f00 */
[----:B------:R-:W-:Y:S05]  /*15e00*/  CALL.REL.NOINC `($__internal_6_$__cuda_sm70_shflsync_up_p) ;  /* 0x0000243000007944 */ /* 0x000fea0003c00000 */
[----:B------:R-:W-:Y:S01]  /*15e10*/  SEL R0, R4, RZ, P4 ;  /* 0x000000ff04007207 */ /* 0x000fe20002000000 */
[----:B------:R-:W-:Y:S01]  /*15e20*/  IMAD.MOV.U32 R2, RZ, RZ, 0x4 ;  /* 0x00000004ff027424 */ /* 0x000fe200078e00ff */
[----:B------:R-:W-:-:S03]  /*15e30*/  MOV R3, 0x15e60 ;  /* 0x00015e6000037802 */ /* 0x000fc60000000f00 */
[----:B------:R-:W-:Y:S02]  /*15e40*/  IMAD.IADD R0, R5, 0x1, R0 ;  /* 0x0000000105007824 */ /* 0x000fe400078e0200 */
        /* <DEDUP_REMOVED lines=13> */
[----:B------:R-:W-:Y:S02]  /*15f20*/  MOV R3, 0x1f ;  /* 0x0000001f00037802 */ /* 0x000fe40000000f00 */
[----:B------:R-:W-:Y:S01]  /*15f30*/  MOV R2, 0x15f70 ;  /* 0x00015f7000027802 */ /* 0x000fe20000000f00 */
[----:B------:R-:W-:-:S04]  /*15f40*/  IMAD.IADD R4, R0, 0x1, R4 ;  /* 0x0000000100047824 */ /* 0x000fc800078e0204 */
[----:B------:R-:W-:Y:S02]  /*15f50*/  IMAD.MOV.U32 R12, RZ, RZ, R4 ;  /* 0x000000ffff0c7224 */ /* 0x000fe400078e0004 */
[----:B------:R-:W-:Y:S05]  /*15f60*/  CALL.REL.NOINC `($__internal_5_$__cuda_sm70_shflsync_idx_p) ;  /* 0x0000228000007944 */ /* 0x000fea0003c00000 */
[----:B------:R-:W-:Y:S01]  /*15f70*/  MOV R0, R11 ;  /* 0x0000000b00007202 */ /* 0x000fe20000000f00 */
[----:B------:R-:W-:Y:S05]  /*15f80*/  BRA `(.L_x_382) ;  /* 0xfffea5e000007947 */ /* 0x000fea000383ffff */
.L_x_205:
[----:B------:R-:W-:Y:S02]  /*15f90*/  SEL R0, RZ, 0x1, P0 ;  /* 0x00000001ff007807 */ /* 0x000fe40000000000 */
[----:B------:R-:W-:Y:S02]  /*15fa0*/  MOV R2, 0x15fc0 ;  /* 0x00015fc000027802 */ /* 0x000fe40000000f00 */
[----:B------:R-:W-:Y:S05]  /*15fb0*/  CALL.REL.NOINC `($__internal_7_$__cuda_sm70_votesync_ballot) ;  /* 0x000022f000007944 */ /* 0x000fea0003c00000 */
[----:B------:R-:W-:Y:S05]  /*15fc0*/  BRA `(.L_x_383) ;  /* 0xfffea63000007947 */ /* 0x000fea000383ffff */
.L_x_206:
[----:B------:R-:W-:Y:S01]  /*15fd0*/  IMAD.MOV.U32 R12, RZ, RZ, R8 ;  /* 0x000000ffff0c7224 */ /* 0x000fe200078e0008 */
[----:B--2---:R-:W-:Y:S01]  /*15fe0*/  MOV R11, R15 ;  /* 0x0000000f000b7202 */ /* 0x004fe20000000f00 */
[----:B------:R-:W-:Y:S01]  /*15ff0*/  IMAD.MOV.U32 R3, RZ, RZ, 0x1f ;  /* 0x0000001fff037424 */ /* 0x000fe200078e00ff */
[----:B------:R-:W-:Y:S02]  /*16000*/  MOV R2, 0x16020 ;  /* 0x0001602000027802 */ /* 0x000fe40000000f00 */
[----:B-1----:R-:W-:Y:S05]  /*16010*/  CALL.REL.NOINC `($__internal_5_$__cuda_sm70_shflsync_idx_p) ;  /* 0x000021d000007944 */ /* 0x002fea0003c00000 */
[----:B------:R-:W-:Y:S01]  /*16020*/  IMAD.MOV.U32 R13, RZ, RZ, R11 ;  /* 0x000000ffff0d7224 */ /* 0x000fe200078e000b */
[----:B------:R-:W-:Y:S01]  /*16030*/  MOV R12, R7 ;  /* 0x00000007000c7202 */ /* 0x000fe20000000f00 */
[----:B------:R-:W-:Y:S01]  /*16040*/  IMAD.MOV.U32 R6, RZ, RZ, RZ ;  /* 0x000000ffff067224 */ /* 0x000fe200078e00ff */
[----:B------:R-:W-:Y:S01]  /*16050*/  MOV R11, R15 ;  /* 0x0000000f000b7202 */ /* 0x000fe20000000f00 */
[----:B------:R-:W-:Y:S01]  /*16060*/  IMAD.MOV.U32 R3, RZ, RZ, 0x1f ;  /* 0x0000001fff037424 */ /* 0x000fe200078e00ff */
[----:B------:R-:W-:-:S02]  /*16070*/  MOV R2, 0x16090 ;  /* 0x0001609000027802 */ /* 0x000fc40000000f00 */
[----:B------:R-:W-:Y:S05]  /*16080*/  CALL.REL.NOINC `($__internal_5_$__cuda_sm70_shflsync_idx_p) ;  /* 0x0000216000007944 */ /* 0x000fea0003c00000 */
[----:B------:R-:W-:Y:S01]  /*16090*/  MOV R10, R11 ;  /* 0x0000000b000a7202 */ /* 0x000fe20000000f00 */
[----:B------:R-:W-:Y:S05]  /*160a0*/  BRA `(.L_x_384) ;  /* 0xfffea5a000007947 */ /* 0x000fea000383ffff */
.L_x_209:
[----:B------:R-:W-:Y:S01]  /*160b0*/  IMAD.MOV.U32 R12, RZ, RZ, R4 ;  /* 0x000000ffff0c7224 */ /* 0x000fe200078e0004 */
[----:B------:R-:W-:-:S02]  /*160c0*/  MOV R3, 0x1f ;  /* 0x0000001f00037802 */ /* 0x000fc40000000f00 */
[----:B------:R-:W-:Y:S02]  /*160d0*/  MOV R2, 0x160f0 ;  /* 0x000160f000027802 */ /* 0x000fe40000000f00 */
[----:B-1234-:R-:W-:Y:S05]  /*160e0*/  CALL.REL.NOINC `($__internal_5_$__cuda_sm70_shflsync_idx_p) ;  /* 0x0000210000007944 */ /* 0x01efea0003c00000 */
[----:B------:R-:W-:Y:S01]  /*160f0*/  MOV R6, R11 ;  /* 0x0000000b00067202 */ /* 0x000fe20000000f00 */
[----:B------:R-:W-:Y:S05]  /*16100*/  BRA `(.L_x_208) ;  /* 0xfffea5a000007947 */ /* 0x000fea000383ffff */
.L_x_255:
[----:B------:R-:W-:Y:S01]  /*16110*/  IMAD.MOV.U32 R12, RZ, RZ, R4 ;  /* 0x000000ffff0c7224 */ /* 0x000fe200078e0004 */
[----:B------:R-:W-:Y:S01]  /*16120*/  MOV R11, RZ ;  /* 0x000000ff000b7202 */ /* 0x000fe20000000f00 */
[----:B------:R-:W-:Y:S01]  /*16130*/  IMAD.MOV.U32 R3, RZ, RZ, 0x181f ;  /* 0x0000181fff037424 */ /* 0x000fe200078e00ff */
[----:B--2---:R-:W-:Y:S02]  /*16140*/  MOV R2, 0x16160 ;  /* 0x0001616000027802 */ /* 0x004fe40000000f00 */
[----:B-1---5:R-:W-:Y:S05]  /*16150*/  CALL.REL.NOINC `($__internal_5_$__cuda_sm70_shflsync_idx_p) ;  /* 0x0000209000007944 */ /* 0x022fea0003c00000 */
[----:B------:R-:W-:Y:S01]  /*16160*/  MOV R6, R11 ;  /* 0x0000000b00067202 */ /* 0x000fe20000000f00 */
[----:B------:R-:W-:Y:S05]  /*16170*/  BRA `(.L_x_385) ;  /* 0xffff1b5000007947 */ /* 0x000fea000383ffff */
.L_x_256:
[----:B------:R-:W-:Y:S01]  /*16180*/  IMAD.MOV.U32 R12, RZ, RZ, R5 ;  /* 0x000000ffff0c7224 */ /* 0x000fe200078e0005 */
[----:B------:R-:W-:Y:S01]  /*16190*/  MOV R11, RZ ;  /* 0x000000ff000b7202 */ /* 0x000fe20000000f00 */
[----:B------:R-:W-:Y:S01]  /*161a0*/  IMAD.MOV.U32 R3, RZ, RZ, 0x181f ;  /* 0x0000181fff037424 */ /* 0x000fe200078e00ff */
[----:B--2---:R-:W-:Y:S02]  /*161b0*/  MOV R2, 0x161d0 ;  /* 0x000161d000027802 */ /* 0x004fe40000000f00 */
[----:B-1-345:R-:W-:Y:S05]  /*161c0*/  CALL.REL.NOINC `($__internal_5_$__cuda_sm70_shflsync_idx_p) ;  /* 0x0000202000007944 */ /* 0x03afea0003c00000 */
[----:B------:R-:W-:Y:S01]  /*161d0*/  MOV R2, R11 ;  /* 0x0000000b00027202 */ /* 0x000fe20000000f00 */
[----:B------:R-:W-:Y:S05]  /*161e0*/  BRA `(.L_x_386) ;  /* 0xffff1b0000007947 */ /* 0x000fea000383ffff */
.L_x_259:
[----:B------:R-:W-:Y:S01]  /*161f0*/  IMAD.MOV.U32 R12, RZ, RZ, R4 ;  /* 0x000000ffff0c7224 */ /* 0x000fe200078e0004 */
[----:B------:R-:W-:Y:S01]  /*16200*/  MOV R11, 0x1 ;  /* 0x00000001000b7802 */ /* 0x000fe20000000f00 */
[----:B-1----:R-:W-:Y:S01]  /*16210*/  IMAD.MOV.U32 R3, RZ, RZ, 0x181f ;  /* 0x0000181fff037424 */ /* 0x002fe200078e00ff */
[----:B------:R-:W-:-:S02]  /*16220*/  MOV R2, 0x16240 ;  /* 0x0001624000027802 */ /* 0x000fc40000000f00 */
[----:B--2345:R-:W-:Y:S05]  /*16230*/  CALL.REL.NOINC `($__internal_5_$__cuda_sm70_shflsync_idx_p) ;  /* 0x00001fb000007944 */ /* 0x03cfea0003c00000 */
[----:B------:R-:W-:Y:S01]  /*16240*/  IMAD.MOV.U32 R6, RZ, RZ, R11 ;  /* 0x000000ffff067224 */ /* 0x000fe200078e000b */
[----:B------:R-:W-:Y:S01]  /*16250*/  MOV R11, 0x1 ;  /* 0x00000001000b7802 */ /* 0x000fe20000000f00 */
[----:B------:R-:W-:Y:S01]  /*16260*/  IMAD.MOV.U32 R12, RZ, RZ, R5 ;  /* 0x000000ffff0c7224 */ /* 0x000fe200078e0005 */
[----:B------:R-:W-:-:S02]  /*16270*/  MOV R3, 0x181f ;  /* 0x0000181f00037802 */ /* 0x000fc40000000f00 */
[----:B------:R-:W-:Y:S02]  /*16280*/  MOV R2, 0x162a0 ;  /* 0x000162a000027802 */ /* 0x000fe40000000f00 */
[----:B------:R-:W-:Y:S05]  /*16290*/  CALL.REL.NOINC `($__internal_5_$__cuda_sm70_shflsync_idx_p) ;  /* 0x00001f5000007944 */ /* 0x000fea0003c00000 */
[----:B------:R-:W-:Y:S01]  /*162a0*/  MOV R2, R11 ;  /* 0x0000000b00027202 */ /* 0x000fe20000000f00 */
[----:B------:R-:W-:Y:S05]  /*162b0*/  BRA `(.L_x_387) ;  /* 0xffff1b1000007947 */ /* 0x000fea000383ffff */
.L_x_262:
[----:B------:R-:W-:Y:S01]  /*162c0*/  IMAD.MOV.U32 R12, RZ, RZ, R4 ;  /* 0x000000ffff0c7224 */ /* 0x000fe200078e0004 */
[----:B------:R-:W-:Y:S01]  /*162d0*/  MOV R11, 0x2 ;  /* 0x00000002000b7802 */ /* 0x000fe20000000f00 */
[----:B-1----:R-:W-:Y:S01]  /*162e0*/  IMAD.MOV.U32 R3, RZ, RZ, 0x181f ;  /* 0x0000181fff037424 */ /* 0x002fe200078e00ff */
[----:B------:R-:W-:Y:S02]  /*162f0*/  MOV R2, 0x16310 ;  /* 0x0001631000027802 */ /* 0x000fe40000000f00 */
[----:B--2345:R-:W-:Y:S05]  /*16300*/  CALL.REL.NOINC `($__internal_5_$__cuda_sm70_shflsync_idx_p) ;  /* 0x00001ee000007944 */ /* 0x03cfea0003c00000 */
[----:B------:R-:W-:Y:S01]  /*16310*/  MOV R6, R11 ;  /* 0x0000000b00067202 */ /* 0x000fe20000000f00 */
[----:B------:R-:W-:Y:S05]  /*16320*/  BRA `(.L_x_388) ;  /* 0xffff1b7000007947 */ /* 0x000fea000383ffff */
.L_x_263:
[----:B------:R-:W-:Y:S01]  /*16330*/  IMAD.MOV.U32 R12, RZ, RZ, R5 ;  /* 0x000000ffff0c7224 */ /* 0x000fe200078e0005 */
[----:B------:R-:W-:Y:S01]  /*16340*/  MOV R11, 0x2 ;  /* 0x00000002000b7802 */ /* 0x000fe20000000f00 */
[----:B-1----:R-:W-:Y:S01]  /*16350*/  IMAD.MOV.U32 R3, RZ, RZ, 0x181f ;  /* 0x0000181fff037424 */ /* 0x002fe200078e00ff */
[----:B------:R-:W-:Y:S02]  /*16360*/  MOV R2, 0x16380 ;  /* 0x0001638000027802 */ /* 0x000fe40000000f00 */
[----:B--2345:R-:W-:Y:S05]  /*16370*/  CALL.REL.NOINC `($__internal_5_$__cuda_sm70_shflsync_idx_p) ;  /* 0x00001e7000007944 */ /* 0x03cfea0003c00000 */
[----:B------:R-:W-:Y:S01]  /*16380*/  MOV R2, R11 ;  /* 0x0000000b00027202 */ /* 0x000fe20000000f00 */
[----:B------:R-:W-:Y:S05]  /*16390*/  BRA `(.L_x_389) ;  /* 0xffff1b2000007947 */ /* 0x000fea000383ffff */
.L_x_266:
[----:B------:R-:W-:Y:S01]  /*163a0*/  IMAD.MOV.U32 R12, RZ, RZ, R4 ;  /* 0x000000ffff0c7224 */ /* 0x000fe200078e0004 */
[----:B------:R-:W-:Y:S01]  /*163b0*/  MOV R11, 0x3 ;  /* 0x00000003000b7802 */ /* 0x000fe20000000f00 */
[----:B--2---:R-:W-:Y:S01]  /*163c0*/  IMAD.MOV.U32 R3, RZ, RZ, 0x181f ;  /* 0x0000181fff037424 */ /* 0x004fe200078e00ff */
[----:B------:R-:W-:-:S02]  /*163d0*/  MOV R2, 0x163f0 ;  /* 0x000163f000027802 */ /* 0x000fc40000000f00 */
[----:B-1-345:R-:W-:Y:S05]  /*163e0*/  CALL.REL.NOINC `($__internal_5_$__cuda_sm70_shflsync_idx_p) ;  /* 0x00001e0000007944 */ /* 0x03afea0003c00000 */
        /* <DEDUP_REMOVED lines=8> */
.L_x_269:
[----:B------:R-:W-:Y:S01]  /*16470*/  IMAD.MOV.U32 R12, RZ, RZ, R4 ;  /* 0x000000ffff0c7224 */ /* 0x000fe200078e0004 */
[----:B------:R-:W-:Y:S01]  /*16480*/  MOV R11, 0x4 ;  /* 0x00000004000b7802 */ /* 0x000fe20000000f00 */
[----:B-1----:R-:W-:Y:S01]  /*16490*/  IMAD.MOV.U32 R3, RZ, RZ, 0x181f ;  /* 0x0000181fff037424 */ /* 0x002fe200078e00ff */
[----:B--2---:R-:W-:Y:S02]  /*164a0*/  MOV R2, 0x164c0 ;  /* 0x000164c000027802 */ /* 0x004fe40000000f00 */
[----:B---345:R-:W-:Y:S05]  /*164b0*/  CALL.REL.NOINC `($__internal_5_$__cuda_sm70_shflsync_idx_p) ;  /* 0x00001d3000007944 */ /* 0x038fea0003c00000 */
[----:B------:R-:W-:Y:S01]  /*164c0*/  MOV R6, R11 ;  /* 0x0000000b00067202 */ /* 0x000fe20000000f00 */
[----:B------:R-:W-:Y:S05]  /*164d0*/  BRA `(.L_x_391) ;  /* 0xffff1b9000007947 */ /* 0x000fea000383ffff */
.L_x_270:
[----:B------:R-:W-:Y:S01]  /*164e0*/  IMAD.MOV.U32 R12, RZ, RZ, R5 ;  /* 0x000000ffff0c7224 */ /* 0x000fe200078e0005 */
[----:B------:R-:W-:Y:S01]  /*164f0*/  MOV R11, 0x4 ;  /* 0x00000004000b7802 */ /* 0x000fe20000000f00 */
[----:B------:R-:W-:Y:S01]  /*16500*/  IMAD.MOV.U32 R3, RZ, RZ, 0x181f ;  /* 0x0000181fff037424 */ /* 0x000fe200078e00ff */
[----:B--2---:R-:W-:Y:S02]  /*16510*/  MOV R2, 0x16530 ;  /* 0x0001653000027802 */ /* 0x004fe40000000f00 */
[----:B-1-345:R-:W-:Y:S05]  /*16520*/  CALL.REL.NOINC `($__internal_5_$__cuda_sm70_shflsync_idx_p) ;  /* 0x00001cc000007944 */ /* 0x03afea0003c00000 */
[----:B------:R-:W-:Y:S01]  /*16530*/  MOV R2, R11 ;  /* 0x0000000b00027202 */ /* 0x000fe20000000f00 */
[----:B------:R-:W-:Y:S05]  /*16540*/  BRA `(.L_x_392) ;  /* 0xffff1b4000007947 */ /* 0x000fea000383ffff */
.L_x_273:
        /* <DEDUP_REMOVED lines=13> */
.L_x_276:
[----:B------:R-:W-:Y:S01]  /*16620*/  IMAD.MOV.U32 R12, RZ, RZ, R4 ;  /* 0x000000ffff0c7224 */ /* 0x000fe200078e0004 */
[----:B------:R-:W-:Y:S01]  /*16630*/  MOV R11, 0x6 ;  /* 0x00000006000b7802 */ /* 0x000fe20000000f00 */
[----:B-1----:R-:W-:Y:S01]  /*16640*/  IMAD.MOV.U32 R3, RZ, RZ, 0x181f ;  /* 0x0000181fff037424 */ /* 0x002fe200078e00ff */
[----:B------:R-:W-:Y:S02]  /*16650*/  MOV R2, 0x16670 ;  /* 0x0001667000027802 */ /* 0x000fe40000000f00 */
[----:B--2345:R-:W-:Y:S05]  /*16660*/  CALL.REL.NOINC `($__internal_5_$__cuda_sm70_shflsync_idx_p) ;  /* 0x00001b8000007944 */ /* 0x03cfea0003c00000 */
[----:B------:R-:W-:Y:S01]  /*16670*/  MOV R6, R11 ;  /* 0x0000000b00067202 */ /* 0x000fe20000000f00 */
[----:B------:R-:W-:Y:S05]  /*16680*/  BRA `(.L_x_394) ;  /* 0xffff1bb000007947 */ /* 0x000fea000383ffff */
.L_x_277:
[----:B------:R-:W-:Y:S01]  /*16690*/  IMAD.MOV.U32 R12, RZ, RZ, R5 ;  /* 0x000000ffff0c7224 */ /* 0x000fe200078e0005 */
[----:B------:R-:W-:Y:S01]  /*166a0*/  MOV R11, 0x6 ;  /* 0x00000006000b7802 */ /* 0x000fe20000000f00 */
[----:B-1----:R-:W-:Y:S01]  /*166b0*/  IMAD.MOV.U32 R3, RZ, RZ, 0x181f ;  /* 0x0000181fff037424 */ /* 0x002fe200078e00ff */
[----:B------:R-:W-:Y:S02]  /*166c0*/  MOV R2, 0x166e0 ;  /* 0x000166e000027802 */ /* 0x000fe40000000f00 */
[----:B--2345:R-:W-:Y:S05]  /*166d0*/  CALL.REL.NOINC `($__internal_5_$__cuda_sm70_shflsync_idx_p) ;  /* 0x00001b1000007944 */ /* 0x03cfea0003c00000 */
[----:B------:R-:W-:Y:S01]  /*166e0*/  MOV R2, R11 ;  /* 0x0000000b00027202 */ /* 0x000fe20000000f00 */
[----:B------:R-:W-:Y:S05]  /*166f0*/  BRA `(.L_x_395) ;  /* 0xffff1b6000007947 */ /* 0x000fea000383ffff */
.L_x_280:
        /* <DEDUP_REMOVED lines=13> */
.L_x_315:
[----:B------:R-:W-:Y:S01]  /*167d0*/  IMAD.MOV.U32 R0, RZ, RZ, R241 ;  /* 0x000000ffff007224 */ /* 0x000fe200078e00f1 */
[----:B------:R-:W-:Y:S01]  /*167e0*/  MOV R11, 0x1f ;  /* 0x0000001f000b7802 */ /* 0x000fe20000000f00 */
[----:B------:R-:W-:Y:S01]  /*167f0*/  IMAD.MOV.U32 R8, RZ, RZ, 0x2 ;  /* 0x00000002ff087424 */ /* 0x000fe200078e00ff */
[----:B------:R-:W-:Y:S02]  /*16800*/  MOV R10, 0xffffffff ;  /* 0xffffffff000a7802 */ /* 0x000fe40000000f00 */
[----:B------:R-:W-:Y:S02]  /*16810*/  MOV R4, 0x16830 ;  /* 0x0001683000047802 */ /* 0x000fe40000000f00 */
[----:B------:R-:W-:Y:S05]  /*16820*/  CALL.REL.NOINC `($__internal_4_$__cuda_sm70_shflsync_bfly_p) ;  /* 0x0000197000007944 */ /* 0x000fea0003c00000 */
[----:B------:R-:W-:Y:S01]  /*16830*/  FADD.FTZ R3, R241, R0 ;  /* 0x00000000f1037221 */ /* 0x000fe20000010000 */
[----:B------:R-:W-:Y:S02]  /*16840*/  MOV R8, 0x1 ;  /* 0x0000000100087802 */ /* 0x000fe40000000f00 */
[----:B------:R-:W-:Y:S02]  /*16850*/  MOV R4, 0x16880 ;  /* 0x0001688000047802 */ /* 0x000fe40000000f00 */
[----:B------:R-:W-:-:S02]  /*16860*/  MOV R0, R3 ;  /* 0x0000000300007202 */ /* 0x000fc40000000f00 */
[----:B------:R-:W-:Y:S05]  /*16870*/  CALL.REL.NOINC `($__internal_4_$__cuda_sm70_shflsync_bfly_p) ;  /* 0x0000192000007944 */ /* 0x000fea0003c00000 */
[----:B------:R-:W-:Y:S01]  /*16880*/  FADD.FTZ R3, R3, R0 ;  /* 0x0000000003037221 */ /* 0x000fe20000010000 */
[----:B------:R-:W-:-:S02]  /*16890*/  MOV R0, R242 ;  /* 0x000000f200007202 */ /* 0x000fc40000000f00 */
[----:B------:R-:W-:Y:S02]  /*168a0*/  MOV R8, 0x2 ;  /* 0x0000000200087802 */ /* 0x000fe40000000f00 */
[----:B------:R-:W-:Y:S02]  /*168b0*/  MOV R4, 0x168d0 ;  /* 0x000168d000047802 */ /* 0x000fe40000000f00 */
[----:B------:R-:W-:Y:S05]  /*168c0*/  CALL.REL.NOINC `($__internal_4_$__cuda_sm70_shflsync_bfly_p) ;  /* 0x000018d000007944 */ /* 0x000fea0003c00000 */
[----:B------:R-:W-:Y:S01]  /*168d0*/  FADD.FTZ R5, R242, R0 ;  /* 0x00000000f2057221 */ /* 0x000fe20000010000 */
[----:B------:R-:W-:Y:S02]  /*168e0*/  MOV R8, 0x1 ;  /* 0x0000000100087802 */ /* 0x000fe40000000f00 */
[----:B------:R-:W-:Y:S02]  /*168f0*/  MOV R4, 0x16920 ;  /* 0x0001692000047802 */ /* 0x000fe40000000f00 */
[----:B------:R-:W-:Y:S02]  /*16900*/  MOV R0, R5 ;  /* 0x0000000500007202 */ /* 0x000fe40000000f00 */
[----:B------:R-:W-:Y:S05]  /*16910*/  CALL.REL.NOINC `($__internal_4_$__cuda_sm70_shflsync_bfly_p) ;  /* 0x0000188000007944 */ /* 0x000fea0003c00000 */
[----:B------:R-:W-:Y:S01]  /*16920*/  FADD.FTZ R5, R5, R0 ;  /* 0x0000000005057221 */ /* 0x000fe20000010000 */
[----:B------:R-:W-:Y:S02]  /*16930*/  MOV R0, R243 ;  /* 0x000000f300007202 */ /* 0x000fe40000000f00 */
[----:B------:R-:W-:-:S02]  /*16940*/  MOV R8, 0x2 ;  /* 0x0000000200087802 */ /* 0x000fc40000000f00 */
        /* <DEDUP_REMOVED lines=9> */
[----:B------:R-:W-:Y:S02]  /*169e0*/  MOV R8, 0x2 ;  /* 0x0000000200087802 */ /* 0x000fe40000000f00 */
[----:B------:R-:W-:-:S02]  /*169f0*/  MOV R4, 0x16a10 ;  /* 0x00016a1000047802 */ /* 0x000fc40000000f00 */
[----:B------:R-:W-:Y:S05]  /*16a00*/  CALL.REL.NOINC `($__internal_4_$__cuda_sm70_shflsync_bfly_p) ;  /* 0x0000179000007944 */ /* 0x000fea0003c00000 */
[----:B------:R-:W-:Y:S01]  /*16a10*/  FADD.FTZ R7, R244, R0 ;  /* 0x00000000f4077221 */ /* 0x000fe20000010000 */
[----:B------:R-:W-:-:S02]  /*16a20*/  MOV R8, 0x1 ;  /* 0x0000000100087802 */ /* 0x000fc40000000f00 */
[----:B------:R-:W-:Y:S02]  /*16a30*/  MOV R4, 0x16a60 ;  /* 0x00016a6000047802 */ /* 0x000fe40000000f00 */
[----:B------:R-:W-:Y:S02]  /*16a40*/  MOV R0, R7 ;  /* 0x0000000700007202 */ /* 0x000fe40000000f00 */
[----:B------:R-:W-:Y:S05]  /*16a50*/  CALL.REL.NOINC `($__internal_4_$__cuda_sm70_shflsync_bfly_p) ;  /* 0x0000174000007944 */ /* 0x000fea0003c00000 */
[----:B------:R-:W-:Y:S01]  /*16a60*/  MOV R9, R0 ;  /* 0x0000000000097202 */ /* 0x000fe20000000f00 */
[----:B------:R-:W-:Y:S05]  /*16a70*/  BRA `(.L_x_397) ;  /* 0xffffb1a000007947 */ /* 0x000fea000383ffff */
.L_x_322:
[----:B--234-:R-:W-:Y:S01]  /*16a80*/  IMAD.MOV.U32 R12, RZ, RZ, R6 ;  /* 0x000000ffff0c7224 */ /* 0x01cfe200078e0006 */
[----:B------:R-:W-:Y:S01]  /*16a90*/  MOV R11, RZ ;  /* 0x000000ff000b7202 */ /* 0x000fe20000000f00 */
[----:B------:R-:W-:Y:S01]  /*16aa0*/  IMAD.MOV.U32 R3, RZ, RZ, 0x181f ;  /* 0x0000181fff037424 */ /* 0x000fe200078e00ff */
[----:B------:R-:W-:Y:S02]  /*16ab0*/  MOV R2, 0x16ad0 ;  /* 0x00016ad000027802 */ /* 0x000fe40000000f00 */
[----:B-1----:R-:W-:Y:S05]  /*16ac0*/  CALL.REL.NOINC `($__internal_5_$__cuda_sm70_shflsync_idx_p) ;  /* 0x0000172000007944 */ /* 0x002fea0003c00000 */
[----:B------:R-:W-:Y:S01]  /*16ad0*/  MOV R8, R11 ;  /* 0x0000000b00087202 */ /* 0x000fe20000000f00 */
[----:B------:R-:W-:Y:S05]  /*16ae0*/  BRA `(.L_x_398) ;  /* 0xffffc96000007947 */ /* 0x000fea000383ffff */
.L_x_323:
[----:B------:R-:W-:Y:S01]  /*16af0*/  IMAD.MOV.U32 R12, RZ, RZ, R7 ;  /* 0x000000ffff0c7224 */ /* 0x000fe200078e0007 */
[----:B------:R-:W-:Y:S01]  /*16b00*/  MOV R11, RZ ;  /* 0x000000ff000b7202 */ /* 0x000fe20000000f00 */
[----:B------:R-:W-:Y:S01]  /*16b10*/  IMAD.MOV.U32 R3, RZ, RZ, 0x181f ;  /* 0x0000181fff037424 */ /* 0x000fe200078e00ff */
[----:B------:R-:W-:-:S02]  /*16b20*/  MOV R2, 0x16b40 ;  /* 0x00016b4000027802 */ /* 0x000fc40000000f00 */
[----:B-123--:R-:W-:Y:S05]  /*16b30*/  CALL.REL.NOINC `($__internal_5_$__cuda_sm70_shflsync_idx_p) ;  /* 0x000016b000007944 */ /* 0x00efea0003c00000 */
[----:B------:R-:W-:Y:S01]  /*16b40*/  MOV R2, R11 ;  /* 0x0000000b00027202 */ /* 0x000fe20000000f00 */
[----:B------:R-:W-:Y:S05]  /*16b50*/  BRA `(.L_x_399) ;  /* 0xffffc91000007947 */ /* 0x000fea000383ffff */
.L_x_324:
[----:B------:R-:W-:Y:S01]  /*16b60*/  IMAD.MOV.U32 R12, RZ, RZ, R6 ;  /* 0x000000ffff0c7224 */ /* 0x000fe200078e0006 */
[----:B------:R-:W-:Y:S01]  /*16b70*/  MOV R11, 0x1 ;  /* 0x00000001000b7802 */ /* 0x000fe20000000f00 */
[----:B--2---:R-:W-:Y:S01]  /*16b80*/  IMAD.MOV.U32 R3, RZ, RZ, 0x181f ;  /* 0x0000181fff037424 */ /* 0x004fe200078e00ff */
[----:B------:R-:W-:-:S02]  /*16b90*/  MOV R2, 0x16bb0 ;  /* 0x00016bb000027802 */ /* 0x000fc40000000f00 */
[----:B-1--4-:R-:W-:Y:S05]  /*16ba0*/  CALL.REL.NOINC `($__internal_5_$__cuda_sm70_shflsync_idx_p) ;  /* 0x0000164000007944 */ /* 0x012fea0003c00000 */
        /* <DEDUP_REMOVED lines=8> */
.L_x_325:
[----:B------:R-:W-:Y:S01]  /*16c30*/  IMAD.MOV.U32 R12, RZ, RZ, R6 ;  /* 0x000000ffff0c7224 */ /* 0x000fe200078e0006 */
[----:B------:R-:W-:Y:S01]  /*16c40*/  MOV R11, 0x2 ;  /* 0x00000002000b7802 */ /* 0x000fe20000000f00 */
[----:B--2---:R-:W-:Y:S01]  /*16c50*/  IMAD.MOV.U32 R3, RZ, RZ, 0x181f ;  /* 0x0000181fff037424 */ /* 0x004fe200078e00ff */
[----:B------:R-:W-:Y:S02]  /*16c60*/  MOV R2, 0x16c80 ;  /* 0x00016c8000027802 */ /* 0x000fe40000000f00 */
[----:B-1-34-:R-:W-:Y:S05]  /*16c70*/  CALL.REL.NOINC `($__internal_5_$__cuda_sm70_shflsync_idx_p) ;  /* 0x0000157000007944 */ /* 0x01afea0003c00000 */
[----:B------:R-:W-:Y:S01]  /*16c80*/  MOV R8, R11 ;  /* 0x0000000b00087202 */ /* 0x000fe20000000f00 */
[----:B------:R-:W-:Y:S05]  /*16c90*/  BRA `(.L_x_401) ;  /* 0xffffc8c000007947 */ /* 0x000fea000383ffff */
.L_x_326:
[----:B------:R-:W-:Y:S01]  /*16ca0*/  IMAD.MOV.U32 R12, RZ, RZ, R7 ;  /* 0x000000ffff0c7224 */ /* 0x000fe200078e0007 */
[----:B------:R-:W-:Y:S01]  /*16cb0*/  MOV R11, 0x2 ;  /* 0x00000002000b7802 */ /* 0x000fe20000000f00 */
[----:B--2---:R-:W-:Y:S01]  /*16cc0*/  IMAD.MOV.U32 R3, RZ, RZ, 0x181f ;  /* 0x0000181fff037424 */ /* 0x004fe200078e00ff */
[----:B------:R-:W-:Y:S02]  /*16cd0*/  MOV R2, 0x16cf0 ;  /* 0x00016cf000027802 */ /* 0x000fe40000000f00 */
[----:B-1-34-:R-:W-:Y:S05]  /*16ce0*/  CALL.REL.NOINC `($__internal_5_$__cuda_sm70_shflsync_idx_p) ;  /* 0x0000150000007944 */ /* 0x01afea0003c00000 */
[----:B------:R-:W-:Y:S01]  /*16cf0*/  MOV R2, R11 ;  /* 0x0000000b00027202 */ /* 0x000fe20000000f00 */
[----:B------:R-:W-:Y:S05]  /*16d00*/  BRA `(.L_x_402) ;  /* 0xffffc87000007947 */ /* 0x000fea000383ffff */
.L_x_327:
[----:B------:R-:W-:Y:S01]  /*16d10*/  IMAD.MOV.U32 R12, RZ, RZ, R6 ;  /* 0x000000ffff0c7224 */ /* 0x000fe200078e0006 */
[----:B------:R-:W-:Y:S01]  /*16d20*/  MOV R11, 0x3 ;  /* 0x00000003000b7802 */ /* 0x000fe20000000f00 */
[----:B---3--:R-:W-:Y:S01]  /*16d30*/  IMAD.MOV.U32 R3, RZ, RZ, 0x181f ;  /* 0x0000181fff037424 */ /* 0x008fe200078e00ff */
[----:B------:R-:W-:-:S02]  /*16d40*/  MOV R2, 0x16d60 ;  /* 0x00016d6000027802 */ /* 0x000fc40000000f00 */
[----:B-12---:R-:W-:Y:S05]  /*16d50*/  CALL.REL.NOINC `($__internal_5_$__cuda_sm70_shflsync_idx_p) ;  /* 0x0000149000007944 */ /* 0x006fea0003c00000 */
        /* <DEDUP_REMOVED lines=8> */
.L_x_328:
[----:B------:R-:W-:Y:S01]  /*16de0*/  IMAD.MOV.U32 R12, RZ, RZ, R6 ;  /* 0x000000ffff0c7224 */ /* 0x000fe200078e0006 */
[----:B------:R-:W-:Y:S01]  /*16df0*/  MOV R11, 0x4 ;  /* 0x00000004000b7802 */ /* 0x000fe20000000f00 */
[----:B-1----:R-:W-:Y:S01]  /*16e00*/  IMAD.MOV.U32 R3, RZ, RZ, 0x181f ;  /* 0x0000181fff037424 */ /* 0x002fe200078e00ff */
[----:B------:R-:W-:Y:S02]  /*16e10*/  MOV R2, 0x16e30 ;  /* 0x00016e3000027802 */ /* 0x000fe40000000f00 */
[----:B----4-:R-:W-:Y:S05]  /*16e20*/  CALL.REL.NOINC `($__internal_5_$__cuda_sm70_shflsync_idx_p) ;  /* 0x000013c000007944 */ /* 0x010fea0003c00000 */
[----:B------:R-:W-:Y:S01]  /*16e30*/  MOV R8, R11 ;  /* 0x0000000b00087202 */ /* 0x000fe20000000f00 */
[----:B------:R-:W-:Y:S05]  /*16e40*/  BRA `(.L_x_404) ;  /* 0xffffc82000007947 */ /* 0x000fea000383ffff */
.L_x_329:
[----:B------:R-:W-:Y:S01]  /*16e50*/  IMAD.MOV.U32 R12, RZ, RZ, R7 ;  /* 0x000000ffff0c7224 */ /* 0x000fe200078e0007 */
[----:B------:R-:W-:Y:S01]  /*16e60*/  MOV R11, 0x4 ;  /* 0x00000004000b7802 */ /* 0x000fe20000000f00 */
[----:B-1----:R-:W-:Y:S01]  /*16e70*/  IMAD.MOV.U32 R3, RZ, RZ, 0x181f ;  /* 0x0000181fff037424 */ /* 0x002fe200078e00ff */
[----:B------:R-:W-:Y:S02]  /*16e80*/  MOV R2, 0x16ea0 ;  /* 0x00016ea000027802 */ /* 0x000fe40000000f00 */
[----:B--234-:R-:W-:Y:S05]  /*16e90*/  CALL.REL.NOINC `($__internal_5_$__cuda_sm70_shflsync_idx_p) ;  /* 0x0000135000007944 */ /* 0x01cfea0003c00000 */
[----:B------:R-:W-:Y:S01]  /*16ea0*/  MOV R2, R11 ;  /* 0x0000000b00027202 */ /* 0x000fe20000000f00 */
[----:B------:R-:W-:Y:S05]  /*16eb0*/  BRA `(.L_x_405) ;  /* 0xffffc7d000007947 */ /* 0x000fea000383ffff */
.L_x_330:
        /* <DEDUP_REMOVED lines=13> */
.L_x_331:
[----:B------:R-:W-:Y:S01]  /*16f90*/  IMAD.MOV.U32 R12, RZ, RZ, R6 ;  /* 0x000000ffff0c7224 */ /* 0x000fe200078e0006 */
[----:B------:R-:W-:Y:S01]  /*16fa0*/  MOV R11, 0x6 ;  /* 0x00000006000b7802 */ /* 0x000fe20000000f00 */
[----:B-1----:R-:W-:Y:S01]  /*16fb0*/  IMAD.MOV.U32 R3, RZ, RZ, 0x181f ;  /* 0x0000181fff037424 */ /* 0x002fe200078e00ff */
[----:B------:R-:W-:Y:S02]  /*16fc0*/  MOV R2, 0x16fe0 ;  /* 0x00016fe000027802 */ /* 0x000fe40000000f00 */
[----:B---34-:R-:W-:Y:S05]  /*16fd0*/  CALL.REL.NOINC `($__internal_5_$__cuda_sm70_shflsync_idx_p) ;  /* 0x0000121000007944 */ /* 0x018fea0003c00000 */
[----:B------:R-:W-:Y:S01]  /*16fe0*/  MOV R8, R11 ;  /* 0x0000000b00087202 */ /* 0x000fe20000000f00 */
[----:B------:R-:W-:Y:S05]  /*16ff0*/  BRA `(.L_x_407) ;  /* 0xffffc78000007947 */ /* 0x000fea000383ffff */
.L_x_332:
[----:B------:R-:W-:Y:S01]  /*17000*/  IMAD.MOV.U32 R12, RZ, RZ, R7 ;  /* 0x000000ffff0c7224 */ /* 0x000fe200078e0007 */
[----:B------:R-:W-:Y:S01]  /*17010*/  MOV R11, 0x6 ;  /* 0x00000006000b7802 */ /* 0x000fe20000000f00 */
[----:B-1----:R-:W-:Y:S01]  /*17020*/  IMAD.MOV.U32 R3, RZ, RZ, 0x181f ;  /* 0x0000181fff037424 */ /* 0x002fe200078e00ff */
[----:B------:R-:W-:Y:S02]  /*17030*/  MOV R2, 0x17050 ;  /* 0x0001705000027802 */ /* 0x000fe40000000f00 */
[----:B--234-:R-:W-:Y:S05]  /*17040*/  CALL.REL.NOINC `($__internal_5_$__cuda_sm70_shflsync_idx_p) ;  /* 0x000011a000007944 */ /* 0x01cfea0003c00000 */
[----:B------:R-:W-:Y:S01]  /*17050*/  MOV R2, R11 ;  /* 0x0000000b00027202 */ /* 0x000fe20000000f00 */
[----:B------:R-:W-:Y:S05]  /*17060*/  BRA `(.L_x_408) ;  /* 0xffffc73000007947 */ /* 0x000fea000383ffff */
.L_x_333:
[----:B------:R-:W-:Y:S01]  /*17070*/  IMAD.MOV.U32 R12, RZ, RZ, R6 ;  /* 0x000000ffff0c7224 */ /* 0x000fe200078e0006 */
[----:B------:R-:W-:Y:S01]  /*17080*/  MOV R11, 0x7 ;  /* 0x00000007000b7802 */ /* 0x000fe20000000f00 */
[----:B--2---:R-:W-:Y:S01]  /*17090*/  IMAD.MOV.U32 R3, RZ, RZ, 0x181f ;  /* 0x0000181fff037424 */ /* 0x004fe200078e00ff */
[----:B------:R-:W-:-:S02]  /*170a0*/  MOV R2, 0x170c0 ;  /* 0x000170c000027802 */ /* 0x000fc40000000f00 */
[----:B-1-34-:R-:W-:Y:S05]  /*170b0*/  CALL.REL.NOINC `($__internal_5_$__cuda_sm70_shflsync_idx_p) ;  /* 0x0000113000007944 */ /* 0x01afea0003c00000 */
        /* <DEDUP_REMOVED lines=8> */
.L_x_335:
[----:B------:R-:W-:Y:S01]  /*17140*/  IMAD.MOV.U32 R12, RZ, RZ, R20 ;  /* 0x000000ffff0c7224 */ /* 0x000fe200078e0014 */
[----:B------:R-:W-:Y:S01]  /*17150*/  MOV R11, RZ ;  /* 0x000000ff000b7202 */ /* 0x000fe20000000f00 */
[----:B------:R-:W-:Y:S01]  /*17160*/  IMAD.MOV.U32 R3, RZ, RZ, 0x1c1f ;  /* 0x00001c1fff037424 */ /* 0x000fe200078e00ff */
[----:B------:R-:W-:Y:S02]  /*17170*/  MOV R2, 0x17190 ;  /* 0x0001719000027802 */ /* 0x000fe40000000f00 */
[----:B------:R-:W-:Y:S05]  /*17180*/  CALL.REL.NOINC `($__internal_5_$__cuda_sm70_shflsync_idx_p) ;  /* 0x0000106000007944 */ /* 0x000fea0003c00000 */
[----:B------:R-:W-:Y:S01]  /*17190*/  MOV R13, R11 ;  /* 0x0000000b000d7202 */ /* 0x000fe20000000f00 */
[----:B------:R-:W-:Y:S05]  /*171a0*/  BRA `(.L_x_410) ;  /* 0xffffc90000007947 */ /* 0x000fea000383ffff */
.L_x_336:
[----:B------:R-:W-:Y:S01]  /*171b0*/  IMAD.MOV.U32 R12, RZ, RZ, R21 ;  /* 0x000000ffff0c7224 */ /* 0x000fe200078e0015 */
[----:B------:R-:W-:Y:S01]  /*171c0*/  MOV R11, RZ ;  /* 0x000000ff000b7202 */ /* 0x000fe20000000f00 */
[----:B------:R-:W-:Y:S01]  /*171d0*/  IMAD.MOV.U32 R3, RZ, RZ, 0x1c1f ;  /* 0x00001c1fff037424 */ /* 0x000fe200078e00ff */
[----:B------:R-:W-:Y:S02]  /*171e0*/  MOV R2, 0x17200 ;  /* 0x0001720000027802 */ /* 0x000fe40000000f00 */
[----:B-12---:R-:W-:Y:S05]  /*171f0*/  CALL.REL.NOINC `($__internal_5_$__cuda_sm70_shflsync_idx_p) ;  /* 0x00000ff000007944 */ /* 0x006fea0003c00000 */
[----:B------:R-:W-:Y:S01]  /*17200*/  MOV R2, R11 ;  /* 0x0000000b00027202 */ /* 0x000fe20000000f00 */
[----:B------:R-:W-:Y:S05]  /*17210*/  BRA `(.L_x_411) ;  /* 0xffffc8b000007947 */ /* 0x000fea000383ffff */
.L_x_339:
[----:B------:R-:W-:Y:S01]  /*17220*/  IMAD.MOV.U32 R12, RZ, RZ, R20 ;  /* 0x000000ffff0c7224 */ /* 0x000fe200078e0014 */
[----:B------:R-:W-:Y:S01]  /*17230*/  MOV R11, 0x1 ;  /* 0x00000001000b7802 */ /* 0x000fe20000000f00 */
[----:B--2---:R-:W-:Y:S01]  /*17240*/  IMAD.MOV.U32 R3, RZ, RZ, 0x1c1f ;  /* 0x00001c1fff037424 */ /* 0x004fe200078e00ff */
[----:B----4-:R-:W-:-:S02]  /*17250*/  MOV R2, 0x17270 ;  /* 0x0001727000027802 */ /* 0x010fc40000000f00 */
[----:B-1-3--:R-:W-:Y:S05]  /*17260*/  CALL.REL.NOINC `($__internal_5_$__cuda_sm70_shflsync_idx_p) ;  /* 0x00000f8000007944 */ /* 0x00afea0003c00000 */
        /* <DEDUP_REMOVED lines=8> */
.L_x_342:
[----:B------:R-:W-:Y:S01]  /*172f0*/  IMAD.MOV.U32 R12, RZ, RZ, R20 ;  /* 0x000000ffff0c7224 */ /* 0x000fe200078e0014 */
[----:B------:R-:W-:Y:S01]  /*17300*/  MOV R11, 0x2 ;  /* 0x00000002000b7802 */ /* 0x000fe20000000f00 */
[----:B--2---:R-:W-:Y:S01]  /*17310*/  IMAD.MOV.U32 R3, RZ, RZ, 0x1c1f ;  /* 0x00001c1fff037424 */ /* 0x004fe200078e00ff */
[----:B----4-:R-:W-:Y:S02]  /*17320*/  MOV R2, 0x17340 ;  /* 0x0001734000027802 */ /* 0x010fe40000000f00 */
[----:B-1-3--:R-:W-:Y:S05]  /*17330*/  CALL.REL.NOINC `($__internal_5_$__cuda_sm70_shflsync_idx_p) ;  /* 0x00000eb000007944 */ /* 0x00afea0003c00000 */
[----:B------:R-:W-:Y:S01]  /*17340*/  MOV R13, R11 ;  /* 0x0000000b000d7202 */ /* 0x000fe20000000f00 */
[----:B------:R-:W-:Y:S05]  /*17350*/  BRA `(.L_x_413) ;  /* 0xffffcd3000007947 */ /* 0x000fea000383ffff */
.L_x_343:
[----:B------:R-:W-:Y:S01]  /*17360*/  IMAD.MOV.U32 R12, RZ, RZ, R21 ;  /* 0x000000ffff0c7224 */ /* 0x000fe200078e0015 */
[----:B------:R-:W-:Y:S01]  /*17370*/  MOV R11, 0x2 ;  /* 0x00000002000b7802 */ /* 0x000fe20000000f00 */
[----:B--2---:R-:W-:Y:S01]  /*17380*/  IMAD.MOV.U32 R3, RZ, RZ, 0x1c1f ;  /* 0x00001c1fff037424 */ /* 0x004fe200078e00ff */
[----:B----4-:R-:W-:Y:S02]  /*17390*/  MOV R2, 0x173b0 ;  /* 0x000173b000027802 */ /* 0x010fe40000000f00 */
[----:B-1-3--:R-:W-:Y:S05]  /*173a0*/  CALL.REL.NOINC `($__internal_5_$__cuda_sm70_shflsync_idx_p) ;  /* 0x00000e4000007944 */ /* 0x00afea0003c00000 */
[----:B------:R-:W-:Y:S01]  /*173b0*/  MOV R2, R11 ;  /* 0x0000000b00027202 */ /* 0x000fe20000000f00 */
[----:B------:R-:W-:Y:S05]  /*173c0*/  BRA `(.L_x_414) ;  /* 0xffffcce000007947 */ /* 0x000fea000383ffff */
.L_x_346:
[----:B------:R-:W-:Y:S01]  /*173d0*/  IMAD.MOV.U32 R12, RZ, RZ, R20 ;  /* 0x000000ffff0c7224 */ /* 0x000fe200078e0014 */
[----:B------:R-:W-:Y:S01]  /*173e0*/  MOV R11, 0x3 ;  /* 0x00000003000b7802 */ /* 0x000fe20000000f00 */
[----:B-1----:R-:W-:Y:S01]  /*173f0*/  IMAD.MOV.U32 R3, RZ, RZ, 0x1c1f ;  /* 0x00001c1fff037424 */ /* 0x002fe200078e00ff */
[----:B----4-:R-:W-:-:S02]  /*17400*/  MOV R2, 0x17420 ;  /* 0x0001742000027802 */ /* 0x010fc40000000f00 */
[----:B--23--:R-:W-:Y:S05]  /*17410*/  CALL.REL.NOINC `($__internal_5_$__cuda_sm70_shflsync_idx_p) ;  /* 0x00000dd000007944 */ /* 0x00cfea0003c00000 */
        /* <DEDUP_REMOVED lines=8> */
.L_x_350:
[----:B------:R-:W-:Y:S01]  /*174a0*/  IMAD.MOV.U32 R12, RZ, RZ, R6 ;  /* 0x000000ffff0c7224 */ /* 0x000fe200078e0006 */
[----:B------:R-:W-:Y:S01]  /*174b0*/  MOV R11, RZ ;  /* 0x000000ff000b7202 */ /* 0x000fe20000000f00 */
[----:B------:R-:W-:Y:S01]  /*174c0*/  IMAD.MOV.U32 R3, RZ, RZ, 0x181f ;  /* 0x0000181fff037424 */ /* 0x000fe200078e00ff */
[----:B------:R-:W-:Y:S02]  /*174d0*/  MOV R2, 0x174f0 ;  /* 0x000174f000027802 */ /* 0x000fe40000000f00 */
[----:B------:R-:W-:Y:S05]  /*174e0*/  CALL.REL.NOINC `($__internal_5_$__cuda_sm70_shflsync_idx_p) ;  /* 0x00000d0000007944 */ /* 0x000fea0003c00000 */
[----:B------:R-:W-:Y:S01]  /*174f0*/  MOV R8, R11 ;  /* 0x0000000b00087202 */ /* 0x000fe20000000f00 */
[----:B------:R-:W-:Y:S05]  /*17500*/  BRA `(.L_x_416) ;  /* 0xffffd7b000007947 */ /* 0x000fea000383ffff */
.L_x_351:
[----:B------:R-:W-:Y:S01]  /*17510*/  IMAD.MOV.U32 R12, RZ, RZ, R7 ;  /* 0x000000ffff0c7224 */ /* 0x000fe200078e0007 */
[----:B------:R-:W-:Y:S01]  /*17520*/  MOV R11, RZ ;  /* 0x000000ff000b7202 */ /* 0x000fe20000000f00 */
[----:B------:R-:W-:Y:S01]  /*17530*/  IMAD.MOV.U32 R3, RZ, RZ, 0x181f ;  /* 0x0000181fff037424 */ /* 0x000fe200078e00ff */
[----:B------:R-:W-:Y:S02]  /*17540*/  MOV R2, 0x17560 ;  /* 0x0001756000027802 */ /* 0x000fe40000000f00 */
[----:B-12---:R-:W-:Y:S05]  /*17550*/  CALL.REL.NOINC `($__internal_5_$__cuda_sm70_shflsync_idx_p) ;  /* 0x00000c9000007944 */ /* 0x006fea0003c00000 */
[----:B------:R-:W-:Y:S01]  /*17560*/  MOV R2, R11 ;  /* 0x0000000b00027202 */ /* 0x000fe20000000f00 */
[----:B------:R-:W-:Y:S05]  /*17570*/  BRA `(.L_x_417) ;  /* 0xffffd76000007947 */ /* 0x000fea000383ffff */
.L_x_352:
[----:B------:R-:W-:Y:S01]  /*17580*/  IMAD.MOV.U32 R12, RZ, RZ, R6 ;  /* 0x000000ffff0c7224 */ /* 0x000fe200078e0006 */
[----:B------:R-:W-:Y:S01]  /*17590*/  MOV R11, 0x1 ;  /* 0x00000001000b7802 */ /* 0x000fe20000000f00 */
[----:B--2---:R-:W-:Y:S01]  /*175a0*/  IMAD.MOV.U32 R3, RZ, RZ, 0x181f ;  /* 0x0000181fff037424 */ /* 0x004fe200078e00ff */
[----:B------:R-:W-:-:S02]  /*175b0*/  MOV R2, 0x175d0 ;  /* 0x000175d000027802 */ /* 0x000fc40000000f00 */
        /* <DEDUP_REMOVED lines=9> */
.L_x_353:
[----:B------:R-:W-:Y:S01]  /*17650*/  IMAD.MOV.U32 R12, RZ, RZ, R6 ;  /* 0x000000ffff0c7224 */ /* 0x000fe200078e0006 */
[----:B------:R-:W-:Y:S01]  /*17660*/  MOV R11, 0x2 ;  /* 0x00000002000b7802 */ /* 0x000fe20000000f00 */
[----:B-1----:R-:W-:Y:S01]  /*17670*/  IMAD.MOV.U32 R3, RZ, RZ, 0x181f ;  /* 0x0000181fff037424 */ /* 0x002fe200078e00ff */
[----:B------:R-:W-:Y:S02]  /*17680*/  MOV R2, 0x176a0 ;  /* 0x000176a000027802 */ /* 0x000fe40000000f00 */
[----:B---34-:R-:W-:Y:S05]  /*17690*/  CALL.REL.NOINC `($__internal_5_$__cuda_sm70_shflsync_idx_p) ;  /* 0x00000b5000007944 */ /* 0x018fea0003c00000 */
[----:B------:R-:W-:Y:S01]  /*176a0*/  MOV R8, R11 ;  /* 0x0000000b00087202 */ /* 0x000fe20000000f00 */
[----:B------:R-:W-:Y:S05]  /*176b0*/  BRA `(.L_x_419) ;  /* 0xffffd71000007947 */ /* 0x000fea000383ffff */
.L_x_354:
[----:B------:R-:W-:Y:S01]  /*176c0*/  IMAD.MOV.U32 R12, RZ, RZ, R7 ;  /* 0x000000ffff0c7224 */ /* 0x000fe200078e0007 */
[----:B------:R-:W-:Y:S01]  /*176d0*/  MOV R11, 0x2 ;  /* 0x00000002000b7802 */ /* 0x000fe20000000f00 */
[----:B-1----:R-:W-:Y:S01]  /*176e0*/  IMAD.MOV.U32 R3, RZ, RZ, 0x181f ;  /* 0x0000181fff037424 */ /* 0x002fe200078e00ff */
[----:B------:R-:W-:Y:S02]  /*176f0*/  MOV R2, 0x17710 ;  /* 0x0001771000027802 */ /* 0x000fe40000000f00 */
[----:B--234-:R-:W-:Y:S05]  /*17700*/  CALL.REL.NOINC `($__internal_5_$__cuda_sm70_shflsync_idx_p) ;  /* 0x00000ae000007944 */ /* 0x01cfea0003c00000 */
[----:B------:R-:W-:Y:S01]  /*17710*/  MOV R2, R11 ;  /* 0x0000000b00027202 */ /* 0x000fe20000000f00 */
[----:B------:R-:W-:Y:S05]  /*17720*/  BRA `(.L_x_420) ;  /* 0xffffd6c000007947 */ /* 0x000fea000383ffff */
.L_x_355:
        /* <DEDUP_REMOVED lines=13> */
.L_x_356:
[----:B------:R-:W-:Y:S01]  /*17800*/  IMAD.MOV.U32 R12, RZ, RZ, R6 ;  /* 0x000000ffff0c7224 */ /* 0x000fe200078e0006 */
[----:B------:R-:W-:Y:S01]  /*17810*/  MOV R11, 0x4 ;  /* 0x00000004000b7802 */ /* 0x000fe20000000f00 */
[----:B--2---:R-:W-:Y:S01]  /*17820*/  IMAD.MOV.U32 R3, RZ, RZ, 0x181f ;  /* 0x0000181fff037424 */ /* 0x004fe200078e00ff */
[----:B------:R-:W-:Y:S02]  /*17830*/  MOV R2, 0x17850 ;  /* 0x0001785000027802 */ /* 0x000fe40000000f00 */
[----:B-1-34-:R-:W-:Y:S05]  /*17840*/  CALL.REL.NOINC `($__internal_5_$__cuda_sm70_shflsync_idx_p) ;  /* 0x000009a000007944 */ /* 0x01afea0003c00000 */
[----:B------:R-:W-:Y:S01]  /*17850*/  MOV R8, R11 ;  /* 0x0000000b00087202 */ /* 0x000fe20000000f00 */
[----:B------:R-:W-:Y:S05]  /*17860*/  BRA `(.L_x_422) ;  /* 0xffffd67000007947 */ /* 0x000fea000383ffff */
.L_x_357:
[----:B------:R-:W-:Y:S01]  /*17870*/  IMAD.MOV.U32 R12, RZ, RZ, R7 ;  /* 0x000000ffff0c7224 */ /* 0x000fe200078e0007 */
[----:B------:R-:W-:Y:S01]  /*17880*/  MOV R11, 0x4 ;  /* 0x00000004000b7802 */ /* 0x000fe20000000f00 */
[----:B--2---:R-:W-:Y:S01]  /*17890*/  IMAD.MOV.U32 R3, RZ, RZ, 0x181f ;  /* 0x0000181fff037424 */ /* 0x004fe200078e00ff */
[----:B------:R-:W-:Y:S02]  /*178a0*/  MOV R2, 0x178c0 ;  /* 0x000178c000027802 */ /* 0x000fe40000000f00 */
[----:B-1-34-:R-:W-:Y:S05]  /*178b0*/  CALL.REL.NOINC `($__internal_5_$__cuda_sm70_shflsync_idx_p) ;  /* 0x0000093000007944 */ /* 0x01afea0003c00000 */
[----:B------:R-:W-:Y:S01]  /*178c0*/  MOV R2, R11 ;  /* 0x0000000b00027202 */ /* 0x000fe20000000f00 */
[----:B------:R-:W-:Y:S05]  /*178d0*/  BRA `(.L_x_423) ;  /* 0xffffd62000007947 */ /* 0x000fea000383ffff */
.L_x_358:
[----:B------:R-:W-:Y:S01]  /*178e0*/  IMAD.MOV.U32 R12, RZ, RZ, R6 ;  /* 0x000000ffff0c7224 */ /* 0x000fe200078e0006 */
[----:B------:R-:W-:Y:S01]  /*178f0*/  MOV R11, 0x5 ;  /* 0x00000005000b7802 */ /* 0x000fe20000000f00 */
[----:B-1----:R-:W-:Y:S01]  /*17900*/  IMAD.MOV.U32 R3, RZ, RZ, 0x181f ;  /* 0x0000181fff037424 */ /* 0x002fe200078e00ff */
[----:B------:R-:W-:-:S02]  /*17910*/  MOV R2, 0x17930 ;  /* 0x0001793000027802 */ /* 0x000fc40000000f00 */
[----:B--234-:R-:W-:Y:S05]  /*17920*/  CALL.REL.NOINC `($__internal_5_$__cuda_sm70_shflsync_idx_p) ;  /* 0x000008c000007944 */ /* 0x01cfea0003c00000 */
        /* <DEDUP_REMOVED lines=8> */
.L_x_359:
[----:B------:R-:W-:Y:S01]  /*179b0*/  IMAD.MOV.U32 R12, RZ, RZ, R6 ;  /* 0x000000ffff0c7224 */ /* 0x000fe200078e0006 */
[----:B------:R-:W-:Y:S01]  /*179c0*/  MOV R11, 0x6 ;  /* 0x00000006000b7802 */ /* 0x000fe20000000f00 */
[----:B--2---:R-:W-:Y:S01]  /*179d0*/  IMAD.MOV.U32 R3, RZ, RZ, 0x181f ;  /* 0x0000181fff037424 */ /* 0x004fe200078e00ff */
[----:B------:R-:W-:Y:S02]  /*179e0*/  MOV R2, 0x17a00 ;  /* 0x00017a0000027802 */ /* 0x000fe40000000f00 */
[----:B-1--4-:R-:W-:Y:S05]  /*179f0*/  CALL.REL.NOINC `($__internal_5_$__cuda_sm70_shflsync_idx_p) ;  /* 0x000007f000007944 */ /* 0x012fea0003c00000 */
[----:B------:R-:W-:Y:S01]  /*17a00*/  MOV R8, R11 ;  /* 0x0000000b00087202 */ /* 0x000fe20000000f00 */
[----:B------:R-:W-:Y:S05]  /*17a10*/  BRA `(.L_x_425) ;  /* 0xffffd5d000007947 */ /* 0x000fea000383ffff */
.L_x_360:
[----:B------:R-:W-:Y:S01]  /*17a20*/  IMAD.MOV.U32 R12, RZ, RZ, R7 ;  /* 0x000000ffff0c7224 */ /* 0x000fe200078e0007 */
[----:B------:R-:W-:Y:S01]  /*17a30*/  MOV R11, 0x6 ;  /* 0x00000006000b7802 */ /* 0x000fe20000000f00 */
[----:B--2---:R-:W-:Y:S01]  /*17a40*/  IMAD.MOV.U32 R3, RZ, RZ, 0x181f ;  /* 0x0000181fff037424 */ /* 0x004fe200078e00ff */
[----:B------:R-:W-:Y:S02]  /*17a50*/  MOV R2, 0x17a70 ;  /* 0x00017a7000027802 */ /* 0x000fe40000000f00 */
[----:B-1-34-:R-:W-:Y:S05]  /*17a60*/  CALL.REL.NOINC `($__internal_5_$__cuda_sm70_shflsync_idx_p) ;  /* 0x0000078000007944 */ /* 0x01afea0003c00000 */
[----:B------:R-:W-:Y:S01]  /*17a70*/  MOV R2, R11 ;  /* 0x0000000b00027202 */ /* 0x000fe20000000f00 */
[----:B------:R-:W-:Y:S05]  /*17a80*/  BRA `(.L_x_426) ;  /* 0xffffd58000007947 */ /* 0x000fea000383ffff */
.L_x_361:
[----:B------:R-:W-:Y:S01]  /*17a90*/  IMAD.MOV.U32 R12, RZ, RZ, R6 ;  /* 0x000000ffff0c7224 */ /* 0x000fe200078e0006 */
[----:B------:R-:W-:Y:S01]  /*17aa0*/  MOV R11, 0x7 ;  /* 0x00000007000b7802 */ /* 0x000fe20000000f00 */
[----:B-1----:R-:W-:Y:S01]  /*17ab0*/  IMAD.MOV.U32 R3, RZ, RZ, 0x181f ;  /* 0x0000181fff037424 */ /* 0x002fe200078e00ff */
[----:B------:R-:W-:-:S02]  /*17ac0*/  MOV R2, 0x17ae0 ;  /* 0x00017ae000027802 */ /* 0x000fc40000000f00 */
[----:B--2-4-:R-:W-:Y:S05]  /*17ad0*/  CALL.REL.NOINC `($__internal_5_$__cuda_sm70_shflsync_idx_p) ;  /* 0x0000071000007944 */ /* 0x014fea0003c00000 */
        /* <DEDUP_REMOVED lines=8> */
.L_x_363:
[----:B------:R-:W-:Y:S01]  /*17b60*/  IMAD.MOV.U32 R12, RZ, RZ, R49 ;  /* 0x000000ffff0c7224 */ /* 0x000fe200078e0031 */
[----:B------:R-:W-:Y:S01]  /*17b70*/  MOV R11, RZ ;  /* 0x000000ff000b7202 */ /* 0x000fe20000000f00 */
[----:B----4-:R-:W-:Y:S01]  /*17b80*/  IMAD.MOV.U32 R3, RZ, RZ, 0x1f ;  /* 0x0000001fff037424 */ /* 0x010fe200078e00ff */
[----:B------:R-:W-:Y:S02]  /*17b90*/  MOV R2, 0x17bb0 ;  /* 0x00017bb000027802 */ /* 0x000fe40000000f00 */
[----:B------:R-:W-:Y:S05]  /*17ba0*/  CALL.REL.NOINC `($__internal_5_$__cuda_sm70_shflsync_idx_p) ;  /* 0x0000064000007944 */ /* 0x000fea0003c00000 */
[----:B------:R-:W-:Y:S01]  /*17bb0*/  MOV R9, R11 ;  /* 0x0000000b00097202 */ /* 0x000fe20000000f00 */
[----:B------:R-:W-:Y:S05]  /*17bc0*/  BRA `(.L_x_428) ;  /* 0xffffd61000007947 */ /* 0x000fea000383ffff */
.L_x_364:
[----:B------:R-:W-:Y:S01]  /*17bd0*/  IMAD.MOV.U32 R12, RZ, RZ, R49 ;  /* 0x000000ffff0c7224 */ /* 0x000fe200078e0031 */
[----:B------:R-:W-:Y:S01]  /*17be0*/  MOV R11, 0x1 ;  /* 0x00000001000b7802 */ /* 0x000fe20000000f00 */
[----:B----4-:R-:W-:Y:S01]  /*17bf0*/  IMAD.MOV.U32 R3, RZ, RZ, 0x1f ;  /* 0x0000001fff037424 */ /* 0x010fe200078e00ff */
[----:B------:R-:W-:Y:S02]  /*17c00*/  MOV R2, 0x17c20 ;  /* 0x00017c2000027802 */ /* 0x000fe40000000f00 */
[----:B-12---:R-:W-:Y:S05]  /*17c10*/  CALL.REL.NOINC `($__internal_5_$__cuda_sm70_shflsync_idx_p) ;  /* 0x000005d000007944 */ /* 0x006fea0003c00000 */
[----:B------:R-:W-:Y:S01]  /*17c20*/  MOV R8, R11 ;  /* 0x0000000b00087202 */ /* 0x000fe20000000f00 */
[----:B------:R-:W-:Y:S05]  /*17c30*/  BRA `(.L_x_429) ;  /* 0xffffd5c000007947 */ /* 0x000fea000383ffff */
.L_x_365:
[----:B------:R-:W-:Y:S02]  /*17c40*/  MOV R2, 0x1 ;  /* 0x0000000100027802 */ /* 0x000fe40000000f00 */
[----:B------:R-:W-:-:S02]  /*17c50*/  MOV R3, 0x17c70 ;  /* 0x00017c7000037802 */ /* 0x000fc40000000f00 */
[----:B-123--:R-:W-:Y:S05]  /*17c60*/  CALL.REL.NOINC `($__internal_6_$__cuda_sm70_shflsync_up_p) ;  /* 0x000005d000007944 */ /* 0x00efea0003c00000 */
[----:B------:R-:W-:Y:S05]  /*17c70*/  BRA `(.L_x_430) ;  /* 0xffffd6b000007947 */ /* 0x000fea000383ffff */
.L_x_366:
[----:B------:R-:W-:Y:S02]  /*17c80*/  MOV R2, 0x2 ;  /* 0x0000000200027802 */ /* 0x000fe40000000f00 */
[----:B------:R-:W-:-:S02]  /*17c90*/  MOV R3, 0x17cb0 ;  /* 0x00017cb000037802 */ /* 0x000fc40000000f00 */
[----:B-12---:R-:W-:Y:S05]  /*17ca0*/  CALL.REL.NOINC `($__internal_6_$__cuda_sm70_shflsync_up_p) ;  /* 0x0000059000007944 */ /* 0x006fea0003c00000 */
        /* <DEDUP_REMOVED lines=24> */
.L_x_370:
[----:B------:R-:W-:Y:S02]  /*17e30*/  MOV R2, 0x1 ;  /* 0x0000000100027802 */ /* 0x000fe40000000f00 */
[----:B------:R-:W-:Y:S02]  /*17e40*/  MOV R3, 0x17e60 ;  /* 0x00017e6000037802 */ /* 0x000fe40000000f00 */
[----:B------:R-:W-:Y:S05]  /*17e50*/  CALL.REL.NOINC `($__internal_6_$__cuda_sm70_shflsync_up_p) ;  /* 0x000003e000007944 */ /* 0x000fea0003c00000 */
[----:B------:R-:W-:Y:S01]  /*17e60*/  MOV R2, R4 ;  /* 0x0000000400027202 */ /* 0x000fe20000000f00 */
[----:B------:R-:W-:Y:S05]  /*17e70*/  BRA `(.L_x_432) ;  /* 0xffffd71000007947 */ /* 0x000fea000383ffff */
.L_x_371:
        /* <DEDUP_REMOVED lines=27> */
.L_x_373:
[----:B------:R-:W-:Y:S02]  /*18030*/  SEL R0, RZ, 0x1, P0 ;  /* 0x00000001ff007807 */ /* 0x000fe40000000000 */
[----:B------:R-:W-:Y:S02]  /*18040*/  MOV R2, 0x18060 ;  /* 0x0001806000027802 */ /* 0x000fe40000000f00 */
[----:B---3--:R-:W-:Y:S05]  /*18050*/  CALL.REL.NOINC `($__internal_7_$__cuda_sm70_votesync_ballot) ;  /* 0x0000025000007944 */ /* 0x008fea0003c00000 */
[----:B------:R-:W-:Y:S05]  /*18060*/  BRA `(.L_x_434) ;  /* 0xffffd6b000007947 */ /* 0x000fea000383ffff */
.L_x_374:
[----:B------:R-:W-:Y:S01]  /*18070*/  IMAD.MOV.U32 R12, RZ, RZ, R6 ;  /* 0x000000ffff0c7224 */ /* 0x000fe200078e0006 */
[----:B--2---:R-:W-:Y:S01]  /*18080*/  MOV R11, R13 ;  /* 0x0000000d000b7202 */ /* 0x004fe20000000f00 */
[----:B------:R-:W-:Y:S01]  /*18090*/  IMAD.MOV.U32 R3, RZ, RZ, 0x1f ;  /* 0x0000001fff037424 */ /* 0x000fe200078e00ff */
[----:B------:R-:W-:Y:S02]  /*180a0*/  MOV R2, 0x180c0 ;  /* 0x000180c000027802 */ /* 0x000fe40000000f00 */
[----:B-1-3--:R-:W-:Y:S05]  /*180b0*/  CALL.REL.NOINC `($__internal_5_$__cuda_sm70_shflsync_idx_p) ;  /* 0x0000013000007944 */ /* 0x00afea0003c00000 */
[----:B------:R-:W-:Y:S01]  /*180c0*/  IMAD.MOV.U32 R8, RZ, RZ, R11 ;  /* 0x000000ffff087224 */ /* 0x000fe200078e000b */
[----:B------:R-:W-:Y:S01]  /*180d0*/  MOV R11, R13 ;  /* 0x0000000d000b7202 */ /* 0x000fe20000000f00 */
[----:B------:R-:W-:Y:S01]  /*180e0*/  IMAD.MOV.U32 R12, RZ, RZ, R7 ;  /* 0x000000ffff0c7224 */ /* 0x000fe200078e0007 */
[----:B------:R-:W-:Y:S02]  /*180f0*/  MOV R3, 0x1f ;  /* 0x0000001f00037802 */ /* 0x000fe40000000f00 */
[----:B------:R-:W-:-:S02]  /*18100*/  MOV R2, 0x18120 ;  /* 0x0001812000027802 */ /* 0x000fc40000000f00 */
[----:B------:R-:W-:Y:S05]  /*18110*/  CALL.REL.NOINC `($__internal_5_$__cuda_sm70_shflsync_idx_p) ;  /* 0x000000d000007944 */ /* 0x000fea0003c00000 */
[----:B------:R-:W-:Y:S01]  /*18120*/  MOV R7, R11 ;  /* 0x0000000b00077202 */ /* 0x000fe20000000f00 */
[----:B------:R-:W-:Y:S05]  /*18130*/  BRA `(.L_x_435) ;  /* 0xffffd62000007947 */ /* 0x000fea000383ffff */
.L_x_377:
[----:B------:R-:W-:Y:S01]  /*18140*/  IMAD.MOV.U32 R12, RZ, RZ, R4 ;  /* 0x000000ffff0c7224 */ /* 0x000fe200078e0004 */
[----:B------:R-:W-:-:S02]  /*18150*/  MOV R3, 0x1f ;  /* 0x0000001f00037802 */ /* 0x000fc40000000f00 */
[----:B------:R-:W-:Y:S02]  /*18160*/  MOV R2, 0x18180 ;  /* 0x0001818000027802 */ /* 0x000fe40000000f00 */
[----:B-1234-:R-:W-:Y:S05]  /*18170*/  CALL.REL.NOINC `($__internal_5_$__cuda_sm70_shflsync_idx_p) ;  /* 0x0000007000007944 */ /* 0x01efea0003c00000 */
[----:B------:R-:W-:Y:S01]  /*18180*/  MOV R14, R11 ;  /* 0x0000000b000e7202 */ /* 0x000fe20000000f00 */
[----:B------:R-:W-:Y:S05]  /*18190*/  BRA `(.L_x_376) ;  /* 0xffffd62000007947 */ /* 0x000fea000383ffff */
        .weak           $__internal_4_$__cuda_sm70_shflsync_bfly_p
        .type           $__internal_4_$__cuda_sm70_shflsync_bfly_p,@function
        .size           $__internal_4_$__cuda_sm70_shflsync_bfly_p,($__internal_5_$__cuda_sm70_shflsync_idx_p - $__internal_4_$__cuda_sm70_shflsync_bfly_p)
$__internal_4_$__cuda_sm70_shflsync_bfly_p:
[----:B------:R-:W-:Y:S04]  /*181a0*/  WARPSYNC R10 ;  /* 0x0000000a00007348 */ /* 0x000fe80003800000 */
[----:B------:R1:W2:Y:S01]  /*181b0*/  SHFL.BFLY PT, R0, R0, R8, R11 ;  /* 0x0c00000800007389 */ /* 0x0002a200000e000b */
[----:B------:R-:W-:Y:S02]  /*181c0*/  MOV R9, 0x0 ;  /* 0x0000000000097802 */ /* 0x000fe40000000f00 */
[----:B-1----:R-:W-:-:S04]  /*181d0*/  MOV R8, R4 ;  /* 0x0000000400087202 */ /* 0x002fc80000000f00 */
[----:B--2---:R-:W-:Y:S05]  /*181e0*/  RET.REL.NODEC R8 `(_ZN7cutlass13device_kernelIN5flash19enable_sm80_to_sm89INS1_16FlashAttnFwdSm80INS1_25CollectiveMainloopFwdSm80ILi4ELi1ELb0EN4cute5tupleIJNS5_1CILi128EEENS7_ILi80EEENS7_ILi64EEEEEELi64ENS_6half_tEfNS_4arch4Sm80ELb0ELb0ELb0ELb1ELb0ELb1ELb1ELb1EEENS1_21CollectiveEpilogueFwdINS6_IJS8_SA_S9_EEENS6_IJNS7_ILi1EEESI_SI_EEESC_SE_Li128ELb1ELb1ELb1ELb0EEENS1_36VarlenDynamicPersistentTileSchedulerILi128ELi80ELi128ELi128ELb1ELb1ELb0ELb0ELb1ELb1EEEEEEEEEvNT_6ParamsE) ;  /* 0xfffe7e1008007950 */ /* 0x004fea0003c3ffff */
        .weak           $__internal_5_$__cuda_sm70_shflsync_idx_p
        .type           $__internal_5_$__cuda_sm70_shflsync_idx_p,@function
        .size           $__internal_5_$__cuda_sm70_shflsync_idx_p,($__internal_6_$__cuda_sm70_shflsync_up_p - $__internal_5_$__cuda_sm70_shflsync_idx_p)
$__internal_5_$__cuda_sm70_shflsync_idx_p:
[----:B------:R-:W-:-:S04]  /*181f0*/  MOV R48, 0xffffffff ;  /* 0xffffffff00307802 */ /* 0x000fc80000000f00 */
[----:B------:R-:W-:Y:S04]  /*18200*/  WARPSYNC R48 ;  /* 0x0000003000007348 */ /* 0x000fe80003800000 */
[----:B------:R1:W2:Y:S02]  /*18210*/  SHFL.IDX PT, R11, R12, R11, R3 ;  /* 0x0000000b0c0b7389 */ /* 0x0002a400000e0003 */
[----:B-1----:R-:W-:-:S04]  /*18220*/  MOV R3, 0x0 ;  /* 0x0000000000037802 */ /* 0x002fc80000000f00 */
[----:B--2---:R-:W-:Y:S05]  /*18230*/  RET.REL.NODEC R2 `(_ZN7cutlass13device_kernelIN5flash19enable_sm80_to_sm89INS1_16FlashAttnFwdSm80INS1_25CollectiveMainloopFwdSm80ILi4ELi1ELb0EN4cute5tupleIJNS5_1CILi128EEENS7_ILi80EEENS7_ILi64EEEEEELi64ENS_6half_tEfNS_4arch4Sm80ELb0ELb0ELb0ELb1ELb0ELb1ELb1ELb1EEENS1_21CollectiveEpilogueFwdINS6_IJS8_SA_S9_EEENS6_IJNS7_ILi1EEESI_SI_EEESC_SE_Li128ELb1ELb1ELb1ELb0EEENS1_36VarlenDynamicPersistentTileSchedulerILi128ELi80ELi128ELi128ELb1ELb1ELb0ELb0ELb1ELb1EEEEEEEEEvNT_6ParamsE) ;  /* 0xfffe7dc002007950 */ /* 0x004fea0003c3ffff */
        .weak           $__internal_6_$__cuda_sm70_shflsync_up_p
        .type           $__internal_6_$__cuda_sm70_shflsync_up_p,@function
        .size           $__internal_6_$__cuda_sm70_shflsync_up_p,($__internal_7_$__cuda_sm70_votesync_ballot - $__internal_6_$__cuda_sm70_shflsync_up_p)
$__internal_6_$__cuda_sm70_shflsync_up_p:
[----:B------:R-:W-:Y:S02]  /*18240*/  IMAD.MOV.U32 R4, RZ, RZ, RZ ;  /* 0x000000ffff047224 */ /* 0x000fe400078e00ff */
[----:B------:R-:W-:-:S04]  /*18250*/  IMAD.MOV.U32 R10, RZ, RZ, -0x1 ;  /* 0xffffffffff0a7424 */ /* 0x000fc800078e00ff */
[----:B------:R-:W-:Y:S04]  /*18260*/  WARPSYNC R10 ;  /* 0x0000000a00007348 */ /* 0x000fe80003800000 */
[----:B------:R1:W2:Y:S02]  /*18270*/  SHFL.UP PT, R4, R0, R2, R4 ;  /* 0x0400000200047389 */ /* 0x0002a400000e0004 */
[----:B-1----:R-:W-:Y:S02]  /*18280*/  MOV R2, R3 ;  /* 0x0000000300027202 */ /* 0x002fe40000000f00 */
[----:B------:R-:W-:-:S04]  /*18290*/  MOV R3, 0x0 ;  /* 0x0000000000037802 */ /* 0x000fc80000000f00 */
[----:B--2---:R-:W-:Y:S05]  /*182a0*/  RET.REL.NODEC R2 `(_ZN7cutlass13device_kernelIN5flash19enable_sm80_to_sm89INS1_16FlashAttnFwdSm80INS1_25CollectiveMainloopFwdSm80ILi4ELi1ELb0EN4cute5tupleIJNS5_1CILi128EEENS7_ILi80EEENS7_ILi64EEEEEELi64ENS_6half_tEfNS_4arch4Sm80ELb0ELb0ELb0ELb1ELb0ELb1ELb1ELb1EEENS1_21CollectiveEpilogueFwdINS6_IJS8_SA_S9_EEENS6_IJNS7_ILi1EEESI_SI_EEESC_SE_Li128ELb1ELb1ELb1ELb0EEENS1_36VarlenDynamicPersistentTileSchedulerILi128ELi80ELi128ELi128ELb1ELb1ELb0ELb0ELb1ELb1EEEEEEEEEvNT_6ParamsE) ;  /* 0xfffe7d5002007950 */ /* 0x004fea0003c3ffff */
        .weak           $__internal_7_$__cuda_sm70_votesync_ballot
        .type           $__internal_7_$__cuda_sm70_votesync_ballot,@function
        .size           $__internal_7_$__cuda_sm70_votesync_ballot,(.L_x_1620 - $__internal_7_$__cuda_sm70_votesync_ballot)
$__internal_7_$__cuda_sm70_votesync_ballot:
[----:B------:R-:W-:Y:S01]  /*182b0*/  ISETP.NE.U32.AND P0, PT, R0, 0x1, PT ;  /* 0x000000010000780c */ /* 0x000fe20003f05070 */
[----:B------:R-:W-:-:S04]  /*182c0*/  IMAD.MOV.U32 R3, RZ, RZ, -0x1 ;  /* 0xffffffffff037424 */ /* 0x000fc800078e00ff */
[----:B------:R-:W-:Y:S08]  /*182d0*/  WARPSYNC R3 ;  /* 0x0000000300007348 */ /* 0x000ff00003800000 */
[----:B------:R-:W-:-:S04]  /*182e0*/  VOTE.ANY R0, PT, !P0 ;  /* 0x0000000000007806 */ /* 0x000fc800040e0100 */
[----:B------:R-:W-:Y:S01]  /*182f0*/  LOP3.LUT R0, R0, R3, RZ, 0xc0, !PT ;  /* 0x0000000300007212 */ /* 0x000fe200078ec0ff */
[----:B------:R-:W-:-:S04]  /*18300*/  IMAD.MOV.U32 R3, RZ, RZ, 0x0 ;  /* 0x00000000ff037424 */ /* 0x000fc800078e00ff */
[----:B------:R-:W-:Y:S05]  /*18310*/  RET.REL.NODEC R2 `(_ZN7cutlass13device_kernelIN5flash19enable_sm80_to_sm89INS1_16FlashAttnFwdSm80INS1_25CollectiveMainloopFwdSm80ILi4ELi1ELb0EN4cute5tupleIJNS5_1CILi128EEENS7_ILi80EEENS7_ILi64EEEEEELi64ENS_6half_tEfNS_4arch4Sm80ELb0ELb0ELb0ELb1ELb0ELb1ELb1ELb1EEENS1_21CollectiveEpilogueFwdINS6_IJS8_SA_S9_EEENS6_IJNS7_ILi1EEESI_SI_EEESC_SE_Li128ELb1ELb1ELb1ELb0EEENS1_36VarlenDynamicPersistentTileSchedulerILi128ELi80ELi128ELi128ELb1ELb1ELb0ELb0ELb1ELb1EEEEEEEEEvNT_6ParamsE) ;  /* 0xfffe7ce002007950 */ /* 0x000fea0003c3ffff */
.L_x_436:
        /* <DEDUP_REMOVED lines=14> */
.L_x_1620:


//--------------------- .text._ZN7cutlass13device_kernelIN5flash19enable_sm80_to_sm89INS1_16FlashAttnFwdSm80INS1_25CollectiveMainloopFwdSm80ILi4ELi1ELb0EN4cute5tupleIJNS5_1CILi128EEENS7_ILi96EEENS7_ILi64EEEEEELi64ENS_6half_tEfNS_4arch4Sm80ELb0ELb1ELb0ELb0ELb0ELb0ELb1ELb1EEENS1_21CollectiveEpilogueFwdINS6_IJS8_SA_S9_EEENS6_IJNS7_ILi1EEESI_SI_EEESC_SE_Li128ELb0ELb1ELb1ELb0EEENS1_19SingleTileSchedulerILb0ELb1ELb1ELi128EEEEEEEEEvNT_6ParamsE --------------------------
	.section	.text._ZN7cutlass13device_kernelIN5flash19enable_sm80_to_sm89INS1_16FlashAttnFwdSm80INS1_25CollectiveMainloopFwdSm80ILi4ELi1ELb0EN4cute5tupleIJNS5_1CILi128EEENS7_ILi96EEENS7_ILi64EEEEEELi64ENS_6half_tEfNS_4arch4Sm80ELb0ELb1ELb0ELb0ELb0ELb0ELb1ELb1EEENS1_21CollectiveEpilogueFwdINS6_IJS8_SA_S9_EEENS6_IJNS7_ILi1EEESI_SI_EEESC_SE_Li128ELb0ELb1ELb1ELb0EEENS1_19SingleTileSchedulerILb0ELb1ELb1ELi128EEEEEEEEEvNT_6ParamsE,"ax",@progbits
	.sectioninfo	@"SHI_REGISTERS=255"
	.align	128
.text._ZN7cutlass13device_kernelIN5flash19enable_sm80_to_sm89INS1_16FlashAttnFwdSm80INS1_25CollectiveMainloopFwdSm80ILi4ELi1ELb0EN4cute5tupleIJNS5_1CILi128EEENS7_ILi96EEENS7_ILi64EEEEEELi64ENS_6half_tEfNS_4arch4Sm80ELb0ELb1ELb0ELb0ELb0ELb0ELb1ELb1EEENS1_21CollectiveEpilogueFwdINS6_IJS8_SA_S9_EEENS6_IJNS7_ILi1EEESI_SI_EEESC_SE_Li128ELb0ELb1ELb1ELb0EEENS1_19SingleTileSchedulerILb0ELb1ELb1ELi128EEEEEEEEEvNT_6ParamsE:
        .type           _ZN7cutlass13device_kernelIN5flash19enable_sm80_to_sm89INS1_16FlashAttnFwdSm80INS1_25CollectiveMainloopFwdSm80ILi4ELi1ELb0EN4cute5tupleIJNS5_1CILi128EEENS7_ILi96EEENS7_ILi64EEEEEELi64ENS_6half_tEfNS_4arch4Sm80ELb0ELb1ELb0ELb0ELb0ELb0ELb1ELb1EEENS1_21CollectiveEpilogueFwdINS6_IJS8_SA_S9_EEENS6_IJNS7_ILi1EEESI_SI_EEESC_SE_Li128ELb0ELb1ELb1ELb0EEENS1_19SingleTileSchedulerILb0ELb1ELb1ELi128EEEEEEEEEvNT_6ParamsE,@function
        .size           _ZN7cutlass13device_kernelIN5flash19enable_sm80_to_sm89INS1_16FlashAttnFwdSm80INS1_25CollectiveMainloopFwdSm80ILi4ELi1ELb0EN4cute5tupleIJNS5_1CILi128EEENS7_ILi96EEENS7_ILi64EEEEEELi64ENS_6half_tEfNS_4arch4Sm80ELb0ELb1ELb0ELb0ELb0ELb0ELb1ELb1EEENS1_21CollectiveEpilogueFwdINS6_IJS8_SA_S9_EEENS6_IJNS7_ILi1EEESI_SI_EEESC_SE_Li128ELb0ELb1ELb1ELb0EEENS1_19SingleTileSchedulerILb0ELb1ELb1ELi128EEEEEEEEEvNT_6ParamsE,(.L_x_1625 - _ZN7cutlass13device_kernelIN5flash19enable_sm80_to_sm89INS1_16FlashAttnFwdSm80INS1_25CollectiveMainloopFwdSm80ILi4ELi1ELb0EN4cute5tupleIJNS5_1CILi128EEENS7_ILi96EEENS7_ILi64EEEEEELi64ENS_6half_tEfNS_4arch4Sm80ELb0ELb1ELb0ELb0ELb0ELb0ELb1ELb1EEENS1_21CollectiveEpilogueFwdINS6_IJS8_SA_S9_EEENS6_IJNS7_ILi1EEESI_SI_EEESC_SE_Li128ELb0ELb1ELb1ELb0EEENS1_19SingleTileSchedulerILb0ELb1ELb1ELi128EEEEEEEEEvNT_6ParamsE)
        .other          _ZN7cutlass13device_kernelIN5flash19enable_sm80_to_sm89INS1_16FlashAttnFwdSm80INS1_25CollectiveMainloopFwdSm80ILi4ELi1ELb0EN4cute5tupleIJNS5_1CILi128EEENS7_ILi96EEENS7_ILi64EEEEEELi64ENS_6half_tEfNS_4arch4Sm80ELb0ELb1ELb0ELb0ELb0ELb0ELb1ELb1EEENS1_21CollectiveEpilogueFwdINS6_IJS8_SA_S9_EEENS6_IJNS7_ILi1EEESI_SI_EEESC_SE_Li128ELb0ELb1ELb1ELb0EEENS1_19SingleTileSchedulerILb0ELb1ELb1ELi128EEEEEEEEEvNT_6ParamsE,@"STO_CUDA_ENTRY STV_DEFAULT"
_ZN7cutlass13device_kernelIN5flash19enable_sm80_to_sm89INS1_16FlashAttnFwdSm80INS1_25CollectiveMainloopFwdSm80ILi4ELi1ELb0EN4cute5tupleIJNS5_1CILi128EEENS7_ILi96EEENS7_ILi64EEEEEELi64ENS_6half_tEfNS_4arch4Sm80ELb0ELb1ELb0ELb0ELb0ELb0ELb1ELb1EEENS1_21CollectiveEpilogueFwdINS6_IJS8_SA_S9_EEENS6_IJNS7_ILi1EEESI_SI_EEESC_SE_Li128ELb0ELb1ELb1ELb0EEENS1_19SingleTileSchedulerILb0ELb1ELb1ELi128EEEEEEEEEvNT_6ParamsE:
[----:B------:R-:W-:Y:S02]  /*0000*/  MOV R1, c[0x0][0x28] ;  /* 0x00000a0000017a02 */ /* 0x000fe40000000f00 */
[----:B------:R-:W1:Y:S01]  /*0010*/  S2R R210, SR_TID.X ;  /* 0x0000000000d27919 */ /* 0x000e620000002100 */
[----:B------:R-:W2:Y:S01]  /*0020*/  S2UR UR6, SR_CTAID.Y ;  /* 0x00000000000679c3 */ /* 0x000ea20000002600 */
[----:B------:R-:W-:Y:S02]  /*0030*/  IADD3 R1, R1, -0x50, RZ ;  /* 0xffffffb001017810 */ /* 0x000fe40007ffe0ff */
[----:B------:R-:W3:Y:S01]  /*0040*/  S2R R19, SR_CTAID.Z ;  /* 0x0000000000137919 */ /* 0x000ee20000002700 */
[----:B-1----:R-:W-:-:S06]  /*0050*/  SHF.R.U32.HI R0, RZ, 0x5, R210 ;  /* 0x00000005ff007819 */ /* 0x002fcc00000116d2 */
[----:B------:R-:W1:Y:S02]  /*0060*/  SHFL.IDX PT, R0, R0, RZ, 0x1f ;  /* 0x00001fff00007589 */ /* 0x000e6400000e0000 */
[----:B-1----:R-:W-:-:S13]  /*0070*/  ISETP.NE.AND P0, PT, R0, RZ, PT ;  /* 0x000000ff0000720c */ /* 0x002fda0003f05270 */
[----:B--2---:R-:W-:Y:S05]  /*0080*/  @!P0 BRA `(.L_x_437) ;  /* 0x0000009000008947 */ /* 0x004fea0003800000 */
[----:B---3--:R-:W-:Y:S01]  /*0090*/  MOV R0, c[0x0][0x550] ;  /* 0x0001540000007a02 */ /* 0x008fe20000000f00 */
[----:B------:R-:W-:-:S03]  /*00a0*/  UMOV UR11, UR6 ;  /* 0x00000006000b7c82 */ /* 0x000fc60008000000 */
[----:B------:R-:W-:-:S13]  /*00b0*/  ISETP.NE.AND P0, PT, R0, 0x1, PT ;  /* 0x000000010000780c */ /* 0x000fda0003f05270 */
[----:B------:R-:W-:Y:S05]  /*00c0*/  @!P0 BRA `(.L_x_438) ;  /* 0x000000b000008947 */ /* 0x000fea0003800000 */
[----:B------:R-:W-:Y:S02]  /*00d0*/  ULDC UR4, c[0x0][0x554] ;  /* 0x0001550000047ab9 */ /* 0x000fe40000000800 */
[----:B------:R-:W-:Y:S02]  /*00e0*/  UIMAD.WIDE.U32 UR4, UR6, UR4, URZ ;  /* 0x00000004060472a5 */ /* 0x000fe4000f8e003f */
[----:B------:R-:W-:Y:S02]  /*00f0*/  ULDC UR11, c[0x0][0x558] ;  /* 0x00015600000b7ab9 */ /* 0x000fe40000000800 */
[----:B------:R-:W-:Y:S01]  /*0100*/  USHF.R.U32.HI UR11, URZ, UR11, UR5 ;  /* 0x0000000b3f0b7299 */ /* 0x000fe20008011605 */
[----:B------:R-:W-:Y:S05]  /*0110*/  BRA `(.L_x_438) ;  /* 0x0000006000007947 */ /* 0x000fea0003800000 */
.L_x_437:
[----:B---3--:R-:W-:Y:S02]  /*0120*/  ULDC.64 UR4, c[0x0][0x550] ;  /* 0x0001540000047ab9 */ /* 0x008fe40000000a00 */
[----:B------:R-:W-:Y:S02]  /*0130*/  UISETP.NE.AND UP0, UPT, UR4, 0x1, UPT ;  /* 0x000000010400788c */ /* 0x000fe4000bf05270 */
[----:B------:R-:W-:-:S02]  /*0140*/  UIMAD.WIDE.U32 UR8, UR6, UR5, URZ ;  /* 0x00000005060872a5 */ /* 0x000fc4000f8e003f */
[----:B------:R-:W-:Y:S02]  /*0150*/  ULDC UR4, c[0x0][0x558] ;  /* 0x0001560000047ab9 */ /* 0x000fe40000000800 */
[----:B------:R-:W-:-:S05]  /*0160*/  UMOV UR11, UR6 ;  /* 0x00000006000b7c82 */ /* 0x000fca0008000000 */
[----:B------:R-:W-:-:S03]  /*0170*/  @UP0 USHF.R.U32.HI UR11, URZ, UR4, UR9 ;  /* 0x000000043f0b0299 */ /* 0x000fc60008011609 */
.L_x_438:
[----:B------:R-:W-:Y:S01]  /*0180*/  ISETP.GE.AND P0, PT, R19, RZ, PT ;  /* 0x000000ff1300720c */ /* 0x000fe20003f06270 */
[----:B------:R-:W-:Y:S02]  /*0190*/  UIADD3 UR4, -UR11, URZ, URZ ;  /* 0x0000003f0b047290 */ /* 0x000fe4000fffe13f */
[----:B------:R-:W-:Y:S02]  /*01a0*/  ULDC UR10, c[0x0][0x550] ;  /* 0x00015400000a7ab9 */ /* 0x000fe40000000800 */
[----:B------:R-:W-:-:S08]  /*01b0*/  UIMAD UR10, UR4, UR10, UR6 ;  /* 0x0000000a040a72a4 */ /* 0x000fd0000f8e0206 */
[----:B------:R-:W-:Y:S05]  /*01c0*/  @!P0 EXIT ;  /* 0x000000000000894d */ /* 0x000fea0003800000 */
[----:B------:R-:W1:Y:S01]  /*01d0*/  S2UR UR7, SR_CTAID.X ;  /* 0x00000000000779c3 */ /* 0x000e620000002500 */
[----:B------:R-:W-:Y:S02]  /*01e0*/  ULDC UR4, c[0x0][0x2c4] ;  /* 0x0000b10000047ab9 */ /* 0x000fe40000000800 */
[----:B------:R-:W-:Y:S02]  /*01f0*/  UISETP.NE.AND UP2, UPT, UR4, 0x1, UPT ;  /* 0x000000010400788c */ /* 0x000fe4000bf45270 */
[----:B------:R-:W-:Y:S02]  /*0200*/  UMOV UR6, 0x1 ;  /* 0x0000000100067882 */ /* 0x000fe40000000000 */
[----:B------:R-:W-:Y:S02]  /*0210*/  ULDC.64 UR4, c[0x0][0x328] ;  /* 0x0000ca0000047ab9 */ /* 0x000fe40000000a00 */
[----:B------:R-:W-:Y:S02]  /*0220*/  UISETP.LE.AND UP1, UPT, UR6, UR5, UPT ;  /* 0x000000050600728c */ /* 0x000fe4000bf23270 */
[----:B------:R-:W-:-:S02]  /*0230*/  ULDC.64 UR8, c[0x0][0x2c8] ;  /* 0x0000b20000087ab9 */ /* 0x000fc40000000a00 */
[----:B------:R-:W-:Y:S02]  /*0240*/  ULDC UR12, c[0x0][0x168] ;  /* 0x00005a00000c7ab9 */ /* 0x000fe40000000800 */
[----:B------:R-:W-:Y:S01]  /*0250*/  PLOP3.LUT P0, PT, PT, PT, UP1, 0x40, 0x0 ;  /* 0x000000000000781c */ /* 0x000fe20003f0e818 */
[----:B------:R-:W-:Y:S02]  /*0260*/  UIADD3 UR12, UR6, -UR12, URZ ;  /* 0x8000000c060c7290 */ /* 0x000fe4000fffe03f */
[----:B------:R-:W-:Y:S02]  /*0270*/  ULDC UR5, c[0x0][0x1d0] ;  /* 0x0000740000057ab9 */ /* 0x000fe40000000800 */
[----:B-1----:R-:W-:-:S04]  /*0280*/  USHF.L.U32 UR7, UR7, 0x7, URZ ;  /* 0x0000000707077899 */ /* 0x002fc8000800063f */
[----:B------:R-:W-:-:S04]  /*0290*/  @UP2 UIADD3 UR14, UR7, 0x7f, URZ ;  /* 0x0000007f070e2890 */ /* 0x000fc8000fffe03f */
[----:B------:R-:W-:Y:S02]  /*02a0*/  UIMAD.WIDE.U32 UR14, UR14, UR8, URZ ;  /* 0x000000080e0e72a5 */ /* 0x000fe4000f8e003f */
[----:B------:R-:W-:Y:S02]  /*02b0*/  UIADD3 UR8, UR7, 0x7f, URZ ;  /* 0x0000007f07087890 */ /* 0x000fe4000fffe03f */
[----:B------:R-:W-:-:S04]  /*02c0*/  @UP2 USHF.R.U32.HI UR8, URZ, UR9, UR15 ;  /* 0x000000093f082299 */ /* 0x000fc8000801160f */
[----:B------:R-:W-:-:S04]  /*02d0*/  UIADD3 UR5, UR8, UR5, UR12 ;  /* 0x0000000508057290 */ /* 0x000fc8000fffe00c */
[----:B------:R-:W-:Y:S01]  /*02e0*/  UIADD3 UR8, UR5, UR4, URZ ;  /* 0x0000000405087290 */ /* 0x000fe2000fffe03f */
[----:B------:R-:W-:Y:S05]  /*02f0*/  @P0 BRA `(.L_x_439) ;  /* 0x0000014000000947 */ /* 0x000fea0003800000 */
[----:B------:R-:W-:Y:S01]  /*0300*/  ISETP.LT.AND P0, PT, RZ, UR5, PT ;  /* 0x00000005ff007c0c */ /* 0x000fe2000bf01270 */
[----:B------:R-:W-:-:S12]  /*0310*/  UIADD3 UR9, UR5, -0x1, URZ ;  /* 0xffffffff05097890 */ /* 0x000fd8000fffe03f */
[----:B------:R-:W-:Y:S05]  /*0320*/  @P0 BRA `(.L_x_440) ;  /* 0x0000008000000947 */ /* 0x000fea0003800000 */
[----:B------:R-:W-:Y:S02]  /*0330*/  ULDC UR4, c[0x0][0x32c] ;  /* 0x0000cb0000047ab9 */ /* 0x000fe40000000800 */
[----:B------:R-:W-:Y:S02]  /*0340*/  UISETP.NE.AND UP0, UPT, UR6, UR4, UPT ;  /* 0x000000040600728c */ /* 0x000fe4000bf05270 */
[----:B------:R-:W-:-:S03]  /*0350*/  UIADD3 UR9, -UR5, URZ, URZ ;  /* 0x0000003f05097290 */ /* 0x000fc6000fffe13f */
[----:B------:R-:W-:Y:S02]  /*0360*/  ULDC.64 UR4, c[0x0][0x330] ;  /* 0x0000cc0000047ab9 */ /* 0x000fe40000000a00 */
[----:B------:R-:W-:-:S04]  /*0370*/  UIMAD.WIDE.U32 UR12, UR9, UR4, URZ ;  /* 0x00000004090c72a5 */ /* 0x000fc8000f8e003f */
[----:B------:R-:W-:-:S04]  /*0380*/  @UP0 USHF.R.U32.HI UR9, URZ, UR5, UR13 ;  /* 0x000000053f090299 */ /* 0x000fc8000801160d */
[----:B------:R-:W-:Y:S01]  /*0390*/  ULOP3.LUT UR9, URZ, UR9, URZ, 0x33, !UPT ;  /* 0x000000093f097292 */ /* 0x000fe2000f8e333f */
[----:B------:R-:W-:Y:S05]  /*03a0*/  BRA `(.L_x_441) ;  /* 0x0000005000007947 */ /* 0x000fea0003800000 */
.L_x_440:
[----:B------:R-:W-:Y:S02]  /*03b0*/  ULDC UR4, c[0x0][0x32c] ;  /* 0x0000cb0000047ab9 */ /* 0x000fe40000000800 */
[----:B------:R-:W-:-:S03]  /*03c0*/  UISETP.NE.AND UP0, UPT, UR6, UR4, UPT ;  /* 0x000000040600728c */ /* 0x000fc6000bf05270 */
[----:B------:R-:W-:Y:S02]  /*03d0*/  ULDC.64 UR4, c[0x0][0x330] ;  /* 0x0000cc0000047ab9 */ /* 0x000fe40000000a00 */
[----:B------:R-:W-:-:S06]  /*03e0*/  UIMAD.WIDE.U32 UR12, UR9, UR4, URZ ;  /* 0x00000004090c72a5 */ /* 0x000fcc000f8e003f */
[----:B------:R-:W-:Y:S02]  /*03f0*/  @UP0 USHF.R.U32.HI UR9, URZ, UR5, UR13 ;  /* 0x000000053f090299 */ /* 0x000fe4000801160d */
.L_x_441:
[----:B------:R-:W-:Y:S02]  /*0400*/  ULDC UR4, c[0x0][0x32c] ;  /* 0x0000cb0000047ab9 */ /* 0x000fe40000000800 */
[----:B------:R-:W-:-:S04]  /*0410*/  UIMAD UR4, UR9, UR4, UR4 ;  /* 0x00000004090472a4 */ /* 0x000fc8000f8e0204 */
[----:B------:R-:W-:-:S04]  /*0420*/  UISETP.LT.AND UP0, UPT, UR8, UR4, UPT ;  /* 0x000000040800728c */ /* 0x000fc8000bf01270 */
[----:B------:R-:W-:-:S03]  /*0430*/  USEL UR8, UR8, UR4, UP0 ;  /* 0x0000000408087287 */ /* 0x000fc60008000000 */
.L_x_439:
[----:B------:R-:W-:Y:S01]  /*0440*/  ULDC.64 UR4, c[0x0][0x2c8] ;  /* 0x0000b20000047ab9 */ /* 0x000fe20000000a00 */
[----:B------:R-:W-:Y:S01]  /*0450*/  PLOP3.LUT P0, PT, PT, PT, UP1, 0x40, 0x0 ;  /* 0x000000000000781c */ /* 0x000fe20003f0e818 */
[----:B------:R-:W-:Y:S02]  /*0460*/  UIMAD.WIDE.U32 UR14, UR7, UR4, URZ ;  /* 0x00000004070e72a5 */ /* 0x000fe4000f8e003f */
[----:B------:R-:W-:Y:S02]  /*0470*/  UMOV UR12, 0x5f ;  /* 0x0000005f000c7882 */ /* 0x000fe40000000000 */
[----:B------:R-:W-:Y:S02]  /*0480*/  ULDC UR6, c[0x0][0x1d0] ;  /* 0x0000740000067ab9 */ /* 0x000fe40000000800 */
[----:B------:R-:W-:Y:S02]  /*0490*/  UIADD3 UR8, UR8, 0x5f, URZ ;  /* 0x0000005f08087890 */ /* 0x000fe4000fffe03f */
[----:B------:R-:W-:-:S02]  /*04a0*/  UIADD3 UR12, UR12, UR6, URZ ;  /* 0x000000060c0c7290 */ /* 0x000fc4000fffe03f */
[----:B------:R-:W-:Y:S02]  /*04b0*/  UIMAD.WIDE UR8, UR8, 0x2aaaaaab, URZ ;  /* 0x2aaaaaab080878a5 */ /* 0x000fe4000f8e023f */
[----:B------:R-:W-:Y:S02]  /*04c0*/  UIMAD.WIDE UR12, UR12, 0x2aaaaaab, URZ ;  /* 0x2aaaaaab0c0c78a5 */ /* 0x000fe4000f8e023f */
[----:B------:R-:W-:Y:S02]  /*04d0*/  ULDC UR14, c[0x0][0x168] ;  /* 0x00005a00000e7ab9 */ /* 0x000fe40000000800 */
[----:B------:R-:W-:Y:S02]  /*04e0*/  UMOV UR4, UR7 ;  /* 0x0000000700047c82 */ /* 0x000fe40008000000 */
[----:B------:R-:W-:Y:S02]  /*04f0*/  @UP2 USHF.R.U32.HI UR4, URZ, UR5, UR15 ;  /* 0x000000053f042299 */ /* 0x000fe4000801160f */
[----:B------:R-:W-:-:S02]  /*0500*/  UIADD3 UR6, UR6, -UR14, URZ ;  /* 0x8000000e06067290 */ /* 0x000fc4000fffe03f */
[----:B------:R-:W-:Y:S02]  /*0510*/  USHF.R.U32.HI UR8, URZ, 0x1f, UR9 ;  /* 0x0000001f3f087899 */ /* 0x000fe40008011609 */
[----:B------:R-:W-:Y:S02]  /*0520*/  USHF.R.U32.HI UR12, URZ, 0x1f, UR13 ;  /* 0x0000001f3f0c7899 */ /* 0x000fe4000801160d */
[----:B------:R-:W-:Y:S02]  /*0530*/  UIADD3 UR4, UR6, UR4, URZ ;  /* 0x0000000406047290 */ /* 0x000fe4000fffe03f */
[----:B------:R-:W-:Y:S02]  /*0540*/  ULDC UR5, c[0x0][0x324] ;  /* 0x0000c90000057ab9 */ /* 0x000fe40000000800 */
[----:B------:R-:W-:Y:S02]  /*0550*/  ULEA.HI.SX32 UR8, UR9, UR8, 0x1c ;  /* 0x0000000809087291 */ /* 0x000fe4000f8fe23f */
[----:B------:R-:W-:-:S02]  /*0560*/  ULEA.HI.SX32 UR12, UR13, UR12, 0x1c ;  /* 0x0000000c0d0c7291 */ /* 0x000fc4000f8fe23f */
[----:B------:R-:W-:Y:S02]  /*0570*/  UIADD3 UR5, UR4, -UR5, URZ ;  /* 0x8000000504057290 */ /* 0x000fe4000fffe03f */
[----:B------:R-:W-:-:S04]  /*0580*/  UISETP.LT.AND UP0, UPT, UR12, UR8, UPT ;  /* 0x000000080c00728c */ /* 0x000fc8000bf01270 */
[----:B------:R-:W-:Y:S01]  /*0590*/  USEL UR8, UR12, UR8, UP0 ;  /* 0x000000080c087287 */ /* 0x000fe20008000000 */
[----:B------:R-:W-:Y:S01]  /*05a0*/  MOV R3, UR5 ;  /* 0x0000000500037c02 */ /* 0x000fe20008000f00 */
[----:B------:R-:W-:Y:S05]  /*05b0*/  @P0 BRA `(.L_x_442) ;  /* 0x0000010000000947 */ /* 0x000fea0003800000 */
[----:B------:R-:W-:-:S04]  /*05c0*/  MOV R0, UR4 ;  /* 0x0000000400007c02 */ /* 0x000fc80008000f00 */
[----:B------:R-:W-:-:S13]  /*05d0*/  ISETP.GT.AND P0, PT, R0, -0x1, PT ;  /* 0xffffffff0000780c */ /* 0x000fda0003f04270 */
[----:B------:R-:W-:Y:S05]  /*05e0*/  @P0 BRA `(.L_x_443) ;  /* 0x0000007000000947 */ /* 0x000fea0003800000 */
[----:B------:R-:W-:Y:S01]  /*05f0*/  IMAD.MOV.U32 R2, RZ, RZ, c[0x0][0x32c] ;  /* 0x0000cb00ff027624 */ /* 0x000fe200078e00ff */
[----:B------:R-:W-:-:S04]  /*0600*/  LOP3.LUT R0, RZ, R0, RZ, 0x33, !PT ;  /* 0x00000000ff007212 */ /* 0x000fc800078e33ff */
[----:B------:R-:W-:-:S13]  /*0610*/  ISETP.NE.AND P0, PT, R2, 0x1, PT ;  /* 0x000000010200780c */ /* 0x000fda0003f05270 */
[----:B------:R-:W-:-:S05]  /*0620*/  @P0 IMAD.HI.U32 R2, R0, c[0x0][0x330], RZ ;  /* 0x0000cc0000020a27 */ /* 0x000fca00078e00ff */
[----:B------:R-:W-:-:S04]  /*0630*/  @P0 SHF.R.U32.HI R0, RZ, c[0x0][0x334], R2 ;  /* 0x0000cd00ff000a19 */ /* 0x000fc80000011602 */
[----:B------:R-:W-:Y:S01]  /*0640*/  LOP3.LUT R0, RZ, R0, RZ, 0x33, !PT ;  /* 0x00000000ff007212 */ /* 0x000fe200078e33ff */
[----:B------:R-:W-:Y:S05]  /*0650*/  BRA `(.L_x_444) ;  /* 0x0000004000007947 */ /* 0x000fea0003800000 */
.L_x_443:
[----:B------:R-:W-:-:S04]  /*0660*/  MOV R2, c[0x0][0x32c] ;  /* 0x0000cb0000027a02 */ /* 0x000fc80000000f00 */
[----:B------:R-:W-:-:S13]  /*0670*/  ISETP.NE.AND P0, PT, R2, 0x1, PT ;  /* 0x000000010200780c */ /* 0x000fda0003f05270 */
[----:B------:R-:W-:-:S05]  /*0680*/  @P0 IMAD.HI.U32 R2, R0, c[0x0][0x330], RZ ;  /* 0x0000cc0000020a27 */ /* 0x000fca00078e00ff */
[----:B------:R-:W-:-:S05]  /*0690*/  @P0 SHF.R.U32.HI R0, RZ, c[0x0][0x334], R2 ;  /* 0x0000cd00ff000a19 */ /* 0x000fca0000011602 */
.L_x_444:
[----:B------:R-:W-:-:S05]  /*06a0*/  IMAD R0, R0, c[0x0][0x32c], RZ ;  /* 0x0000cb0000007a24 */ /* 0x000fca00078e02ff */
[----:B------:R-:W-:-:S05]  /*06b0*/  IMNMX R3, R3, R0, !PT ;  /* 0x0000000003037217 */ /* 0x000fca0007800200 */
.L_x_442:
[----:B------:R-:W-:Y:S01]  /*06c0*/  IMAD.HI R0, R3, 0x2aaaaaab, RZ ;  /* 0x2aaaaaab03007827 */ /* 0x000fe200078e02ff */
[----:B------:R-:W-:Y:S02]  /*06d0*/  USHF.R.U32.HI UR5, URZ, 0x10, UR10 ;  /* 0x000000103f057899 */ /* 0x000fe4000801160a */
[----:B------:R-:W-:Y:S02]  /*06e0*/  ULDC UR4, c[0x0][0x338] ;  /* 0x0000ce0000047ab9 */ /* 0x000fe40000000800 */
[----:B------:R-:W-:Y:S01]  /*06f0*/  SHF.R.U32.HI R2, RZ, 0x1f, R0 ;  /* 0x0000001fff027819 */ /* 0x000fe20000011600 */
[----:B------:R-:W-:-:S03]  /*0700*/  UISETP.NE.AND UP0, UPT, UR5, URZ, UPT ;  /* 0x0000003f0500728c */ /* 0x000fc6000bf05270 */
[----:B------:R-:W-:Y:S01]  /*0710*/  LEA.HI.SX32 R0, R0, R2, 0x1c ;  /* 0x0000000200007211 */ /* 0x000fe200078fe2ff */
[----:B------:R-:W-:-:S03]  /*0720*/  USEL UR4, UR5, UR4, UP0 ;  /* 0x0000000405047287 */ /* 0x000fc60008000000 */
[----:B------:R-:W-:Y:S01]  /*0730*/  IMNMX R9, RZ, R0, !PT ;  /* 0x00000000ff097217 */ /* 0x000fe20007800200 */
[----:B------:R-:W-:-:S03]  /*0740*/  IMAD.MOV.U32 R0, RZ, RZ, RZ ;  /* 0x000000ffff007224 */ /* 0x000fc600078e00ff */
[----:B------:R-:W-:-:S13]  /*0750*/  ISETP.LT.AND P0, PT, R9, UR8, PT ;  /* 0x0000000809007c0c */ /* 0x000fda000bf01270 */
[----:B------:R-:W-:Y:S05]  /*0760*/  @!P0 BRA `(.L_x_445) ;  /* 0x000001f000008947 */ /* 0x000fea0003800000 */
[----:B------:R-:W-:Y:S01]  /*0770*/  IMAD.U32 R5, RZ, RZ, UR4 ;  /* 0x00000004ff057e24 */ /* 0x000fe2000f8e00ff */
[----:B------:R-:W-:-:S04]  /*0780*/  UIADD3 UR5, UR4, -0x1, UR8 ;  /* 0xffffffff04057890 */ /* 0x000fc8000fffe008 */
[----:B------:R-:W-:Y:S02]  /*0790*/  IABS R0, R5 ;  /* 0x0000000500007213 */ /* 0x000fe40000000000 */
[----:B------:R-:W-:-:S03]  /*07a0*/  IADD3 R8, -R9, UR5, RZ ;  /* 0x0000000509087c10 */ /* 0x000fc6000fffe1ff */
[----:B------:R-:W-:Y:S01]  /*07b0*/  IMAD.MOV.U32 R4, RZ, RZ, R0 ;  /* 0x000000ffff047224 */ /* 0x000fe200078e0000 */
[----:B------:R-:W-:-:S03]  /*07c0*/  IABS R7, R8 ;  /* 0x0000000800077213 */ /* 0x000fc60000000000 */
[----:B------:R-:W1:Y:S08]  /*07d0*/  I2F.RP R2, R4 ;  /* 0x0000000400027306 */ /* 0x000e700000209400 */
[----:B-1----:R-:W1:Y:S02]  /*07e0*/  MUFU.RCP R2, R2 ;  /* 0x0000000200027308 */ /* 0x002e640000001000 */
[----:B-1----:R-:W-:-:S06]  /*07f0*/  IADD3 R2, R2, 0xffffffe, RZ ;  /* 0x0ffffffe02027810 */ /* 0x002fcc0007ffe0ff */
[----:B------:R-:W1:Y:S02]  /*0800*/  F2I.FTZ.U32.TRUNC.NTZ R3, R2 ;  /* 0x0000000200037305 */ /* 0x000e64000021f000 */
[----:B-1----:R-:W-:-:S04]  /*0810*/  IMAD.MOV R0, RZ, RZ, -R3 ;  /* 0x000000ffff007224 */ /* 0x002fc800078e0a03 */
[----:B------:R-:W-:Y:S01]  /*0820*/  IMAD.MOV.U32 R2, RZ, RZ, R0 ;  /* 0x000000ffff027224 */ /* 0x000fe200078e0000 */
[----:B------:R-:W-:-:S03]  /*0830*/  IABS R0, R5 ;  /* 0x0000000500007213 */ /* 0x000fc60000000000 */
[----:B------:R-:W-:Y:S01]  /*0840*/  IMAD R5, R2, R4, RZ ;  /* 0x0000000402057224 */ /* 0x000fe200078e02ff */
[----:B------:R-:W-:Y:S01]  /*0850*/  MOV R2, RZ ;  /* 0x000000ff00027202 */ /* 0x000fe20000000f00 */
[----:B------:R-:W-:-:S04]  /*0860*/  IMAD.MOV R6, RZ, RZ, -R0 ;  /* 0x000000ffff067224 */ /* 0x000fc800078e0a00 */
[----:B------:R-:W-:-:S04]  /*0870*/  IMAD.HI.U32 R0, R3, R5, R2 ;  /* 0x0000000503007227 */ /* 0x000fc800078e0002 */
[----:B------:R-:W-:Y:S02]  /*0880*/  IMAD.MOV.U32 R2, RZ, RZ, R7 ;  /* 0x000000ffff027224 */ /* 0x000fe400078e0007 */
[----:B------:R-:W-:Y:S02]  /*0890*/  IMAD.MOV.U32 R3, RZ, RZ, R6 ;  /* 0x000000ffff037224 */ /* 0x000fe400078e0006 */
[----:B------:R-:W-:-:S04]  /*08a0*/  IMAD.HI.U32 R0, R0, R2, RZ ;  /* 0x0000000200007227 */ /* 0x000fc800078e00ff */
[----:B------:R-:W-:-:S05]  /*08b0*/  IMAD R2, R0, R3, R2 ;  /* 0x0000000300027224 */ /* 0x000fca00078e0202 */
[----:B------:R-:W-:-:S13]  /*08c0*/  ISETP.GT.U32.AND P0, PT, R4, R2, PT ;  /* 0x000000020400720c */ /* 0x000fda0003f04070 */
[-C--:B------:R-:W-:Y:S02]  /*08d0*/  @!P0 IADD3 R2, R2, -R4.reuse, RZ ;  /* 0x8000000402028210 */ /* 0x080fe40007ffe0ff */
[----:B------:R-:W-:Y:S02]  /*08e0*/  @!P0 IADD3 R0, R0, 0x1, RZ ;  /* 0x0000000100008810 */ /* 0x000fe40007ffe0ff */
[----:B------:R-:W-:Y:S02]  /*08f0*/  ISETP.GE.U32.AND P2, PT, R2, R4, PT ;  /* 0x000000040200720c */ /* 0x000fe40003f46070 */
[----:B------:R-:W-:Y:S02]  /*0900*/  LOP3.LUT R2, R8, UR4, RZ, 0x3c, !PT ;  /* 0x0000000408027c12 */ /* 0x000fe4000f8e3cff */
[----:B------:R-:W-:Y:S02]  /*0910*/  ISETP.NE.AND P0, PT, RZ, UR4, PT ;  /* 0x00000004ff007c0c */ /* 0x000fe4000bf05270 */
[----:B------:R-:W-:-:S07]  /*0920*/  ISETP.GE.AND P1, PT, R2, RZ, PT ;  /* 0x000000ff0200720c */ /* 0x000fce0003f26270 */
[----:B------:R-:W-:-:S06]  /*0930*/  @P2 IADD3 R0, R0, 0x1, RZ ;  /* 0x0000000100002810 */ /* 0x000fcc0007ffe0ff */
[----:B------:R-:W-:Y:S01]  /*0940*/  @!P1 IMAD.MOV R0, RZ, RZ, -R0 ;  /* 0x000000ffff009224 */ /* 0x000fe200078e0a00 */
[----:B------:R-:W-:Y:S02]  /*0950*/  @!P0 LOP3.LUT R0, RZ, UR4, RZ, 0x33, !PT ;  /* 0x00000004ff008c12 */ /* 0x000fe4000f8e33ff */
.L_x_445:
[----:B------:R-:W-:Y:S01]  /*0960*/  ULOP3.LUT UR10, UR10, 0xffff, URZ, 0xc0, !UPT ;  /* 0x0000ffff0a0a7892 */ /* 0x000fe2000f8ec03f */
[----:B------:R-:W-:Y:S01]  /*0970*/  PLOP3.LUT P4, PT, PT, PT, PT, 0x80, 0x0 ;  /* 0x000000000000781c */ /* 0x000fe20003f8f070 */
[----:B------:R-:W-:Y:S01]  /*0980*/  ULDC.64 UR12, c[0x0][0x118] ;  /* 0x00004600000c7ab9 */ /* 0x000fe20000000a00 */
[----:B------:R-:W-:Y:S01]  /*0990*/  CS2R R22, SRZ ;  /* 0x0000000000167805 */ /* 0x000fe2000001ff00 */
[----:B------:R-:W-:Y:S01]  /*09a0*/  CS2R R20, SRZ ;  /* 0x0000000000147805 */ /* 0x000fe2000001ff00 */
[----:B------:R-:W-:Y:S01]  /*09b0*/  CS2R R126, SRZ ;  /* 0x00000000007e7805 */ /* 0x000fe2000001ff00 */
[----:B------:R-:W-:Y:S01]  /*09c0*/  IMAD R216, R0, UR10, R9 ;  /* 0x0000000a00d87c24 */ /* 0x000fe2000f8e0209 */
[----:B------:R-:W-:Y:S01]  /*09d0*/  CS2R R124, SRZ ;  /* 0x00000000007c7805 */ /* 0x000fe2000001ff00 */
[----:B------:R-:W-:Y:S01]  /*09e0*/  CS2R R130, SRZ ;  /* 0x0000000000827805 */ /* 0x000fe2000001ff00 */
[----:B------:R-:W-:Y:S01]  /*09f0*/  CS2R R128, SRZ ;  /* 0x0000000000807805 */ /* 0x000fe2000001ff00 */
[----:B------:R-:W-:Y:S01]  /*0a00*/  IMAD.IADD R0, R216, 0x1, R0 ;  /* 0x00000001d8007824 */ /* 0x000fe200078e0200 */
[----:B------:R1:W-:Y:S01]  /*0a10*/  STL [R1], R216 ;  /* 0x000000d801007387 */ /* 0x0003e20000100800 */
[----:B------:R-:W-:Y:S01]  /*0a20*/  CS2R R122, SRZ ;  /* 0x00000000007a7805 */ /* 0x000fe2000001ff00 */
[----:B------:R-:W-:Y:S01]  /*0a30*/  CS2R R120, SRZ ;  /* 0x0000000000787805 */ /* 0x000fe2000001ff00 */
[----:B------:R-:W-:Y:S01]  /*0a40*/  CS2R R118, SRZ ;  /* 0x0000000000767805 */ /* 0x000fe2000001ff00 */
[----:B------:R-:W-:Y:S01]  /*0a50*/  IMNMX R229, R0, UR8, PT ;  /* 0x0000000800e57c17 */ /* 0x000fe2000b800200 */
        /* <DEDUP_REMOVED lines=27> */
[----:B-1----:R-:W-:Y:S02]  /*0c10*/  ISETP.NE.U32.AND P0, PT, RZ, c[0x0][0x340], PT ;  /* 0x0000d000ff007a0c */ /* 0x002fe40003f05070 */
[----:B------:R-:W-:Y:S01]  /*0c20*/  SHF.R.S32.HI R209, RZ, 0x1f, R210 ;  /* 0x0000001fffd17819 */ /* 0x000fe200000114d2 */
[----:B------:R-:W-:Y:S01]  /*0c30*/  USHF.R.S32.HI UR8, URZ, 0x1f, UR11 ;  /* 0x0000001f3f087899 */ /* 0x000fe2000801140b */
[----:B------:R-:W-:Y:S01]  /*0c40*/  ISETP.NE.AND.EX P2, PT, RZ, c[0x0][0x344], PT, P0 ;  /* 0x0000d100ff007a0c */ /* 0x000fe20003f45300 */
[----:B------:R-:W-:-:S12]  /*0c50*/  ULDC.64 UR4, c[0x0][0x1b8] ;  /* 0x00006e0000047ab9 */ /* 0x000fd80000000a00 */
[----:B------:R-:W-:-:S04]  /*0c60*/  @P2 IMAD.MOV.U32 R2, RZ, RZ, 0x4 ;  /* 0x00000004ff022424 */ /* 0x000fc800078e00ff */
[----:B------:R-:W-:-:S05]  /*0c70*/  @P2 IMAD.WIDE R2, R19, R2, c[0x0][0x340] ;  /* 0x0000d00013022625 */ /* 0x000fca00078e0202 */
[----:B------:R1:W2:Y:S01]  /*0c80*/  @P2 LDG.E R13, [R2.64] ;  /* 0x0000000c020d2981 */ /* 0x0002a2000c1e1900 */
[----:B------:R-:W-:Y:S01]  /*0c90*/  PLOP3.LUT P1, PT, PT, PT, UP2, 0x80, 0x0 ;  /* 0x000000000000781c */ /* 0x000fe20003f2f028 */
[----:B------:R-:W-:Y:S01]  /*0ca0*/  UIMAD UR9, UR8, UR4, URZ ;  /* 0x00000004080972a4 */ /* 0x000fe2000f8e023f */
[----:B------:R-:W-:Y:S01]  /*0cb0*/  PLOP3.LUT P0, PT, PT, PT, UP2, 0x80, 0x0 ;  /* 0x000000000000781c */ /* 0x000fe20003f0f028 */
[----:B------:R-:W-:Y:S01]  /*0cc0*/  UIMAD.WIDE.U32 UR14, UR11, UR4, URZ ;  /* 0x000000040b0e72a5 */ /* 0x000fe2000f8e003f */
[----:B------:R-:W-:Y:S01]  /*0cd0*/  SHF.R.S32.HI R14, RZ, 0x1f, R19 ;  /* 0x0000001fff0e7819 */ /* 0x000fe20000011413 */
[----:B------:R-:W-:Y:S01]  /*0ce0*/  UIMAD UR4, UR11, UR5, UR9 ;  /* 0x000000050b0472a4 */ /* 0x000fe2000f8e0209 */
[----:B------:R-:W-:Y:S01]  /*0cf0*/  LEA.HI R20, R209, R210, RZ, 0x4 ;  /* 0x000000d2d1147211 */ /* 0x000fe200078f20ff */
[----:B------:R-:W-:Y:S01]  /*0d00*/  IMAD.MOV.U32 R23, RZ, RZ, 0x20 ;  /* 0x00000020ff177424 */ /* 0x000fe200078e00ff */
[----:B------:R-:W-:Y:S01]  /*0d10*/  BSSY B0, `(.L_x_447) ;  /* 0x0000067000007945 */ /* 0x000fe20003800000 */
[----:B------:R-:W-:Y:S01]  /*0d20*/  UIADD3 UR4, UR15, UR4, URZ ;  /* 0x000000040f047290 */ /* 0x000fe2000fffe03f */
[----:B------:R-:W-:-:S04]  /*0d30*/  IMAD R10, R14, c[0x0][0x1c0], RZ ;  /* 0x000070000e0a7a24 */ /* 0x000fc800078e02ff */
[----:B------:R-:W-:Y:S01]  /*0d40*/  IMAD R10, R19, c[0x0][0x1c4], R10 ;  /* 0x00007100130a7a24 */ /* 0x000fe200078e020a */
[----:B-1----:R-:W-:Y:S01]  /*0d50*/  LEA.HI R2, R209, R210, RZ, 0x3 ;  /* 0x000000d2d1027211 */ /* 0x002fe200078f18ff */
[----:B------:R-:W-:Y:S02]  /*0d60*/  IMAD.U32 R3, RZ, RZ, UR15 ;  /* 0x0000000fff037e24 */ /* 0x000fe4000f8e00ff */
[----:B------:R-:W-:Y:S01]  /*0d70*/  IMAD.U32 R3, RZ, RZ, UR4 ;  /* 0x00000004ff037e24 */ /* 0x000fe2000f8e00ff */
[----:B------:R-:W-:Y:S01]  /*0d80*/  LOP3.LUT R0, R2, 0xfffffff8, RZ, 0xc0, !PT ;  /* 0xfffffff802007812 */ /* 0x000fe200078ec0ff */
[----:B------:R-:W-:Y:S01]  /*0d90*/  ULDC.64 UR4, c[0x0][0x1e8] ;  /* 0x00007a0000047ab9 */ /* 0x000fe20000000a00 */
[----:B------:R-:W-:Y:S01]  /*0da0*/  SHF.R.S32.HI R18, RZ, 0x3, R2 ;  /* 0x00000003ff127819 */ /* 0x000fe20000011402 */
[----:B------:R-:W-:Y:S01]  /*0db0*/  UIMAD UR4, UR8, UR4, URZ ;  /* 0x00000004080472a4 */ /* 0x000fe2000f8e023f */
[----:B------:R-:W-:Y:S01]  /*0dc0*/  MOV R2, UR14 ;  /* 0x0000000e00027c02 */ /* 0x000fe20008000f00 */
[----:B------:R-:W-:Y:S01]  /*0dd0*/  IMAD.IADD R25, R210, 0x1, -R0 ;  /* 0x00000001d2197824 */ /* 0x000fe200078e0a00 */
[----:B------:R-:W-:Y:S01]  /*0de0*/  SHF.R.S32.HI R4, RZ, 0x1f, R18 ;  /* 0x0000001fff047819 */ /* 0x000fe20000011412 */
[----:B------:R-:W-:-:S02]  /*0df0*/  UIMAD UR9, UR11, UR5, UR4 ;  /* 0x000000050b0972a4 */ /* 0x000fc4000f8e0204 */
[C---:B------:R-:W-:Y:S01]  /*0e00*/  IMAD R0, R25.reuse, 0x10, R18 ;  /* 0x0000001019007824 */ /* 0x040fe200078e0212 */
[----:B------:R-:W-:Y:S01]  /*0e10*/  ULDC.64 UR4, c[0x0][0x210] ;  /* 0x0000840000047ab9 */ /* 0x000fe20000000a00 */
[----:B------:R-:W-:Y:S01]  /*0e20*/  IMAD.SHL.U32 R16, R25, 0x8, RZ ;  /* 0x0000000819107824 */ /* 0x000fe200078e00ff */
[----:B------:R-:W-:Y:S01]  /*0e30*/  UIMAD UR4, UR8, UR4, URZ ;  /* 0x00000004080472a4 */ /* 0x000fe2000f8e023f */
[----:B------:R-:W-:Y:S01]  /*0e40*/  IMAD.WIDE.U32 R2, R19, c[0x0][0x1c0], R2 ;  /* 0x0000700013027a25 */ /* 0x000fe200078e0002 */
[----:B------:R-:W-:Y:S02]  /*0e50*/  IADD3 R9, R0, UR7, RZ ;  /* 0x0000000700097c10 */ /* 0x000fe4000fffe0ff */
[----:B------:R-:W-:Y:S01]  /*0e60*/  SHF.R.S32.HI R17, RZ, 0x1f, R16 ;  /* 0x0000001fff117819 */ /* 0x000fe20000011410 */
[----:B------:R-:W-:Y:S01]  /*0e70*/  IMAD.IADD R3, R3, 0x1, R10 ;  /* 0x0000000103037824 */ /* 0x000fe200078e020a */
[----:B------:R-:W-:Y:S01]  /*0e80*/  MOV R8, R9 ;  /* 0x0000000900087202 */ /* 0x000fe20000000f00 */
[----:B------:R-:W-:Y:S01]  /*0e90*/  @P1 IMAD.HI.U32 R0, R9, c[0x0][0x2c8], RZ ;  /* 0x0000b20009001a27 */ /* 0x000fe200078e00ff */
[----:B------:R-:W-:Y:S01]  /*0ea0*/  UIMAD UR4, UR11, UR5, UR4 ;  /* 0x000000050b0472a4 */ /* 0x000fe2000f8e0204 */
[----:B------:R-:W-:-:S02]  /*0eb0*/  ISETP.GE.AND P3, PT, R16, c[0x0][0x198], PT ;  /* 0x0000660010007a0c */ /* 0x000fc40003f66270 */
[----:B------:R-:W-:Y:S01]  /*0ec0*/  IMAD.WIDE.U32 R6, R18, c[0x0][0x1e0], R16 ;  /* 0x0000780012067a25 */ /* 0x000fe200078e0010 */
[----:B------:R-:W-:Y:S01]  /*0ed0*/  @P0 SHF.R.U32.HI R8, RZ, c[0x0][0x2cc], R0 ;  /* 0x0000b300ff080a19 */ /* 0x000fe20000011600 */
[----:B------:R-:W-:Y:S02]  /*0ee0*/  ULDC UR5, c[0x0][0x2c4] ;  /* 0x0000b10000057ab9 */ /* 0x000fe40000000800 */
[----:B------:R-:W-:Y:S01]  /*0ef0*/  IMAD R0, R4, c[0x0][0x1e0], RZ ;  /* 0x0000780004007a24 */ /* 0x000fe200078e02ff */
[----:B------:R-:W-:Y:S01]  /*0f00*/  IADD3 R11, -R8, RZ, RZ ;  /* 0x000000ff080b7210 */ /* 0x000fe20007ffe1ff */
[----:B------:R-:W-:Y:S02]  /*0f10*/  IMAD R4, R4, c[0x0][0x208], RZ ;  /* 0x0000820004047a24 */ /* 0x000fe400078e02ff */
[C---:B------:R-:W-:Y:S02]  /*0f20*/  IMAD R12, R18.reuse, c[0x0][0x1e4], R0 ;  /* 0x00007900120c7a24 */ /* 0x040fe400078e0200 */
[----:B------:R-:W-:-:S02]  /*0f30*/  IMAD R0, R18, c[0x0][0x20c], R4 ;  /* 0x0000830012007a24 */ /* 0x000fc400078e0204 */
[----:B------:R-:W-:-:S04]  /*0f40*/  IMAD.WIDE.U32 R4, R18, c[0x0][0x208], R16 ;  /* 0x0000820012047a25 */ /* 0x000fc800078e0010 */
[----:B------:R-:W-:Y:S01]  /*0f50*/  IMAD.IADD R5, R5, 0x1, R0 ;  /* 0x0000000105057824 */ /* 0x000fe200078e0200 */
[----:B------:R-:W-:Y:S01]  /*0f60*/  SHF.R.S32.HI R0, RZ, 0x1f, R8 ;  /* 0x0000001fff007819 */ /* 0x000fe20000011408 */
[----:B------:R-:W-:Y:S01]  /*0f70*/  IMAD R11, R11, c[0x0][0x2c4], R9 ;  /* 0x0000b1000b0b7a24 */ /* 0x000fe200078e0209 */
[----:B------:R-:W-:Y:S01]  /*0f80*/  MOV R9, UR11 ;  /* 0x0000000b00097c02 */ /* 0x000fe20008000f00 */
[----:B------:R-:W-:Y:S02]  /*0f90*/  IMAD.IADD R7, R7, 0x1, R12 ;  /* 0x0000000107077824 */ /* 0x000fe400078e020c */
[----:B------:R-:W-:Y:S02]  /*0fa0*/  IMAD R0, R0, c[0x0][0x1b0], RZ ;  /* 0x00006c0000007a24 */ /* 0x000fe400078e02ff */
[----:B------:R-:W-:-:S04]  /*0fb0*/  IMAD.WIDE.U32 R2, R8, c[0x0][0x1b0], R2 ;  /* 0x00006c0008027a25 */ /* 0x000fc800078e0002 */
[----:B------:R-:W-:-:S04]  /*0fc0*/  IMAD.WIDE.U32 R6, R9, c[0x0][0x1e8], R6 ;  /* 0x00007a0009067a25 */ /* 0x000fc800078e0006 */
[----:B------:R-:W-:Y:S01]  /*0fd0*/  IMAD R8, R8, c[0x0][0x1b4], R0 ;  /* 0x00006d0008087a24 */ /* 0x000fe200078e0200 */
[----:B------:R-:W-:Y:S01]  /*0fe0*/  LOP3.LUT R0, R20, 0xfffffff0, RZ, 0xc0, !PT ;  /* 0xfffffff014007812 */ /* 0x000fe200078ec0ff */
[----:B------:R-:W-:Y:S01]  /*0ff0*/  IMAD.SHL.U32 R9, R18, 0x40, RZ ;  /* 0x0000004012097824 */ /* 0x000fe200078e00ff */
[----:B------:R-:W-:Y:S01]  /*1000*/  IADD3 R7, R7, UR9, RZ ;  /* 0x0000000907077c10 */ /* 0x000fe2000fffe0ff */
[----:B------:R-:W-:Y:S01]  /*1010*/  IMAD.IADD R3, R3, 0x1, R8 ;  /* 0x0000000103037824 */ /* 0x000fe200078e0208 */
[----:B------:R-:W-:Y:S01]  /*1020*/  IADD3 R0, -R0, R210, RZ ;  /* 0x000000d200007210 */ /* 0x000fe20007ffe1ff */
[----:B------:R-:W-:Y:S01]  /*1030*/  IMAD.U32 R10, RZ, RZ, UR11 ;  /* 0x0000000bff0a7e24 */ /* 0x000fe2000f8e00ff */
[----:B------:R-:W-:Y:S01]  /*1040*/  LOP3.LUT R8, R9, 0x1c0, RZ, 0xc0, !PT ;  /* 0x000001c009087812 */ /* 0x000fe200078ec0ff */
[----:B------:R-:W-:Y:S01]  /*1050*/  IMAD.WIDE.U32 R2, R11, c[0x0][0x1a8], R2 ;  /* 0x00006a000b027a25 */ /* 0x000fe200078e0002 */
[----:B------:R-:W-:Y:S02]  /*1060*/  SHF.R.S32.HI R9, RZ, 0x1f, R11 ;  /* 0x0000001fff097819 */ /* 0x000fe4000001140b */
[----:B------:R-:W-:Y:S01]  /*1070*/  LOP3.LUT R12, R8, 0x38, R16, 0xf8, !PT ;  /* 0x00000038080c7812 */ /* 0x000fe200078ef810 */
[----:B------:R-:W-:Y:S01]  /*1080*/  IMAD.WIDE.U32 R4, R10, c[0x0][0x210], R4 ;  /* 0x000084000a047a25 */ /* 0x000fe200078e0004 */
[----:B------:R-:W-:-:S03]  /*1090*/  SHF.R.S32.HI R10, RZ, 0x1f, R0 ;  /* 0x0000001fff0a7819 */ /* 0x000fc60000011400 */
[----:B------:R-:W-:Y:S01]  /*10a0*/  IMAD R9, R9, c[0x0][0x1a8], RZ ;  /* 0x00006a0009097a24 */ /* 0x000fe200078e02ff */
[----:B------:R-:W-:Y:S02]  /*10b0*/  LEA.HI R22, R10, R0, RZ, 0x3 ;  /* 0x000000000a167211 */ /* 0x000fe400078f18ff */
[----:B------:R-:W-:Y:S01]  /*10c0*/  SHF.R.U32.HI R10, RZ, 0x3, R8 ;  /* 0x00000003ff0a7819 */ /* 0x000fe20000011608 */
[----:B------:R-:W-:Y:S01]  /*10d0*/  IMAD R9, R11, c[0x0][0x1ac], R9 ;  /* 0x00006b000b097a24 */ /* 0x000fe200078e0209 */
[----:B------:R-:W-:Y:S02]  /*10e0*/  LOP3.LUT R8, R22, 0xfffffff8, RZ, 0xc0, !PT ;  /* 0xfffffff816087812 */ /* 0x000fe400078ec0ff */
[----:B------:R-:W-:Y:S02]  /*10f0*/  LOP3.LUT R15, R12, R10, RZ, 0x3c, !PT ;  /* 0x0000000a0c0f7212 */ /* 0x000fe400078e3cff */
[----:B------:R-:W-:Y:S01]  /*1100*/  IADD3 R10, R3, R9, RZ ;  /* 0x00000009030a7210 */ /* 0x000fe20007ffe0ff */
[----:B------:R-:W-:Y:S01]  /*1110*/  IMAD.IADD R21, R0, 0x1, -R8 ;  /* 0x0000000100157824 */ /* 0x000fe200078e0a08 */
[----:B------:R-:W-:-:S02]  /*1120*/  LEA R11, P0, R2, c[0x0][0x160], 0x1 ;  /* 0x00005800020b7a11 */ /* 0x000fc400078008ff */
[----:B------:R-:W-:Y:S01]  /*1130*/  IADD3 R5, R5, UR4, RZ ;  /* 0x0000000405057c10 */ /* 0x000fe2000fffe0ff */
[----:B------:R-:W-:Y:S01]  /*1140*/  ULDC UR4, c[0x0][0x168] ;  /* 0x00005a0000047ab9 */ /* 0x000fe20000000800 */
[----:B------:R-:W-:Y:S01]  /*1150*/  LEA.HI.X R10, R2, c[0x0][0x164], R10, 0x1, P0 ;  /* 0x00005900020a7a11 */ /* 0x000fe200000f0c0a */
[----:B------:R-:W-:Y:S01]  /*1160*/  UIMAD UR4, UR5, UR4, URZ ;  /* 0x00000004050472a4 */ /* 0x000fe2000f8e023f */
[----:B------:R-:W-:Y:S02]  /*1170*/  IADD3 R9, R18, UR7, RZ ;  /* 0x0000000712097c10 */ /* 0x000fe4000fffe0ff */
[----:B------:R-:W-:-:S03]  /*1180*/  LEA.HI R12, R209, R210, RZ, 0x6 ;  /* 0x000000d2d10c7211 */ /* 0x000fc600078f30ff */
[----:B------:R-:W-:Y:S02]  /*1190*/  ISETP.GE.AND P0, PT, R9, UR4, PT ;  /* 0x0000000409007c0c */ /* 0x000fe4000bf06270 */
[----:B------:R-:W-:Y:S02]  /*11a0*/  SHF.L.U32 R12, R12, 0x3, RZ ;  /* 0x000000030c0c7819 */ /* 0x000fe400000006ff */
[--C-:B--2---:R-:W-:Y:S01]  /*11b0*/  @P2 SHF.R.S32.HI R3, RZ, 0x1f, R13.reuse ;  /* 0x0000001fff032819 */ /* 0x104fe2000001140d */
[----:B------:R-:W-:Y:S01]  /*11c0*/  @P2 IMAD.MOV.U32 R2, RZ, RZ, R13 ;  /* 0x000000ffff022224 */ /* 0x000fe200078e000d */
[----:B------:R-:W-:Y:S01]  /*11d0*/  @!P2 MOV R3, R14 ;  /* 0x0000000e0003a202 */ /* 0x000fe20000000f00 */
[----:B------:R-:W-:Y:S01]  /*11e0*/  @!P2 IMAD.MOV.U32 R2, RZ, RZ, R19 ;  /* 0x000000ffff02a224 */ /* 0x000fe200078e0013 */
[----:B------:R-:W-:Y:S01]  /*11f0*/  R2P PR, R21, 0x6 ;  /* 0x0000000615007804 */ /* 0x000fe20000000000 */
[----:B------:R-:W-:Y:S01]  /*1200*/  IMAD.MOV.U32 R19, RZ, RZ, 0x10 ;  /* 0x00000010ff137424 */ /* 0x000fe200078e00ff */
[----:B------:R1:W2:Y:S01]  /*1210*/  SHFL.IDX PT, R13, R11, RZ, 0x181f ;  /* 0x00181fff0b0d7589 */ /* 0x0002a200000e0000 */
[----:B------:R-:W-:-:S02]  /*1220*/  IMAD R0, R3, c[0x0][0x218], RZ ;  /* 0x0000860003007a24 */ /* 0x000fc400078e02ff */
[----:B------:R-:W-:Y:S01]  /*1230*/  IMAD R8, R3, c[0x0][0x1f0], RZ ;  /* 0x00007c0003087a24 */ /* 0x000fe200078e02ff */
[----:B------:R1:W3:Y:S01]  /*1240*/  SHFL.IDX PT, R14, R10, RZ, 0x181f ;  /* 0x00181fff0a0e7589 */ /* 0x0002e200000e0000 */
[C---:B------:R-:W-:Y:S02]  /*1250*/  IMAD R0, R2.reuse, c[0x0][0x21c], R0 ;  /* 0x0000870002007a24 */ /* 0x040fe400078e0200 */
[C---:B------:R-:W-:Y:S01]  /*1260*/  IMAD.WIDE.U32 R74, R2.reuse, c[0x0][0x218], R4 ;  /* 0x00008600024a7a25 */ /* 0x040fe200078e0004 */
[----:B------:R-:W-:Y:S02]  /*1270*/  LOP3.LUT R5, R15, 0xfffffe00, R12, 0xf8, !PT ;  /* 0xfffffe000f057812 */ /* 0x000fe400078ef80c */
[----:B------:R-:W-:Y:S01]  /*1280*/  SEL R4, R23, 0xffffffe0, !P2 ;  /* 0xffffffe017047807 */ /* 0x000fe20005000000 */
[C---:B------:R-:W-:Y:S01]  /*1290*/  IMAD R8, R2.reuse, c[0x0][0x1f4], R8 ;  /* 0x00007d0002087a24 */ /* 0x040fe200078e0208 */
[----:B------:R-:W-:Y:S01]  /*12a0*/  IADD3 R29, R75, R0, RZ ;  /* 0x000000004b1d7210 */ /* 0x000fe20007ffe0ff */
[----:B------:R-:W-:Y:S01]  /*12b0*/  IMAD.WIDE.U32 R30, R2, c[0x0][0x1f0], R6 ;  /* 0x00007c00021e7a25 */ /* 0x000fe200078e0006 */
[----:B------:R-:W-:-:S03]  /*12c0*/  SEL R2, R19, 0xfffffff0, !P1 ;  /* 0xfffffff013027807 */ /* 0x000fc60004800000 */
[----:B------:R-:W-:Y:S01]  /*12d0*/  IMAD.IADD R27, R31, 0x1, R8 ;  /* 0x000000011f1b7824 */ /* 0x000fe200078e0208 */
[----:B------:R1:W-:Y:S04]  /*12e0*/  STL.64 [R1+0x38], R30 ;  /* 0x0000381e01007387 */ /* 0x0003e80000100a00 */
[----:B------:R1:W-:Y:S04]  /*12f0*/  STL.64 [R1+0x48], R74 ;  /* 0x0000484a01007387 */ /* 0x0003e80000100a00 */
[----:B------:R1:W-:Y:S04]  /*1300*/  STL [R1+0x44], R29 ;  /* 0x0000441d01007387 */ /* 0x0003e80000100800 */
[----:B------:R1:W-:Y:S01]  /*1310*/  STL [R1+0x2c], R27 ;  /* 0x00002c1b01007387 */ /* 0x0003e20000100800 */
[----:B------:R-:W-:Y:S05]  /*1320*/  @P0 BRA `(.L_x_448) ;  /* 0x0000005000000947 */ /* 0x000fea0003800000 */
[----:B--23--:R-:W-:Y:S01]  /*1330*/  LEA R6, P0, R16, R13, 0x1 ;  /* 0x0000000d10067211 */ /* 0x00cfe200078008ff */
[----:B------:R-:W-:-:S03]  /*1340*/  IMAD.SHL.U32 R0, R5, 0x2, RZ ;  /* 0x0000000205007824 */ /* 0x000fc600078e00ff */
[----:B------:R-:W-:-:S05]  /*1350*/  LEA.HI.X R7, R16, R14, R17, 0x1, P0 ;  /* 0x0000000e10077211 */ /* 0x000fca00000f0c11 */
[----:B------:R-:W-:Y:S01]  /*1360*/  @!PT LDS RZ, [RZ] ;  /* 0x00000000fffff984 */ /* 0x000fe20000000800 */
[----:B------:R2:W-:Y:S04]  /*1370*/  LDGSTS.E.BYPASS.LTC128B.128 [R0+0x6100], [R6.64], !P3 ;  /* 0x0610000006007fae */ /* 0x0005e8000d901d4c */
.L_x_448:
[----:B--23--:R-:W-:Y:S05]  /*1380*/  BSYNC B0 ;  /* 0x0000000000007941 */ /* 0x00cfea0003800000 */
.L_x_447:
[----:B------:R-:W-:Y:S01]  /*1390*/  IADD3 R0, R9, 0x10, RZ ;  /* 0x0000001009007810 */ /* 0x000fe20007ffe0ff */
[----:B------:R2:W3:Y:S01]  /*13a0*/  SHFL.IDX PT, R3, R10, 0x1, 0x181f ;  /* 0x00381f000a037f89 */ /* 0x0004e200000e0000 */
[----:B------:R-:W-:Y:S02]  /*13b0*/  BSSY B0, `(.L_x_449) ;  /* 0x0000009000007945 */ /* 0x000fe40003800000 */
[----:B------:R-:W-:Y:S01]  /*13c0*/  ISETP.GE.AND P0, PT, R0, UR4, PT ;  /* 0x0000000400007c0c */ /* 0x000fe2000bf06270 */
[----:B------:R2:W4:-:S12]  /*13d0*/  SHFL.IDX PT, R6, R11, 0x1, 0x181f ;  /* 0x00381f000b067f89 */ /* 0x00051800000e0000 */
[----:B------:R-:W-:Y:S05]  /*13e0*/  @P0 BRA `(.L_x_450) ;  /* 0x0000005000000947 */ /* 0x000fea0003800000 */
[----:B----4-:R-:W-:Y:S01]  /*13f0*/  LEA R6, P0, R16, R6, 0x1 ;  /* 0x0000000610067211 */ /* 0x010fe200078008ff */
[----:B------:R-:W-:-:S03]  /*1400*/  IMAD.SHL.U32 R0, R5, 0x2, RZ ;  /* 0x0000000205007824 */ /* 0x000fc600078e00ff */
[----:B---3--:R-:W-:-:S05]  /*1410*/  LEA.HI.X R7, R16, R3, R17, 0x1, P0 ;  /* 0x0000000310077211 */ /* 0x008fca00000f0c11 */
[----:B------:R-:W-:Y:S01]  /*1420*/  @!PT LDS RZ, [RZ] ;  /* 0x00000000fffff984 */ /* 0x000fe20000000800 */
[----:B------:R3:W-:Y:S04]  /*1430*/  LDGSTS.E.BYPASS.LTC128B.128 [R0+0x6900], [R6.64], !P3 ;  /* 0x0690000006007fae */ /* 0x0007e8000d901d4c */
.L_x_450:
[----:B------:R-:W-:Y:S05]  /*1440*/  BSYNC B0 ;  /* 0x0000000000007941 */ /* 0x000fea0003800000 */
.L_x_449:
[----:B---3--:R-:W-:Y:S01]  /*1450*/  IADD3 R0, R9, 0x20, RZ ;  /* 0x0000002009007810 */ /* 0x008fe20007ffe0ff */
[----:B------:R3:W1:Y:S01]  /*1460*/  SHFL.IDX PT, R3, R10, 0x2, 0x181f ;  /* 0x00581f000a037f89 */ /* 0x00066200000e0000 */
[----:B------:R-:W-:Y:S02]  /*1470*/  BSSY B0, `(.L_x_451) ;  /* 0x0000009000007945 */ /* 0x000fe40003800000 */
[----:B------:R-:W-:Y:S01]  /*1480*/  ISETP.GE.AND P0, PT, R0, UR4, PT ;  /* 0x0000000400007c0c */ /* 0x000fe2000bf06270 */
[----:B----4-:R3:W4:-:S12]  /*1490*/  SHFL.IDX PT, R6, R11, 0x2, 0x181f ;  /* 0x00581f000b067f89 */ /* 0x01071800000e0000 */
[----:B------:R-:W-:Y:S05]  /*14a0*/  @P0 BRA `(.L_x_452) ;  /* 0x0000005000000947 */ /* 0x000fea0003800000 */
[----:B----4-:R-:W-:Y:S01]  /*14b0*/  LEA R6, P0, R16, R6, 0x1 ;  /* 0x0000000610067211 */ /* 0x010fe200078008ff */
[----:B------:R-:W-:-:S03]  /*14c0*/  IMAD.SHL.U32 R0, R5, 0x2, RZ ;  /* 0x0000000205007824 */ /* 0x000fc600078e00ff */
[----:B-1----:R-:W-:-:S05]  /*14d0*/  LEA.HI.X R7, R16, R3, R17, 0x1, P0 ;  /* 0x0000000310077211 */ /* 0x002fca00000f0c11 */
[----:B------:R-:W-:Y:S01]  /*14e0*/  @!PT LDS RZ, [RZ] ;  /* 0x00000000fffff984 */ /* 0x000fe20000000800 */
[----:B------:R1:W-:Y:S04]  /*14f0*/  LDGSTS.E.BYPASS.LTC128B.128 [R0+0x7100], [R6.64], !P3 ;  /* 0x0710000006007fae */ /* 0x0003e8000d901d4c */
.L_x_452:
[----:B------:R-:W-:Y:S05]  /*1500*/  BSYNC B0 ;  /* 0x0000000000007941 */ /* 0x000fea0003800000 */
.L_x_451:
[----:B-1----:R-:W-:Y:S01]  /*1510*/  IADD3 R0, R9, 0x30, RZ ;  /* 0x0000003009007810 */ /* 0x002fe20007ffe0ff */
[----:B------:R1:W2:Y:S01]  /*1520*/  SHFL.IDX PT, R3, R10, 0x3, 0x181f ;  /* 0x00781f000a037f89 */ /* 0x0002a200000e0000 */
[----:B------:R-:W-:Y:S02]  /*1530*/  BSSY B0, `(.L_x_453) ;  /* 0x0000009000007945 */ /* 0x000fe40003800000 */
[----:B------:R-:W-:Y:S01]  /*1540*/  ISETP.GE.AND P0, PT, R0, UR4, PT ;  /* 0x0000000400007c0c */ /* 0x000fe2000bf06270 */
[----:B----4-:R1:W4:-:S12]  /*1550*/  SHFL.IDX PT, R6, R11, 0x3, 0x181f ;  /* 0x00781f000b067f89 */ /* 0x01031800000e0000 */
[----:B------:R-:W-:Y:S05]  /*1560*/  @P0 BRA `(.L_x_454) ;  /* 0x0000005000000947 */ /* 0x000fea0003800000 */
[----:B----4-:R-:W-:Y:S01]  /*1570*/  LEA R6, P0, R16, R6, 0x1 ;  /* 0x0000000610067211 */ /* 0x010fe200078008ff */
[----:B------:R-:W-:-:S03]  /*1580*/  IMAD.SHL.U32 R0, R5, 0x2, RZ ;  /* 0x0000000205007824 */ /* 0x000fc600078e00ff */
[----:B--2---:R-:W-:-:S05]  /*1590*/  LEA.HI.X R7, R16, R3, R17, 0x1, P0 ;  /* 0x0000000310077211 */ /* 0x004fca00000f0c11 */
[----:B------:R-:W-:Y:S01]  /*15a0*/  @!PT LDS RZ, [RZ] ;  /* 0x00000000fffff984 */ /* 0x000fe20000000800 */
[----:B------:R2:W-:Y:S04]  /*15b0*/  LDGSTS.E.BYPASS.LTC128B.128 [R0+0x7900], [R6.64], !P3 ;  /* 0x0790000006007fae */ /* 0x0005e8000d901d4c */
.L_x_454:
[----:B------:R-:W-:Y:S05]  /*15c0*/  BSYNC B0 ;  /* 0x0000000000007941 */ /* 0x000fea0003800000 */
.L_x_453:
[----:B--2---:R-:W-:Y:S01]  /*15d0*/  IADD3 R0, R9, 0x40, RZ ;  /* 0x0000004009007810 */ /* 0x004fe20007ffe0ff */
        /* <DEDUP_REMOVED lines=10> */
.L_x_456:
[----:B------:R-:W-:Y:S05]  /*1680*/  BSYNC B0 ;  /* 0x0000000000007941 */ /* 0x000fea0003800000 */
.L_x_455:
        /* <DEDUP_REMOVED lines=11> */
.L_x_458:
[----:B------:R-:W-:Y:S05]  /*1740*/  BSYNC B0 ;  /* 0x0000000000007941 */ /* 0x000fea0003800000 */
.L_x_457:
        /* <DEDUP_REMOVED lines=11> */
.L_x_460:
[----:B------:R-:W-:Y:S05]  /*1800*/  BSYNC B0 ;  /* 0x0000000000007941 */ /* 0x000fea0003800000 */
.L_x_459:
[----:B-1--4-:R-:W1:Y:S01]  /*1810*/  SHFL.IDX PT, R6, R11, 0x7, 0x181f ;  /* 0x00f81f000b067f89 */ /* 0x012e6200000e0000 */
[----:B------:R-:W-:Y:S01]  /*1820*/  IADD3 R0, R9, 0x70, RZ ;  /* 0x0000007009007810 */ /* 0x000fe20007ffe0ff */
[----:B------:R-:W-:Y:S01]  /*1830*/  IMAD.SHL.U32 R231, R5, 0x2, RZ ;  /* 0x0000000205e77824 */ /* 0x000fe200078e00ff */
[C---:B------:R-:W-:Y:S01]  /*1840*/  IADD3 R205, R229.reuse, -0x1, RZ ;  /* 0xffffffffe5cd7810 */ /* 0x040fe20007ffe0ff */
[----:B------:R-:W4:Y:S01]  /*1850*/  SHFL.IDX PT, R3, R10, 0x7, 0x181f ;  /* 0x00f81f000a037f89 */ /* 0x000f2200000e0000 */
[----:B------:R-:W-:Y:S01]  /*1860*/  ISETP.GE.AND P0, PT, R0, UR4, PT ;  /* 0x0000000400007c0c */ /* 0x000fe2000bf06270 */
[----:B------:R-:W-:Y:S01]  /*1870*/  IMAD.MOV.U32 R0, RZ, RZ, 0x60 ;  /* 0x00000060ff007424 */ /* 0x000fe200078e00ff */
[----:B------:R-:W-:Y:S01]  /*1880*/  ISETP.GE.AND P6, PT, R16, c[0x0][0x1d4], PT ;  /* 0x0000750010007a0c */ /* 0x000fe20003fc6270 */
[----:B------:R-:W-:Y:S01]  /*1890*/  IMAD.MOV.U32 R232, RZ, RZ, R26 ;  /* 0x000000ffffe87224 */ /* 0x000fe200078e001a */
[----:B------:R-:W-:Y:S01]  /*18a0*/  SHF.R.S32.HI R26, RZ, 0x1f, R205 ;  /* 0x0000001fff1a7819 */ /* 0x000fe200000114cd */
[----:B------:R-:W-:Y:S01]  /*18b0*/  IMAD R24, R229, -0x60, R0 ;  /* 0xffffffa0e5187824 */ /* 0x000fe200078e0200 */
[----:B------:R-:W-:Y:S01]  /*18c0*/  LEA.HI R207, R209, R210, RZ, 0x5 ;  /* 0x000000d2d1cf7211 */ /* 0x000fe200078f28ff */
[C---:B------:R-:W-:Y:S01]  /*18d0*/  IMAD R8, R0.reuse, c[0x0][0x1e4], RZ ;  /* 0x0000790000087a24 */ /* 0x040fe200078e02ff */
[----:B------:R-:W-:Y:S01]  /*18e0*/  ULDC.64 UR4, c[0x0][0x208] ;  /* 0x0000820000047ab9 */ /* 0x000fe20000000a00 */
[----:B------:R-:W-:Y:S01]  /*18f0*/  IMAD.WIDE.U32 R214, R0, c[0x0][0x1e0], RZ ;  /* 0x0000780000d67a25 */ /* 0x000fe200078e00ff */
[----:B------:R-:W-:Y:S01]  /*1900*/  IADD3 R19, R24, c[0x0][0x1d0], -R18 ;  /* 0x0000740018137a10 */ /* 0x000fe20007ffe812 */
[----:B------:R-:W-:Y:S01]  /*1910*/  USHF.L.U32 UR9, UR4, 0x5, URZ ;  /* 0x0000000504097899 */ /* 0x000fe2000800063f */
[----:B------:R-:W-:Y:S01]  /*1920*/  SHF.R.S32.HI R206, RZ, 0x5, R207 ;  /* 0x00000005ffce7819 */ /* 0x000fe200000114cf */
[----:B------:R-:W-:Y:S01]  /*1930*/  IMAD.IADD R208, R215, 0x1, R8 ;  /* 0x00000001d7d07824 */ /* 0x000fe200078e0208 */
[----:B------:R-:W-:Y:S01]  /*1940*/  ISETP.GE.AND P4, PT, R19, 0x11, PT ;  /* 0x000000111300780c */ /* 0x000fe20003f86270 */
[----:B------:R-:W-:Y:S01]  /*1950*/  IMAD.MOV.U32 R233, RZ, RZ, R27 ;  /* 0x000000ffffe97224 */ /* 0x000fe200078e001b */
[----:B------:R-:W-:Y:S01]  /*1960*/  UMOV UR8, 0x5 ;  /* 0x0000000500087882 */ /* 0x000fe20000000000 */
[----:B------:R-:W-:Y:S01]  /*1970*/  IMAD R0, R208, R205, RZ ;  /* 0x000000cdd0007224 */ /* 0x000fe200078e02ff */
[----:B------:R-:W-:Y:S01]  /*1980*/  USHF.L.U64.HI UR8, UR4, UR8, UR5 ;  /* 0x0000000804087299 */ /* 0x000fe20008010205 */
[----:B-1----:R-:W-:Y:S01]  /*1990*/  @!P0 LEA R6, P1, R16, R6, 0x1 ;  /* 0x0000000610068211 */ /* 0x002fe200078208ff */
[----:B------:R-:W-:-:S02]  /*19a0*/  IMAD.MOV.U32 R211, RZ, RZ, c[0x0][0x1e0] ;  /* 0x00007800ffd37624 */ /* 0x000fc400078e00ff */
[----:B------:R-:W-:Y:S01]  /*19b0*/  IMAD.MOV.U32 R232, RZ, RZ, R30 ;  /* 0x000000ffffe87224 */ /* 0x000fe200078e001e */
[----:B----4-:R-:W-:Y:S01]  /*19c0*/  @!P0 LEA.HI.X R7, R16, R3, R17, 0x1, P1 ;  /* 0x0000000310078211 */ /* 0x010fe200008f0c11 */
[----:B------:R-:W-:Y:S01]  /*19d0*/  IMAD R0, R26, R214, R0 ;  /* 0x000000d61a007224 */ /* 0x000fe200078e0200 */
[----:B------:R-:W-:Y:S01]  /*19e0*/  SHF.R.S32.HI R17, RZ, 0x4, R20 ;  /* 0x00000004ff117819 */ /* 0x000fe20000011414 */
[----:B------:R-:W-:Y:S01]  /*19f0*/  IMAD.WIDE.U32 R8, R211, 0x20, RZ ;  /* 0x00000020d3087825 */ /* 0x000fe200078e00ff */
[----:B------:R-:W-:Y:S02]  /*1a00*/  STL.64 [R1+0x28], R232 ;  /* 0x000028e801007387 */ /* 0x000fe40000100a00 */
[----:B------:R-:W-:Y:S01]  /*1a10*/  LEA.HI R20, R20, R17, RZ, 0x1 ;  /* 0x0000001114147211 */ /* 0x000fe200078f08ff */
[----:B------:R-:W-:Y:S01]  /*1a20*/  IMAD.MOV.U32 R213, RZ, RZ, c[0x0][0x1e4] ;  /* 0x00007900ffd57624 */ /* 0x000fe200078e00ff */
[----:B------:R-:W-:Y:S01]  /*1a30*/  @!PT LDS RZ, [RZ] ;  /* 0x00000000fffff984 */ /* 0x000fe20000000800 */
[----:B------:R1:W-:Y:S01]  /*1a40*/  @!P0 LDGSTS.E.BYPASS.LTC128B.128 [R231+0x9900], [R6.64], !P3 ;  /* 0x0990000006e78fae */ /* 0x0003e2000d901d4c */
[C---:B------:R-:W-:Y:S01]  /*1a50*/  ISETP.GE.AND P3, PT, R19.reuse, 0x21, PT ;  /* 0x000000211300780c */ /* 0x040fe20003f66270 */
[----:B------:R-:W-:Y:S01]  /*1a60*/  IMAD.MOV.U32 R72, RZ, RZ, R28 ;  /* 0x000000ffff487224 */ /* 0x000fe200078e001c */
[----:B------:R-:W-:Y:S01]  /*1a70*/  ISETP.GE.AND P0, PT, R19, 0x1, PT ;  /* 0x000000011300780c */ /* 0x000fe20003f06270 */
[----:B------:R-:W0:Y:S01]  /*1a80*/  LDGDEPBAR ;  /* 0x00000000000079af */ /* 0x000e220000000000 */
[----:B--23--:R-:W-:-:S02]  /*1a90*/  IMAD.SHL.U32 R11, R213, 0x20, RZ ;  /* 0x00000020d50b7824 */ /* 0x00cfc400078e00ff */
[----:B------:R-:W-:Y:S02]  /*1aa0*/  IMAD.MOV.U32 R73, RZ, RZ, R29 ;  /* 0x000000ffff497224 */ /* 0x000fe400078e001d */
[----:B------:R-:W-:-:S05]  /*1ab0*/  IMAD.MOV.U32 R72, RZ, RZ, R74 ;  /* 0x000000ffff487224 */ /* 0x000fca00078e004a */
[----:B------:R-:W-:Y:S01]  /*1ac0*/  STL.64 [R1+0x40], R72 ;  /* 0x0000404801007387 */ /* 0x000fe20000100a00 */
[----:B-1----:R-:W-:-:S04]  /*1ad0*/  IMAD.WIDE.U32 R6, R205, R214, R232 ;  /* 0x000000d6cd067225 */ /* 0x002fc800078e00e8 */
[----:B------:R-:W-:Y:S01]  /*1ae0*/  IMAD.IADD R7, R7, 0x1, R0 ;  /* 0x0000000107077824 */ /* 0x000fe200078e0200 */
[----:B------:R-:W-:Y:S01]  /*1af0*/  BAR.SYNC.DEFER_BLOCKING 0x0 ;  /* 0x0000000000007b1d */ /* 0x000fe20000010000 */
[C---:B------:R-:W-:Y:S02]  /*1b00*/  @P3 IADD3 R0, P1, R6.reuse, R8, RZ ;  /* 0x0000000806003210 */ /* 0x040fe40007f3e0ff */
[----:B------:R-:W-:Y:S02]  /*1b10*/  @P0 LEA R8, P5, R6, c[0x0][0x1c8], 0x1 ;  /* 0x0000720006080a11 */ /* 0x000fe400078a08ff */
[----:B------:R-:W-:-:S04]  /*1b20*/  @P4 LEA R3, P2, R211, R6, 0x4 ;  /* 0x00000006d3034211 */ /* 0x000fc800078420ff */
[----:B------:R-:W-:-:S07]  /*1b30*/  @P4 LEA.HI.X R10, R211, R7, R213, 0x4, P2 ;  /* 0x00000007d30a4211 */ /* 0x000fce00010f24d5 */
[----:B------:R-:W-:Y:S02]  /*1b40*/  P2R R5, PR, RZ, 0x20 ;  /* 0x00000020ff057803 */ /* 0x000fe40000000000 */
[----:B------:R-:W-:Y:S02]  /*1b50*/  @P4 LEA R12, P5, R3, c[0x0][0x1c8], 0x1 ;  /* 0x00007200030c4a11 */ /* 0x000fe400078a08ff */
[----:B------:R-:W-:Y:S02]  /*1b60*/  ISETP.NE.AND P2, PT, R5, RZ, PT ;  /* 0x000000ff0500720c */ /* 0x000fe40003f45270 */
[----:B------:R-:W-:Y:S02]  /*1b70*/  @P3 IADD3.X R5, R7, R9, R11, P1, !PT ;  /* 0x0000000907053210 */ /* 0x000fe40000ffe40b */
[----:B------:R-:W-:Y:S02]  /*1b80*/  ISETP.GE.AND P1, PT, R19, 0x41, PT ;  /* 0x000000411300780c */ /* 0x000fe40003f26270 */
[----:B------:R-:W-:-:S02]  /*1b90*/  @P0 LEA.HI.X R9, R6, c[0x0][0x1cc], R7, 0x1, P2 ;  /* 0x0000730006090a11 */ /* 0x000fc400010f0c07 */
[----:B------:R-:W-:Y:S02]  /*1ba0*/  ISETP.GE.AND P2, PT, R19, 0x31, PT ;  /* 0x000000311300780c */ /* 0x000fe40003f46270 */
[----:B------:R-:W-:Y:S01]  /*1bb0*/  @P4 LEA.HI.X R13, R3, c[0x0][0x1cc], R10, 0x1, P5 ;  /* 0x00007300030d4a11 */ /* 0x000fe200028f0c0a */
[----:B------:R-:W-:Y:S01]  /*1bc0*/  @!PT LDS RZ, [RZ] ;  /* 0x00000000fffff984 */ /* 0x000fe20000000800 */
[----:B------:R-:W-:Y:S01]  /*1bd0*/  @!PT LDS RZ, [RZ] ;  /* 0x00000000fffff984 */ /* 0x000fe20000000800 */
[----:B------:R-:W-:Y:S01]  /*1be0*/  @!PT LDS RZ, [RZ] ;  /* 0x00000000fffff984 */ /* 0x000fe20000000800 */
[----:B------:R1:W-:Y:S01]  /*1bf0*/  @P0 LDGSTS.E.BYPASS.LTC128B.128 [R231+0x3100], [R8.64], !P6 ;  /* 0x0310000008e70fae */ /* 0x0003e2000f101d4c */
[C---:B------:R-:W-:Y:S02]  /*1c00*/  @P3 LEA R14, P5, R0.reuse, c[0x0][0x1c8], 0x1 ;  /* 0x00007200000e3a11 */ /* 0x040fe400078a08ff */
[----:B------:R-:W-:Y:S01]  /*1c10*/  ISETP.GE.AND P0, PT, R19, 0x51, PT ;  /* 0x000000511300780c */ /* 0x000fe20003f06270 */
[----:B------:R2:W-:Y:S01]  /*1c20*/  @P4 LDGSTS.E.BYPASS.LTC128B.128 [R231+0x3900], [R12.64], !P6 ;  /* 0x039000000ce74fae */ /* 0x0005e2000f101d4c */
[----:B------:R-:W-:Y:S02]  /*1c30*/  @P3 LEA.HI.X R15, R0, c[0x0][0x1cc], R5, 0x1, P5 ;  /* 0x00007300000f3a11 */ /* 0x000fe400028f0c05 */
[----:B------:R-:W-:-:S03]  /*1c40*/  @P1 LEA R0, P5, R211, R6, 0x6 ;  /* 0x00000006d3001211 */ /* 0x000fc600078a30ff */
[----:B------:R-:W-:Y:S01]  /*1c50*/  @P2 IMAD R3, R213, 0x30, RZ ;  /* 0x00000030d5032824 */ /* 0x000fe200078e02ff */
[----:B------:R3:W-:Y:S01]  /*1c60*/  @P3 LDGSTS.E.BYPASS.LTC128B.128 [R231+0x4100], [R14.64], !P6 ;  /* 0x041000000ee73fae */ /* 0x0007e2000f101d4c */
[----:B------:R-:W-:-:S04]  /*1c70*/  @P2 IMAD.WIDE.U32 R10, R211, 0x30, R6 ;  /* 0x00000030d30a2825 */ /* 0x000fc800078e0006 */
[----:B------:R-:W-:Y:S02]  /*1c80*/  @P2 IMAD.IADD R3, R11, 0x1, R3 ;  /* 0x000000010b032824 */ /* 0x000fe400078e0203 */
[----:B------:R-:W-:Y:S02]  /*1c90*/  @P0 IMAD R11, R213, 0x50, RZ ;  /* 0x00000050d50b0824 */ /* 0x000fe400078e02ff */
[----:B------:R-:W-:Y:S01]  /*1ca0*/  P2R R5, PR, RZ, 0x20 ;  /* 0x00000020ff057803 */ /* 0x000fe20000000000 */
[----:B-1----:R-:W-:Y:S02]  /*1cb0*/  @P0 IMAD.MOV.U32 R8, RZ, RZ, R6 ;  /* 0x000000ffff080224 */ /* 0x002fe400078e0006 */
[----:B------:R-:W-:Y:S01]  /*1cc0*/  @P0 IMAD.MOV.U32 R9, RZ, RZ, R7 ;  /* 0x000000ffff090224 */ /* 0x000fe200078e0007 */
[----:B--2---:R-:W-:-:S03]  /*1cd0*/  @P2 LEA R12, P4, R10, c[0x0][0x1c8], 0x1 ;  /* 0x000072000a0c2a11 */ /* 0x004fc600078808ff */
[----:B------:R-:W-:Y:S01]  /*1ce0*/  @P0 IMAD.WIDE.U32 R8, R211, 0x50, R8 ;  /* 0x00000050d3080825 */ /* 0x000fe200078e0008 */
[----:B------:R-:W-:Y:S02]  /*1cf0*/  @P2 LEA.HI.X R13, R10, c[0x0][0x1cc], R3, 0x1, P4 ;  /* 0x000073000a0d2a11 */ /* 0x000fe400020f0c03 */
[----:B------:R-:W-:Y:S01]  /*1d00*/  ISETP.NE.AND P4, PT, R5, RZ, PT ;  /* 0x000000ff0500720c */ /* 0x000fe20003f85270 */
[----:B------:R-:W-:Y:S01]  /*1d10*/  @P0 IMAD.IADD R3, R9, 0x1, R11 ;  /* 0x0000000109030824 */ /* 0x000fe200078e020b */
[----:B------:R-:W-:Y:S01]  /*1d20*/  @P1 LEA R10, P5, R0, c[0x0][0x1c8], 0x1 ;  /* 0x00007200000a1a11 */ /* 0x000fe200078a08ff */
[----:B------:R3:W-:Y:S01]  /*1d30*/  @P2 LDGSTS.E.BYPASS.LTC128B.128 [R231+0x4900], [R12.64], !P6 ;  /* 0x049000000ce72fae */ /* 0x0007e2000f101d4c */
[----:B------:R-:W-:Y:S02]  /*1d40*/  @P1 LEA.HI.X R7, R211, R7, R213, 0x6, P4 ;  /* 0x00000007d3071211 */ /* 0x000fe400020f34d5 */
[----:B------:R-:W-:Y:S02]  /*1d50*/  @P0 LEA R6, P4, R8, c[0x0][0x1c8], 0x1 ;  /* 0x0000720008060a11 */ /* 0x000fe400078808ff */
[----:B------:R-:W-:Y:S01]  /*1d60*/  @P1 LEA.HI.X R11, R0, c[0x0][0x1cc], R7, 0x1, P5 ;  /* 0x00007300000b1a11 */ /* 0x000fe200028f0c07 */
[----:B------:R-:W-:Y:S01]  /*1d70*/  IMAD.SHL.U32 R0, R25, 0x40, RZ ;  /* 0x0000004019007824 */ /* 0x000fe200078e00ff */
[----:B------:R-:W-:Y:S01]  /*1d80*/  @P0 LEA.HI.X R7, R8, c[0x0][0x1cc], R3, 0x1, P4 ;  /* 0x0000730008070a11 */ /* 0x000fe200020f0c03 */
[----:B------:R-:W-:Y:S01]  /*1d90*/  IMAD.SHL.U32 R3, R21, 0x40, RZ ;  /* 0x0000004015037824 */ /* 0x000fe200078e00ff */
[----:B------:R-:W-:Y:S01]  /*1da0*/  LOP3.LUT R5, R20, 0xfffffffe, RZ, 0xc0, !PT ;  /* 0xfffffffe14057812 */ /* 0x000fe200078ec0ff */
[----:B------:R1:W-:Y:S01]  /*1db0*/  @P1 LDGSTS.E.BYPASS.LTC128B.128 [R231+0x5100], [R10.64], !P6 ;  /* 0x051000000ae71fae */ /* 0x0003e2000f101d4c */
[----:B------:R-:W-:-:S02]  /*1dc0*/  LOP3.LUT R0, R0, 0x1c0, RZ, 0xc0, !PT ;  /* 0x000001c000007812 */ /* 0x000fc400078ec0ff */
[----:B------:R-:W-:Y:S01]  /*1dd0*/  LOP3.LUT R3, R3, 0x1c0, RZ, 0xc0, !PT ;  /* 0x000001c003037812 */ /* 0x000fe200078ec0ff */
[----:B------:R2:W-:Y:S01]  /*1de0*/  @P0 LDGSTS.E.BYPASS.LTC128B.128 [R231+0x5900], [R6.64], !P6 ;  /* 0x0590000006e70fae */ /* 0x0005e2000f101d4c */
[----:B------:R-:W-:Y:S01]  /*1df0*/  IMAD.IADD R9, R17, 0x1, -R5 ;  /* 0x0000000111097824 */ /* 0x000fe200078e0a05 */
[----:B------:R-:W-:Y:S01]  /*1e00*/  LOP3.LUT P0, RZ, R25, 0x2, RZ, 0xc0, !PT ;  /* 0x0000000219ff7812 */ /* 0x000fe2000780c0ff */
[----:B------:R-:W-:Y:S01]  /*1e10*/  IMAD.SHL.U32 R5, R22, 0x40, RZ ;  /* 0x0000004016057824 */ /* 0x000fe200078e00ff */
[----:B------:R-:W0:Y:S01]  /*1e20*/  LDGDEPBAR ;  /* 0x00000000000079af */ /* 0x000e220000000000 */
[----:B------:R-:W-:-:S03]  /*1e30*/  ISETP.GE.AND P1, PT, R16, c[0x0][0x1d4], PT ;  /* 0x0000750010007a0c */ /* 0x000fc60003f26270 */
[----:B------:R-:W-:Y:S02]  /*1e40*/  LOP3.LUT R204, R5, 0xfffffe00, RZ, 0xc0, !PT ;  /* 0xfffffe0005cc7812 */ /* 0x000fe400078ec0ff */
[C---:B------:R-:W-:Y:S02]  /*1e50*/  ISETP.LT.OR P3, PT, R19.reuse, 0x1, P1 ;  /* 0x000000011300780c */ /* 0x040fe40000f61670 */
[C---:B------:R-:W-:Y:S02]  /*1e60*/  ISETP.LT.OR P5, PT, R19.reuse, 0x11, P1 ;  /* 0x000000111300780c */ /* 0x040fe40000fa1670 */
[----:B------:R-:W-:Y:S01]  /*1e70*/  ISETP.LT.OR P4, PT, R19, 0x21, P1 ;  /* 0x000000211300780c */ /* 0x000fe20000f81670 */
[----:B--2---:R-:W-:Y:S01]  /*1e80*/  IMAD.SHL.U32 R7, R18, 0x8, RZ ;  /* 0x0000000812077824 */ /* 0x004fe200078e00ff */
[----:B------:R-:W-:-:S04]  /*1e90*/  DEPBAR.LE SB0, 0x1 ;  /* 0x000080400000791a */ /* 0x000fc80000000000 */
[----:B------:R-:W-:-:S04]  /*1ea0*/  DEPBAR.LE SB0, 0x0 ;  /* 0x000080000000791a */ /* 0x000fc80000000000 */
[----:B------:R-:W-:Y:S01]  /*1eb0*/  IMAD.SHL.U32 R6, R9, 0x8, RZ ;  /* 0x0000000809067824 */ /* 0x000fe200078e00ff */
[----:B------:R-:W-:Y:S02]  /*1ec0*/  LOP3.LUT R7, R0, 0x8, R7, 0xf8, !PT ;  /* 0x0000000800077812 */ /* 0x000fe400078ef807 */
[----:B------:R-:W-:Y:S02]  /*1ed0*/  SHF.R.U32.HI R0, RZ, 0x3, R0 ;  /* 0x00000003ff007819 */ /* 0x000fe40000011600 */
[----:B------:R-:W-:Y:S02]  /*1ee0*/  LOP3.LUT R5, R3, 0x8, R6, 0xf8, !PT ;  /* 0x0000000803057812 */ /* 0x000fe400078ef806 */
[----:B------:R-:W-:Y:S02]  /*1ef0*/  SHF.R.U32.HI R3, RZ, 0x3, R3 ;  /* 0x00000003ff037819 */ /* 0x000fe40000011603 */
[----:B------:R-:W-:Y:S01]  /*1f00*/  LOP3.LUT R0, R7, R0, RZ, 0x3c, !PT ;  /* 0x0000000007007212 */ /* 0x000fe200078e3cff */
[----:B------:R-:W-:Y:S01]  /*1f10*/  IMAD.WIDE.U32 R6, R205, c[0x0][0x208], RZ ;  /* 0x00008200cd067a25 */ /* 0x000fe200078e00ff */
[----:B------:R-:W-:-:S03]  /*1f20*/  LOP3.LUT R27, R5, R3, RZ, 0x3c, !PT ;  /* 0x00000003051b7212 */ /* 0x000fc600078e3cff */
[----:B------:R-:W-:Y:S02]  /*1f30*/  IMAD R3, R206, 0x400, R204 ;  /* 0x00000400ce037824 */ /* 0x000fe400078e02cc */
[----:B------:R-:W-:Y:S02]  /*1f40*/  IMAD R0, R9, 0x200, R0 ;  /* 0x0000020009007824 */ /* 0x000fe400078e0200 */
[----:B------:R-:W-:Y:S02]  /*1f50*/  IMAD.IADD R3, R27, 0x1, R3 ;  /* 0x000000011b037824 */ /* 0x000fe400078e0203 */
        /* <DEDUP_REMOVED lines=13> */
[----:B------:R-:W-:Y:S01]  /*2030*/  IADD3 R226, R223, 0x1800, RZ ;  /* 0x00001800dfe27810 */ /* 0x000fe20007ffe0ff */
[----:B------:R-:W-:Y:S01]  /*2040*/  IMAD.IADD R0, R7, 0x1, R0 ;  /* 0x0000000107007824 */ /* 0x000fe200078e0200 */
[C---:B------:R-:W-:Y:S02]  /*2050*/  IADD3 R225, R223.reuse, 0x2000, RZ ;  /* 0x00002000dfe17810 */ /* 0x040fe40007ffe0ff */
[----:B------:R-:W-:Y:S01]  /*2060*/  IADD3 R224, R223, 0x2800, RZ ;  /* 0x00002800dfe07810 */ /* 0x000fe20007ffe0ff */
[----:B------:R-:W-:Y:S01]  /*2070*/  IMAD R0, R0, 0x60, RZ ;  /* 0x0000006000007824 */ /* 0x000fe200078e02ff */
[----:B------:R-:W-:Y:S04]  /*2080*/  LDSM.16.M88.4 R28, [R212+0x3100] ;  /* 0x00310000d41c783b */ /* 0x000fe80000000200 */
[----:B---3--:R-:W2:Y:S04]  /*2090*/  LDSM.16.M88.4 R12, [R219+0x6100] ;  /* 0x00610000db0c783b */ /* 0x008ea80000000200 */
[----:B-1----:R-:W1:Y:S04]  /*20a0*/  LDSM.16.M88.4 R8, [R219+0x8100] ;  /* 0x00810000db08783b */ /* 0x002e680000000200 */
[----:B------:R-:W3:Y:S04]  /*20b0*/  LDSM.16.M88.4 R20, [R212+0x3900] ;  /* 0x00390000d414783b */ /* 0x000ee80000000200 */
[----:B------:R-:W4:Y:S04]  /*20c0*/  LDSM.16.M88.4 R32, [R212+0x4100] ;  /* 0x00410000d420783b */ /* 0x000f280000000200 */
[----:B------:R-:W5:Y:S04]  /*20d0*/  LDSM.16.M88.4 R36, [R212+0x4900] ;  /* 0x00490000d424783b */ /* 0x000f680000000200 */
[----:B------:R-:W3:Y:S04]  /*20e0*/  LDSM.16.M88.4 R40, [R212+0x5100] ;  /* 0x00510000d428783b */ /* 0x000ee80000000200 */
[----:B------:R-:W-:Y:S04]  /*20f0*/  LDSM.16.M88.4 R68, [R223] ;  /* 0x00000000df44783b */ /* 0x000fe80000000200 */
[----:B------:R-:W-:Y:S04]  /*2100*/  LDSM.16.M88.4 R48, [R223+0x800] ;  /* 0x00080000df30783b */ /* 0x000fe80000000200 */
[----:B------:R-:W-:Y:S01]  /*2110*/  LDSM.16.M88.4 R44, [R223+0x1000] ;  /* 0x00100000df2c783b */ /* 0x000fe20000000200 */
[-C--:B--2---:R-:W-:Y:S08]  /*2120*/  HMMA.16816.F32 R176, R12, R28.reuse, RZ ;  /* 0x0000001c0cb0723c */ /* 0x084ff000000018ff */
[C---:B-1----:R-:W-:Y:S08]  /*2130*/  HMMA.16816.F32 R52, R8.reuse, R28, RZ ;  /* 0x0000001c0834723c */ /* 0x042ff000000018ff */
[-C--:B------:R-:W-:Y:S08]  /*2140*/  HMMA.16816.F32 R92, R8, R30.reuse, RZ ;  /* 0x0000001e085c723c */ /* 0x080ff000000018ff */
[C---:B------:R-:W-:Y:S01]  /*2150*/  HMMA.16816.F32 R156, R12.reuse, R30, RZ ;  /* 0x0000001e0c9c723c */ /* 0x040fe200000018ff */
[----:B------:R-:W1:Y:S07]  /*2160*/  LDSM.16.M88.4 R28, [R212+0x5900] ;  /* 0x00590000d41c783b */ /* 0x000e6e0000000200 */
[-C--:B---3--:R-:W-:Y:S08]  /*2170*/  HMMA.16816.F32 R144, R12, R20.reuse, RZ ;  /* 0x000000140c90723c */ /* 0x088ff000000018ff */
[C---:B------:R-:W-:Y:S08]  /*2180*/  HMMA.16816.F32 R56, R8.reuse, R20, RZ ;  /* 0x000000140838723c */ /* 0x040ff000000018ff */
[-C--:B------:R-:W-:Y:S08]  /*2190*/  HMMA.16816.F32 R100, R8, R22.reuse, RZ ;  /* 0x000000160864723c */ /* 0x080ff000000018ff */
[----:B------:R-:W-:Y:S01]  /*21a0*/  HMMA.16816.F32 R152, R12, R22, RZ ;  /* 0x000000160c98723c */ /* 0x000fe200000018ff */
[----:B------:R-:W2:Y:S07]  /*21b0*/  LDSM.16.M88.4 R20, [R222+0x8100] ;  /* 0x00810000de14783b */ /* 0x000eae0000000200 */
[C---:B----4-:R-:W-:Y:S08]  /*21c0*/  HMMA.16816.F32 R76, R8.reuse, R32, RZ ;  /* 0x00000020084c723c */ /* 0x050ff000000018ff */
[C---:B------:R-:W-:Y:S08]  /*21d0*/  HMMA.16816.F32 R96, R8.reuse, R34, RZ ;  /* 0x000000220860723c */ /* 0x040ff000000018ff */
[C---:B-----5:R-:W-:Y:S08]  /*21e0*/  HMMA.16816.F32 R60, R8.reuse, R36, RZ ;  /* 0x00000024083c723c */ /* 0x060ff000000018ff */
[C---:B------:R-:W-:Y:S08]  /*21f0*/  HMMA.16816.F32 R128, R8.reuse, R38, RZ ;  /* 0x000000260880723c */ /* 0x040ff000000018ff */
[C---:B------:R-:W-:Y:S08]  /*2200*/  HMMA.16816.F32 R64, R8.reuse, R40, RZ ;  /* 0x000000280840723c */ /* 0x040ff000000018ff */
[C---:B------:R-:W-:Y:S08]  /*2210*/  HMMA.16816.F32 R116, R8.reuse, R42, RZ ;  /* 0x0000002a0874723c */ /* 0x040ff000000018ff */
[C---:B-1----:R-:W-:Y:S08]  /*2220*/  HMMA.16816.F32 R80, R8.reuse, R28, RZ ;  /* 0x0000001c0850723c */ /* 0x042ff000000018ff */
[----:B------:R-:W-:Y:S07]  /*2230*/  HMMA.16816.F32 R112, R8, R30, RZ ;  /* 0x0000001e0870723c */ /* 0x000fee00000018ff */
[----:B------:R-:W-:Y:S01]  /*2240*/  IMAD.WIDE.U32 R8, R6, 0x60, R72 ;  /* 0x0000006006087825 */ /* 0x000fe200078e0048 */
[----:B------:R-:W-:Y:S03]  /*2250*/  HMMA.16816.F32 R140, R12, R32, RZ ;  /* 0x000000200c8c723c */ /* 0x000fe600000018ff */
[----:B------:R-:W-:-:S05]  /*2260*/  IMAD.IADD R0, R9, 0x1, R0 ;  /* 0x0000000109007824 */ /* 0x000fca00078e0200 */
[C---:B------:R-:W-:Y:S01]  /*2270*/  HMMA.16816.F32 R148, R12.reuse, R34, RZ ;  /* 0x000000220c94723c */ /* 0x040fe200000018ff */
[----:B------:R-:W1:Y:S07]  /*2280*/  LDSM.16.M88.4 R32, [R223+0x2800] ;  /* 0x00280000df20783b */ /* 0x000e6e0000000200 */
[C---:B------:R-:W-:Y:S08]  /*2290*/  HMMA.16816.F32 R132, R12.reuse, R36, RZ ;  /* 0x000000240c84723c */ /* 0x040ff000000018ff */
[C---:B------:R-:W-:Y:S01]  /*22a0*/  HMMA.16816.F32 R160, R12.reuse, R38, RZ ;  /* 0x000000260ca0723c */ /* 0x040fe200000018ff */
[----:B------:R-:W-:Y:S07]  /*22b0*/  LDSM.16.M88.4 R36, [R223+0x2000] ;  /* 0x00200000df24783b */ /* 0x000fee0000000200 */
[C---:B------:R-:W-:Y:S08]  /*22c0*/  HMMA.16816.F32 R124, R12.reuse, R40, RZ ;  /* 0x000000280c7c723c */ /* 0x040ff000000018ff */
[C---:B------:R-:W-:Y:S01]  /*22d0*/  HMMA.16816.F32 R172, R12.reuse, R42, RZ ;  /* 0x0000002a0cac723c */ /* 0x040fe200000018ff */
[----:B------:R-:W3:Y:S07]  /*22e0*/  LDSM.16.M88.4 R40, [R223+0x1800] ;  /* 0x00180000df28783b */ /* 0x000eee0000000200 */
[C---:B------:R-:W-:Y:S08]  /*22f0*/  HMMA.16816.F32 R120, R12.reuse, R28, RZ ;  /* 0x0000001c0c78723c */ /* 0x040ff000000018ff */
[----:B------:R-:W-:Y:S07]  /*2300*/  HMMA.16816.F32 R108, R12, R30, RZ ;  /* 0x0000001e0c6c723c */ /* 0x000fee00000018ff */
[----:B------:R-:W-:Y:S01]  /*2310*/  LEA R12, P0, R8, c[0x0][0x1f8], 0x1 ;  /* 0x00007e00080c7a11 */ /* 0x000fe200078008ff */
[----:B--2---:R-:W-:Y:S03]  /*2320*/  HMMA.16816.F32 R104, R20, R68, R52 ;  /* 0x000000441468723c */ /* 0x004fe60000001834 */
[----:B------:R-:W-:-:S02]  /*2330*/  IADD3 R6, P2, R12, UR9, RZ ;  /* 0x000000090c067c10 */ /* 0x000fc4000ff5e0ff */
[----:B------:R-:W-:Y:S01]  /*2340*/  LEA.HI.X R13, R8, c[0x0][0x1fc], R0, 0x1, P0 ;  /* 0x00007f00080d7a11 */ /* 0x000fe200000f0c00 */
[----:B------:R-:W-:Y:S01]  /*2350*/  IMAD.MOV.U32 R0, RZ, RZ, 0x40 ;  /* 0x00000040ff007424 */ /* 0x000fe200078e00ff */
[----:B------:R-:W-:Y:S01]  /*2360*/  IADD3 R16, P0, R6, UR9, RZ ;  /* 0x0000000906107c10 */ /* 0x000fe2000ff1e0ff */
[----:B------:R-:W2:Y:S01]  /*2370*/  LDSM.16.M88.4 R8, [R222+0x6100] ;  /* 0x00610000de08783b */ /* 0x000ea20000000200 */
[----:B------:R-:W-:Y:S01]  /*2380*/  IADD3.X R7, R13, UR8, RZ, P2, !PT ;  /* 0x000000080d077c10 */ /* 0x000fe200097fe4ff */
[C---:B------:R-:W-:Y:S01]  /*2390*/  HMMA.16816.F32 R88, R20.reuse, R48, R56 ;  /* 0x000000301458723c */ /* 0x040fe20000001838 */
[----:B------:R-:W-:Y:S01]  /*23a0*/  ISETP.LT.OR P2, PT, R19, 0x41, P1 ;  /* 0x000000411300780c */ /* 0x000fe20000f41670 */
[----:B------:R-:W-:Y:S01]  /*23b0*/  @!PT LDS RZ, [RZ] ;  /* 0x00000000fffff984 */ /* 0x000fe20000000800 */
[----:B------:R-:W-:Y:S01]  /*23c0*/  @!PT LDS RZ, [RZ] ;  /* 0x00000000fffff984 */ /* 0x000fe20000000800 */
[----:B------:R-:W-:Y:S01]  /*23d0*/  @!PT LDS RZ, [RZ] ;  /* 0x00000000fffff984 */ /* 0x000fe20000000800 */
[----:B------:R4:W-:Y:S01]  /*23e0*/  LDGSTS.E.BYPASS.LTC128B.128 [R231+0x100], [R12.64], !P3 ;  /* 0x001000000ce77fae */ /* 0x0009e2000d901d4c */
[----:B------:R-:W-:Y:S02]  /*23f0*/  IADD3.X R17, R7, UR8, RZ, P0, !PT ;  /* 0x0000000807117c10 */ /* 0x000fe400087fe4ff */
[----:B------:R-:W-:Y:S01]  /*2400*/  IADD3 R14, P0, R16, UR9, RZ ;  /* 0x00000009100e7c10 */ /* 0x000fe2000ff1e0ff */
[----:B------:R5:W-:Y:S01]  /*2410*/  LDGSTS.E.BYPASS.LTC128B.128 [R231+0x900], [R6.64], !P5 ;  /* 0x0090000006e77fae */ /* 0x000be2000e901d4c */
[----:B------:R-:W-:Y:S01]  /*2420*/  ISETP.LT.OR P3, PT, R19, 0x31, P1 ;  /* 0x000000311300780c */ /* 0x000fe20000f61670 */
[----:B------:R-:W-:Y:S01]  /*2430*/  HMMA.16816.F32 R92, R20, R70, R92 ;  /* 0x00000046145c723c */ /* 0x000fe2000000185c */
[----:B------:R-:W-:Y:S01]  /*2440*/  IADD3.X R15, R17, UR8, RZ, P0, !PT ;  /* 0x00000008110f7c10 */ /* 0x000fe200087fe4ff */
[----:B------:R3:W-:Y:S01]  /*2450*/  LDGSTS.E.BYPASS.LTC128B.128 [R231+0x1100], [R16.64], !P4 ;  /* 0x0110000010e77fae */ /* 0x0007e2000e101d4c */
[----:B------:R-:W-:-:S02]  /*2460*/  ISETP.LT.OR P1, PT, R19, 0x51, P1 ;  /* 0x000000511300780c */ /* 0x000fc40000f21670 */
[----:B------:R-:W-:-:S03]  /*2470*/  LOP3.LUT P5, RZ, R25, 0x4, RZ, 0xc0, !PT ;  /* 0x0000000419ff7812 */ /* 0x000fc600078ac0ff */
[----:B------:R-:W-:Y:S01]  /*2480*/  HMMA.16816.F32 R96, R20, R46, R96 ;  /* 0x0000002e1460723c */ /* 0x000fe20000001860 */
[----:B------:R-:W-:-:S03]  /*2490*/  SEL R0, R0, 0xffffffc0, !P5 ;  /* 0xffffffc000007807 */ /* 0x000fc60006800000 */
[----:B------:R2:W-:Y:S02]  /*24a0*/  LDGSTS.E.BYPASS.LTC128B.128 [R231+0x1900], [R14.64], !P3 ;  /* 0x019000000ee77fae */ /* 0x0005e4000d901d4c */
[----:B------:R-:W-:Y:S02]  /*24b0*/  IMAD.IADD R218, R212, 0x1, R0 ;  /* 0x00000001d4da7824 */ /* 0x000fe400078e0200 */
[----:B-1----:R-:W-:Y:S01]  /*24c0*/  HMMA.16816.F32 R80, R20, R32, R80 ;  /* 0x000000201450723c */ /* 0x002fe20000001850 */
[----:B------:R-:W-:-:S07]  /*24d0*/  IMAD.IADD R217, R0, 0x1, R223 ;  /* 0x0000000100d97824 */ /* 0x000fce00078e02df */
[----:B------:R-:W-:Y:S01]  /*24e0*/  HMMA.16816.F32 R76, R20, R44, R76 ;  /* 0x0000002c144c723c */ /* 0x000fe2000000184c */
[----:B-----5:R-:W-:-:S04]  /*24f0*/  IADD3 R6, P0, R14, UR9, RZ ;  /* 0x000000090e067c10 */ /* 0x020fc8000ff1e0ff */
[----:B------:R-:W-:Y:S02]  /*2500*/  IADD3.X R7, R15, UR8, RZ, P0, !PT ;  /* 0x000000080f077c10 */ /* 0x000fe400087fe4ff */
[----:B----4-:R-:W-:Y:S01]  /*2510*/  IADD3 R12, P0, R6, UR9, RZ ;  /* 0x00000009060c7c10 */ /* 0x010fe2000ff1e0ff */
[----:B---3--:R-:W-:Y:S02]  /*2520*/  HMMA.16816.F32 R16, R20, R40, R60 ;  /* 0x000000281410723c */ /* 0x008fe4000000183c */
[----:B------:R1:W-:Y:S01]  /*2530*/  LDGSTS.E.BYPASS.LTC128B.128 [R231+0x2100], [R6.64], !P2 ;  /* 0x0210000006e77fae */ /* 0x0003e2000d101d4c */
[----:B------:R-:W-:Y:S02]  /*2540*/  IADD3.X R13, R7, UR8, RZ, P0, !PT ;  /* 0x00000008070d7c10 */ /* 0x000fe400087fe4ff */
[----:B------:R-:W-:-:S03]  /*2550*/  ISETP.GT.AND P0, PT, R205, R216, PT ;  /* 0x000000d8cd00720c */ /* 0x000fc60003f04270 */
[----:B------:R3:W-:Y:S01]  /*2560*/  LDGSTS.E.BYPASS.LTC128B.128 [R231+0x2900], [R12.64], !P1 ;  /* 0x029000000ce77fae */ /* 0x0007e2000c901d4c */
[C---:B--2---:R-:W-:Y:S03]  /*2570*/  HMMA.16816.F32 R180, R8.reuse, R48, R144 ;  /* 0x0000003008b4723c */ /* 0x044fe60000001890 */
[----:B------:R-:W-:Y:S04]  /*2580*/  LDSM.16.M88.4 R28, [R220+0x8100] ;  /* 0x00810000dc1c783b */ /* 0x000fe80000000200 */
[----:B------:R-:W2:Y:S01]  /*2590*/  LDSM.16.M88.4 R52, [R218+0x4900] ;  /* 0x00490000da34783b */ /* 0x000ea20000000200 */
[C---:B------:R-:W-:Y:S03]  /*25a0*/  HMMA.16816.F32 R176, R8.reuse, R68, R176 ;  /* 0x0000004408b0723c */ /* 0x040fe600000018b0 */
[----:B------:R-:W4:Y:S04]  /*25b0*/  LDSM.16.M88.4 R72, [R218+0x5100] ;  /* 0x00510000da48783b */ /* 0x000f280000000200 */
[----:B------:R-:W-:Y:S01]  /*25c0*/  LDSM.16.M88.4 R56, [R218+0x4100] ;  /* 0x00410000da38783b */ /* 0x000fe20000000200 */
[C---:B------:R-:W-:Y:S03]  /*25d0*/  HMMA.16816.F32 R68, R8.reuse, R70, R156 ;  /* 0x000000460844723c */ /* 0x040fe6000000189c */
[----:B------:R-:W-:Y:S04]  /*25e0*/  LDSM.16.M88.4 R60, [R218+0x3900] ;  /* 0x00390000da3c783b */ /* 0x000fe80000000200 */
[----:B------:R-:W-:Y:S01]  /*25f0*/  LDSM.16.M88.4 R84, [R218+0x5900] ;  /* 0x00590000da54783b */ /* 0x000fe20000000200 */
[----:B------:R-:W-:Y:S03]  /*2600*/  HMMA.16816.F32 R184, R8, R44, R140 ;  /* 0x0000002c08b8723c */ /* 0x000fe6000000188c */
[----:B------:R-:W0:Y:S05]  /*2610*/  LDGDEPBAR ;  /* 0x00000000000079af */ /* 0x000e2a0000000000 */
[----:B---3--:R-:W-:Y:S01]  /*2620*/  HMMA.16816.F32 R12, R20, R36, R64 ;  /* 0x00000024140c723c */ /* 0x008fe20000001840 */
[----:B------:R-:W3:Y:S07]  /*2630*/  LDSM.16.M88.4 R64, [R218+0x3100] ;  /* 0x00310000da40783b */ /* 0x000eee0000000200 */
[----:B------:R-:W-:Y:S01]  /*2640*/  HMMA.16816.F32 R148, R8, R46, R148 ;  /* 0x0000002e0894723c */ /* 0x000fe20000001894 */
[----:B------:R-:W-:Y:S07]  /*2650*/  LDSM.16.M88.4 R44, [R217+0x800] ;  /* 0x00080000d92c783b */ /* 0x000fee0000000200 */
[----:B--2---:R-:W-:Y:S01]  /*2660*/  HMMA.16816.F32 R144, R28, R52, R16 ;  /* 0x000000341c90723c */ /* 0x004fe20000001810 */
[----:B------:R-:W2:Y:S07]  /*2670*/  LDSM.16.M88.4 R16, [R220+0x6100] ;  /* 0x00610000dc10783b */ /* 0x000eae0000000200 */
[----:B------:R-:W-:Y:S08]  /*2680*/  HMMA.16816.F32 R100, R20, R50, R100 ;  /* 0x000000321464723c */ /* 0x000ff00000001864 */
[C---:B------:R-:W-:Y:S08]  /*2690*/  HMMA.16816.F32 R192, R8.reuse, R40, R132 ;  /* 0x0000002808c0723c */ /* 0x040ff00000001884 */
[C---:B------:R-:W-:Y:S01]  /*26a0*/  HMMA.16816.F32 R140, R8.reuse, R50, R152 ;  /* 0x00000032088c723c */ /* 0x040fe20000001898 */
[----:B------:R-:W-:Y:S07]  /*26b0*/  LDSM.16.M88.4 R48, [R217] ;  /* 0x00000000d930783b */ /* 0x000fee0000000200 */
[-C--:B------:R-:W-:Y:S08]  /*26c0*/  HMMA.16816.F32 R160, R8, R42.reuse, R160 ;  /* 0x0000002a08a0723c */ /* 0x080ff000000018a0 */
[C---:B------:R-:W-:Y:S01]  /*26d0*/  HMMA.16816.F32 R128, R20.reuse, R42, R128 ;  /* 0x0000002a1480723c */ /* 0x040fe20000001880 */
[----:B------:R-:W-:Y:S07]  /*26e0*/  LDSM.16.M88.4 R40, [R217+0x1000] ;  /* 0x00100000d928783b */ /* 0x000fee0000000200 */
[C---:B------:R-:W-:Y:S08]  /*26f0*/  HMMA.16816.F32 R188, R20.reuse, R38, R116 ;  /* 0x0000002614bc723c */ /* 0x040ff00000001874 */
[----:B------:R-:W-:Y:S01]  /*2700*/  HMMA.16816.F32 R136, R20, R34, R112 ;  /* 0x000000221488723c */ /* 0x000fe20000001870 */
[----:B------:R-:W-:Y:S07]  /*2710*/  LDSM.16.M88.4 R20, [R217+0x2800] ;  /* 0x00280000d914783b */ /* 0x000fee0000000200 */
[C---:B------:R-:W-:Y:S08]  /*2720*/  HMMA.16816.F32 R196, R8.reuse, R36, R124 ;  /* 0x0000002408c4723c */ /* 0x040ff0000000187c */
[C---:B------:R-:W-:Y:S08]  /*2730*/  HMMA.16816.F32 R200, R8.reuse, R32, R120 ;  /* 0x0000002008c8723c */ /* 0x040ff00000001878 */
[C---:B------:R-:W-:Y:S01]  /*2740*/  HMMA.16816.F32 R172, R8.reuse, R38, R172 ;  /* 0x0000002608ac723c */ /* 0x040fe200000018ac */
[----:B------:R-:W-:Y:S07]  /*2750*/  LDSM.16.M88.4 R36, [R217+0x1800] ;  /* 0x00180000d924783b */ /* 0x000fee0000000200 */
[----:B------:R-:W-:Y:S01]  /*2760*/  HMMA.16816.F32 R168, R8, R34, R108 ;  /* 0x0000002208a8723c */ /* 0x000fe2000000186c */
[----:B------:R-:W-:Y:S04]  /*2770*/  LDSM.16.M88.4 R32, [R217+0x2000] ;  /* 0x00200000d920783b */ /* 0x000fe80000000200 */
[----:B------:R-:W-:Y:S03]  /*2780*/  LDSM.16.M88.4 R8, [R221+0x8100] ;  /* 0x00810000dd08783b */ /* 0x000fe60000000200 */
[----:B----4-:R-:W-:Y:S01]  /*2790*/  HMMA.16816.F32 R132, R28, R72, R12 ;  /* 0x000000481c84723c */ /* 0x010fe2000000180c */
[----:B------:R-:W4:Y:S01]  /*27a0*/  LDSM.16.M88.4 R12, [R221+0x6100] ;  /* 0x00610000dd0c783b */ /* 0x000f220000000200 */
[----:B------:R-:W-:-:S06]  /*27b0*/  DEPBAR.LE SB0, 0x0 ;  /* 0x000080000000791a */ /* 0x000fcc0000000000 */
[C---:B---3--:R-:W-:Y:S08]  /*27c0*/  HMMA.16816.F32 R120, R28.reuse, R66, R92 ;  /* 0x000000421c78723c */ /* 0x048ff0000000185c */
[----:B------:R-:W-:Y:S08]  /*27d0*/  HMMA.16816.F32 R112, R28, R58, R96 ;  /* 0x0000003a1c70723c */ /* 0x000ff00000001860 */
[----:B--2---:R-:W-:Y:S08]  /*27e0*/  HMMA.16816.F32 R92, R16, R66, R68 ;  /* 0x00000042105c723c */ /* 0x004ff00000001844 */
[C---:B------:R-:W-:Y:S08]  /*27f0*/  HMMA.16816.F32 R164, R28.reuse, R64, R104 ;  /* 0x000000401ca4723c */ /* 0x040ff00000001868 */
[C---:B------:R-:W-:Y:S08]  /*2800*/  HMMA.16816.F32 R156, R28.reuse, R60, R88 ;  /* 0x0000003c1c9c723c */ /* 0x040ff00000001858 */
        /* <DEDUP_REMOVED lines=8> */
[C---:B------:R-:W-:Y:S08]  /*2890*/  HMMA.16816.F32 R76, R16.reuse, R56, R184 ;  /* 0x00000038104c723c */ /* 0x040ff000000018b8 */
[-C--:B------:R-:W-:Y:S08]  /*28a0*/  HMMA.16816.F32 R60, R16, R54.reuse, R160 ;  /* 0x00000036103c723c */ /* 0x080ff000000018a0 */
[C---:B------:R-:W-:Y:S08]  /*28b0*/  HMMA.16816.F32 R108, R28.reuse, R54, R128 ;  /* 0x000000361c6c723c */ /* 0x040ff00000001880 */
[C---:B------:R-:W-:Y:S08]  /*28c0*/  HMMA.16816.F32 R104, R28.reuse, R74, R188 ;  /* 0x0000004a1c68723c */ /* 0x040ff000000018bc */
[----:B------:R-:W-:Y:S08]  /*28d0*/  HMMA.16816.F32 R100, R28, R86, R136 ;  /* 0x000000561c64723c */ /* 0x000ff00000001888 */
[C---:B------:R-:W-:Y:S08]  /*28e0*/  HMMA.16816.F32 R56, R16.reuse, R72, R196 ;  /* 0x000000481038723c */ /* 0x040ff000000018c4 */
[C---:B------:R-:W-:Y:S08]  /*28f0*/  HMMA.16816.F32 R52, R16.reuse, R74, R172 ;  /* 0x0000004a1034723c */ /* 0x040ff000000018ac */
[C---:B------:R-:W-:Y:S08]  /*2900*/  HMMA.16816.F32 R28, R16.reuse, R84, R200 ;  /* 0x00000054101c723c */ /* 0x040ff000000018c8 */
[----:B------:R-:W-:Y:S08]  /*2910*/  HMMA.16816.F32 R16, R16, R86, R168 ;  /* 0x000000561010723c */ /* 0x000ff000000018a8 */
[C---:B----4-:R-:W-:Y:S08]  /*2920*/  HMMA.16816.F32 R72, R12.reuse, R42, R68 ;  /* 0x0000002a0c48723c */ /* 0x050ff00000001844 */
[C---:B------:R-:W-:Y:S08]  /*2930*/  HMMA.16816.F32 R68, R12.reuse, R36, R64 ;  /* 0x000000240c44723c */ /* 0x040ff00000001840 */
[C---:B------:R-:W-:Y:S08]  /*2940*/  HMMA.16816.F32 R64, R12.reuse, R38, R60 ;  /* 0x000000260c40723c */ /* 0x040ff0000000183c */
[----:B------:R-:W-:Y:S08]  /*2950*/  HMMA.16816.F32 R60, R12, R32, R56 ;  /* 0x000000200c3c723c */ /* 0x000ff00000001838 */
        /* <DEDUP_REMOVED lines=19> */
[----:B------:R-:W-:Y:S01]  /*2a90*/  HMMA.16816.F32 R48, R12, R22, R16 ;  /* 0x000000160c30723c */ /* 0x000fe20000001810 */
[----:B------:R-:W-:Y:S06]  /*2aa0*/  BAR.SYNC.DEFER_BLOCKING 0x0 ;  /* 0x0000000000007b1d */ /* 0x000fec0000010000 */
[----:B------:R-:W-:Y:S05]  /*2ab0*/  @!P0 BRA `(.L_x_461) ;  /* 0x000001d000008947 */ /* 0x000fea0003800000 */
[----:B-1----:R-:W-:-:S04]  /*2ac0*/  IADD3 R0, R229, -0x2, RZ ;  /* 0xfffffffee5007810 */ /* 0x002fc80007ffe0ff */
[----:B------:R-:W-:Y:S01]  /*2ad0*/  SHF.R.S32.HI R5, RZ, 0x1f, R0 ;  /* 0x0000001fff057819 */ /* 0x000fe20000011400 */
[----:B------:R-:W-:Y:S02]  /*2ae0*/  IMAD R3, R208, R0, RZ ;  /* 0x00000000d0037224 */ /* 0x000fe400078e02ff */
[----:B------:R-:W-:Y:S01]  /*2af0*/  IMAD.WIDE.U32 R6, R0, R214, R232 ;  /* 0x000000d600067225 */ /* 0x000fe200078e00e8 */
[----:B------:R-:W-:-:S03]  /*2b00*/  SHF.L.U64.HI R0, R211, 0x5, R213 ;  /* 0x00000005d3007819 */ /* 0x000fc600000102d5 */
[----:B------:R-:W-:Y:S01]  /*2b10*/  IMAD R3, R5, R214, R3 ;  /* 0x000000d605037224 */ /* 0x000fe200078e0203 */
[----:B------:R-:W-:Y:S01]  /*2b20*/  LEA R14, P0, R6, c[0x0][0x1c8], 0x1 ;  /* 0x00007200060e7a11 */ /* 0x000fe200078008ff */
[----:B------:R-:W-:Y:S02]  /*2b30*/  IMAD.SHL.U32 R5, R211, 0x20, RZ ;  /* 0x00000020d3057824 */ /* 0x000fe400078e00ff */
[----:B------:R-:W-:-:S03]  /*2b40*/  IMAD.IADD R3, R7, 0x1, R3 ;  /* 0x0000000107037824 */ /* 0x000fc600078e0203 */
        /* <DEDUP_REMOVED lines=17> */
[----:B-1----:R-:W-:-:S05]  /*2c60*/  IADD3 R14, P0, R6, R5, RZ ;  /* 0x00000005060e7210 */ /* 0x002fca0007f1e0ff */
[----:B------:R-:W-:-:S05]  /*2c70*/  IMAD.X R15, R7, 0x1, R0, P0 ;  /* 0x00000001070f7824 */ /* 0x000fca00000e0600 */
[----:B------:R2:W-:Y:S03]  /*2c80*/  LDGSTS.E.BYPASS.LTC128B.128 [R231+0x5900], [R14.64], !P6 ;  /* 0x059000000ee77fae */ /* 0x0005e6000f101d4c */
.L_x_461:
[----:B-1----:R-:W-:Y:S01]  /*2c90*/  LOP3.LUT R0, R207, 0xffffffe0, RZ, 0xc0, !PT ;  /* 0xffffffe0cf007812 */ /* 0x002fe200078ec0ff */
[----:B------:R-:W-:Y:S01]  /*2ca0*/  ULDC UR10, c[0x0][0x324] ;  /* 0x0000c900000a7ab9 */ /* 0x000fe20000000800 */
[----:B------:R-:W-:Y:S01]  /*2cb0*/  LEA.HI R3, R209, R210, RZ, 0x2 ;  /* 0x000000d2d1037211 */ /* 0x000fe200078f10ff */
[----:B------:R-:W-:Y:S01]  /*2cc0*/  ULOP3.LUT UR10, URZ, UR10, URZ, 0x33, !UPT ;  /* 0x0000000a3f0a7292 */ /* 0x000fe2000f8e333f */
[----:B--2---:R-:W-:Y:S01]  /*2cd0*/  SHF.R.S32.HI R6, RZ, 0x1f, R206 ;  /* 0x0000001fff067819 */ /* 0x004fe200000114ce */
[----:B------:R-:W-:Y:S01]  /*2ce0*/  IMAD.IADD R0, R210, 0x1, -R0 ;  /* 0x00000001d2007824 */ /* 0x000fe200078e0a00 */
[----:B------:R-:W-:Y:S01]  /*2cf0*/  LOP3.LUT R3, R3, 0xfffffffc, RZ, 0xc0, !PT ;  /* 0xfffffffc03037812 */ /* 0x000fe200078ec0ff */
[----:B------:R-:W0:Y:S01]  /*2d00*/  LDGDEPBAR ;  /* 0x00000000000079af */ /* 0x000e220000000000 */
[----:B------:R-:W-:Y:S02]  /*2d10*/  LEA.HI R6, R6, R206, RZ, 0x2 ;  /* 0x000000ce06067211 */ /* 0x000fe400078f10ff */
[----:B------:R-:W-:Y:S01]  /*2d20*/  SHF.R.S32.HI R7, RZ, 0x1f, R0 ;  /* 0x0000001fff077819 */ /* 0x000fe20000011400 */
[----:B------:R-:W-:Y:S01]  /*2d30*/  IMAD.IADD R5, R210, 0x1, -R3 ;  /* 0x00000001d2057824 */ /* 0x000fe200078e0a03 */
[----:B------:R-:W-:-:S02]  /*2d40*/  LOP3.LUT R6, R6, 0xffffffc, RZ, 0xc0, !PT ;  /* 0x0ffffffc06067812 */ /* 0x000fc400078ec0ff */
[----:B------:R-:W-:Y:S02]  /*2d50*/  LEA.HI R7, R7, R0, RZ, 0x2 ;  /* 0x0000000007077211 */ /* 0x000fe400078f10ff */
[----:B------:R-:W-:Y:S01]  /*2d60*/  LEA.HI R3, R5, R5, RZ, 0x1 ;  /* 0x0000000505037211 */ /* 0x000fe200078f08ff */
[----:B------:R-:W-:Y:S01]  /*2d70*/  IMAD.IADD R8, R206, 0x1, -R6 ;  /* 0x00000001ce087824 */ /* 0x000fe200078e0a06 */
[----:B------:R-:W-:Y:S02]  /*2d80*/  LEA.HI.SX32 R6, R7, UR7, 0x1e ;  /* 0x0000000707067c11 */ /* 0x000fe4000f8ff2ff */
[----:B------:R-:W-:Y:S01]  /*2d90*/  PLOP3.LUT P1, PT, PT, PT, UP2, 0x80, 0x0 ;  /* 0x000000000000781c */ /* 0x000fe20003f2f028 */
[C---:B------:R-:W-:Y:S01]  /*2da0*/  IMAD.SHL.U32 R9, R3.reuse, 0x20, RZ ;  /* 0x0000002003097824 */ /* 0x040fe200078e00ff */
[----:B------:R-:W-:Y:S01]  /*2db0*/  LOP3.LUT R3, R3, 0x1ffffffe, RZ, 0xc0, !PT ;  /* 0x1ffffffe03037812 */ /* 0x000fe200078ec0ff */
[----:B------:R-:W-:Y:S01]  /*2dc0*/  IMAD R8, R8, 0x10, R6 ;  /* 0x0000001008087824 */ /* 0x000fe200078e0206 */
[----:B------:R-:W-:-:S02]  /*2dd0*/  PLOP3.LUT P0, PT, PT, PT, UP2, 0x80, 0x0 ;  /* 0x000000000000781c */ /* 0x000fc40003f0f028 */
[----:B------:R-:W-:Y:S01]  /*2de0*/  LOP3.LUT R6, R9, 0xffffffc0, RZ, 0xc0, !PT ;  /* 0xffffffc009067812 */ /* 0x000fe200078ec0ff */
[----:B------:R-:W-:-:S04]  /*2df0*/  IMAD.IADD R5, R5, 0x1, -R3 ;  /* 0x0000000105057824 */ /* 0x000fc800078e0a03 */
[----:B------:R-:W-:-:S04]  /*2e00*/  IMAD.IADD R3, R6, 0x1, R8 ;  /* 0x0000000106037824 */ /* 0x000fc800078e0208 */
[----:B------:R-:W-:-:S04]  /*2e10*/  IMAD R10, R5, 0x8, R3 ;  /* 0x00000008050a7824 */ /* 0x000fc800078e0203 */
[----:B------:R-:W-:Y:S01]  /*2e20*/  @P1 IMAD.HI.U32 R3, R10, c[0x0][0x2c8], RZ ;  /* 0x0000b2000a031a27 */ /* 0x000fe200078e00ff */
[----:B------:R1:W-:Y:S03]  /*2e30*/  STL [R1+0x30], R10 ;  /* 0x0000300a01007387 */ /* 0x0003e60000100800 */
[----:B------:R-:W-:Y:S01]  /*2e40*/  IMAD.MOV.U32 R9, RZ, RZ, R10 ;  /* 0x000000ffff097224 */ /* 0x000fe200078e000a */
[----:B------:R-:W-:Y:S02]  /*2e50*/  @P0 SHF.R.U32.HI R9, RZ, c[0x0][0x2cc], R3 ;  /* 0x0000b300ff090a19 */ /* 0x000fe40000011603 */
[----:B------:R-:W-:Y:S02]  /*2e60*/  LOP3.LUT R3, R7, 0x7ffffffc, RZ, 0xc0, !PT ;  /* 0x7ffffffc07037812 */ /* 0x000fe400078ec0ff */
[----:B------:R-:W-:Y:S01]  /*2e70*/  PLOP3.LUT P0, PT, PT, PT, UP1, 0x40, 0x0 ;  /* 0x000000000000781c */ /* 0x000fe20003f0e818 */
[----:B------:R-:W2:Y:S02]  /*2e80*/  SHFL.IDX PT, R6, R9, RZ, 0x1c1f ;  /* 0x001c1fff09067589 */ /* 0x000ea400000e0000 */
[----:B------:R-:W-:Y:S01]  /*2e90*/  IMAD.IADD R3, R0, 0x1, -R3 ;  /* 0x0000000100037824 */ /* 0x000fe200078e0a03 */
[----:B------:R-:W-:-:S03]  /*2ea0*/  IADD3.X R0, R24, c[0x0][0x1d0], RZ, PT, !PT ;  /* 0x0000740018007a10 */ /* 0x000fc60003ffe4ff */
[----:B------:R-:W-:-:S04]  /*2eb0*/  IMAD.SHL.U32 R8, R3, 0x2, RZ ;  /* 0x0000000203087824 */ /* 0x000fc800078e00ff */
[--C-:B------:R-:W-:Y:S01]  /*2ec0*/  IMAD.IADD R13, R24, 0x1, -R8.reuse ;  /* 0x00000001180d7824 */ /* 0x100fe200078e0a08 */
[----:B------:R3:W-:Y:S01]  /*2ed0*/  STL [R1+0x20], R8 ;  /* 0x0000200801007387 */ /* 0x0007e20000100800 */
[----:B------:R-:W-:Y:S02]  /*2ee0*/  IADD3 R0, R0, -c[0x0][0x168], -R8 ;  /* 0x80005a0000007a10 */ /* 0x000fe40007ffe808 */
[----:B------:R-:W-:Y:S02]  /*2ef0*/  IADD3 R11, -R8, c[0x0][0x1d0], R24 ;  /* 0x00007400080b7a10 */ /* 0x000fe40007ffe118 */
[C---:B-1----:R-:W-:Y:S02]  /*2f00*/  IADD3 R10, R0.reuse, c[0x0][0x328], RZ ;  /* 0x0000ca00000a7a10 */ /* 0x042fe40007ffe0ff */
[----:B------:R-:W-:Y:S01]  /*2f10*/  IADD3 R12, R0, UR10, RZ ;  /* 0x0000000a000c7c10 */ /* 0x000fe2000fffe0ff */
[----:B------:R-:W-:Y:S02]  /*2f20*/  IMAD.IADD R0, R204, 0x1, R27 ;  /* 0x00000001cc007824 */ /* 0x000fe400078e021b */
[----:B--2---:R-:W-:-:S02]  /*2f30*/  IMAD.IADD R5, R10, 0x1, R6 ;  /* 0x000000010a057824 */ /* 0x004fc400078e0206 */
[----:B------:R-:W-:-:S03]  /*2f40*/  IMAD.IADD R3, R12, 0x1, R6 ;  /* 0x000000010c037824 */ /* 0x000fc600078e0206 */
[----:B------:R-:W-:Y:S01]  /*2f50*/  IMNMX R5, R5, R11, PT ;  /* 0x0000000b05057217 */ /* 0x000fe20003800200 */
[----:B------:R-:W-:Y:S05]  /*2f60*/  @P0 BRA `(.L_x_462) ;  /* 0x0000015000000947 */ /* 0x000fea0003800000 */
[----:B------:R-:W-:Y:S01]  /*2f70*/  IADD3 R6, R6, c[0x0][0x1d0], RZ ;  /* 0x0000740006067a10 */ /* 0x000fe20007ffe0ff */
[----:B------:R-:W-:Y:S03]  /*2f80*/  BSSY B0, `(.L_x_463) ;  /* 0x000000f000007945 */ /* 0x000fe60003800000 */
[----:B------:R-:W-:-:S04]  /*2f90*/  IADD3 R6, R6, -c[0x0][0x168], RZ ;  /* 0x80005a0006067a10 */ /* 0x000fc80007ffe0ff */
        /* <DEDUP_REMOVED lines=9> */
.L_x_464:
[----:B------:R-:W-:-:S04]  /*3030*/  MOV R7, c[0x0][0x32c] ;  /* 0x0000cb0000077a02 */ /* 0x000fc80000000f00 */
[----:B------:R-:W-:-:S13]  /*3040*/  ISETP.NE.AND P0, PT, R7, 0x1, PT ;  /* 0x000000010700780c */ /* 0x000fda0003f05270 */
[----:B------:R-:W-:-:S05]  /*3050*/  @P0 IMAD.HI.U32 R7, R6, c[0x0][0x330], RZ ;  /* 0x0000cc0006070a27 */ /* 0x000fca00078e00ff */
[----:B------:R-:W-:Y:S02]  /*3060*/  @P0 SHF.R.U32.HI R6, RZ, c[0x0][0x334], R7 ;  /* 0x0000cd00ff060a19 */ /* 0x000fe40000011607 */
.L_x_465:
[----:B------:R-:W-:Y:S05]  /*3070*/  BSYNC B0 ;  /* 0x0000000000007941 */ /* 0x000fea0003800000 */
.L_x_463:
[----:B------:R-:W-:-:S05]  /*3080*/  IMAD R6, R6, c[0x0][0x32c], R13 ;  /* 0x0000cb0006067a24 */ /* 0x000fca00078e020d */
[----:B------:R-:W-:Y:S02]  /*3090*/  IADD3 R7, R6, c[0x0][0x32c], RZ ;  /* 0x0000cb0006077a10 */ /* 0x000fe40007ffe0ff */
[----:B------:R-:W-:Y:S02]  /*30a0*/  IMNMX R3, R3, R6, !PT ;  /* 0x0000000603037217 */ /* 0x000fe40007800200 */
[----:B------:R-:W-:Y:S02]  /*30b0*/  IMNMX R5, R5, R7, PT ;  /* 0x0000000705057217 */ /* 0x000fe40003800200 */
.L_x_462:
[----:B---3--:R-:W1:Y:S01]  /*30c0*/  SHFL.IDX PT, R8, R9, 0x1, 0x1c1f ;  /* 0x003c1f0009087f89 */ /* 0x008e6200000e0000 */
[----:B------:R-:W-:Y:S01]  /*30d0*/  PLOP3.LUT P0, PT, PT, PT, UP1, 0x40, 0x0 ;  /* 0x000000000000781c */ /* 0x000fe20003f0e818 */
[--C-:B-1----:R-:W-:Y:S02]  /*30e0*/  IMAD.IADD R7, R10, 0x1, R8.reuse ;  /* 0x000000010a077824 */ /* 0x102fe400078e0208 */
[----:B------:R-:W-:-:S03]  /*30f0*/  IMAD.IADD R6, R12, 0x1, R8 ;  /* 0x000000010c067824 */ /* 0x000fc600078e0208 */
[----:B------:R-:W-:-:S07]  /*3100*/  IMNMX R7, R7, R11, PT ;  /* 0x0000000b07077217 */ /* 0x000fce0003800200 */
        /* <DEDUP_REMOVED lines=13> */
.L_x_468:
[----:B------:R-:W-:-:S04]  /*31e0*/  MOV R14, c[0x0][0x32c] ;  /* 0x0000cb00000e7a02 */ /* 0x000fc80000000f00 */
[----:B------:R-:W-:-:S13]  /*31f0*/  ISETP.NE.AND P0, PT, R14, 0x1, PT ;  /* 0x000000010e00780c */ /* 0x000fda0003f05270 */
[----:B------:R-:W-:-:S05]  /*3200*/  @P0 IMAD.HI.U32 R14, R8, c[0x0][0x330], RZ ;  /* 0x0000cc00080e0a27 */ /* 0x000fca00078e00ff */
[----:B------:R-:W-:Y:S02]  /*3210*/  @P0 SHF.R.U32.HI R8, RZ, c[0x0][0x334], R14 ;  /* 0x0000cd00ff080a19 */ /* 0x000fe4000001160e */
.L_x_469:
[----:B------:R-:W-:Y:S05]  /*3220*/  BSYNC B0 ;  /* 0x0000000000007941 */ /* 0x000fea0003800000 */
.L_x_467:
[----:B------:R-:W-:-:S05]  /*3230*/  IMAD R8, R8, c[0x0][0x32c], R13 ;  /* 0x0000cb0008087a24 */ /* 0x000fca00078e020d */
[----:B------:R-:W-:Y:S02]  /*3240*/  IADD3 R14, R8, c[0x0][0x32c], RZ ;  /* 0x0000cb00080e7a10 */ /* 0x000fe40007ffe0ff */
[----:B------:R-:W-:Y:S02]  /*3250*/  IMNMX R6, R6, R8, !PT ;  /* 0x0000000806067217 */ /* 0x000fe40007800200 */
[----:B------:R-:W-:Y:S02]  /*3260*/  IMNMX R7, R7, R14, PT ;  /* 0x0000000e07077217 */ /* 0x000fe40003800200 */
.L_x_466:
[C---:B------:R-:W-:Y:S01]  /*3270*/  ISETP.GE.AND P0, PT, R24.reuse, 0x9, PT ;  /* 0x000000091800780c */ /* 0x040fe20003f06270 */
[----:B------:R-:W1:Y:S01]  /*3280*/  SHFL.IDX PT, R8, R9, 0x2, 0x1c1f ;  /* 0x005c1f0009087f89 */ /* 0x000e6200000e0000 */
[----:B------:R-:W-:Y:S02]  /*3290*/  ISETP.GE.AND P1, PT, R24, 0x2, PT ;  /* 0x000000021800780c */ /* 0x000fe40003f26270 */
[----:B------:R-:W-:Y:S02]  /*32a0*/  P2R R31, PR, RZ, 0x1 ;  /* 0x00000001ff1f7803 */ /* 0x000fe40000000000 */
[----:B------:R-:W-:-:S02]  /*32b0*/  ISETP.GT.AND P0, PT, R3, 0x8, !P0 ;  /* 0x000000080300780c */ /* 0x000fc40004704270 */
[----:B------:R-:W-:Y:S02]  /*32c0*/  P2R R32, PR, RZ, 0x2 ;  /* 0x00000002ff207803 */ /* 0x000fe40000000000 */
[----:B------:R-:W-:Y:S02]  /*32d0*/  ISETP.LT.OR P0, PT, R5, 0x9, P0 ;  /* 0x000000090500780c */ /* 0x000fe40000701670 */
[----:B------:R-:W-:Y:S02]  /*32e0*/  ISETP.GT.AND P1, PT, R3, 0x1, !P1 ;  /* 0x000000010300780c */ /* 0x000fe40004f24270 */
[----:B------:R-:W-:Y:S02]  /*32f0*/  ISETP.GE.AND P2, PT, R24, 0x11, PT ;  /* 0x000000111800780c */ /* 0x000fe40003f46270 */
[----:B------:R-:W-:Y:S02]  /*3300*/  FSEL R38, R92, -INF , !P0 ;  /* 0xff8000005c267808 */ /* 0x000fe40004000000 */
[----:B------:R-:W-:-:S02]  /*3310*/  ISETP.LT.OR P1, PT, R5, 0x2, P1 ;  /* 0x000000020500780c */ /* 0x000fc40000f21670 */
[----:B------:R-:W-:Y:S02]  /*3320*/  ISETP.GT.AND P0, PT, R3, 0x10, !P2 ;  /* 0x000000100300780c */ /* 0x000fe40005704270 */
[----:B------:R-:W-:Y:S02]  /*3330*/  ISETP.GE.AND P3, PT, R24, 0xa, PT ;  /* 0x0000000a1800780c */ /* 0x000fe40003f66270 */
[----:B------:R-:W-:Y:S02]  /*3340*/  FSEL R36, R97, -INF , !P1 ;  /* 0xff80000061247808 */ /* 0x000fe40004800000 */
[----:B------:R-:W-:Y:S02]  /*3350*/  P2R R29, PR, RZ, 0x4 ;  /* 0x00000004ff1d7803 */ /* 0x000fe40000000000 */
[----:B------:R-:W-:Y:S02]  /*3360*/  ISETP.LT.OR P0, PT, R5, 0x11, P0 ;  /* 0x000000110500780c */ /* 0x000fe40000701670 */
[----:B------:R-:W-:-:S02]  /*3370*/  ISETP.GT.AND P1, PT, R3, 0x9, !P3 ;  /* 0x000000090300780c */ /* 0x000fc40005f24270 */
[----:B------:R-:W-:Y:S02]  /*3380*/  ISETP.GE.AND P2, PT, R24, 0x12, PT ;  /* 0x000000121800780c */ /* 0x000fe40003f46270 */
[----:B------:R-:W-:Y:S02]  /*3390*/  FSEL R42, R88, -INF , !P0 ;  /* 0xff800000582a7808 */ /* 0x000fe40004000000 */
[----:B------:R-:W-:Y:S02]  /*33a0*/  ISETP.LT.OR P1, PT, R5, 0xa, P1 ;  /* 0x0000000a0500780c */ /* 0x000fe40000f21670 */
[----:B------:R-:W-:Y:S02]  /*33b0*/  ISETP.GT.AND P0, PT, R3, 0x11, !P2 ;  /* 0x000000110300780c */ /* 0x000fe40005704270 */
[----:B------:R-:W-:Y:S02]  /*33c0*/  FSEL R39, R93, -INF , !P1 ;  /* 0xff8000005d277808 */ /* 0x000fe40004800000 */
[----:B------:R-:W-:-:S02]  /*33d0*/  ISETP.LT.OR P0, PT, R5, 0x12, P0 ;  /* 0x000000120500780c */ /* 0x000fc40000701670 */
[C---:B------:R-:W-:Y:S02]  /*33e0*/  ISETP.GE.AND P1, PT, R24.reuse, 0x19, PT ;  /* 0x000000191800780c */ /* 0x040fe40003f26270 */
[----:B------:R-:W-:Y:S02]  /*33f0*/  FSEL R43, R89, -INF , !P0 ;  /* 0xff800000592b7808 */ /* 0x000fe40004000000 */
[----:B------:R-:W-:Y:S02]  /*3400*/  ISETP.GT.AND P0, PT, R3, 0x18, !P1 ;  /* 0x000000180300780c */ /* 0x000fe40004f04270 */
[----:B------:R-:W-:Y:S02]  /*3410*/  P2R R27, PR, RZ, 0x2 ;  /* 0x00000002ff1b7803 */ /* 0x000fe40000000000 */
[----:B------:R-:W-:Y:S02]  /*3420*/  ISETP.LT.OR P0, PT, R5, 0x19, P0 ;  /* 0x000000190500780c */ /* 0x000fe40000701670 */
[----:B------:R-:W-:-:S02]  /*3430*/  ISETP.GE.AND P1, PT, R24, 0x1a, PT ;  /* 0x0000001a1800780c */ /* 0x000fc40003f26270 */
[----:B------:R-:W-:Y:S02]  /*3440*/  FSEL R44, R80, -INF , !P0 ;  /* 0xff800000502c7808 */ /* 0x000fe40004000000 */
[----:B------:R-:W-:Y:S02]  /*3450*/  ISETP.GT.AND P0, PT, R3, 0x19, !P1 ;  /* 0x000000190300780c */ /* 0x000fe40004f04270 */
[----:B------:R-:W-:Y:S02]  /*3460*/  P2R R26, PR, RZ, 0x2 ;  /* 0x00000002ff1a7803 */ /* 0x000fe40000000000 */
[----:B------:R-:W-:Y:S02]  /*3470*/  ISETP.LT.OR P0, PT, R5, 0x1a, P0 ;  /* 0x0000001a0500780c */ /* 0x000fe40000701670 */
[----:B------:R-:W-:Y:S02]  /*3480*/  ISETP.GE.AND P1, PT, R24, 0x21, PT ;  /* 0x000000211800780c */ /* 0x000fe40003f26270 */
[----:B------:R-:W-:-:S02]  /*3490*/  FSEL R46, R81, -INF , !P0 ;  /* 0xff800000512e7808 */ /* 0x000fc40004000000 */
[----:B------:R-:W-:Y:S02]  /*34a0*/  ISETP.GT.AND P0, PT, R3, 0x20, !P1 ;  /* 0x000000200300780c */ /* 0x000fe40004f04270 */
[----:B------:R-:W-:Y:S02]  /*34b0*/  P2R R25, PR, RZ, 0x2 ;  /* 0x00000002ff197803 */ /* 0x000fe40000000000 */
[----:B------:R-:W-:Y:S02]  /*34c0*/  ISETP.LT.OR P0, PT, R5, 0x21, P0 ;  /* 0x000000210500780c */ /* 0x000fe40000701670 */
[----:B------:R-:W-:Y:S02]  /*34d0*/  ISETP.GE.AND P1, PT, R24, 0x22, PT ;  /* 0x000000221800780c */ /* 0x000fe40003f26270 */
[----:B------:R-:W-:Y:S02]  /*34e0*/  FSEL R84, R76, -INF , !P0 ;  /* 0xff8000004c547808 */ /* 0x000fe40004000000 */
[----:B------:R-:W-:-:S02]  /*34f0*/  ISETP.GT.AND P0, PT, R3, 0x21, !P1 ;  /* 0x000000210300780c */ /* 0x000fc40004f04270 */
[----:B------:R-:W-:Y:S02]  /*3500*/  P2R R23, PR, RZ, 0x2 ;  /* 0x00000002ff177803 */ /* 0x000fe40000000000 */
[----:B------:R-:W-:Y:S02]  /*3510*/  ISETP.LT.OR P0, PT, R5, 0x22, P0 ;  /* 0x000000220500780c */ /* 0x000fe40000701670 */
[----:B------:R-:W-:Y:S02]  /*3520*/  ISETP.GE.AND P1, PT, R24, 0x29, PT ;  /* 0x000000291800780c */ /* 0x000fe40003f26270 */
[----:B------:R-:W-:Y:S02]  /*3530*/  FSEL R86, R77, -INF , !P0 ;  /* 0xff8000004d567808 */ /* 0x000fe40004000000 */
[----:B------:R-:W-:Y:S02]  /*3540*/  ISETP.GT.AND P0, PT, R3, 0x28, !P1 ;  /* 0x000000280300780c */ /* 0x000fe40004f04270 */
[----:B------:R-:W-:-:S02]  /*3550*/  P2R R22, PR, RZ, 0x2 ;  /* 0x00000002ff167803 */ /* 0x000fc40000000000 */
[----:B------:R-:W-:Y:S02]  /*3560*/  ISETP.LT.OR P0, PT, R5, 0x29, P0 ;  /* 0x000000290500780c */ /* 0x000fe40000701670 */
[----:B------:R-:W-:Y:S02]  /*3570*/  ISETP.GE.AND P1, PT, R24, 0x2a, PT ;  /* 0x0000002a1800780c */ /* 0x000fe40003f26270 */
[----:B------:R-:W-:Y:S02]  /*3580*/  FSEL R89, R72, -INF , !P0 ;  /* 0xff80000048597808 */ /* 0x000fe40004000000 */
[----:B------:R-:W-:Y:S02]  /*3590*/  ISETP.GT.AND P0, PT, R3, 0x29, !P1 ;  /* 0x000000290300780c */ /* 0x000fe40004f04270 */
[----:B------:R-:W-:Y:S02]  /*35a0*/  P2R R21, PR, RZ, 0x2 ;  /* 0x00000002ff157803 */ /* 0x000fe40000000000 */
        /* <DEDUP_REMOVED lines=9> */
[C---:B------:R-:W-:Y:S02]  /*3640*/  ISETP.GE.AND P5, PT, R24.reuse, 0x39, PT ;  /* 0x000000391800780c */ /* 0x040fe40003fa6270 */
        /* <DEDUP_REMOVED lines=20> */
[----:B------:R-:W-:-:S04]  /*3790*/  ISETP.LT.OR P0, PT, R5, 0x42, P0 ;  /* 0x000000420500780c */ /* 0x000fc80000701670 */
[----:B------:R-:W-:Y:S02]  /*37a0*/  FSEL R170, R61, -INF , !P0 ;  /* 0xff8000003daa7808 */ /* 0x000fe40004000000 */
[----:B------:R-:W-:Y:S02]  /*37b0*/  ISETP.GT.AND P0, PT, R3, 0x48, !P1 ;  /* 0x000000480300780c */ /* 0x000fe40004f04270 */
[----:B------:R-:W-:Y:S02]  /*37c0*/  ISETP.GE.AND P1, PT, R24, 0x4a, PT ;  /* 0x0000004a1800780c */ /* 0x000fe40003f26270 */
[----:B------:R-:W-:Y:S02]  /*37d0*/  ISETP.LT.OR P0, PT, R5, 0x49, P0 ;  /* 0x000000490500780c */ /* 0x000fe40000701670 */
[----:B------:R-:W-:Y:S02]  /*37e0*/  P2R R17, PR, RZ, 0x2 ;  /* 0x00000002ff117803 */ /* 0x000fe40000000000 */
[----:B------:R-:W-:-:S02]  /*37f0*/  FSEL R178, R56, -INF , !P0 ;  /* 0xff80000038b27808 */ /* 0x000fc40004000000 */
[----:B------:R-:W-:Y:S02]  /*3800*/  ISETP.GT.AND P0, PT, R3, 0x49, !P1 ;  /* 0x000000490300780c */ /* 0x000fe40004f04270 */
[----:B------:R-:W-:Y:S02]  /*3810*/  ISETP.GE.AND P1, PT, R24, 0x51, PT ;  /* 0x000000511800780c */ /* 0x000fe40003f26270 */
[----:B------:R-:W-:Y:S02]  /*3820*/  ISETP.LT.OR P0, PT, R5, 0x4a, P0 ;  /* 0x0000004a0500780c */ /* 0x000fe40000701670 */
[----:B------:R-:W-:Y:S02]  /*3830*/  P2R R16, PR, RZ, 0x2 ;  /* 0x00000002ff107803 */ /* 0x000fe40000000000 */
[----:B------:R-:W-:Y:S02]  /*3840*/  FSEL R184, R57, -INF , !P0 ;  /* 0xff80000039b87808 */ /* 0x000fe40004000000 */
[----:B------:R-:W-:-:S02]  /*3850*/  ISETP.GT.AND P0, PT, R3, 0x50, !P1 ;  /* 0x000000500300780c */ /* 0x000fc40004f04270 */
[----:B------:R-:W-:Y:S02]  /*3860*/  ISETP.GE.AND P1, PT, R24, 0x52, PT ;  /* 0x000000521800780c */ /* 0x000fe40003f26270 */
[----:B------:R-:W-:Y:S02]  /*3870*/  ISETP.LT.OR P0, PT, R5, 0x51, P0 ;  /* 0x000000510500780c */ /* 0x000fe40000701670 */
[----:B------:R-:W-:Y:S02]  /*3880*/  P2R R15, PR, RZ, 0x2 ;  /* 0x00000002ff0f7803 */ /* 0x000fe40000000000 */
[----:B------:R-:W-:Y:S02]  /*3890*/  FSEL R185, R52, -INF , !P0 ;  /* 0xff80000034b97808 */ /* 0x000fe40004000000 */
[----:B------:R-:W-:Y:S02]  /*38a0*/  ISETP.GT.AND P0, PT, R3, 0x51, !P1 ;  /* 0x000000510300780c */ /* 0x000fe40004f04270 */
[----:B------:R-:W-:-:S02]  /*38b0*/  ISETP.GE.AND P1, PT, R24, 0x59, PT ;  /* 0x000000591800780c */ /* 0x000fc40003f26270 */
[----:B------:R-:W-:Y:S02]  /*38c0*/  ISETP.LT.OR P0, PT, R5, 0x52, P0 ;  /* 0x000000520500780c */ /* 0x000fe40000701670 */
[----:B------:R-:W-:Y:S02]  /*38d0*/  P2R R14, PR, RZ, 0x2 ;  /* 0x00000002ff0e7803 */ /* 0x000fe40000000000 */
[----:B------:R-:W-:Y:S02]  /*38e0*/  FSEL R186, R53, -INF , !P0 ;  /* 0xff80000035ba7808 */ /* 0x000fe40004000000 */
[----:B------:R-:W-:Y:S02]  /*38f0*/  ISETP.GT.AND P0, PT, R3, 0x58, !P1 ;  /* 0x000000580300780c */ /* 0x000fe40004f04270 */
[----:B------:R-:W-:Y:S02]  /*3900*/  ISETP.GE.AND P1, PT, R24, 0x1, PT ;  /* 0x000000011800780c */ /* 0x000fe40003f26270 */
[----:B------:R-:W-:-:S04]  /*3910*/  ISETP.LT.OR P0, PT, R5, 0x59, P0 ;  /* 0x000000590500780c */ /* 0x000fc80000701670 */
[----:B------:R-:W-:Y:S02]  /*3920*/  FSEL R194, R48, -INF , !P0 ;  /* 0xff80000030c27808 */ /* 0x000fe40004000000 */
[----:B------:R-:W-:-:S04]  /*3930*/  ISETP.GT.AND P0, PT, R3, RZ, !P1 ;  /* 0x000000ff0300720c */ /* 0x000fc80004f04270 */
[----:B------:R-:W-:-:S04]  /*3940*/  ISETP.LT.OR P0, PT, R5, 0x1, P0 ;  /* 0x000000010500780c */ /* 0x000fc80000701670 */
[----:B------:R-:W-:Y:S02]  /*3950*/  FSEL R35, R96, -INF , !P0 ;  /* 0xff80000060237808 */ /* 0x000fe40004000000 */
[----:B------:R-:W-:-:S04]  /*3960*/  ISETP.GE.AND P0, PT, R24, 0x5a, PT ;  /* 0x0000005a1800780c */ /* 0x000fc80003f06270 */
[----:B------:R-:W-:Y:S02]  /*3970*/  P2R R24, PR, RZ, 0x1 ;  /* 0x00000001ff187803 */ /* 0x000fe40000000000 */
[----:B------:R-:W-:Y:S01]  /*3980*/  ISETP.GT.AND P0, PT, R3, 0x59, !P0 ;  /* 0x000000590300780c */ /* 0x000fe20004704270 */
[----:B-1----:R-:W-:-:S03]  /*3990*/  IMAD.IADD R3, R12, 0x1, R8 ;  /* 0x000000010c037824 */ /* 0x002fc600078e0208 */
[----:B------:R-:W-:Y:S01]  /*39a0*/  ISETP.LT.OR P0, PT, R5, 0x5a, P0 ;  /* 0x0000005a0500780c */ /* 0x000fe20000701670 */
[----:B------:R-:W-:-:S03]  /*39b0*/  IMAD.IADD R5, R10, 0x1, R8 ;  /* 0x000000010a057824 */ /* 0x000fc600078e0208 */
[----:B------:R-:W-:Y:S02]  /*39c0*/  FSEL R196, R49, -INF , !P0 ;  /* 0xff80000031c47808 */ /* 0x000fe40004000000 */
[----:B------:R-:W-:Y:S02]  /*39d0*/  PLOP3.LUT P0, PT, PT, PT, UP1, 0x40, 0x0 ;  /* 0x000000000000781c */ /* 0x000fe40003f0e818 */
[----:B------:R-:W-:-:S11]  /*39e0*/  IMNMX R5, R5, R11, PT ;  /* 0x0000000b05057217 */ /* 0x000fd60003800200 */
        /* <DEDUP_REMOVED lines=13> */
.L_x_472:
[----:B------:R-:W-:-:S04]  /*3ac0*/  MOV R33, c[0x0][0x32c] ;  /* 0x0000cb0000217a02 */ /* 0x000fc80000000f00 */
[----:B------:R-:W-:-:S13]  /*3ad0*/  ISETP.NE.AND P0, PT, R33, 0x1, PT ;  /* 0x000000012100780c */ /* 0x000fda0003f05270 */
[----:B------:R-:W-:-:S05]  /*3ae0*/  @P0 IMAD.HI.U32 R33, R8, c[0x0][0x330], RZ ;  /* 0x0000cc0008210a27 */ /* 0x000fca00078e00ff */
[----:B------:R-:W-:Y:S02]  /*3af0*/  @P0 SHF.R.U32.HI R8, RZ, c[0x0][0x334], R33 ;  /* 0x0000cd00ff080a19 */ /* 0x000fe40000011621 */
.L_x_473:
[----:B------:R-:W-:Y:S05]  /*3b00*/  BSYNC B0 ;  /* 0x0000000000007941 */ /* 0x000fea0003800000 */
.L_x_471:
[----:B------:R-:W-:-:S05]  /*3b10*/  IMAD R8, R8, c[0x0][0x32c], R13 ;  /* 0x0000cb0008087a24 */ /* 0x000fca00078e020d */
[----:B------:R-:W-:Y:S02]  /*3b20*/  IADD3 R33, R8, c[0x0][0x32c], RZ ;  /* 0x0000cb0008217a10 */ /* 0x000fe40007ffe0ff */
[----:B------:R-:W-:Y:S02]  /*3b30*/  IMNMX R3, R3, R8, !PT ;  /* 0x0000000803037217 */ /* 0x000fe40007800200 */
[----:B------:R-:W-:Y:S02]  /*3b40*/  IMNMX R5, R5, R33, PT ;  /* 0x0000002105057217 */ /* 0x000fe40003800200 */
.L_x_470:
[----:B------:R-:W-:Y:S02]  /*3b50*/  ISETP.NE.AND P0, PT, R31, RZ, PT ;  /* 0x000000ff1f00720c */ /* 0x000fe40003f05270 */
[----:B------:R-:W-:Y:S02]  /*3b60*/  P2R R33, PR, RZ, 0x20 ;  /* 0x00000020ff217803 */ /* 0x000fe40000000000 */
[----:B------:R-:W-:Y:S02]  /*3b70*/  ISETP.GT.AND P0, PT, R6, 0x8, !P0 ;  /* 0x000000080600780c */ /* 0x000fe40004704270 */
[----:B------:R-:W-:-:S02]  /*3b80*/  P2R R8, PR, RZ, 0x40 ;  /* 0x00000040ff087803 */ /* 0x000fc40000000000 */
[----:B------:R-:W-:Y:S02]  /*3b90*/  ISETP.LT.OR P0, PT, R7, 0x9, P0 ;  /* 0x000000090700780c */ /* 0x000fe40000701670 */
[----:B------:R-:W-:Y:S02]  /*3ba0*/  ISETP.NE.AND P6, PT, R24, RZ, PT ;  /* 0x000000ff1800720c */ /* 0x000fe40003fc5270 */
[----:B------:R-:W-:Y:S02]  /*3bb0*/  FSEL R40, R94, -INF , !P0 ;  /* 0xff8000005e287808 */ /* 0x000fe40004000000 */
[----:B------:R-:W-:-:S04]  /*3bc0*/  ISETP.NE.AND P0, PT, R30, RZ, PT ;  /* 0x000000ff1e00720c */ /* 0x000fc80003f05270 */
[----:B------:R-:W-:-:S04]  /*3bd0*/  ISETP.GT.AND P0, PT, R6, 0x9, !P0 ;  /* 0x000000090600780c */ /* 0x000fc80004704270 */
[----:B------:R-:W-:-:S04]  /*3be0*/  ISETP.LT.OR P0, PT, R7, 0xa, P0 ;  /* 0x0000000a0700780c */ /* 0x000fc80000701670 */
        /* <DEDUP_REMOVED lines=41> */
[----:B------:R-:W-:Y:S02]  /*3e80*/  ISETP.GT.AND P0, PT, R6, 0x38, !P5 ;  /* 0x000000380600780c */ /* 0x000fe40006f04270 */
[----:B------:R-:W-:Y:S02]  /*3e90*/  ISETP.NE.AND P5, PT, R32, RZ, PT ;  /* 0x000000ff2000720c */ /* 0x000fe40003fa5270 */
[----:B------:R-:W-:-:S04]  /*3ea0*/  ISETP.LT.OR P0, PT, R7, 0x39, P0 ;  /* 0x000000390700780c */ /* 0x000fc80000701670 */
[----:B------:R-:W-:Y:S02]  /*3eb0*/  FSEL R160, R66, -INF , !P0 ;  /* 0xff80000042a07808 */ /* 0x000fe40004000000 */
[----:B------:R-:W-:-:S04]  /*3ec0*/  ISETP.GT.AND P0, PT, R6, 0x39, !P4 ;  /* 0x000000390600780c */ /* 0x000fc80006704270 */
        /* <DEDUP_REMOVED lines=24> */
[----:B------:R-:W-:-:S04]  /*4050*/  ISETP.GT.AND P0, PT, R6, 0x1, !P5 ;  /* 0x000000010600780c */ /* 0x000fc80006f04270 */
[----:B------:R-:W-:-:S04]  /*4060*/  ISETP.LT.OR P0, PT, R7, 0x2, P0 ;  /* 0x000000020700780c */ /* 0x000fc80000701670 */
[----:B------:R-:W-:Y:S02]  /*4070*/  FSEL R37, R99, -INF , !P0 ;  /* 0xff80000063257808 */ /* 0x000fe40004000000 */
[----:B------:R-:W-:-:S04]  /*4080*/  ISETP.GT.AND P0, PT, R6, RZ, !P1 ;  /* 0x000000ff0600720c */ /* 0x000fc80004f04270 */
[----:B------:R-:W-:-:S04]  /*4090*/  ISETP.LT.OR P0, PT, R7, 0x1, P0 ;  /* 0x000000010700780c */ /* 0x000fc80000701670 */
[----:B------:R-:W-:Y:S02]  /*40a0*/  FSEL R34, R98, -INF , !P0 ;  /* 0xff80000062227808 */ /* 0x000fe40004000000 */
[----:B------:R-:W-:-:S04]  /*40b0*/  ISETP.NE.AND P0, PT, R14, RZ, PT ;  /* 0x000000ff0e00720c */ /* 0x000fc80003f05270 */
[----:B------:R-:W-:-:S04]  /*40c0*/  ISETP.GT.AND P0, PT, R6, 0x58, !P0 ;  /* 0x000000580600780c */ /* 0x000fc80004704270 */
[----:B------:R-:W-:-:S04]  /*40d0*/  ISETP.LT.OR P0, PT, R7, 0x59, P0 ;  /* 0x000000590700780c */ /* 0x000fc80000701670 */
[----:B------:R-:W-:Y:S02]  /*40e0*/  FSEL R191, R50, -INF , !P0 ;  /* 0xff80000032bf7808 */ /* 0x000fe40004000000 */
[----:B------:R-:W-:Y:S02]  /*40f0*/  ISETP.GT.AND P0, PT, R6, 0x59, !P6 ;  /* 0x000000590600780c */ /* 0x000fe40007704270 */
[----:B------:R-:W1:Y:S02]  /*4100*/  SHFL.IDX PT, R6, R9, 0x3, 0x1c1f ;  /* 0x007c1f0009067f89 */ /* 0x000e6400000e0000 */
[----:B------:R-:W-:-:S04]  /*4110*/  ISETP.LT.OR P0, PT, R7, 0x5a, P0 ;  /* 0x0000005a0700780c */ /* 0x000fc80000701670 */
[----:B------:R-:W-:Y:S02]  /*4120*/  FSEL R193, R51, -INF , !P0 ;  /* 0xff80000033c17808 */ /* 0x000fe40004000000 */
[----:B------:R-:W-:-:S04]  /*4130*/  ISETP.GT.AND P0, PT, R3, RZ, !P1 ;  /* 0x000000ff0300720c */ /* 0x000fc80004f04270 */
[----:B------:R-:W-:-:S04]  /*4140*/  ISETP.LT.OR P0, PT, R5, 0x1, P0 ;  /* 0x000000010500780c */ /* 0x000fc80000701670 */
[----:B------:R-:W-:Y:S02]  /*4150*/  FSEL R102, R164, -INF , !P0 ;  /* 0xff800000a4667808 */ /* 0x000fe40004000000 */
[----:B------:R-:W-:Y:S02]  /*4160*/  ISETP.GT.AND P0, PT, R3, 0x1, !P5 ;  /* 0x000000010300780c */ /* 0x000fe40006f04270 */
[----:B------:R-:W-:Y:S02]  /*4170*/  ISETP.NE.AND P5, PT, R33, RZ, PT ;  /* 0x000000ff2100720c */ /* 0x000fe40003fa5270 */
        /* <DEDUP_REMOVED lines=82> */
[----:B------:R-:W-:Y:S01]  /*46a0*/  ISETP.GT.AND P0, PT, R3, 0x59, !P6 ;  /* 0x000000590300780c */ /* 0x000fe20007704270 */
[--C-:B-1----:R-:W-:Y:S01]  /*46b0*/  IMAD.IADD R3, R12, 0x1, R6.reuse ;  /* 0x000000010c037824 */ /* 0x102fe200078e0206 */
[----:B------:R-:W-:Y:S02]  /*46c0*/  ISETP.NE.AND P6, PT, R8, RZ, PT ;  /* 0x000000ff0800720c */ /* 0x000fe40003fc5270 */
        /* <DEDUP_REMOVED lines=18> */
.L_x_476:
[----:B------:R-:W-:-:S04]  /*47f0*/  MOV R7, c[0x0][0x32c] ;  /* 0x0000cb0000077a02 */ /* 0x000fc80000000f00 */
[----:B------:R-:W-:-:S13]  /*4800*/  ISETP.NE.AND P0, PT, R7, 0x1, PT ;  /* 0x000000010700780c */ /* 0x000fda0003f05270 */
[----:B------:R-:W-:-:S05]  /*4810*/  @P0 IMAD.HI.U32 R7, R6, c[0x0][0x330], RZ ;  /* 0x0000cc0006070a27 */ /* 0x000fca00078e00ff */
[----:B------:R-:W-:Y:S02]  /*4820*/  @P0 SHF.R.U32.HI R6, RZ, c[0x0][0x334], R7 ;  /* 0x0000cd00ff060a19 */ /* 0x000fe40000011607 */
.L_x_477:
[----:B------:R-:W-:Y:S05]  /*4830*/  BSYNC B0 ;  /* 0x0000000000007941 */ /* 0x000fea0003800000 */
.L_x_475:
[----:B------:R-:W-:-:S05]  /*4840*/  IMAD R6, R6, c[0x0][0x32c], R13 ;  /* 0x0000cb0006067a24 */ /* 0x000fca00078e020d */
[----:B------:R-:W-:Y:S02]  /*4850*/  IADD3 R7, R6, c[0x0][0x32c], RZ ;  /* 0x0000cb0006077a10 */ /* 0x000fe40007ffe0ff */
[----:B------:R-:W-:Y:S02]  /*4860*/  IMNMX R3, R3, R6, !PT ;  /* 0x0000000603037217 */ /* 0x000fe40007800200 */
[----:B------:R-:W-:Y:S02]  /*4870*/  IMNMX R5, R5, R7, PT ;  /* 0x0000000705057217 */ /* 0x000fe40003800200 */
.L_x_474:
[----:B------:R-:W-:Y:S01]  /*4880*/  ISETP.NE.AND P0, PT, R31, RZ, PT ;  /* 0x000000ff1f00720c */ /* 0x000fe20003f05270 */
[----:B------:R-:W-:Y:S01]  /*4890*/  IMAD.SHL.U32 R213, R0, 0x2, RZ ;  /* 0x0000000200d57824 */ /* 0x000fe200078e00ff */
[----:B------:R-:W-:Y:S01]  /*48a0*/  P2R R12, PR, RZ, 0x40 ;  /* 0x00000040ff0c7803 */ /* 0x000fe20000000000 */
[----:B------:R-:W-:Y:S01]  /*48b0*/  ULDC.64 UR4, c[0x0][0x2c8] ;  /* 0x0000b20000047ab9 */ /* 0x000fe20000000a00 */
[----:B------:R-:W-:Y:S01]  /*48c0*/  ISETP.GT.AND P0, PT, R3, 0x8, !P0 ;  /* 0x000000080300780c */ /* 0x000fe20004704270 */
[--C-:B------:R-:W-:Y:S01]  /*48d0*/  IMAD R214, R4, 0x2, R213.reuse ;  /* 0x0000000204d67824 */ /* 0x100fe200078e02d5 */
[----:B------:R-:W-:Y:S01]  /*48e0*/  ISETP.NE.AND P6, PT, R26, RZ, PT ;  /* 0x000000ff1a00720c */ /* 0x000fe20003fc5270 */
[C---:B------:R-:W-:Y:S01]  /*48f0*/  IMAD R216, R2.reuse, 0x2, R213 ;  /* 0x0000000202d87824 */ /* 0x040fe200078e02d5 */
[----:B------:R-:W-:Y:S01]  /*4900*/  ISETP.LT.OR P0, PT, R5, 0x9, P0 ;  /* 0x000000090500780c */ /* 0x000fe20000701670 */
[----:B------:R-:W-:Y:S01]  /*4910*/  IMAD R215, R2, 0x2, R214 ;  /* 0x0000000202d77824 */ /* 0x000fe200078e02d6 */
[----:B------:R-:W-:Y:S01]  /*4920*/  FMNMX.FTZ R133, R34, R37, !PT ;  /* 0x0000002522857209 */ /* 0x000fe20007810000 */
[----:B------:R-:W-:Y:S01]  /*4930*/  LDSM.16.MT88.4 R64, [R213+0x100] ;  /* 0x00010000d540783b */ /* 0x000fe20000004200 */
[----:B------:R-:W-:Y:S01]  /*4940*/  FSEL R104, R142, -INF , !P0 ;  /* 0xff8000008e687808 */ /* 0x000fe20004000000 */
[----:B------:R-:W-:Y:S01]  /*4950*/  UIMAD.WIDE.U32 UR14, UR7, UR4, URZ ;  /* 0x00000004070e72a5 */ /* 0x000fe2000f8e003f */
[----:B------:R-:W-:Y:S01]  /*4960*/  ISETP.NE.AND P0, PT, R30, RZ, PT ;  /* 0x000000ff1e00720c */ /* 0x000fe20003f05270 */
[----:B------:R-:W-:Y:S01]  /*4970*/  LDSM.16.MT88.4 R68, [R216+0x100] ;  /* 0x00010000d844783b */ /* 0x000fe20000004200 */
[----:B------:R-:W-:Y:S01]  /*4980*/  FMNMX.FTZ R133, R40, R133, !PT ;  /* 0x0000008528857209 */ /* 0x000fe20007810000 */
[----:B------:R-:W-:Y:S01]  /*4990*/  @UP2 USHF.R.U32.HI UR7, URZ, UR5, UR15 ;  /* 0x000000053f072299 */ /* 0x000fe2000801160f */
[----:B------:R-:W-:Y:S01]  /*49a0*/  ISETP.GT.AND P0, PT, R3, 0x9, !P0 ;  /* 0x000000090300780c */ /* 0x000fe20004704270 */
[----:B------:R-:W-:Y:S01]  /*49b0*/  LDSM.16.MT88.4 R76, [R214+0x100] ;  /* 0x00010000d64c783b */ /* 0x000fe20000004200 */
[----:B------:R-:W-:Y:S01]  /*49c0*/  FMNMX.FTZ R133, R41, R133, !PT ;  /* 0x0000008529857209 */ /* 0x000fe20007810000 */
[----:B------:R-:W-:Y:S01]  /*49d0*/  UIADD3 UR4, UR6, UR7, URZ ;  /* 0x0000000706047290 */ /* 0x000fe2000fffe03f */
[----:B------:R-:W-:Y:S01]  /*49e0*/  ISETP.LT.OR P0, PT, R5, 0xa, P0 ;  /* 0x0000000a0500780c */ /* 0x000fe20000701670 */
[----:B------:R-:W-:Y:S01]  /*49f0*/  LDSM.16.MT88.4 R80, [R215+0x100] ;  /* 0x00010000d750783b */ /* 0x000fe20000004200 */
[----:B------:R-:W-:Y:S01]  /*4a00*/  FMNMX.FTZ R133, R45, R133, !PT ;  /* 0x000000852d857209 */ /* 0x000fe20007810000 */
[----:B------:R-:W-:Y:S01]  /*4a10*/  ULDC UR7, c[0x0][0x328] ;  /* 0x0000ca0000077ab9 */ /* 0x000fe20000000800 */
[----:B------:R-:W-:Y:S01]  /*4a20*/  FSEL R105, R143, -INF , !P0 ;  /* 0xff8000008f697808 */ /* 0x000fe20004000000 */
[----:B------:R-:W-:Y:S01]  /*4a30*/  LDSM.16.MT88.4 R56, [R213+0x900] ;  /* 0x00090000d538783b */ /* 0x000fe20000004200 */
[----:B------:R-:W-:Y:S01]  /*4a40*/  ISETP.NE.AND P0, PT, R29, RZ, PT ;  /* 0x000000ff1d00720c */ /* 0x000fe20003f05270 */
[----:B------:R-:W-:Y:S01]  /*4a50*/  UIADD3 UR7, UR4, UR7, URZ ;  /* 0x0000000704077290 */ /* 0x000fe2000fffe03f */
[----:B------:R-:W-:Y:S01]  /*4a60*/  FMNMX.FTZ R133, R47, R133, !PT ;  /* 0x000000852f857209 */ /* 0x000fe20007810000 */
[----:B------:R-:W-:Y:S01]  /*4a70*/  LDSM.16.MT88.4 R52, [R216+0x900] ;  /* 0x00090000d834783b */ /* 0x000fe20000004200 */
[----:B------:R-:W-:-:S02]  /*4a80*/  ISETP.GT.AND P0, PT, R3, 0x10, !P0 ;  /* 0x000000100300780c */ /* 0x000fc40004704270 */
[----:B------:R-:W-:Y:S01]  /*4a90*/  FMNMX.FTZ R133, R48, R133, !PT ;  /* 0x0000008530857209 */ /* 0x000fe20007810000 */
[----:B------:R-:W-:Y:S01]  /*4aa0*/  LDSM.16.MT88.4 R60, [R214+0x900] ;  /* 0x00090000d63c783b */ /* 0x000fe20000004200 */
[----:B------:R-:W-:Y:S02]  /*4ab0*/  ISETP.LT.OR P0, PT, R5, 0x11, P0 ;  /* 0x000000110500780c */ /* 0x000fe40000701670 */
[----:B------:R-:W-:Y:S01]  /*4ac0*/  FMNMX.FTZ R133, R49, R133, !PT ;  /* 0x0000008531857209 */ /* 0x000fe20007810000 */
[----:B------:R-:W-:Y:S01]  /*4ad0*/  LDSM.16.MT88.4 R72, [R215+0x900] ;  /* 0x00090000d748783b */ /* 0x000fe20000004200 */
[----:B------:R-:W-:Y:S02]  /*4ae0*/  FSEL R116, R158, -INF , !P0 ;  /* 0xff8000009e747808 */ /* 0x000fe40004000000 */
[----:B------:R-:W-:Y:S01]  /*4af0*/  ISETP.NE.AND P0, PT, R28, RZ, PT ;  /* 0x000000ff1c00720c */ /* 0x000fe20003f05270 */
[----:B------:R-:W-:Y:S01]  /*4b00*/  LDSM.16.MT88.4 R96, [R213+0x1100] ;  /* 0x00110000d560783b */ /* 0x000fe20000004200 */
[----:B------:R-:W-:-:S02]  /*4b10*/  FMNMX.FTZ R133, R85, R133, !PT ;  /* 0x0000008555857209 */ /* 0x000fc40007810000 */
[----:B------:R-:W-:Y:S02]  /*4b20*/  ISETP.GT.AND P0, PT, R3, 0x11, !P0 ;  /* 0x000000110300780c */ /* 0x000fe40004704270 */
[----:B------:R-:W-:Y:S02]  /*4b30*/  FMNMX.FTZ R133, R87, R133, !PT ;  /* 0x0000008557857209 */ /* 0x000fe40007810000 */
[----:B------:R-:W-:Y:S02]  /*4b40*/  ISETP.LT.OR P0, PT, R5, 0x12, P0 ;  /* 0x000000120500780c */ /* 0x000fe40000701670 */
[----:B------:R-:W-:Y:S02]  /*4b50*/  FMNMX.FTZ R133, R88, R133, !PT ;  /* 0x0000008558857209 */ /* 0x000fe40007810000 */
[----:B------:R-:W-:Y:S02]  /*4b60*/  FSEL R117, R159, -INF , !P0 ;  /* 0xff8000009f757808 */ /* 0x000fe40004000000 */
[----:B------:R-:W-:-:S02]  /*4b70*/  ISETP.NE.AND P0, PT, R27, RZ, PT ;  /* 0x000000ff1b00720c */ /* 0x000fc40003f05270 */
[----:B------:R-:W-:Y:S02]  /*4b80*/  FMNMX.FTZ R133, R90, R133, !PT ;  /* 0x000000855a857209 */ /* 0x000fe40007810000 */
[----:B------:R-:W-:Y:S02]  /*4b90*/  ISETP.GT.AND P0, PT, R3, 0x18, !P0 ;  /* 0x000000180300780c */ /* 0x000fe40004704270 */
[----:B------:R-:W-:Y:S02]  /*4ba0*/  FMNMX.FTZ R133, R122, R133, !PT ;  /* 0x000000857a857209 */ /* 0x000fe40007810000 */
[----:B------:R-:W-:Y:S02]  /*4bb0*/  ISETP.LT.OR P0, PT, R5, 0x19, P0 ;  /* 0x000000190500780c */ /* 0x000fe40000701670 */
[----:B------:R-:W-:Y:S02]  /*4bc0*/  FMNMX.FTZ R133, R161, R133, !PT ;  /* 0x00000085a1857209 */ /* 0x000fe40007810000 */
[----:B------:R-:W-:-:S02]  /*4bd0*/  FSEL R118, R138, -INF , !P0 ;  /* 0xff8000008a767808 */ /* 0x000fc40004000000 */
        /* <DEDUP_REMOVED lines=12> */
[----:B------:R-:W-:Y:S02]  /*4ca0*/  ISETP.NE.AND P0, PT, R23, RZ, PT ;  /* 0x000000ff1700720c */ /* 0x000fe40003f05270 */
[----:B------:R-:W-:Y:S02]  /*4cb0*/  FMNMX.FTZ R133, R179, R133, !PT ;  /* 0x00000085b3857209 */ /* 0x000fe40007810000 */
[----:B------:R-:W-:Y:S02]  /*4cc0*/  ISETP.GT.AND P0, PT, R3, 0x21, !P0 ;  /* 0x000000210300780c */ /* 0x000fe40004704270 */
[----:B------:R-:W-:Y:S02]  /*4cd0*/  FMNMX.FTZ R133, R187, R133, !PT ;  /* 0x00000085bb857209 */ /* 0x000fe40007810000 */
[----:B------:R-:W-:Y:S02]  /*4ce0*/  ISETP.LT.OR P0, PT, R5, 0x22, P0 ;  /* 0x000000220500780c */ /* 0x000fe40000701670 */
[----:B------:R-:W-:-:S02]  /*4cf0*/  FMNMX.FTZ R133, R190, R133, !PT ;  /* 0x00000085be857209 */ /* 0x000fc40007810000 */
[----:B------:R-:W-:Y:S02]  /*4d00*/  FSEL R128, R155, -INF , !P0 ;  /* 0xff8000009b807808 */ /* 0x000fe40004000000 */
[----:B------:R-:W-:Y:S02]  /*4d10*/  ISETP.NE.AND P0, PT, R22, RZ, PT ;  /* 0x000000ff1600720c */ /* 0x000fe40003f05270 */
[----:B------:R-:W-:Y:S02]  /*4d20*/  FMNMX.FTZ R133, R191, R133, !PT ;  /* 0x00000085bf857209 */ /* 0x000fe40007810000 */
[----:B------:R-:W-:Y:S02]  /*4d30*/  ISETP.GT.AND P0, PT, R3, 0x28, !P0 ;  /* 0x000000280300780c */ /* 0x000fe40004704270 */
[----:B------:R-:W-:Y:S02]  /*4d40*/  FMNMX.FTZ R133, R193, R133, !PT ;  /* 0x00000085c1857209 */ /* 0x000fe40007810000 */
[----:B------:R-:W-:-:S02]  /*4d50*/  ISETP.LT.OR P0, PT, R5, 0x29, P0 ;  /* 0x000000290500780c */ /* 0x000fc40000701670 */
[----:B------:R-:W-:Y:S02]  /*4d60*/  ISETP.NE.AND P6, PT, R32, RZ, PT ;  /* 0x000000ff2000720c */ /* 0x000fe40003fc5270 */
[----:B------:R-:W-:Y:S02]  /*4d70*/  FSEL R130, R130, -INF , !P0 ;  /* 0xff80000082827808 */ /* 0x000fe40004000000 */
[----:B------:R-:W-:Y:S02]  /*4d80*/  ISETP.NE.AND P0, PT, R21, RZ, PT ;  /* 0x000000ff1500720c */ /* 0x000fe40003f05270 */
[----:B------:R-:W-:Y:S02]  /*4d90*/  IADD3 R229, R229, -0x2, RZ ;  /* 0xfffffffee5e57810 */ /* 0x000fe40007ffe0ff */
        /* <DEDUP_REMOVED lines=21> */
[----:B------:R-:W-:Y:S02]  /*4ef0*/  ISETP.LT.OR P0, PT, R5, 0x41, P0 ;  /* 0x000000410500780c */ /* 0x000fe40000701670 */
[----:B------:R-:W-:Y:S02]  /*4f00*/  ISETP.GT.AND P3, PT, R3, 0x48, !P3 ;  /* 0x000000480300780c */ /* 0x000fe40005f64270 */
[----:B------:R-:W-:-:S02]  /*4f10*/  FSEL R180, R134, -INF , !P0 ;  /* 0xff80000086b47808 */ /* 0x000fc40004000000 */
[----:B------:R-:W-:Y:S02]  /*4f20*/  FMNMX.FTZ R134, R35, R36, !PT ;  /* 0x0000002423867209 */ /* 0x000fe40007810000 */
[----:B------:R-:W-:Y:S02]  /*4f30*/  ISETP.GT.AND P0, PT, R3, 0x41, !P2 ;  /* 0x000000410300780c */ /* 0x000fe40005704270 */
[----:B------:R-:W-:Y:S02]  /*4f40*/  FMNMX.FTZ R134, R38, R134, !PT ;  /* 0x0000008626867209 */ /* 0x000fe40007810000 */
[----:B------:R-:W-:Y:S02]  /*4f50*/  ISETP.LT.OR P0, PT, R5, 0x42, P0 ;  /* 0x000000420500780c */ /* 0x000fe40000701670 */
[----:B------:R-:W-:Y:S02]  /*4f60*/  FMNMX.FTZ R134, R39, R134, !PT ;  /* 0x0000008627867209 */ /* 0x000fe40007810000 */
        /* <DEDUP_REMOVED lines=8> */
[----:B------:R-:W-:Y:S02]  /*4ff0*/  ISETP.GT.AND P0, PT, R3, RZ, !P1 ;  /* 0x000000ff0300720c */ /* 0x000fe40004f04270 */
[----:B------:R-:W-:Y:S02]  /*5000*/  FMNMX.FTZ R134, R84, R134, !PT ;  /* 0x0000008654867209 */ /* 0x000fe40007810000 */
[----:B------:R-:W-:Y:S02]  /*5010*/  ISETP.LT.OR P0, PT, R5, 0x1, P0 ;  /* 0x000000010500780c */ /* 0x000fe40000701670 */
[----:B------:R-:W-:Y:S02]  /*5020*/  FMNMX.FTZ R134, R86, R134, !PT ;  /* 0x0000008656867209 */ /* 0x000fe40007810000 */
[----:B------:R-:W-:-:S02]  /*5030*/  FSEL R100, R166, -INF , !P0 ;  /* 0xff800000a6647808 */ /* 0x000fc40004000000 */
[----:B------:R-:W-:Y:S02]  /*5040*/  FMNMX.FTZ R134, R89, R134, !PT ;  /* 0x0000008659867209 */ /* 0x000fe40007810000 */
[----:B------:R-:W-:Y:S02]  /*5050*/  ISETP.NE.AND P2, PT, R17, RZ, PT ;  /* 0x000000ff1100720c */ /* 0x000fe40003f45270 */
[----:B------:R-:W-:Y:S02]  /*5060*/  FMNMX.FTZ R134, R92, R134, !PT ;  /* 0x000000865c867209 */ /* 0x000fe40007810000 */
[----:B------:R-:W-:Y:S02]  /*5070*/  ISETP.NE.AND P6, PT, R24, RZ, PT ;  /* 0x000000ff1800720c */ /* 0x000fe40003fc5270 */
[----:B------:R-:W-:Y:S02]  /*5080*/  FMNMX.FTZ R134, R148, R134, !PT ;  /* 0x0000008694867209 */ /* 0x000fe40007810000 */
[----:B------:R-:W-:-:S02]  /*5090*/  ISETP.NE.AND P1, PT, R16, RZ, PT ;  /* 0x000000ff1000720c */ /* 0x000fc40003f25270 */
[----:B------:R-:W-:Y:S02]  /*50a0*/  FMNMX.FTZ R134, R149, R134, !PT ;  /* 0x0000008695867209 */ /* 0x000fe40007810000 */
[C---:B------:R-:W-:Y:S02]  /*50b0*/  ISETP.GT.AND P2, PT, R3.reuse, 0x49, !P2 ;  /* 0x000000490300780c */ /* 0x040fe40005744270 */
[----:B------:R-:W-:Y:S02]  /*50c0*/  FMNMX.FTZ R134, R150, R134, !PT ;  /* 0x0000008696867209 */ /* 0x000fe40007810000 */
[----:B------:R-:W-:Y:S02]  /*50d0*/  ISETP.GT.AND P1, PT, R3, 0x50, !P1 ;  /* 0x000000500300780c */ /* 0x000fe40004f24270 */
[----:B------:R-:W-:-:S04]  /*50e0*/  FMNMX.FTZ R134, R151, R134, !PT ;  /* 0x0000008697867209 */ /* 0x000fc80007810000 */
[----:B------:R-:W-:-:S04]  /*50f0*/  FMNMX.FTZ R134, R168, R134, !PT ;  /* 0x00000086a8867209 */ /* 0x000fc80007810000 */
[----:B------:R-:W-:-:S04]  /*5100*/  FMNMX.FTZ R134, R170, R134, !PT ;  /* 0x00000086aa867209 */ /* 0x000fc80007810000 */
[----:B------:R-:W-:-:S04]  /*5110*/  FMNMX.FTZ R134, R178, R134, !PT ;  /* 0x00000086b2867209 */ /* 0x000fc80007810000 */
[----:B------:R-:W-:-:S04]  /*5120*/  FMNMX.FTZ R134, R184, R134, !PT ;  /* 0x00000086b8867209 */ /* 0x000fc80007810000 */
[----:B------:R-:W-:-:S04]  /*5130*/  FMNMX.FTZ R134, R185, R134, !PT ;  /* 0x00000086b9867209 */ /* 0x000fc80007810000 */
[----:B------:R-:W-:-:S04]  /*5140*/  FMNMX.FTZ R134, R186, R134, !PT ;  /* 0x00000086ba867209 */ /* 0x000fc80007810000 */
[----:B------:R-:W-:-:S04]  /*5150*/  FMNMX.FTZ R134, R194, R134, !PT ;  /* 0x00000086c2867209 */ /* 0x000fc80007810000 */
[----:B------:R-:W-:-:S05]  /*5160*/  FMNMX.FTZ R134, R196, R134, !PT ;  /* 0x00000086c4867209 */ /* 0x000fca0007810000 */
[----:B------:R-:W1:Y:S02]  /*5170*/  SHFL.BFLY PT, R6, R134, 0x2, 0x1f ;  /* 0x0c401f0086067f89 */ /* 0x000e6400000e0000 */
[----:B-1----:R-:W-:-:S05]  /*5180*/  FMNMX.FTZ R134, R134, R6, !PT ;  /* 0x0000000686867209 */ /* 0x002fca0007810000 */
[----:B------:R-:W1:Y:S02]  /*5190*/  SHFL.BFLY PT, R6, R134, 0x1, 0x1f ;  /* 0x0c201f0086067f89 */ /* 0x000e6400000e0000 */
[----:B-1----:R-:W-:Y:S02]  /*51a0*/  FMNMX.FTZ R134, R134, R6, !PT ;  /* 0x0000000686867209 */ /* 0x002fe40007810000 */
[----:B------:R-:W1:Y:S02]  /*51b0*/  SHFL.BFLY PT, R6, R133, 0x2, 0x1f ;  /* 0x0c401f0085067f89 */ /* 0x000e6400000e0000 */
[C---:B------:R-:W-:Y:S01]  /*51c0*/  FSETP.NEU.FTZ.AND P0, PT, R134.reuse, -INF , PT ;  /* 0xff8000008600780b */ /* 0x040fe20003f1d000 */
[----:B------:R-:W-:-:S05]  /*51d0*/  FMUL.FTZ R7, R134, c[0x0][0x2d0] ;  /* 0x0000b40086077a20 */ /* 0x000fca0000410000 */
[----:B------:R-:W-:-:S05]  /*51e0*/  FSEL R7, R7, RZ, P0 ;  /* 0x000000ff07077208 */ /* 0x000fca0000000000 */
[--C-:B------:R-:W-:Y:S02]  /*51f0*/  FFMA.FTZ R8, R35, c[0x0][0x2d0], -R7.reuse ;  /* 0x0000b40023087a23 */ /* 0x100fe40000010807 */
[----:B------:R-:W-:Y:S02]  /*5200*/  FFMA.FTZ R9, R38, c[0x0][0x2d0], -R7 ;  /* 0x0000b40026097a23 */ /* 0x000fe40000010807 */
[----:B------:R2:W-:Y:S01]  /*5210*/  MUFU.EX2 R113, R8 ;  /* 0x0000000800717308 */ /* 0x0005e20000000800 */
[----:B-1----:R-:W-:-:S07]  /*5220*/  FMNMX.FTZ R133, R133, R6, !PT ;  /* 0x0000000685857209 */ /* 0x002fce0007810000 */
[----:B------:R1:W-:Y:S01]  /*5230*/  MUFU.EX2 R234, R9 ;  /* 0x0000000900ea7308 */ /* 0x0003e20000000800 */
[----:B------:R-:W3:Y:S01]  /*5240*/  SHFL.BFLY PT, R6, R133, 0x1, 0x1f ;  /* 0x0c201f0085067f89 */ /* 0x000ee200000e0000 */
[----:B--2---:R-:W-:-:S06]  /*5250*/  FFMA.FTZ R8, R36, c[0x0][0x2d0], -R7 ;  /* 0x0000b40024087a23 */ /* 0x004fcc0000010807 */
[----:B------:R2:W-:Y:S01]  /*5260*/  MUFU.EX2 R124, R8 ;  /* 0x00000008007c7308 */ /* 0x0005e20000000800 */
[----:B-1----:R-:W-:-:S07]  /*5270*/  FFMA.FTZ R9, R39, c[0x0][0x2d0], -R7 ;  /* 0x0000b40027097a23 */ /* 0x002fce0000010807 */
[----:B------:R-:W1:Y:S01]  /*5280*/  MUFU.EX2 R211, R9 ;  /* 0x0000000900d37308 */ /* 0x000e620000000800 */
[----:B---3--:R-:W-:Y:S02]  /*5290*/  FMNMX.FTZ R133, R133, R6, !PT ;  /* 0x0000000685857209 */ /* 0x008fe40007810000 */
[----:B--2---:R-:W-:Y:S02]  /*52a0*/  FMNMX.FTZ R8, R102, R103, !PT ;  /* 0x0000006766087209 */ /* 0x004fe40007810000 */
[C---:B------:R-:W-:Y:S01]  /*52b0*/  FSETP.NEU.FTZ.AND P0, PT, R133.reuse, -INF , PT ;  /* 0xff8000008500780b */ /* 0x040fe20003f1d000 */
[----:B------:R-:W-:Y:S01]  /*52c0*/  FMUL.FTZ R6, R133, c[0x0][0x2d0] ;  /* 0x0000b40085067a20 */ /* 0x000fe20000410000 */
[----:B------:R-:W-:Y:S02]  /*52d0*/  FMNMX.FTZ R8, R106, R8, !PT ;  /* 0x000000086a087209 */ /* 0x000fe40007810000 */
[----:B-1----:R-:W-:Y:S02]  /*52e0*/  F2FP.PACK_AB R10, R211, R234 ;  /* 0x000000ead30a723e */ /* 0x002fe400000000ff */
[----:B------:R-:W-:-:S02]  /*52f0*/  FSEL R6, R6, RZ, P0 ;  /* 0x000000ff06067208 */ /* 0x000fc40000000000 */
[----:B------:R-:W-:Y:S02]  /*5300*/  FMNMX.FTZ R8, R107, R8, !PT ;  /* 0x000000086b087209 */ /* 0x000fe40007810000 */
[C---:B------:R-:W-:Y:S02]  /*5310*/  ISETP.GT.AND P0, PT, R3.reuse, 0x51, !P4 ;  /* 0x000000510300780c */ /* 0x040fe40006704270 */
[C---:B------:R-:W-:Y:S02]  /*5320*/  ISETP.GT.AND P4, PT, R3.reuse, 0x58, !P5 ;  /* 0x000000580300780c */ /* 0x040fe40006f84270 */
[----:B------:R-:W-:Y:S02]  /*5330*/  ISETP.GT.AND P5, PT, R3, 0x59, !P6 ;  /* 0x000000590300780c */ /* 0x000fe400077a4270 */
[----:B------:R-:W-:Y:S02]  /*5340*/  FMNMX.FTZ R3, R108, R8, !PT ;  /* 0x000000086c037209 */ /* 0x000fe40007810000 */
[----:B------:R-:W-:-:S02]  /*5350*/  FMNMX.FTZ R8, R100, R101, !PT ;  /* 0x0000006564087209 */ /* 0x000fc40007810000 */
[----:B------:R-:W-:Y:S01]  /*5360*/  FMNMX.FTZ R0, R109, R3, !PT ;  /* 0x000000036d007209 */ /* 0x000fe20007810000 */
[----:B------:R-:W-:Y:S01]  /*5370*/  FFMA.FTZ R3, R34, c[0x0][0x2d0], -R6 ;  /* 0x0000b40022037a23 */ /* 0x000fe20000010806 */
[----:B------:R-:W-:Y:S02]  /*5380*/  ISETP.LT.OR P6, PT, R5, 0x49, P3 ;  /* 0x000000490500780c */ /* 0x000fe40001fc1670 */
[----:B------:R-:W-:Y:S01]  /*5390*/  FMNMX.FTZ R0, R119, R0, !PT ;  /* 0x0000000077007209 */ /* 0x000fe20007810000 */
[----:B------:R1:W-:Y:S01]  /*53a0*/  MUFU.EX2 R111, R3 ;  /* 0x00000003006f7308 */ /* 0x0003e20000000800 */
[----:B------:R-:W-:Y:S02]  /*53b0*/  P2R R9, PR, RZ, 0x20 ;  /* 0x00000020ff097803 */ /* 0x000fe40000000000 */
[----:B------:R-:W-:Y:S02]  /*53c0*/  FMNMX.FTZ R0, R121, R0, !PT ;  /* 0x0000000079007209 */ /* 0x000fe40007810000 */
[----:B------:R-:W-:-:S02]  /*53d0*/  ISETP.LT.OR P5, PT, R5, 0x4a, P2 ;  /* 0x0000004a0500780c */ /* 0x000fc400017a1670 */
[----:B------:R-:W-:Y:S02]  /*53e0*/  FMNMX.FTZ R0, R137, R0, !PT ;  /* 0x0000000089007209 */ /* 0x000fe40007810000 */
[----:B------:R-:W-:Y:S02]  /*53f0*/  FSEL R172, R174, -INF , !P6 ;  /* 0xff800000aeac7808 */ /* 0x000fe40007000000 */
[----:B------:R-:W-:Y:S02]  /*5400*/  FMNMX.FTZ R0, R136, R0, !PT ;  /* 0x0000000088007209 */ /* 0x000fe40007810000 */
[----:B------:R-:W-:Y:S02]  /*5410*/  ISETP.LT.OR P3, PT, R5, 0x51, P1 ;  /* 0x000000510500780c */ /* 0x000fe40000f61670 */
[----:B------:R-:W-:Y:S02]  /*5420*/  FMNMX.FTZ R0, R163, R0, !PT ;  /* 0x00000000a3007209 */ /* 0x000fe40007810000 */
[----:B-1----:R-:W-:Y:S01]  /*5430*/  FMNMX.FTZ R3, R104, R8, !PT ;  /* 0x0000000868037209 */ /* 0x002fe20007810000 */
[----:B------:R-:W-:Y:S01]  /*5440*/  FFMA.FTZ R8, R37, c[0x0][0x2d0], -R6 ;  /* 0x0000b40025087a23 */ /* 0x000fe20000010806 */
[----:B------:R-:W-:-:S02]  /*5450*/  FMNMX.FTZ R0, R129, R0, !PT ;  /* 0x0000000081007209 */ /* 0x000fc40007810000 */
[----:B------:R-:W-:Y:S01]  /*5460*/  FMNMX.FTZ R3, R105, R3, !PT ;  /* 0x0000000369037209 */ /* 0x000fe20007810000 */
[----:B------:R1:W2:Y:S01]  /*5470*/  MUFU.EX2 R112, R8 ;  /* 0x0000000800707308 */ /* 0x0002a20000000800 */
[----:B------:R-:W-:Y:S02]  /*5480*/  FMNMX.FTZ R0, R188, R0, !PT ;  /* 0x00000000bc007209 */ /* 0x000fe40007810000 */
[----:B------:R-:W-:Y:S02]  /*5490*/  FMNMX.FTZ R3, R116, R3, !PT ;  /* 0x0000000374037209 */ /* 0x000fe40007810000 */
[----:B------:R-:W-:Y:S02]  /*54a0*/  FMNMX.FTZ R0, R189, R0, !PT ;  /* 0x00000000bd007209 */ /* 0x000fe40007810000 */
[----:B------:R-:W-:Y:S02]  /*54b0*/  FMNMX.FTZ R3, R117, R3, !PT ;  /* 0x0000000375037209 */ /* 0x000fe40007810000 */
[----:B------:R-:W-:-:S02]  /*54c0*/  FMNMX.FTZ R0, R192, R0, !PT ;  /* 0x00000000c0007209 */ /* 0x000fc40007810000 */
[----:B------:R-:W-:Y:S01]  /*54d0*/  FMNMX.FTZ R4, R118, R3, !PT ;  /* 0x0000000376047209 */ /* 0x000fe20007810000 */
[--C-:B------:R-:W-:Y:S01]  /*54e0*/  FFMA.FTZ R3, R41, c[0x0][0x2d0], -R6.reuse ;  /* 0x0000b40029037a23 */ /* 0x100fe20000010806 */
[----:B------:R-:W-:Y:S02]  /*54f0*/  FSEL R139, R175, -INF , !P5 ;  /* 0xff800000af8b7808 */ /* 0x000fe40006800000 */
[----:B------:R-:W-:Y:S01]  /*5500*/  FMNMX.FTZ R2, R120, R4, !PT ;  /* 0x0000000478027209 */ /* 0x000fe20007810000 */
[----:B------:R3:W-:Y:S01]  /*5510*/  MUFU.EX2 R208, R3 ;  /* 0x0000000300d07308 */ /* 0x0007e20000000800 */
[----:B------:R-:W-:Y:S01]  /*5520*/  ISETP.LT.OR P2, PT, R5, 0x52, P0 ;  /* 0x000000520500780c */ /* 0x000fe20000741670 */
[----:B-1----:R-:W-:Y:S01]  /*5530*/  FFMA.FTZ R8, R40, c[0x0][0x2d0], -R6 ;  /* 0x0000b40028087a23 */ /* 0x002fe20000010806 */
[----:B------:R-:W-:Y:S02]  /*5540*/  FMNMX.FTZ R2, R123, R2, !PT ;  /* 0x000000027b027209 */ /* 0x000fe40007810000 */
[----:B------:R-:W-:-:S02]  /*5550*/  FSEL R173, R126, -INF , !P3 ;  /* 0xff8000007ead7808 */ /* 0x000fc40005800000 */
[----:B------:R-:W-:Y:S01]  /*5560*/  FMNMX.FTZ R2, R128, R2, !PT ;  /* 0x0000000280027209 */ /* 0x000fe20007810000 */
[----:B------:R1:W4:Y:S01]  /*5570*/  MUFU.EX2 R125, R8 ;  /* 0x00000008007d7308 */ /* 0x0003220000000800 */
[----:B------:R-:W-:Y:S02]  /*5580*/  ISETP.NE.AND P0, PT, R9, RZ, PT ;  /* 0x000000ff0900720c */ /* 0x000fe40003f05270 */
[----:B------:R-:W-:Y:S02]  /*5590*/  ISETP.LT.OR P1, PT, R5, 0x59, P4 ;  /* 0x000000590500780c */ /* 0x000fe40002721670 */
[----:B------:R-:W-:Y:S02]  /*55a0*/  FSEL R174, R127, -INF , !P2 ;  /* 0xff8000007fae7808 */ /* 0x000fe40005000000 */
[----:B------:R-:W-:Y:S01]  /*55b0*/  ISETP.LT.OR P0, PT, R5, 0x5a, P0 ;  /* 0x0000005a0500780c */ /* 0x000fe20000701670 */
[----:B---3--:R-:W-:Y:S01]  /*55c0*/  FFMA.FTZ R3, R42, c[0x0][0x2d0], -R7 ;  /* 0x0000b4002a037a23 */ /* 0x008fe20000010807 */
[----:B------:R-:W-:-:S02]  /*55d0*/  FSEL R175, R182, -INF , !P1 ;  /* 0xff800000b6af7808 */ /* 0x000fc40004800000 */
[----:B------:R-:W-:Y:S01]  /*55e0*/  FSEL R176, R183, -INF , !P0 ;  /* 0xff800000b7b07808 */ /* 0x000fe20004000000 */
[----:B------:R3:W-:Y:S01]  /*55f0*/  MUFU.EX2 R237, R3 ;  /* 0x0000000300ed7308 */ /* 0x0007e20000000800 */
[----:B--2---:R-:W-:Y:S02]  /*5600*/  F2FP.PACK_AB R9, R112, R111 ;  /* 0x0000006f7009723e */ /* 0x004fe400000000ff */
[----:B------:R-:W-:Y:S02]  /*5610*/  ISETP.NE.AND P6, PT, R12, RZ, PT ;  /* 0x000000ff0c00720c */ /* 0x000fe40003fc5270 */
[----:B-1----:R-:W-:Y:S02]  /*5620*/  F2FP.PACK_AB R8, R124, R113 ;  /* 0x000000717c08723e */ /* 0x002fe400000000ff */
[----:B----4-:R-:W-:-:S07]  /*5630*/  F2FP.PACK_AB R11, R208, R125 ;  /* 0x0000007dd00b723e */ /* 0x010fce00000000ff */
[C---:B------:R-:W-:Y:S01]  /*5640*/  HMMA.16816.F32 R32, R8.reuse, R64, RZ ;  /* 0x000000400820723c */ /* 0x040fe200000018ff */
[----:B---3--:R-:W-:Y:S02]  /*5650*/  FMNMX.FTZ R3, R130, R2, !PT ;  /* 0x0000000282037209 */ /* 0x008fe40007810000 */
[----:B------:R-:W-:Y:S01]  /*5660*/  FMNMX.FTZ R2, R195, R0, !PT ;  /* 0x00000000c3027209 */ /* 0x000fe20007810000 */
[----:B------:R-:W-:Y:S01]  /*5670*/  FFMA.FTZ R0, R43, c[0x0][0x2d0], -R7 ;  /* 0x0000b4002b007a23 */ /* 0x000fe20000010807 */
[----:B------:R-:W-:Y:S02]  /*5680*/  FMNMX.FTZ R4, R131, R3, !PT ;  /* 0x0000000383047209 */ /* 0x000fe40007810000 */
[----:B------:R-:W-:Y:S01]  /*5690*/  FMNMX.FTZ R2, R197, R2, !PT ;  /* 0x00000002c5027209 */ /* 0x000fe20007810000 */
[----:B------:R1:W2:Y:S01]  /*56a0*/  MUFU.EX2 R236, R0 ;  /* 0x0000000000ec7308 */ /* 0x0002a20000000800 */
[----:B------:R-:W-:Y:S02]  /*56b0*/  HMMA.16816.F32 R28, R8, R68, RZ ;  /* 0x00000044081c723c */ /* 0x000fe400000018ff */
[----:B------:R-:W-:-:S02]  /*56c0*/  FMNMX.FTZ R3, R198, R2, !PT ;  /* 0x00000002c6037209 */ /* 0x000fc40007810000 */
[----:B------:R-:W-:-:S04]  /*56d0*/  FMNMX.FTZ R2, R146, R4, !PT ;  /* 0x0000000492027209 */ /* 0x000fc80007810000 */
[----:B------:R-:W-:Y:S01]  /*56e0*/  FMNMX.FTZ R2, R147, R2, !PT ;  /* 0x0000000293027209 */ /* 0x000fe20007810000 */
[----:B------:R-:W-:Y:S01]  /*56f0*/  HMMA.16816.F32 R24, R8, R76, RZ ;  /* 0x0000004c0818723c */ /* 0x000fe200000018ff */
[----:B-1----:R-:W-:Y:S01]  /*5700*/  FFMA.FTZ R0, R44, c[0x0][0x2d0], -R7 ;  /* 0x0000b4002c007a23 */ /* 0x002fe20000010807 */
[----:B--2---:R-:W-:-:S06]  /*5710*/  F2FP.PACK_AB R12, R236, R237 ;  /* 0x000000edec0c723e */ /* 0x004fcc00000000ff */
[C---:B------:R-:W-:Y:S01]  /*5720*/  HMMA.16816.F32 R16, R8.reuse, R80, RZ ;  /* 0x000000500810723c */ /* 0x040fe200000018ff */
[----:B------:R1:W-:Y:S07]  /*5730*/  MUFU.EX2 R110, R0 ;  /* 0x00000000006e7308 */ /* 0x0003ee0000000800 */
[C---:B------:R-:W-:Y:S08]  /*5740*/  HMMA.16816.F32 R20, R8.reuse, R66, RZ ;  /* 0x000000420814723c */ /* 0x040ff000000018ff */
[----:B------:R-:W-:Y:S01]  /*5750*/  HMMA.16816.F32 R36, R8, R70, RZ ;  /* 0x000000460824723c */ /* 0x000fe200000018ff */
[----:B-1----:R-:W-:Y:S01]  /*5760*/  FMNMX.FTZ R0, R199, R3, !PT ;  /* 0x00000003c7007209 */ /* 0x002fe20007810000 */
[----:B------:R-:W-:-:S03]  /*5770*/  FFMA.FTZ R3, R46, c[0x0][0x2d0], -R7 ;  /* 0x0000b4002e037a23 */ /* 0x000fc60000010807 */
[----:B------:R-:W-:Y:S01]  /*5780*/  FMNMX.FTZ R0, R200, R0, !PT ;  /* 0x00000000c8007209 */ /* 0x000fe20007810000 */
[----:B------:R-:W1:Y:S02]  /*5790*/  MUFU.EX2 R13, R3 ;  /* 0x00000003000d7308 */ /* 0x000e640000000800 */
[----:B------:R-:W-:Y:S01]  /*57a0*/  HMMA.16816.F32 R40, R8, R78, RZ ;  /* 0x0000004e0828723c */ /* 0x000fe200000018ff */
[----:B------:R-:W-:-:S04]  /*57b0*/  FMNMX.FTZ R0, R201, R0, !PT ;  /* 0x00000000c9007209 */ /* 0x000fc80007810000 */
[----:B------:R-:W-:-:S03]  /*57c0*/  FMNMX.FTZ R0, R202, R0, !PT ;  /* 0x00000000ca007209 */ /* 0x000fc60007810000 */
[----:B------:R-:W-:Y:S01]  /*57d0*/  HMMA.16816.F32 R8, R8, R82, RZ ;  /* 0x000000520808723c */ /* 0x000fe200000018ff */
[----:B------:R-:W-:-:S04]  /*57e0*/  FMNMX.FTZ R0, R204, R0, !PT ;  /* 0x00000000cc007209 */ /* 0x000fc80007810000 */
[----:B------:R-:W-:Y:S01]  /*57f0*/  FMNMX.FTZ R0, R203, R0, !PT ;  /* 0x00000000cb007209 */ /* 0x000fe20007810000 */
[----:B-1----:R-:W-:Y:S01]  /*5800*/  IMAD.MOV.U32 R183, RZ, RZ, R13 ;  /* 0x000000ffffb77224 */ /* 0x002fe200078e000d */
[----:B------:R-:W-:Y:S01]  /*5810*/  FMNMX.FTZ R3, R144, R2, !PT ;  /* 0x0000000290037209 */ /* 0x000fe20007810000 */
[----:B------:R-:W-:Y:S02]  /*5820*/  FFMA.FTZ R2, R45, c[0x0][0x2d0], -R6 ;  /* 0x0000b4002d027a23 */ /* 0x000fe40000010806 */
[----:B------:R-:W1:Y:S01]  /*5830*/  SHFL.BFLY PT, R4, R0, 0x2, 0x1f ;  /* 0x0c401f0000047f89 */ /* 0x000e6200000e0000 */
[----:B------:R-:W-:Y:S01]  /*5840*/  FMNMX.FTZ R3, R145, R3, !PT ;  /* 0x0000000391037209 */ /* 0x000fe20007810000 */
[----:B------:R2:W-:Y:S01]  /*5850*/  MUFU.EX2 R230, R2 ;  /* 0x0000000200e67308 */ /* 0x0005e20000000800 */
[----:B------:R-:W-:Y:S02]  /*5860*/  F2FP.PACK_AB R14, R183, R110 ;  /* 0x0000006eb70e723e */ /* 0x000fe400000000ff */
[----:B------:R-:W-:-:S04]  /*5870*/  FMNMX.FTZ R3, R180, R3, !PT ;  /* 0x00000003b4037209 */ /* 0x000fc80007810000 */
[----:B------:R-:W-:-:S04]  /*5880*/  FMNMX.FTZ R3, R181, R3, !PT ;  /* 0x00000003b5037209 */ /* 0x000fc80007810000 */
[----:B------:R-:W-:-:S04]  /*5890*/  FMNMX.FTZ R3, R172, R3, !PT ;  /* 0x00000003ac037209 */ /* 0x000fc80007810000 */
[----:B------:R-:W-:Y:S01]  /*58a0*/  FMNMX.FTZ R3, R139, R3, !PT ;  /* 0x000000038b037209 */ /* 0x000fe20007810000 */
[----:B--2---:R-:W-:-:S03]  /*58b0*/  FFMA.FTZ R2, R47, c[0x0][0x2d0], -R6 ;  /* 0x0000b4002f027a23 */ /* 0x004fc60000010806 */
[----:B------:R-:W-:Y:S01]  /*58c0*/  FMNMX.FTZ R3, R173, R3, !PT ;  /* 0x00000003ad037209 */ /* 0x000fe20007810000 */
[----:B------:R2:W3:Y:S01]  /*58d0*/  MUFU.EX2 R207, R2 ;  /* 0x0000000200cf7308 */ /* 0x0004e20000000800 */
[----:B-1----:R-:W-:Y:S02]  /*58e0*/  FMNMX.FTZ R0, R0, R4, !PT ;  /* 0x0000000400007209 */ /* 0x002fe40007810000 */
[----:B------:R-:W-:-:S03]  /*58f0*/  FMNMX.FTZ R3, R174, R3, !PT ;  /* 0x00000003ae037209 */ /* 0x000fc60007810000 */
[----:B------:R-:W1:Y:S01]  /*5900*/  SHFL.BFLY PT, R4, R0, 0x1, 0x1f ;  /* 0x0c201f0000047f89 */ /* 0x000e6200000e0000 */
[----:B------:R-:W-:-:S04]  /*5910*/  FMNMX.FTZ R3, R175, R3, !PT ;  /* 0x00000003af037209 */ /* 0x000fc80007810000 */
[----:B------:R-:W-:Y:S01]  /*5920*/  FMNMX.FTZ R3, R176, R3, !PT ;  /* 0x00000003b0037209 */ /* 0x000fe20007810000 */
[----:B--2---:R-:W-:-:S04]  /*5930*/  FFMA.FTZ R2, R48, c[0x0][0x2d0], -R6 ;  /* 0x0000b40030027a23 */ /* 0x004fc80000010806 */
[----:B------:R-:W2:Y:S01]  /*5940*/  SHFL.BFLY PT, R5, R3, 0x2, 0x1f ;  /* 0x0c401f0003057f89 */ /* 0x000ea200000e0000 */
[----:B---3--:R-:W-:Y:S01]  /*5950*/  F2FP.PACK_AB R13, R207, R230 ;  /* 0x000000e6cf0d723e */ /* 0x008fe200000000ff */
[----:B------:R3:W-:Y:S01]  /*5960*/  MUFU.EX2 R205, R2 ;  /* 0x0000000200cd7308 */ /* 0x0007e20000000800 */
[----:B-1----:R-:W-:Y:S01]  /*5970*/  FMNMX.FTZ R132, R0, R4, !PT ;  /* 0x0000000400847209 */ /* 0x002fe20007810000 */
[----:B------:R-:W-:-:S03]  /*5980*/  FFMA.FTZ R0, R88, c[0x0][0x2d0], -R6 ;  /* 0x0000b40058007a23 */ /* 0x000fc60000010806 */
[----:B------:R-:W-:Y:S01]  /*5990*/  FSETP.NEU.FTZ.AND P0, PT, R132, -INF , PT ;  /* 0xff8000008400780b */ /* 0x000fe20003f1d000 */
[----:B---3--:R-:W-:Y:S02]  /*59a0*/  FFMA.FTZ R2, R49, c[0x0][0x2d0], -R6 ;  /* 0x0000b40031027a23 */ /* 0x008fe40000010806 */
[----:B------:R1:W-:Y:S01]  /*59b0*/  MUFU.EX2 R233, R0 ;  /* 0x0000000000e97308 */ /* 0x0003e20000000800 */
[----:B--2---:R-:W-:-:S07]  /*59c0*/  FMNMX.FTZ R3, R3, R5, !PT ;  /* 0x0000000503037209 */ /* 0x004fce0007810000 */
[----:B------:R2:W3:Y:S01]  /*59d0*/  MUFU.EX2 R182, R2 ;  /* 0x0000000200b67308 */ /* 0x0004e20000000800 */
[----:B------:R-:W4:Y:S01]  /*59e0*/  SHFL.BFLY PT, R5, R3, 0x1, 0x1f ;  /* 0x0c201f0003057f89 */ /* 0x000f2200000e0000 */
[----:B-1----:R-:W-:-:S06]  /*59f0*/  FFMA.FTZ R0, R90, c[0x0][0x2d0], -R6 ;  /* 0x0000b4005a007a23 */ /* 0x002fcc0000010806 */
[----:B------:R-:W-:Y:S01]  /*5a00*/  MUFU.EX2 R251, R0 ;  /* 0x0000000000fb7308 */ /* 0x000fe20000000800 */
[----:B--2---:R-:W-:Y:S01]  /*5a10*/  FFMA.FTZ R2, R84, c[0x0][0x2d0], -R7 ;  /* 0x0000b40054027a23 */ /* 0x004fe20000010807 */
[----:B---3--:R-:W-:-:S06]  /*5a20*/  F2FP.PACK_AB R15, R182, R205 ;  /* 0x000000cdb60f723e */ /* 0x008fcc00000000ff */
[----:B------:R1:W2:Y:S01]  /*5a30*/  MUFU.EX2 R114, R2 ;  /* 0x0000000200727308 */ /* 0x0002a20000000800 */
[----:B------:R-:W-:Y:S01]  /*5a40*/  HMMA.16816.F32 R48, R12, R56, R32 ;  /* 0x000000380c30723c */ /* 0x000fe20000001820 */
[----:B----4-:R-:W-:-:S07]  /*5a50*/  FMNMX.FTZ R3, R3, R5, !PT ;  /* 0x0000000503037209 */ /* 0x010fce0007810000 */
[C---:B------:R-:W-:Y:S01]  /*5a60*/  HMMA.16816.F32 R44, R12.reuse, R52, R28 ;  /* 0x000000340c2c723c */ /* 0x040fe2000000181c */
[--C-:B-1----:R-:W-:Y:S02]  /*5a70*/  FFMA.FTZ R2, R86, c[0x0][0x2d0], -R7.reuse ;  /* 0x0000b40056027a23 */ /* 0x102fe40000010807 */
[----:B--2---:R-:W-:Y:S02]  /*5a80*/  IMAD.MOV.U32 R5, RZ, RZ, R114 ;  /* 0x000000ffff057224 */ /* 0x004fe400078e0072 */
[----:B------:R1:W2:Y:S03]  /*5a90*/  MUFU.EX2 R209, R2 ;  /* 0x0000000200d17308 */ /* 0x0002a60000000800 */
        /* <DEDUP_REMOVED lines=8> */
[----:B-1----:R-:W-:-:S02]  /*5b20*/  FFMA.FTZ R2, R92, c[0x0][0x2d0], -R7 ;  /* 0x0000b4005c027a23 */ /* 0x002fc40000010807 */
[----:B------:R-:W1:Y:S02]  /*5b30*/  LDSM.16.MT88.4 R92, [R214+0x1100] ;  /* 0x00110000d65c783b */ /* 0x000e640000004200 */
[----:B------:R3:W4:Y:S03]  /*5b40*/  MUFU.EX2 R232, R2 ;  /* 0x0000000200e87308 */ /* 0x0007260000000800 */
[----:B------:R-:W-:Y:S07]  /*5b50*/  HMMA.16816.F32 R12, R12, R74, R8 ;  /* 0x0000004a0c0c723c */ /* 0x000fee0000001808 */
[----:B--2---:R-:W-:-:S02]  /*5b60*/  F2FP.PACK_AB R8, R209, R5 ;  /* 0x00000005d108723e */ /* 0x004fc400000000ff */
[----:B------:R-:W-:Y:S01]  /*5b70*/  F2FP.PACK_AB R11, R251, R233 ;  /* 0x000000e9fb0b723e */ /* 0x000fe200000000ff */
[----:B---3--:R-:W-:Y:S01]  /*5b80*/  FFMA.FTZ R2, R85, c[0x0][0x2d0], -R6 ;  /* 0x0000b40055027a23 */ /* 0x008fe20000010806 */
[----:B----4-:R-:W-:-:S03]  /*5b90*/  F2FP.PACK_AB R10, R232, R206 ;  /* 0x000000cee80a723e */ /* 0x010fc600000000ff */
[----:B------:R2:W-:Y:S02]  /*5ba0*/  MUFU.EX2 R210, R2 ;  /* 0x0000000200d27308 */ /* 0x0005e40000000800 */
[----:B--2---:R-:W-:Y:S02]  /*5bb0*/  FFMA.FTZ R2, R87, c[0x0][0x2d0], -R6 ;  /* 0x0000b40057027a23 */ /* 0x004fe40000010806 */
[----:B------:R-:W2:Y:S04]  /*5bc0*/  LDSM.16.MT88.4 R84, [R216+0x1100] ;  /* 0x00110000d854783b */ /* 0x000ea80000004200 */
[----:B------:R3:W4:Y:S02]  /*5bd0*/  MUFU.EX2 R252, R2 ;  /* 0x0000000200fc7308 */ /* 0x0007240000000800 */
[----:B---3--:R-:W-:Y:S01]  /*5be0*/  FMUL.FTZ R2, R132, c[0x0][0x2d0] ;  /* 0x0000b40084027a20 */ /* 0x008fe20000410000 */
[----:B----4-:R-:W-:-:S04]  /*5bf0*/  F2FP.PACK_AB R9, R252, R210 ;  /* 0x000000d2fc09723e */ /* 0x010fc800000000ff */
[----:B------:R-:W-:Y:S02]  /*5c00*/  FSEL R2, R2, RZ, P0 ;  /* 0x000000ff02027208 */ /* 0x000fe40000000000 */
[----:B------:R-:W-:Y:S01]  /*5c10*/  FSETP.NEU.FTZ.AND P0, PT, R3, -INF , PT ;  /* 0xff8000000300780b */ /* 0x000fe20003f1d000 */
[C---:B------:R-:W-:Y:S02]  /*5c20*/  HMMA.16816.F32 R140, R8.reuse, R96, R48 ;  /* 0x00000060088c723c */ /* 0x040fe40000001830 */
[--C-:B------:R-:W-:Y:S02]  /*5c30*/  FFMA.FTZ R0, R102, c[0x0][0x2d0], -R2.reuse ;  /* 0x0000b40066007a23 */ /* 0x100fe40000010802 */
[----:B------:R-:W-:Y:S02]  /*5c40*/  FFMA.FTZ R4, R107, c[0x0][0x2d0], -R2 ;  /* 0x0000b4006b047a23 */ /* 0x000fe40000010802 */
[----:B------:R3:W-:Y:S01]  /*5c50*/  MUFU.EX2 R250, R0 ;  /* 0x0000000000fa7308 */ /* 0x0007e20000000800 */
[----:B------:R-:W-:Y:S01]  /*5c60*/  IMAD.MOV.U32 R51, RZ, RZ, R124 ;  /* 0x000000ffff337224 */ /* 0x000fe200078e007c */
[----:B-1----:R-:W-:Y:S01]  /*5c70*/  HMMA.16816.F32 R164, R8, R92, R32 ;  /* 0x0000005c08a4723c */ /* 0x002fe20000001820 */
[----:B------:R-:W-:-:S02]  /*5c80*/  IMAD.MOV.U32 R50, RZ, RZ, R113 ;  /* 0x000000ffff327224 */ /* 0x000fc400078e0071 */
[----:B------:R-:W-:Y:S02]  /*5c90*/  IMAD.MOV.U32 R49, RZ, RZ, R112 ;  /* 0x000000ffff317224 */ /* 0x000fe400078e0070 */
[----:B------:R-:W-:Y:S01]  /*5ca0*/  IMAD.MOV.U32 R48, RZ, RZ, R111 ;  /* 0x000000ffff307224 */ /* 0x000fe200078e006f */
[----:B------:R-:W-:Y:S01]  /*5cb0*/  MUFU.EX2 R247, R4 ;  /* 0x0000000400f77308 */ /* 0x000fe20000000800 */
[----:B------:R-:W-:Y:S01]  /*5cc0*/  IMAD.MOV.U32 R102, RZ, RZ, R236 ;  /* 0x000000ffff667224 */ /* 0x000fe200078e00ec */
[----:B--2---:R-:W-:Y:S01]  /*5cd0*/  HMMA.16816.F32 R156, R8, R84, R44 ;  /* 0x00000054089c723c */ /* 0x004fe2000000182c */
[----:B---3--:R-:W-:Y:S02]  /*5ce0*/  FFMA.FTZ R0, R103, c[0x0][0x2d0], -R2 ;  /* 0x0000b40067007a23 */ /* 0x008fe40000010802 */
[----:B------:R-:W-:-:S05]  /*5cf0*/  IMAD.MOV.U32 R103, RZ, RZ, R125 ;  /* 0x000000ffff677224 */ /* 0x000fca00078e007d */
[C---:B------:R-:W-:Y:S01]  /*5d00*/  HMMA.16816.F32 R152, R8.reuse, R98, R24 ;  /* 0x000000620898723c */ /* 0x040fe20000001818 */
[----:B------:R1:W2:Y:S07]  /*5d10*/  MUFU.EX2 R248, R0 ;  /* 0x0000000000f87308 */ /* 0x0002ae0000000800 */
[C---:B------:R-:W-:Y:S08]  /*5d20*/  HMMA.16816.F32 R124, R8.reuse, R88, R28 ;  /* 0x00000058087c723c */ /* 0x040ff0000000181c */
[----:B------:R-:W-:Y:S01]  /*5d30*/  HMMA.16816.F32 R112, R8, R94, R16 ;  /* 0x0000005e0870723c */ /* 0x000fe20000001810 */
[----:B-1----:R-:W-:-:S04]  /*5d40*/  FFMA.FTZ R0, R106, c[0x0][0x2d0], -R2 ;  /* 0x0000b4006a007a23 */ /* 0x002fc80000010802 */
[----:B------:R1:W3:Y:S02]  /*5d50*/  MUFU.EX2 R249, R0 ;  /* 0x0000000000f97308 */ /* 0x0002e40000000800 */
[----:B-1----:R-:W-:-:S05]  /*5d60*/  FMUL.FTZ R0, R3, c[0x0][0x2d0] ;  /* 0x0000b40003007a20 */ /* 0x002fca0000410000 */
[----:B------:R-:W-:Y:S02]  /*5d70*/  FSEL R0, R0, RZ, P0 ;  /* 0x000000ff00007208 */ /* 0x000fe40000000000 */
[----:B------:R-:W-:-:S03]  /*5d80*/  PLOP3.LUT P0, PT, PT, PT, UP1, 0x40, 0x0 ;  /* 0x000000000000781c */ /* 0x000fc60003f0e818 */
[----:B------:R-:W-:Y:S02]  /*5d90*/  FFMA.FTZ R4, R100, c[0x0][0x2d0], -R0 ;  /* 0x0000b40064047a23 */ /* 0x000fe40000010800 */
[----:B------:R-:W-:Y:S02]  /*5da0*/  IMAD.MOV.U32 R100, RZ, RZ, R110 ;  /* 0x000000ffff647224 */ /* 0x000fe400078e006e */
[----:B------:R1:W-:Y:S02]  /*5db0*/  MUFU.EX2 R138, R4 ;  /* 0x00000004008a7308 */ /* 0x0003e40000000800 */
[----:B-1----:R-:W-:-:S06]  /*5dc0*/  FFMA.FTZ R4, R101, c[0x0][0x2d0], -R0 ;  /* 0x0000b40065047a23 */ /* 0x002fcc0000010800 */
[----:B------:R1:W4:Y:S02]  /*5dd0*/  MUFU.EX2 R135, R4 ;  /* 0x0000000400877308 */ /* 0x0003240000000800 */
[----:B-1----:R-:W-:-:S06]  /*5de0*/  FFMA.FTZ R4, R104, c[0x0][0x2d0], -R0 ;  /* 0x0000b40068047a23 */ /* 0x002fcc0000010800 */
[----:B------:R1:W-:Y:S02]  /*5df0*/  MUFU.EX2 R246, R4 ;  /* 0x0000000400f67308 */ /* 0x0003e40000000800 */
[----:B-1----:R-:W-:Y:S02]  /*5e00*/  FFMA.FTZ R4, R105, c[0x0][0x2d0], -R0 ;  /* 0x0000b40069047a23 */ /* 0x002fe40000010800 */
[----:B------:R-:W-:Y:S04]  /*5e10*/  HMMA.16816.F32 R104, R8, R86, R20 ;  /* 0x000000560868723c */ /* 0x000fe80000001814 */
[----:B------:R1:W5:Y:S02]  /*5e20*/  MUFU.EX2 R245, R4 ;  /* 0x0000000400f57308 */ /* 0x0003640000000800 */
[----:B-1----:R-:W-:-:S06]  /*5e30*/  FFMA.FTZ R4, R108, c[0x0][0x2d0], -R2 ;  /* 0x0000b4006c047a23 */ /* 0x002fcc0000010802 */
[----:B------:R1:W-:Y:S02]  /*5e40*/  MUFU.EX2 R239, R4 ;  /* 0x0000000400ef7308 */ /* 0x0003e40000000800 */
[----:B-1----:R-:W-:Y:S02]  /*5e50*/  FFMA.FTZ R4, R109, c[0x0][0x2d0], -R2 ;  /* 0x0000b4006d047a23 */ /* 0x002fe40000010802 */
[----:B------:R-:W-:Y:S04]  /*5e60*/  HMMA.16816.F32 R108, R8, R90, R12 ;  /* 0x0000005a086c723c */ /* 0x000fe8000000180c */
[----:B------:R1:W1:Y:S03]  /*5e70*/  MUFU.EX2 R238, R4 ;  /* 0x0000000400ee7308 */ /* 0x0002660000000800 */
[----:B--2---:R-:W-:-:S02]  /*5e80*/  F2FP.PACK_AB R8, R248, R250 ;  /* 0x000000faf808723e */ /* 0x004fc400000000ff */
[----:B---3--:R-:W-:Y:S02]  /*5e90*/  F2FP.PACK_AB R10, R247, R249 ;  /* 0x000000f9f70a723e */ /* 0x008fe400000000ff */
[----:B----4-:R-:W-:Y:S02]  /*5ea0*/  F2FP.PACK_AB R9, R135, R138 ;  /* 0x0000008a8709723e */ /* 0x010fe400000000ff */
[----:B-----5:R-:W-:Y:S01]  /*5eb0*/  F2FP.PACK_AB R11, R245, R246 ;  /* 0x000000f6f50b723e */ /* 0x020fe200000000ff */
[----:B-1----:R-:W-:-:S06]  /*5ec0*/  FFMA.FTZ R4, R119, c[0x0][0x2d0], -R2 ;  /* 0x0000b40077047a23 */ /* 0x002fcc0000010802 */
[C---:B------:R-:W-:Y:S01]  /*5ed0*/  HMMA.16816.F32 R16, R8.reuse, R76, RZ ;  /* 0x0000004c0810723c */ /* 0x040fe200000018ff */
[----:B------:R1:W-:Y:S06]  /*5ee0*/  MUFU.EX2 R242, R4 ;  /* 0x0000000400f27308 */ /* 0x0003ec0000000800 */
[----:B------:R-:W-:Y:S01]  /*5ef0*/  IMAD.MOV.U32 R76, RZ, RZ, R237 ;  /* 0x000000ffff4c7224 */ /* 0x000fe200078e00ed */
[----:B------:R-:W-:Y:S01]  /*5f00*/  HMMA.16816.F32 R28, R8, R64, RZ ;  /* 0x00000040081c723c */ /* 0x000fe200000018ff */
[----:B------:R-:W-:-:S06]  /*5f10*/  MOV R77, R49 ;  /* 0x00000031004d7202 */ /* 0x000fcc0000000f00 */
[----:B------:R-:W-:Y:S01]  /*5f20*/  IMAD.MOV.U32 R65, RZ, RZ, R51 ;  /* 0x000000ffff417224 */ /* 0x000fe200078e0033 */
[----:B------:R-:W-:Y:S01]  /*5f30*/  HMMA.16816.F32 R24, R8, R68, RZ ;  /* 0x000000440818723c */ /* 0x000fe200000018ff */
[----:B-1----:R-:W-:-:S04]  /*5f40*/  FFMA.FTZ R4, R121, c[0x0][0x2d0], -R2 ;  /* 0x0000b40079047a23 */ /* 0x002fc80000010802 */
[----:B------:R1:W2:Y:S02]  /*5f50*/  MUFU.EX2 R241, R4 ;  /* 0x0000000400f17308 */ /* 0x0002a40000000800 */
[----:B------:R-:W-:Y:S01]  /*5f60*/  IMAD.MOV.U32 R69, RZ, RZ, R183 ;  /* 0x000000ffff457224 */ /* 0x000fe200078e00b7 */
[----:B------:R-:W-:Y:S01]  /*5f70*/  HMMA.16816.F32 R40, R8, R66, RZ ;  /* 0x000000420828723c */ /* 0x000fe200000018ff */
[----:B------:R-:W-:-:S06]  /*5f80*/  IMAD.MOV.U32 R68, RZ, RZ, R48 ;  /* 0x000000ffff447224 */ /* 0x000fcc00078e0030 */
[----:B------:R-:W-:Y:S01]  /*5f90*/  IMAD.MOV.U32 R67, RZ, RZ, R182 ;  /* 0x000000ffff437224 */ /* 0x000fe200078e00b6 */
[----:B------:R-:W-:Y:S01]  /*5fa0*/  HMMA.16816.F32 R36, R8, R70, RZ ;  /* 0x000000460824723c */ /* 0x000fe200000018ff */
[----:B------:R-:W-:Y:S02]  /*5fb0*/  IMAD.MOV.U32 R66, RZ, RZ, R50 ;  /* 0x000000ffff427224 */ /* 0x000fe400078e0032 */
[----:B------:R-:W-:Y:S01]  /*5fc0*/  LDSM.16.MT88.4 R48, [R214+0x1900] ;  /* 0x00190000d630783b */ /* 0x000fe20000004200 */
[----:B-1----:R-:W-:-:S03]  /*5fd0*/  FFMA.FTZ R4, R116, c[0x0][0x2d0], -R0 ;  /* 0x0000b40074047a23 */ /* 0x002fc60000010800 */
[----:B------:R-:W-:Y:S01]  /*5fe0*/  MOV R70, R210 ;  /* 0x000000d200467202 */ /* 0x000fe20000000f00 */
[C---:B------:R-:W-:Y:S01]  /*5ff0*/  HMMA.16816.F32 R32, R8.reuse, R78, RZ ;  /* 0x0000004e0820723c */ /* 0x040fe200000018ff */
[----:B------:R-:W-:Y:S01]  /*6000*/  IMAD.MOV.U32 R71, RZ, RZ, R209 ;  /* 0x000000ffff477224 */ /* 0x000fe200078e00d1 */
[----:B------:R1:W-:Y:S06]  /*6010*/  MUFU.EX2 R235, R4 ;  /* 0x0000000400eb7308 */ /* 0x0003ec0000000800 */
[C---:B------:R-:W-:Y:S08]  /*6020*/  HMMA.16816.F32 R12, R8.reuse, R80, RZ ;  /* 0x00000050080c723c */ /* 0x040ff000000018ff */
[----:B------:R-:W-:Y:S01]  /*6030*/  HMMA.16816.F32 R20, R8, R82, RZ ;  /* 0x000000520814723c */ /* 0x000fe200000018ff */
[----:B-1----:R-:W-:-:S04]  /*6040*/  FFMA.FTZ R4, R117, c[0x0][0x2d0], -R0 ;  /* 0x0000b40075047a23 */ /* 0x002fc80000010800 */
[----:B------:R1:W3:Y:S02]  /*6050*/  MUFU.EX2 R121, R4 ;  /* 0x0000000400797308 */ /* 0x0002e40000000800 */
[----:B------:R-:W-:Y:S02]  /*6060*/  F2FP.PACK_AB R8, R238, R239 ;  /* 0x000000efee08723e */ /* 0x000fe400000000ff */
[----:B--2---:R-:W-:Y:S01]  /*6070*/  F2FP.PACK_AB R10, R241, R242 ;  /* 0x000000f2f10a723e */ /* 0x004fe200000000ff */
[----:B-1----:R-:W-:Y:S01]  /*6080*/  FFMA.FTZ R4, R118, c[0x0][0x2d0], -R0 ;  /* 0x0000b40076047a23 */ /* 0x002fe20000010800 */
[----:B---3--:R-:W-:-:S03]  /*6090*/  F2FP.PACK_AB R9, R121, R235 ;  /* 0x000000eb7909723e */ /* 0x008fc600000000ff */
[----:B------:R1:W-:Y:S02]  /*60a0*/  MUFU.EX2 R237, R4 ;  /* 0x0000000400ed7308 */ /* 0x0003e40000000800 */
[----:B-1----:R-:W-:Y:S02]  /*60b0*/  FFMA.FTZ R4, R120, c[0x0][0x2d0], -R0 ;  /* 0x0000b40078047a23 */ /* 0x002fe40000010800 */
[----:B------:R-:W-:-:S04]  /*60c0*/  IMAD.MOV.U32 R120, RZ, RZ, R5 ;  /* 0x000000ffff787224 */ /* 0x000fc800078e0005 */
[----:B------:R1:W2:Y:S01]  /*60d0*/  MUFU.EX2 R64, R4 ;  /* 0x0000000400407308 */ /* 0x0002a20000000800 */
[----:B------:R-:W-:Y:S02]  /*60e0*/  IMAD.MOV.U32 R5, RZ, RZ, R234 ;  /* 0x000000ffff057224 */ /* 0x000fe400078e00ea */
[----:B-1----:R-:W-:Y:S01]  /*60f0*/  FFMA.FTZ R4, R148, c[0x0][0x2d0], -R7 ;  /* 0x0000b40094047a23 */ /* 0x002fe20000010807 */
[----:B--2---:R-:W-:-:S04]  /*6100*/  F2FP.PACK_AB R11, R64, R237 ;  /* 0x000000ed400b723e */ /* 0x004fc800000000ff */
[----:B------:R1:W-:Y:S03]  /*6110*/  MUFU.EX2 R243, R4 ;  /* 0x0000000400f37308 */ /* 0x0003e60000000800 */
[C---:B------:R-:W-:Y:S08]  /*6120*/  HMMA.16816.F32 R44, R8.reuse, R56, R28 ;  /* 0x00000038082c723c */ /* 0x040ff0000000181c */
[----:B------:R-:W-:Y:S01]  /*6130*/  HMMA.16816.F32 R28, R8, R52, R24 ;  /* 0x00000034081c723c */ /* 0x000fe20000001818 */
[----:B-1----:R-:W-:-:S06]  /*6140*/  FFMA.FTZ R4, R149, c[0x0][0x2d0], -R7 ;  /* 0x0000b40095047a23 */ /* 0x002fcc0000010807 */
[----:B------:R-:W-:Y:S01]  /*6150*/  IMAD.MOV.U32 R52, RZ, RZ, R233 ;  /* 0x000000ffff347224 */ /* 0x000fe200078e00e9 */
[----:B------:R1:W2:Y:S01]  /*6160*/  MUFU.EX2 R244, R4 ;  /* 0x0000000400f47308 */ /* 0x0002a20000000800 */
[----:B------:R-:W-:Y:S01]  /*6170*/  HMMA.16816.F32 R16, R8, R60, R16 ;  /* 0x0000003c0810723c */ /* 0x000fe20000001810 */
[----:B------:R-:W-:-:S06]  /*6180*/  IMAD.MOV.U32 R53, RZ, RZ, R103 ;  /* 0x000000ffff357224 */ /* 0x000fcc00078e0067 */
[----:B------:R-:W-:Y:S01]  /*6190*/  IMAD.MOV.U32 R61, RZ, RZ, R211 ;  /* 0x000000ffff3d7224 */ /* 0x000fe200078e00d3 */
[----:B------:R-:W-:Y:S01]  /*61a0*/  HMMA.16816.F32 R12, R8, R72, R12 ;  /* 0x00000048080c723c */ /* 0x000fe2000000180c */
[----:B------:R-:W-:Y:S02]  /*61b0*/  IMAD.MOV.U32 R60, RZ, RZ, R208 ;  /* 0x000000ffff3c7224 */ /* 0x000fe400078e00d0 */
[----:B-1----:R-:W-:-:S05]  /*61c0*/  FFMA.FTZ R4, R150, c[0x0][0x2d0], -R7 ;  /* 0x0000b40096047a23 */ /* 0x002fca0000010807 */
[----:B------:R-:W-:Y:S01]  /*61d0*/  HMMA.16816.F32 R36, R8, R54, R36 ;  /* 0x000000360824723c */ /* 0x000fe20000001824 */
[----:B------:R-:W-:Y:S01]  /*61e0*/  IMAD.MOV.U32 R72, RZ, RZ, R230 ;  /* 0x000000ffff487224 */ /* 0x000fe200078e00e6 */
[----:B------:R1:W-:Y:S01]  /*61f0*/  MUFU.EX2 R240, R4 ;  /* 0x0000000400f07308 */ /* 0x0003e20000000800 */
[----:B------:R-:W-:-:S04]  /*6200*/  IMAD.MOV.U32 R73, RZ, RZ, R206 ;  /* 0x000000ffff497224 */ /* 0x000fc800078e00ce */
[----:B------:R-:W-:Y:S01]  /*6210*/  IMAD.MOV.U32 R54, RZ, RZ, R207 ;  /* 0x000000ffff367224 */ /* 0x000fe200078e00cf */
[----:B------:R-:W-:Y:S01]  /*6220*/  HMMA.16816.F32 R32, R8, R62, R32 ;  /* 0x0000003e0820723c */ /* 0x000fe20000001820 */
[----:B------:R-:W-:-:S06]  /*6230*/  IMAD.MOV.U32 R55, RZ, RZ, R102 ;  /* 0x000000ffff377224 */ /* 0x000fcc00078e0066 */
[----:B------:R-:W-:Y:S01]  /*6240*/  IMAD.MOV.U32 R63, RZ, RZ, R205 ;  /* 0x000000ffff3f7224 */ /* 0x000fe200078e00cd */
[C---:B------:R-:W-:Y:S01]  /*6250*/  HMMA.16816.F32 R40, R8.reuse, R58, R40 ;  /* 0x0000003a0828723c */ /* 0x040fe20000001828 */
[----:B------:R-:W-:Y:S01]  /*6260*/  LDSM.16.MT88.4 R56, [R215+0x1900] ;  /* 0x00190000d738783b */ /* 0x000fe20000004200 */
[----:B------:R-:W-:Y:S02]  /*6270*/  IMAD.MOV.U32 R62, RZ, RZ, R68 ;  /* 0x000000ffff3e7224 */ /* 0x000fe400078e0044 */
[--C-:B-1----:R-:W-:Y:S02]  /*6280*/  FFMA.FTZ R4, R151, c[0x0][0x2d0], -R7.reuse ;  /* 0x0000b40097047a23 */ /* 0x102fe40000010807 */
[----:B------:R-:W1:Y:S02]  /*6290*/  LDSM.16.MT88.4 R148, [R213+0x1900] ;  /* 0x00190000d594783b */ /* 0x000e640000004200 */
[----:B------:R3:W4:Y:S01]  /*62a0*/  MUFU.EX2 R236, R4 ;  /* 0x0000000400ec7308 */ /* 0x0007220000000800 */
[----:B------:R-:W-:Y:S07]  /*62b0*/  HMMA.16816.F32 R20, R8, R74, R20 ;  /* 0x0000004a0814723c */ /* 0x000fee0000001814 */
[----:B--2---:R-:W-:Y:S01]  /*62c0*/  F2FP.PACK_AB R8, R244, R243 ;  /* 0x000000f3f408723e */ /* 0x004fe200000000ff */
[----:B---3--:R-:W-:Y:S01]  /*62d0*/  FFMA.FTZ R4, R168, c[0x0][0x2d0], -R7 ;  /* 0x0000b400a8047a23 */ /* 0x008fe20000010807 */
[----:B----4-:R-:W-:Y:S01]  /*62e0*/  F2FP.PACK_AB R10, R236, R240 ;  /* 0x000000f0ec0a723e */ /* 0x010fe200000000ff */
[----:B------:R-:W-:-:S02]  /*62f0*/  IMAD.MOV.U32 R168, RZ, RZ, R100 ;  /* 0x000000ffffa87224 */ /* 0x000fc400078e0064 */
[----:B------:R2:W-:Y:S01]  /*6300*/  MUFU.EX2 R234, R4 ;  /* 0x0000000400ea7308 */ /* 0x0005e20000000800 */
[----:B------:R-:W3:Y:S01]  /*6310*/  LDSM.16.MT88.4 R100, [R216+0x1900] ;  /* 0x00190000d864783b */ /* 0x000ee20000004200 */
[----:B--2---:R-:W-:Y:S02]  /*6320*/  FFMA.FTZ R4, R122, c[0x0][0x2d0], -R6 ;  /* 0x0000b4007a047a23 */ /* 0x004fe40000010806 */
[----:B------:R-:W-:-:S04]  /*6330*/  IMAD.MOV.U32 R122, RZ, RZ, R232 ;  /* 0x000000ffff7a7224 */ /* 0x000fc800078e00e8 */
[----:B------:R2:W-:Y:S02]  /*6340*/  MUFU.EX2 R233, R4 ;  /* 0x0000000400e97308 */ /* 0x0005e40000000800 */
[----:B--2---:R-:W-:-:S06]  /*6350*/  FFMA.FTZ R4, R161, c[0x0][0x2d0], -R6 ;  /* 0x0000b400a1047a23 */ /* 0x004fcc0000010806 */
        /* <DEDUP_REMOVED lines=16> */
[C---:B------:R-:W-:Y:S01]  /*6460*/  HMMA.16816.F32 R164, R8.reuse, R48, R164 ;  /* 0x0000003008a4723c */ /* 0x040fe200000018a4 */
[----:B------:R1:W-:Y:S07]  /*6470*/  MUFU.EX2 R209, R4 ;  /* 0x0000000400d17308 */ /* 0x0003ee0000000800 */
[C---:B------:R-:W-:Y:S08]  /*6480*/  HMMA.16816.F32 R112, R8.reuse, R50, R112 ;  /* 0x000000320870723c */ /* 0x040ff00000001870 */
[----:B------:R-:W-:Y:S01]  /*6490*/  HMMA.16816.F32 R116, R8, R56, R124 ;  /* 0x000000380874723c */ /* 0x000fe2000000187c */
[----:B-1----:R-:W-:-:S04]  /*64a0*/  FFMA.FTZ R4, R129, c[0x0][0x2d0], -R2 ;  /* 0x0000b40081047a23 */ /* 0x002fc80000010802 */
[----:B------:R1:W3:Y:S03]  /*64b0*/  MUFU.EX2 R207, R4 ;  /* 0x0000000400cf7308 */ /* 0x0002e60000000800 */
[----:B------:R-:W-:Y:S01]  /*64c0*/  HMMA.16816.F32 R24, R8, R58, R108 ;  /* 0x0000003a0818723c */ /* 0x000fe2000000186c */
[----:B------:R-:W-:-:S06]  /*64d0*/  IMAD.MOV.U32 R127, RZ, RZ, R5 ;  /* 0x000000ffff7f7224 */ /* 0x000fcc00078e0005 */
[----:B--2---:R-:W-:Y:S01]  /*64e0*/  F2FP.PACK_AB R8, R208, R210 ;  /* 0x000000d2d008723e */ /* 0x004fe200000000ff */
[--C-:B-1----:R-:W-:Y:S01]  /*64f0*/  FFMA.FTZ R4, R123, c[0x0][0x2d0], -R0.reuse ;  /* 0x0000b4007b047a23 */ /* 0x102fe20000010800 */
[----:B---3--:R-:W-:Y:S01]  /*6500*/  F2FP.PACK_AB R10, R207, R209 ;  /* 0x000000d1cf0a723e */ /* 0x008fe200000000ff */
[----:B------:R-:W-:Y:S02]  /*6510*/  IMAD.MOV.U32 R123, RZ, RZ, R69 ;  /* 0x000000ffff7b7224 */ /* 0x000fe400078e0045 */
        /* <DEDUP_REMOVED lines=11> */
[C---:B------:R-:W-:Y:S08]  /*65d0*/  HMMA.16816.F32 R44, R8.reuse, R96, R44 ;  /* 0x00000060082c723c */ /* 0x040ff0000000182c */
[----:B------:R-:W-:Y:S01]  /*65e0*/  HMMA.16816.F32 R160, R8, R84, R28 ;  /* 0x0000005408a0723c */ /* 0x000fe2000000181c */
[----:B------:R-:W-:Y:S01]  /*65f0*/  LDSM.16.MT88.4 R28, [R215+0x2100] ;  /* 0x00210000d71c783b */ /* 0x000fe20000004200 */
[----:B-1----:R-:W-:-:S04]  /*6600*/  FFMA.FTZ R4, R178, c[0x0][0x2d0], -R7 ;  /* 0x0000b400b2047a23 */ /* 0x002fc80000010807 */
[----:B------:R1:W-:Y:S02]  /*6610*/  MUFU.EX2 R178, R4 ;  /* 0x0000000400b27308 */ /* 0x0003e40000000800 */
[C---:B------:R-:W-:Y:S01]  /*6620*/  HMMA.16816.F32 R108, R8.reuse, R92, R16 ;  /* 0x0000005c086c723c */ /* 0x040fe20000001810 */
[----:B------:R-:W-:Y:S07]  /*6630*/  LDSM.16.MT88.4 R16, [R213+0x2900] ;  /* 0x00290000d510783b */ /* 0x000fee0000004200 */
[----:B------:R-:W-:Y:S01]  /*6640*/  HMMA.16816.F32 R96, R8, R98, R40 ;  /* 0x000000620860723c */ /* 0x000fe20000001828 */
[----:B------:R-:W3:Y:S01]  /*6650*/  LDSM.16.MT88.4 R40, [R213+0x2100] ;  /* 0x00210000d528783b */ /* 0x000ee20000004200 */
[----:B-1----:R-:W-:-:S06]  /*6660*/  FFMA.FTZ R4, R184, c[0x0][0x2d0], -R7 ;  /* 0x0000b400b8047a23 */ /* 0x002fcc0000010807 */
[C---:B------:R-:W-:Y:S01]  /*6670*/  HMMA.16816.F32 R84, R8.reuse, R86, R36 ;  /* 0x000000560854723c */ /* 0x040fe20000001824 */
[----:B------:R-:W1:Y:S01]  /*6680*/  LDSM.16.MT88.4 R36, [R216+0x2100] ;  /* 0x00210000d824783b */ /* 0x000e620000004200 */
[----:B------:R4:W5:Y:S06]  /*6690*/  MUFU.EX2 R184, R4 ;  /* 0x0000000400b87308 */ /* 0x00096c0000000800 */
[C---:B------:R-:W-:Y:S01]  /*66a0*/  HMMA.16816.F32 R92, R8.reuse, R94, R32 ;  /* 0x0000005e085c723c */ /* 0x040fe20000001820 */
[----:B------:R-:W1:Y:S07]  /*66b0*/  LDSM.16.MT88.4 R32, [R214+0x2100] ;  /* 0x00210000d620783b */ /* 0x000e6e0000004200 */
[----:B------:R-:W-:Y:S01]  /*66c0*/  HMMA.16816.F32 R12, R8, R88, R12 ;  /* 0x00000058080c723c */ /* 0x000fe2000000180c */
[----:B----4-:R-:W-:-:S04]  /*66d0*/  FFMA.FTZ R4, R185, c[0x0][0x2d0], -R7 ;  /* 0x0000b400b9047a23 */ /* 0x010fc80000010807 */
[----:B------:R4:W-:Y:S03]  /*66e0*/  MUFU.EX2 R137, R4 ;  /* 0x0000000400897308 */ /* 0x0009e60000000800 */
[----:B------:R-:W-:Y:S01]  /*66f0*/  HMMA.16816.F32 R88, R8, R90, R20 ;  /* 0x0000005a0858723c */ /* 0x000fe20000001814 */
[----:B------:R-:W1:Y:S06]  /*6700*/  LDSM.16.MT88.4 R20, [R216+0x2900] ;  /* 0x00290000d814783b */ /* 0x000e6c0000004200 */
[----:B--2---:R-:W-:-:S02]  /*6710*/  F2FP.PACK_AB R8, R206, R234 ;  /* 0x000000eace08723e */ /* 0x004fc400000000ff */
[----:B-----5:R-:W-:Y:S01]  /*6720*/  F2FP.PACK_AB R10, R184, R178 ;  /* 0x000000b2b80a723e */ /* 0x020fe200000000ff */
[----:B----4-:R-:W-:-:S04]  /*6730*/  FFMA.FTZ R4, R186, c[0x0][0x2d0], -R7 ;  /* 0x0000b400ba047a23 */ /* 0x010fc80000010807 */
[----:B------:R2:W4:Y:S02]  /*6740*/  MUFU.EX2 R83, R4 ;  /* 0x0000000400537308 */ /* 0x0005240000000800 */
[----:B--2---:R-:W-:Y:S01]  /*6750*/  FFMA.FTZ R4, R169, c[0x0][0x2d0], -R6 ;  /* 0x0000b400a9047a23 */ /* 0x004fe20000010806 */
[----:B----4-:R-:W-:-:S05]  /*6760*/  F2FP.PACK_AB R128, R83, R137 ;  /* 0x000000895380723e */ /* 0x010fca00000000ff */
[----:B------:R2:W-:Y:S02]  /*6770*/  MUFU.EX2 R82, R4 ;  /* 0x0000000400527308 */ /* 0x0005e40000000800 */
[----:B--2---:R-:W-:Y:S02]  /*6780*/  FFMA.FTZ R4, R177, c[0x0][0x2d0], -R6 ;  /* 0x0000b400b1047a23 */ /* 0x004fe40000010806 */
[----:B------:R-:W-:-:S04]  /*6790*/  IMAD.MOV.U32 R177, RZ, RZ, R73 ;  /* 0x000000ffffb17224 */ /* 0x000fc800078e0049 */
[----:B------:R2:W4:Y:S02]  /*67a0*/  MUFU.EX2 R81, R4 ;  /* 0x0000000400517308 */ /* 0x0005240000000800 */
[----:B--2---:R-:W-:Y:S01]  /*67b0*/  FFMA.FTZ R4, R171, c[0x0][0x2d0], -R6 ;  /* 0x0000b400ab047a23 */ /* 0x004fe20000010806 */
[----:B----4-:R-:W-:-:S05]  /*67c0*/  F2FP.PACK_AB R9, R81, R82 ;  /* 0x000000525109723e */ /* 0x010fca00000000ff */
[----:B------:R2:W-:Y:S02]  /*67d0*/  MUFU.EX2 R80, R4 ;  /* 0x0000000400507308 */ /* 0x0005e40000000800 */
[----:B--2---:R-:W-:Y:S02]  /*67e0*/  FFMA.FTZ R4, R179, c[0x0][0x2d0], -R6 ;  /* 0x0000b400b3047a23 */ /* 0x004fe40000010806 */
[----:B------:R-:W-:-:S04]  /*67f0*/  IMAD.MOV.U32 R179, RZ, RZ, R71 ;  /* 0x000000ffffb37224 */ /* 0x000fc800078e0047 */
[----:B------:R2:W4:Y:S02]  /*6800*/  MUFU.EX2 R78, R4 ;  /* 0x00000004004e7308 */ /* 0x0005240000000800 */
[--C-:B--2---:R-:W-:Y:S01]  /*6810*/  FFMA.FTZ R4, R194, c[0x0][0x2d0], -R7.reuse ;  /* 0x0000b400c2047a23 */ /* 0x104fe20000010807 */
[----:B----4-:R-:W-:Y:S01]  /*6820*/  F2FP.PACK_AB R11, R78, R80 ;  /* 0x000000504e0b723e */ /* 0x010fe200000000ff */
[----:B------:R-:W-:-:S04]  /*6830*/  FFMA.FTZ R7, R196, c[0x0][0x2d0], -R7 ;  /* 0x0000b400c4077a23 */ /* 0x000fc80000010807 */
[----:B------:R2:W-:Y:S01]  /*6840*/  MUFU.EX2 R79, R4 ;  /* 0x00000004004f7308 */ /* 0x0005e20000000800 */
[----:B------:R-:W-:Y:S02]  /*6850*/  IMAD.MOV.U32 R196, RZ, RZ, R63 ;  /* 0x000000ffffc47224 */ /* 0x000fe400078e003f */
[----:B------:R-:W-:Y:S01]  /*6860*/  IMAD.MOV.U32 R63, RZ, RZ, R54 ;  /* 0x000000ffff3f7224 */ /* 0x000fe200078e0036 */
[C---:B---3--:R-:W-:Y:S01]  /*6870*/  HMMA.16816.F32 R140, R8.reuse, R40, R140 ;  /* 0x00000028088c723c */ /* 0x048fe2000000188c */
[----:B------:R-:W-:Y:S02]  /*6880*/  IMAD.MOV.U32 R54, RZ, RZ, R55 ;  /* 0x000000ffff367224 */ /* 0x000fe400078e0037 */
[----:B------:R-:W-:Y:S02]  /*6890*/  IMAD.MOV.U32 R55, RZ, RZ, R122 ;  /* 0x000000ffff377224 */ /* 0x000fe400078e007a */
[----:B------:R-:W-:Y:S02]  /*68a0*/  IMAD.MOV.U32 R122, RZ, RZ, R52 ;  /* 0x000000ffff7a7224 */ /* 0x000fe400078e0034 */
[----:B------:R-:W-:Y:S01]  /*68b0*/  IMAD.MOV.U32 R52, RZ, RZ, R53 ;  /* 0x000000ffff347224 */ /* 0x000fe200078e0035 */
[----:B------:R-:W-:Y:S01]  /*68c0*/  HMMA.16816.F32 R152, R8, R42, R152 ;  /* 0x0000002a0898723c */ /* 0x000fe20000001898 */
[----:B------:R-:W-:-:S02]  /*68d0*/  IMAD.MOV.U32 R53, RZ, RZ, R77 ;  /* 0x000000ffff357224 */ /* 0x000fc400078e004d */
[----:B------:R-:W-:Y:S01]  /*68e0*/  IMAD.MOV.U32 R194, RZ, RZ, R70 ;  /* 0x000000ffffc27224 */ /* 0x000fe200078e0046 */
[----:B------:R-:W3:Y:S01]  /*68f0*/  MUFU.EX2 R77, R7 ;  /* 0x00000007004d7308 */ /* 0x000ee20000000800 */
[----:B--2---:R-:W-:Y:S01]  /*6900*/  FFMA.FTZ R4, R187, c[0x0][0x2d0], -R6 ;  /* 0x0000b400bb047a23 */ /* 0x004fe20000010806 */
[----:B------:R-:W-:Y:S01]  /*6910*/  MOV R187, R168 ;  /* 0x000000a800bb7202 */ /* 0x000fe20000000f00 */
[----:B------:R-:W-:Y:S01]  /*6920*/  IMAD.MOV.U32 R168, RZ, RZ, R76 ;  /* 0x000000ffffa87224 */ /* 0x000fe200078e004c */
[----:B-1----:R-:W-:Y:S01]  /*6930*/  HMMA.16816.F32 R156, R8, R36, R156 ;  /* 0x00000024089c723c */ /* 0x002fe2000000189c */
[----:B------:R-:W-:Y:S02]  /*6940*/  IMAD.MOV.U32 R185, RZ, RZ, R55 ;  /* 0x000000ffffb97224 */ /* 0x000fe400078e0037 */
[----:B------:R-:W-:Y:S01]  /*6950*/  IMAD.MOV.U32 R186, RZ, RZ, R122 ;  /* 0x000000ffffba7224 */ /* 0x000fe200078e007a */
[----:B------:R1:W-:Y:S01]  /*6960*/  MUFU.EX2 R76, R4 ;  /* 0x00000004004c7308 */ /* 0x0003e20000000800 */
[----:B------:R-:W-:-:S03]  /*6970*/  IMAD.MOV.U32 R122, RZ, RZ, R67 ;  /* 0x000000ffff7a7224 */ /* 0x000fc600078e0043 */
[----:B------:R-:W-:Y:S01]  /*6980*/  HMMA.16816.F32 R104, R8, R38, R104 ;  /* 0x000000260868723c */ /* 0x000fe20000001868 */
[----:B---3--:R-:W-:-:S07]  /*6990*/  F2FP.PACK_AB R130, R77, R79 ;  /* 0x0000004f4d82723e */ /* 0x008fce00000000ff */
[C---:B------:R-:W-:Y:S01]  /*69a0*/  HMMA.16816.F32 R164, R8.reuse, R32, R164 ;  /* 0x0000002008a4723c */ /* 0x040fe200000018a4 */
[--C-:B-1----:R-:W-:Y:S02]  /*69b0*/  FFMA.FTZ R4, R190, c[0x0][0x2d0], -R6.reuse ;  /* 0x0000b400be047a23 */ /* 0x102fe40000010806 */
[----:B------:R-:W-:Y:S02]  /*69c0*/  IMAD.MOV.U32 R190, RZ, RZ, R63 ;  /* 0x000000ffffbe7224 */ /* 0x000fe400078e003f */
[----:B------:R1:W2:Y:S01]  /*69d0*/  MUFU.EX2 R75, R4 ;  /* 0x00000004004b7308 */ /* 0x0002a20000000800 */
[----:B------:R-:W-:Y:S02]  /*69e0*/  IMAD.MOV.U32 R63, RZ, RZ, R53 ;  /* 0x000000ffff3f7224 */ /* 0x000fe400078e0035 */
[C---:B------:R-:W-:Y:S08]  /*69f0*/  HMMA.16816.F32 R112, R8.reuse, R34, R112 ;  /* 0x000000220870723c */ /* 0x040ff00000001870 */
[----:B------:R-:W-:Y:S01]  /*6a00*/  HMMA.16816.F32 R116, R8, R28, R116 ;  /* 0x0000001c0874723c */ /* 0x000fe20000001874 */
[--C-:B-1----:R-:W-:Y:S01]  /*6a10*/  FFMA.FTZ R4, R191, c[0x0][0x2d0], -R6.reuse ;  /* 0x0000b400bf047a23 */ /* 0x102fe20000010806 */
[----:B--2---:R-:W-:Y:S01]  /*6a20*/  F2FP.PACK_AB R129, R75, R76 ;  /* 0x0000004c4b81723e */ /* 0x004fe200000000ff */
[----:B------:R-:W-:-:S05]  /*6a30*/  FFMA.FTZ R6, R193, c[0x0][0x2d0], -R6 ;  /* 0x0000b400c1067a23 */ /* 0x000fca0000010806 */
[----:B------:R-:W-:Y:S01]  /*6a40*/  HMMA.16816.F32 R8, R8, R30, R24 ;  /* 0x0000001e0808723c */ /* 0x000fe20000001818 */
[----:B------:R1:W-:Y:S01]  /*6a50*/  MUFU.EX2 R74, R4 ;  /* 0x00000004004a7308 */ /* 0x0003e20000000800 */
[----:B------:R-:W-:Y:S02]  /*6a60*/  IMAD.MOV.U32 R193, RZ, RZ, R72 ;  /* 0x000000ffffc17224 */ /* 0x000fe400078e0048 */
[----:B------:R-:W-:-:S05]  /*6a70*/  IMAD.MOV.U32 R191, RZ, RZ, R54 ;  /* 0x000000ffffbf7224 */ /* 0x000fca00078e0036 */
[----:B------:R-:W2:Y:S01]  /*6a80*/  MUFU.EX2 R73, R6 ;  /* 0x0000000600497308 */ /* 0x000ea20000000800 */
[----:B-1----:R-:W-:Y:S02]  /*6a90*/  FFMA.FTZ R4, R188, c[0x0][0x2d0], -R2 ;  /* 0x0000b400bc047a23 */ /* 0x002fe40000010802 */
[----:B------:R-:W-:-:S05]  /*6aa0*/  IMAD.MOV.U32 R188, RZ, RZ, R168 ;  /* 0x000000ffffbc7224 */ /* 0x000fca00078e00a8 */
[----:B------:R1:W-:Y:S01]  /*6ab0*/  MUFU.EX2 R72, R4 ;  /* 0x0000000400487308 */ /* 0x0003e20000000800 */
[----:B------:R-:W3:Y:S01]  /*6ac0*/  LDSM.16.MT88.4 R168, [R214+0x2900] ;  /* 0x00290000d6a8783b */ /* 0x000ee20000004200 */
[----:B--2---:R-:W-:-:S07]  /*6ad0*/  F2FP.PACK_AB R131, R73, R74 ;  /* 0x0000004a4983723e */ /* 0x004fce00000000ff */
[----:B------:R-:W-:Y:S01]  /*6ae0*/  HMMA.16816.F32 R140, R128, R16, R140 ;  /* 0x00000010808c723c */ /* 0x000fe2000000188c */
[----:B-1----:R-:W-:Y:S02]  /*6af0*/  FFMA.FTZ R4, R189, c[0x0][0x2d0], -R2 ;  /* 0x0000b400bd047a23 */ /* 0x002fe40000010802 */
[----:B------:R-:W-:-:S05]  /*6b00*/  IMAD.MOV.U32 R189, RZ, RZ, R60 ;  /* 0x000000ffffbd7224 */ /* 0x000fca00078e003c */
[C---:B------:R-:W-:Y:S01]  /*6b10*/  HMMA.16816.F32 R152, R128.reuse, R18, R152 ;  /* 0x000000128098723c */ /* 0x040fe20000001898 */
[----:B------:R1:W-:Y:S07]  /*6b20*/  MUFU.EX2 R71, R4 ;  /* 0x0000000400477308 */ /* 0x0003ee0000000800 */
[C---:B------:R-:W-:Y:S08]  /*6b30*/  HMMA.16816.F32 R156, R128.reuse, R20, R156 ;  /* 0x00000014809c723c */ /* 0x040ff0000000189c */
[----:B------:R-:W-:Y:S01]  /*6b40*/  HMMA.16816.F32 R104, R128, R22, R104 ;  /* 0x000000168068723c */ /* 0x000fe20000001868 */
[----:B-1----:R-:W-:-:S02]  /*6b50*/  FFMA.FTZ R4, R192, c[0x0][0x2d0], -R2 ;  /* 0x0000b400c0047a23 */ /* 0x002fc40000010802 */
[----:B------:R-:W-:Y:S02]  /*6b60*/  IMAD.MOV.U32 R192, RZ, RZ, R61 ;  /* 0x000000ffffc07224 */ /* 0x000fe400078e003d */
[----:B------:R1:W-:Y:S03]  /*6b70*/  MUFU.EX2 R70, R4 ;  /* 0x0000000400467308 */ /* 0x0003e60000000800 */
[C---:B---3--:R-:W-:Y:S08]  /*6b80*/  HMMA.16816.F32 R164, R128.reuse, R168, R164 ;  /* 0x000000a880a4723c */ /* 0x048ff000000018a4 */
[----:B------:R-:W-:Y:S01]  /*6b90*/  HMMA.16816.F32 R112, R128, R170, R112 ;  /* 0x000000aa8070723c */ /* 0x000fe20000001870 */
[----:B-1----:R-:W-:Y:S01]  /*6ba0*/  FFMA.FTZ R4, R195, c[0x0][0x2d0], -R2 ;  /* 0x0000b400c3047a23 */ /* 0x002fe20000010802 */
[----:B------:R-:W-:-:S02]  /*6bb0*/  MOV R195, R52 ;  /* 0x0000003400c37202 */ /* 0x000fc40000000f00 */
[----:B------:R-:W1:Y:S01]  /*6bc0*/  LDSM.16.MT88.4 R52, [R215+0x2900] ;  /* 0x00290000d734783b */ /* 0x000e620000004200 */
[----:B------:R2:W3:Y:S02]  /*6bd0*/  MUFU.EX2 R69, R4 ;  /* 0x0000000400457308 */ /* 0x0004e40000000800 */
[----:B--2---:R-:W-:Y:S01]  /*6be0*/  FFMA.FTZ R4, R146, c[0x0][0x2d0], -R0 ;  /* 0x0000b40092047a23 */ /* 0x004fe20000010800 */
[----:B---3--:R-:W-:-:S05]  /*6bf0*/  F2FP.PACK_AB R6, R69, R70 ;  /* 0x000000464506723e */ /* 0x008fca00000000ff */
[----:B------:R2:W-:Y:S02]  /*6c00*/  MUFU.EX2 R67, R4 ;  /* 0x0000000400437308 */ /* 0x0005e40000000800 */
[----:B--2---:R-:W-:Y:S01]  /*6c10*/  FFMA.FTZ R4, R147, c[0x0][0x2d0], -R0 ;  /* 0x0000b40093047a23 */ /* 0x004fe20000010800 */
[C---:B-1----:R-:W-:Y:S05]  /*6c20*/  HMMA.16816.F32 R116, R128.reuse, R52, R116 ;  /* 0x000000348074723c */ /* 0x042fea0000001874 */
[----:B------:R1:W2:Y:S03]  /*6c30*/  MUFU.EX2 R68, R4 ;  /* 0x0000000400447308 */ /* 0x0002a60000000800 */
[----:B------:R-:W-:Y:S07]  /*6c40*/  HMMA.16816.F32 R128, R128, R54, R8 ;  /* 0x000000368080723c */ /* 0x000fee0000001808 */
[----:B------:R-:W-:-:S02]  /*6c50*/  FFMA.FTZ R8, R197, c[0x0][0x2d0], -R2 ;  /* 0x0000b400c5087a23 */ /* 0x000fc40000010802 */
[----:B-1----:R-:W-:Y:S01]  /*6c60*/  FFMA.FTZ R4, R144, c[0x0][0x2d0], -R0 ;  /* 0x0000b40090047a23 */ /* 0x002fe20000010800 */
[----:B--2---:R-:W-:-:S03]  /*6c70*/  F2FP.PACK_AB R5, R68, R67 ;  /* 0x000000434405723e */ /* 0x004fc600000000ff */
[----:B------:R1:W-:Y:S02]  /*6c80*/  MUFU.EX2 R61, R4 ;  /* 0x00000004003d7308 */ /* 0x0003e40000000800 */
[----:B-1----:R-:W-:-:S06]  /*6c90*/  FFMA.FTZ R4, R145, c[0x0][0x2d0], -R0 ;  /* 0x0000b40091047a23 */ /* 0x002fcc0000010800 */
[----:B------:R1:W2:Y:S02]  /*6ca0*/  MUFU.EX2 R60, R4 ;  /* 0x00000004003c7308 */ /* 0x0002a40000000800 */
[----:B-1----:R-:W-:Y:S02]  /*6cb0*/  F2FP.PACK_AB R4, R71, R72 ;  /* 0x000000484704723e */ /* 0x002fe400000000ff */
[----:B--2---:R-:W-:-:S07]  /*6cc0*/  F2FP.PACK_AB R7, R60, R61 ;  /* 0x0000003d3c07723e */ /* 0x004fce00000000ff */
[C---:B------:R-:W-:Y:S01]  /*6cd0*/  HMMA.16816.F32 R108, R4.reuse, R48, R108 ;  /* 0x00000030046c723c */ /* 0x040fe2000000186c */
[----:B------:R1:W-:Y:S07]  /*6ce0*/  MUFU.EX2 R49, R8 ;  /* 0x0000000800317308 */ /* 0x0003ee0000000800 */
[C---:B------:R-:W-:Y:S08]  /*6cf0*/  HMMA.16816.F32 R24, R4.reuse, R50, R92 ;  /* 0x000000320418723c */ /* 0x040ff0000000185c */
[----:B------:R-:W-:Y:S01]  /*6d00*/  HMMA.16816.F32 R144, R4, R148, R44 ;  /* 0x000000940490723c */ /* 0x000fe2000000182c */
[----:B-1----:R-:W-:-:S04]  /*6d10*/  FFMA.FTZ R8, R198, c[0x0][0x2d0], -R2 ;  /* 0x0000b400c6087a23 */ /* 0x002fc80000010802 */
[----:B------:R1:W-:Y:S03]  /*6d20*/  MUFU.EX2 R50, R8 ;  /* 0x0000000800327308 */ /* 0x0003e60000000800 */
[C---:B------:R-:W-:Y:S07]  /*6d30*/  HMMA.16816.F32 R148, R4.reuse, R150, R96 ;  /* 0x000000960494723c */ /* 0x040fee0000001860 */
[----:B------:R-:W-:Y:S01]  /*6d40*/  IMAD.MOV.U32 R98, RZ, RZ, R62 ;  /* 0x000000ffff627224 */ /* 0x000fe200078e003e */
[----:B------:R-:W-:Y:S01]  /*6d50*/  HMMA.16816.F32 R160, R4, R100, R160 ;  /* 0x0000006404a0723c */ /* 0x000fe200000018a0 */
[----:B------:R-:W-:-:S02]  /*6d60*/  IMAD.MOV.U32 R97, RZ, RZ, R63 ;  /* 0x000000ffff617224 */ /* 0x000fc400078e003f */
[----:B------:R-:W-:Y:S02]  /*6d70*/  IMAD.MOV.U32 R96, RZ, RZ, R66 ;  /* 0x000000ffff607224 */ /* 0x000fe400078e0042 */
[--C-:B-1----:R-:W-:Y:S02]  /*6d80*/  FFMA.FTZ R8, R199, c[0x0][0x2d0], -R2.reuse ;  /* 0x0000b400c7087a23 */ /* 0x102fe40000010802 */
[----:B------:R-:W-:Y:S01]  /*6d90*/  IMAD.MOV.U32 R99, RZ, RZ, R127 ;  /* 0x000000ffff637224 */ /* 0x000fe200078e007f */
[C---:B------:R-:W-:Y:S01]  /*6da0*/  HMMA.16816.F32 R100, R4.reuse, R102, R84 ;  /* 0x000000660464723c */ /* 0x040fe20000001854 */
[----:B------:R1:W-:Y:S06]  /*6db0*/  MUFU.EX2 R62, R8 ;  /* 0x00000008003e7308 */ /* 0x0003ec0000000800 */
[----:B------:R-:W-:Y:S01]  /*6dc0*/  IMAD.MOV.U32 R87, RZ, RZ, R65 ;  /* 0x000000ffff577224 */ /* 0x000fe200078e0041 */
[----:B------:R-:W-:Y:S01]  /*6dd0*/  HMMA.16816.F32 R12, R4, R56, R12 ;  /* 0x00000038040c723c */ /* 0x000fe2000000180c */
[----:B-1----:R-:W-:-:S04]  /*6de0*/  FFMA.FTZ R8, R200, c[0x0][0x2d0], -R2 ;  /* 0x0000b400c8087a23 */ /* 0x002fc80000010802 */
[----:B------:R1:W-:Y:S02]  /*6df0*/  MUFU.EX2 R63, R8 ;  /* 0x00000008003f7308 */ /* 0x0003e40000000800 */
[----:B-1----:R-:W-:-:S06]  /*6e00*/  FFMA.FTZ R8, R201, c[0x0][0x2d0], -R2 ;  /* 0x0000b400c9087a23 */ /* 0x002fcc0000010802 */
        /* <DEDUP_REMOVED lines=8> */
[----:B-1----:R-:W-:-:S06]  /*6e90*/  FFMA.FTZ R8, R172, c[0x0][0x2d0], -R0 ;  /* 0x0000b400ac087a23 */ /* 0x002fcc0000010800 */
[----:B------:R1:W-:Y:S02]  /*6ea0*/  MUFU.EX2 R51, R8 ;  /* 0x0000000800337308 */ /* 0x0003e40000000800 */
[----:B-1----:R-:W-:-:S06]  /*6eb0*/  FFMA.FTZ R8, R139, c[0x0][0x2d0], -R0 ;  /* 0x0000b4008b087a23 */ /* 0x002fcc0000010800 */
[----:B------:R1:W3:Y:S02]  /*6ec0*/  MUFU.EX2 R47, R8 ;  /* 0x00000008002f7308 */ /* 0x0002e40000000800 */
[--C-:B-1----:R-:W-:Y:S02]  /*6ed0*/  FFMA.FTZ R8, R204, c[0x0][0x2d0], -R2.reuse ;  /* 0x0000b400cc087a23 */ /* 0x102fe40000010802 */
[----:B------:R-:W-:-:S04]  /*6ee0*/  FFMA.FTZ R2, R203, c[0x0][0x2d0], -R2 ;  /* 0x0000b400cb027a23 */ /* 0x000fc80000010802 */
[----:B------:R1:W-:Y:S08]  /*6ef0*/  MUFU.EX2 R56, R8 ;  /* 0x0000000800387308 */ /* 0x0003f00000000800 */
[----:B------:R4:W5:Y:S01]  /*6f00*/  MUFU.EX2 R48, R2 ;  /* 0x0000000200307308 */ /* 0x0009620000000800 */
[----:B-1----:R-:W-:Y:S07]  /*6f10*/  HMMA.16816.F32 R8, R4, R58, R88 ;  /* 0x0000003a0408723c */ /* 0x002fee0000001858 */
[----:B------:R-:W-:Y:S01]  /*6f20*/  F2FP.PACK_AB R4, R50, R49 ;  /* 0x000000313204723e */ /* 0x000fe200000000ff */
[----:B----4-:R-:W-:Y:S01]  /*6f30*/  FFMA.FTZ R2, R173, c[0x0][0x2d0], -R0 ;  /* 0x0000b400ad027a23 */ /* 0x010fe20000010800 */
[----:B------:R-:W-:-:S02]  /*6f40*/  F2FP.PACK_AB R6, R63, R62 ;  /* 0x0000003e3f06723e */ /* 0x000fc400000000ff */
[----:B--2---:R-:W-:Y:S01]  /*6f50*/  F2FP.PACK_AB R5, R45, R44 ;  /* 0x0000002c2d05723e */ /* 0x004fe200000000ff */
[----:B------:R1:W-:Y:S01]  /*6f60*/  MUFU.EX2 R46, R2 ;  /* 0x00000002002e7308 */ /* 0x0003e20000000800 */
[----:B---3--:R-:W-:Y:S02]  /*6f70*/  F2FP.PACK_AB R7, R47, R51 ;  /* 0x000000332f07723e */ /* 0x008fe400000000ff */
[----:B-----5:R-:W-:-:S05]  /*6f80*/  F2FP.PACK_AB R126, R48, R56 ;  /* 0x00000038307e723e */ /* 0x020fca00000000ff */
[----:B------:R-:W-:Y:S01]  /*6f90*/  HMMA.16816.F32 R144, R4, R40, R144 ;  /* 0x000000280490723c */ /* 0x000fe20000001890 */
[----:B-1----:R-:W-:-:S07]  /*6fa0*/  FFMA.FTZ R2, R174, c[0x0][0x2d0], -R0 ;  /* 0x0000b400ae027a23 */ /* 0x002fce0000010800 */
[C---:B------:R-:W-:Y:S01]  /*6fb0*/  HMMA.16816.F32 R160, R4.reuse, R36, R160 ;  /* 0x0000002404a0723c */ /* 0x040fe200000018a0 */
[----:B------:R1:W2:Y:S07]  /*6fc0*/  MUFU.EX2 R41, R2 ;  /* 0x0000000200297308 */ /* 0x0002ae0000000800 */
[C---:B------:R-:W-:Y:S08]  /*6fd0*/  HMMA.16816.F32 R148, R4.reuse, R42, R148 ;  /* 0x0000002a0494723c */ /* 0x040ff00000001894 */
[----:B------:R-:W-:Y:S01]  /*6fe0*/  HMMA.16816.F32 R100, R4, R38, R100 ;  /* 0x000000260464723c */ /* 0x000fe20000001864 */
[--C-:B-1----:R-:W-:Y:S01]  /*6ff0*/  FFMA.FTZ R2, R175, c[0x0][0x2d0], -R0.reuse ;  /* 0x0000b400af027a23 */ /* 0x102fe20000010800 */
[----:B--2---:R-:W-:Y:S01]  /*7000*/  F2FP.PACK_AB R125, R41, R46 ;  /* 0x0000002e297d723e */ /* 0x004fe200000000ff */
[----:B------:R-:W-:-:S02]  /*7010*/  FFMA.FTZ R0, R176, c[0x0][0x2d0], -R0 ;  /* 0x0000b400b0007a23 */ /* 0x000fc40000010800 */
[----:B------:R1:W-:Y:S03]  /*7020*/  MUFU.EX2 R40, R2 ;  /* 0x0000000200287308 */ /* 0x0003e60000000800 */
[C---:B------:R-:W-:Y:S05]  /*7030*/  HMMA.16816.F32 R108, R4.reuse, R32, R108 ;  /* 0x00000020046c723c */ /* 0x040fea000000186c */
[----:B------:R2:W3:Y:S03]  /*7040*/  MUFU.EX2 R36, R0 ;  /* 0x0000000000247308 */ /* 0x0004e60000000800 */
[----:B------:R-:W-:Y:S01]  /*7050*/  HMMA.16816.F32 R24, R4, R34, R24 ;  /* 0x000000220418723c */ /* 0x000fe20000001818 */
[----:B-1----:R-:W-:-:S07]  /*7060*/  FADD.FTZ R2, R96, R87 ;  /* 0x0000005760027221 */ /* 0x002fce0000010000 */
[----:B------:R-:W-:Y:S01]  /*7070*/  HMMA.16816.F32 R12, R4, R28, R12 ;  /* 0x0000001c040c723c */ /* 0x000fe2000000180c */
[----:B------:R-:W-:Y:S02]  /*7080*/  FADD.FTZ R2, R99, R2 ;  /* 0x0000000263027221 */ /* 0x000fe40000010000 */
[----:B--2---:R-:W-:-:S05]  /*7090*/  FADD.FTZ R0, R98, R97 ;  /* 0x0000006162007221 */ /* 0x004fca0000010000 */
[----:B------:R-:W-:Y:S01]  /*70a0*/  HMMA.16816.F32 R8, R4, R30, R8 ;  /* 0x0000001e0408723c */ /* 0x000fe20000001808 */
[----:B------:R-:W-:Y:S01]  /*70b0*/  FADD.FTZ R2, R192, R2 ;  /* 0x00000002c0027221 */ /* 0x000fe20000010000 */
[----:B---3--:R-:W-:Y:S01]  /*70c0*/  F2FP.PACK_AB R127, R36, R40 ;  /* 0x00000028247f723e */ /* 0x008fe200000000ff */
        /* <DEDUP_REMOVED lines=94> */
[----:B------:R-:W-:Y:S01]  /*76b0*/  FADD.FTZ R2, R48, R2 ;  /* 0x0000000230027221 */ /* 0x000fe20000010000 */
[----:B------:R1:W-:Y:S01]  /*76c0*/  STL [R1+0x10], R5 ;  /* 0x0000100501007387 */ /* 0x0003e20000100800 */
[----:B------:R-:W-:-:S03]  /*76d0*/  FADD.FTZ R0, R36, R0 ;  /* 0x0000000024007221 */ /* 0x000fc60000010000 */
[----:B------:R1:W-:Y:S04]  /*76e0*/  STL [R1+0x14], R4 ;  /* 0x0000140401007387 */ /* 0x0003e80000100800 */
[----:B------:R1:W-:Y:S04]  /*76f0*/  STL [R1+0x18], R2 ;  /* 0x0000180201007387 */ /* 0x0003e80000100800 */
[----:B------:R1:W-:Y:S01]  /*7700*/  STL [R1+0x1c], R0 ;  /* 0x00001c0001007387 */ /* 0x0003e20000100800 */
[----:B------:R-:W-:Y:S05]  /*7710*/  @P0 BRA `(.L_x_478) ;  /* 0x0000015000000947 */ /* 0x000fea0003800000 */
[----:B------:R-:W-:Y:S01]  /*7720*/  ISETP.LT.AND P0, PT, RZ, UR4, PT ;  /* 0x00000004ff007c0c */ /* 0x000fe2000bf01270 */
[----:B------:R-:W-:-:S02]  /*7730*/  UIADD3 UR14, UR4, -0x1, URZ ;  /* 0xffffffff040e7890 */ /* 0x000fc4000fffe03f */
[----:B------:R-:W-:-:S10]  /*7740*/  ULDC UR6, c[0x0][0x32c] ;  /* 0x0000cb0000067ab9 */ /* 0x000fd40000000800 */
[----:B------:R-:W-:Y:S05]  /*7750*/  @P0 BRA `(.L_x_479) ;  /* 0x0000008000000947 */ /* 0x000fea0003800000 */
[----:B------:R-:W-:Y:S02]  /*7760*/  UISETP.NE.AND UP0, UPT, UR6, 0x1, UPT ;  /* 0x000000010600788c */ /* 0x000fe4000bf05270 */
[----:B------:R-:W-:-:S03]  /*7770*/  UIADD3 UR14, -UR4, URZ, URZ ;  /* 0x0000003f040e7290 */ /* 0x000fc6000fffe13f */
[----:B------:R-:W-:Y:S02]  /*7780*/  ULDC.64 UR4, c[0x0][0x330] ;  /* 0x0000cc0000047ab9 */ /* 0x000fe40000000a00 */
[----:B------:R-:W-:-:S07]  /*7790*/  UIMAD.WIDE.U32 UR16, UR14, UR4, URZ ;  /* 0x000000040e1072a5 */ /* 0x000fce000f8e003f */
[----:B------:R-:W-:Y:S02]  /*77a0*/  @UP0 UMOV UR15, UR17 ;  /* 0x00000011000f0c82 */ /* 0x000fe40008000000 */
[----:B------:R-:W-:-:S04]  /*77b0*/  @UP0 USHF.R.U32.HI UR14, URZ, UR5, UR15 ;  /* 0x000000053f0e0299 */ /* 0x000fc8000801160f */
[----:B------:R-:W-:Y:S01]  /*77c0*/  ULOP3.LUT UR14, URZ, UR14, URZ, 0x33, !UPT ;  /* 0x0000000e3f0e7292 */ /* 0x000fe2000f8e333f */
[----:B------:R-:W-:Y:S05]  /*77d0*/  BRA `(.L_x_480) ;  /* 0x0000005000007947 */ /* 0x000fea0003800000 */
.L_x_479:
[----:B------:R-:W-:Y:S02]  /*77e0*/  UISETP.NE.AND UP0, UPT, UR6, 0x1, UPT ;  /* 0x000000010600788c */ /* 0x000fe4000bf05270 */
[----:B------:R-:W-:Y:S02]  /*77f0*/  ULDC.64 UR4, c[0x0][0x330] ;  /* 0x0000cc0000047ab9 */ /* 0x000fe40000000a00 */
[----:B------:R-:W-:-:S07]  /*7800*/  UIMAD.WIDE.U32 UR16, UR14, UR4, URZ ;  /* 0x000000040e1072a5 */ /* 0x000fce000f8e003f */
[----:B------:R-:W-:Y:S02]  /*7810*/  @UP0 UMOV UR15, UR17 ;  /* 0x00000011000f0c82 */ /* 0x000fe40008000000 */
[----:B------:R-:W-:Y:S02]  /*7820*/  @UP0 USHF.R.U32.HI UR14, URZ, UR5, UR15 ;  /* 0x000000053f0e0299 */ /* 0x000fe4000801160f */
.L_x_480:
[----:B------:R-:W-:Y:S02]  /*7830*/  ULDC UR4, c[0x0][0x32c] ;  /* 0x0000cb0000047ab9 */ /* 0x000fe40000000800 */
[----:B------:R-:W-:-:S04]  /*7840*/  UIMAD UR4, UR14, UR6, UR4 ;  /* 0x000000060e0472a4 */ /* 0x000fc8000f8e0204 */
[----:B------:R-:W-:-:S04]  /*7850*/  UISETP.LT.AND UP0, UPT, UR7, UR4, UPT ;  /* 0x000000040700728c */ /* 0x000fc8000bf01270 */
[----:B------:R-:W-:-:S03]  /*7860*/  USEL UR7, UR7, UR4, UP0 ;  /* 0x0000000407077287 */ /* 0x000fc60008000000 */
.L_x_478:
[----:B-1----:R-:W2:Y:S01]  /*7870*/  LDL R0, [R1] ;  /* 0x0000000001007983 */ /* 0x002ea20000100800 */
[----:B------:R-:W-:-:S04]  /*7880*/  UIMAD.WIDE UR6, UR7, 0x2aaaaaab, URZ ;  /* 0x2aaaaaab070678a5 */ /* 0x000fc8000f8e023f */
[----:B------:R-:W-:-:S04]  /*7890*/  USHF.R.U32.HI UR5, URZ, 0x1f, UR7 ;  /* 0x0000001f3f057899 */ /* 0x000fc80008011607 */
[----:B------:R-:W-:Y:S01]  /*78a0*/  ULEA.HI.SX32 UR5, UR7, UR5, 0x1c ;  /* 0x0000000507057291 */ /* 0x000fe2000f8fe23f */
[----:B--2---:R-:W1:Y:S03]  /*78b0*/  R2UR UR4, R0 ;  /* 0x00000000000473c2 */ /* 0x004e6600000e0000 */
[----:B-1----:R-:W-:-:S04]  /*78c0*/  UISETP.LT.AND UP0, UPT, UR4, UR5, UPT ;  /* 0x000000050400728c */ /* 0x002fc8000bf01270 */
[----:B------:R-:W-:-:S06]  /*78d0*/  USEL UR4, UR4, UR5, !UP0 ;  /* 0x0000000504047287 */ /* 0x000fcc000c000000 */
[----:B------:R-:W-:-:S13]  /*78e0*/  ISETP.GE.AND P0, PT, R229, UR4, PT ;  /* 0x00000004e5007c0c */ /* 0x000fda000bf06270 */
[----:B------:R-:W-:Y:S05]  /*78f0*/  @!P0 BRA `(.L_x_481) ;  /* 0x00005c1000008947 */ /* 0x000fea0003800000 */
[----:B------:R-:W2:Y:S01]  /*7900*/  LDL R0, [R1+0x30] ;  /* 0x0000300001007983 */ /* 0x000ea20000100800 */
[----:B------:R-:W-:Y:S01]  /*7910*/  PLOP3.LUT P1, PT, PT, PT, UP2, 0x80, 0x0 ;  /* 0x000000000000781c */ /* 0x000fe20003f2f028 */
[----:B------:R-:W-:Y:S01]  /*7920*/  IMAD.MOV.U32 R136, RZ, RZ, R133 ;  /* 0x000000ffff887224 */ /* 0x000fe200078e0085 */
[----:B------:R-:W-:Y:S01]  /*7930*/  PLOP3.LUT P0, PT, PT, PT, UP2, 0x80, 0x0 ;  /* 0x000000000000781c */ /* 0x000fe20003f0f028 */
[----:B------:R-:W-:Y:S01]  /*7940*/  IMAD.MOV.U32 R135, RZ, RZ, R134 ;  /* 0x000000ffff877224 */ /* 0x000fe200078e0086 */
[----:B------:R-:W-:Y:S01]  /*7950*/  MOV R138, R3 ;  /* 0x00000003008a7202 */ /* 0x000fe20000000f00 */
[----:B------:R-:W-:-:S08]  /*7960*/  IMAD.MOV.U32 R137, RZ, RZ, R132 ;  /* 0x000000ffff897224 */ /* 0x000fd000078e0084 */
[----:B--2---:R-:W-:-:S05]  /*7970*/  @P1 IMAD.HI.U32 R0, R0, c[0x0][0x2c8], RZ ;  /* 0x0000b20000001a27 */ /* 0x004fca00078e00ff */
[----:B------:R-:W-:-:S05]  /*7980*/  @P0 SHF.R.U32.HI R0, RZ, c[0x0][0x2cc], R0 ;  /* 0x0000b300ff000a19 */ /* 0x000fca0000011600 */
[----:B------:R1:W-:Y:S02]  /*7990*/  @P0 STL [R1+0x24], R0 ;  /* 0x0000240001000387 */ /* 0x0003e40000100800 */
.L_x_498:
[----:B------:R-:W-:Y:S04]  /*79a0*/  DEPBAR.LE SB0, 0x0 ;  /* 0x000080000000791a */ /* 0x000fe80000000000 */
[----:B------:R-:W-:Y:S01]  /*79b0*/  BAR.SYNC.DEFER_BLOCKING 0x0 ;  /* 0x0000000000007b1d */ /* 0x000fe20000010000 */
[----:B------:R-:W-:Y:S05]  /*79c0*/  IMAD.MOV.U32 R230, RZ, RZ, c[0x0][0x1e0] ;  /* 0x00007800ffe67624 */ /* 0x000fea00078e00ff */
[----:B------:R-:W-:Y:S06]  /*79d0*/  LDSM.16.M88.4 R96, [R219+0x6100] ;  /* 0x00610000db60783b */ /* 0x000fec0000000200 */
[----:B------:R-:W2:Y:S06]  /*79e0*/  LDL R134, [R1] ;  /* 0x0000000001867983 */ /* 0x000eac0000100800 */
[----:B------:R-:W3:Y:S06]  /*79f0*/  LDSM.16.M88.4 R16, [R212+0x3100] ;  /* 0x00310000d410783b */ /* 0x000eec0000000200 */
[----:B------:R-:W4:Y:S06]  /*7a00*/  LDSM.16.M88.4 R92, [R219+0x8100] ;  /* 0x00810000db5c783b */ /* 0x000f2c0000000200 */
[----:B------:R-:W5:Y:S06]  /*7a10*/  LDL.64 R192, [R1+0x40] ;  /* 0x0000400001c07983 */ /* 0x000f6c0000100a00 */
[----:B------:R-:W5:Y:S06]  /*7a20*/  LDL.64 R132, [R1+0x48] ;  /* 0x0000480001847983 */ /* 0x000f6c0000100a00 */
[----:B-1----:R-:W1:Y:S06]  /*7a30*/  LDSM.16.M88.4 R32, [R212+0x3900] ;  /* 0x00390000d420783b */ /* 0x002e6c0000000200 */
[----:B------:R-:W5:Y:S06]  /*7a40*/  LDL.64 R234, [R1+0x28] ;  /* 0x0000280001ea7983 */ /* 0x000f6c0000100a00 */
[----:B------:R-:W1:Y:S01]  /*7a50*/  LDSM.16.M88.4 R48, [R212+0x4100] ;  /* 0x00410000d430783b */ /* 0x000e620000000200 */
[-C--:B---3--:R-:W-:Y:S05]  /*7a60*/  HMMA.16816.F32 R4, R96, R16.reuse, RZ ;  /* 0x000000106004723c */ /* 0x088fea00000018ff */
[----:B------:R-:W3:Y:S03]  /*7a70*/  LDL.64 R232, [R1+0x38] ;  /* 0x0000380001e87983 */ /* 0x000ee60000100a00 */
[C---:B----4-:R-:W-:Y:S03]  /*7a80*/  HMMA.16816.F32 R8, R92.reuse, R16, RZ ;  /* 0x000000105c08723c */ /* 0x050fe600000018ff */
[----:B------:R-:W4:Y:S06]  /*7a90*/  LDSM.16.M88.4 R64, [R212+0x4900] ;  /* 0x00490000d440783b */ /* 0x000f2c0000000200 */
[----:B------:R-:W3:Y:S01]  /*7aa0*/  LDL R139, [R1+0x24] ;  /* 0x00002400018b7983 */ /* 0x000ee20000100800 */
[-C--:B------:R-:W-:Y:S05]  /*7ab0*/  HMMA.16816.F32 R12, R92, R18.reuse, RZ ;  /* 0x000000125c0c723c */ /* 0x080fea00000018ff */
[----:B------:R-:W4:Y:S03]  /*7ac0*/  LDSM.16.M88.4 R80, [R212+0x5100] ;  /* 0x00510000d450783b */ /* 0x000f260000000200 */
[C---:B------:R-:W-:Y:S03]  /*7ad0*/  HMMA.16816.F32 R16, R96.reuse, R18, RZ ;  /* 0x000000126010723c */ /* 0x040fe600000018ff */
[----:B------:R-:W4:Y:S05]  /*7ae0*/  LDSM.16.M88.4 R172, [R212+0x5900] ;  /* 0x00590000d4ac783b */ /* 0x000f2a0000000200 */
[-C--:B-1----:R-:W-:Y:S01]  /*7af0*/  HMMA.16816.F32 R20, R96, R32.reuse, RZ ;  /* 0x000000206014723c */ /* 0x082fe200000018ff */
[----:B------:R-:W-:Y:S06]  /*7b00*/  LDSM.16.M88.4 R176, [R222+0x6100] ;  /* 0x00610000deb0783b */ /* 0x000fec0000000200 */
[----:B------:R-:W1:Y:S01]  /*7b10*/  LDSM.16.M88.4 R180, [R223] ;  /* 0x00000000dfb4783b */ /* 0x000e620000000200 */
[C---:B------:R-:W-:Y:S05]  /*7b20*/  HMMA.16816.F32 R24, R92.reuse, R32, RZ ;  /* 0x000000205c18723c */ /* 0x040fea00000018ff */
[----:B------:R-:W1:Y:S03]  /*7b30*/  LDSM.16.M88.4 R184, [R222+0x8100] ;  /* 0x00810000deb8783b */ /* 0x000e660000000200 */
[-C--:B------:R-:W-:Y:S03]  /*7b40*/  HMMA.16816.F32 R28, R92, R34.reuse, RZ ;  /* 0x000000225c1c723c */ /* 0x080fe600000018ff */
[----:B------:R-:W1:Y:S05]  /*7b50*/  LDSM.16.M88.4 R188, [R228] ;  /* 0x00000000e4bc783b */ /* 0x000e6a0000000200 */
[C---:B------:R-:W-:Y:S08]  /*7b60*/  HMMA.16816.F32 R32, R96.reuse, R34, RZ ;  /* 0x000000226020723c */ /* 0x040ff000000018ff */
[-C--:B------:R-:W-:Y:S08]  /*7b70*/  HMMA.16816.F32 R36, R96, R48.reuse, RZ ;  /* 0x000000306024723c */ /* 0x080ff000000018ff */
[C---:B------:R-:W-:Y:S08]  /*7b80*/  HMMA.16816.F32 R40, R92.reuse, R48, RZ ;  /* 0x000000305c28723c */ /* 0x040ff000000018ff */
[-C--:B------:R-:W-:Y:S08]  /*7b90*/  HMMA.16816.F32 R44, R92, R50.reuse, RZ ;  /* 0x000000325c2c723c */ /* 0x080ff000000018ff */
[C---:B------:R-:W-:Y:S08]  /*7ba0*/  HMMA.16816.F32 R48, R96.reuse, R50, RZ ;  /* 0x000000326030723c */ /* 0x040ff000000018ff */
[-C--:B----4-:R-:W-:Y:S08]  /*7bb0*/  HMMA.16816.F32 R52, R96, R64.reuse, RZ ;  /* 0x000000406034723c */ /* 0x090ff000000018ff */
[C---:B------:R-:W-:Y:S08]  /*7bc0*/  HMMA.16816.F32 R56, R92.reuse, R64, RZ ;  /* 0x000000405c38723c */ /* 0x040ff000000018ff */
[-C--:B------:R-:W-:Y:S08]  /*7bd0*/  HMMA.16816.F32 R60, R92, R66.reuse, RZ ;  /* 0x000000425c3c723c */ /* 0x080ff000000018ff */
        /* <DEDUP_REMOVED lines=8> */
[----:B------:R-:W-:Y:S01]  /*7c60*/  HMMA.16816.F32 R96, R96, R174, RZ ;  /* 0x000000ae6060723c */ /* 0x000fe200000018ff */
[----:B------:R-:W4:Y:S07]  /*7c70*/  LDSM.16.M88.4 R172, [R227] ;  /* 0x00000000e3ac783b */ /* 0x000f2e0000000200 */
[-C--:B-1----:R-:W-:Y:S08]  /*7c80*/  HMMA.16816.F32 R4, R176, R180.reuse, R4 ;  /* 0x000000b4b004723c */ /* 0x082ff00000001804 */
[C---:B------:R-:W-:Y:S08]  /*7c90*/  HMMA.16816.F32 R8, R184.reuse, R180, R8 ;  /* 0x000000b4b808723c */ /* 0x040ff00000001808 */
[-C--:B------:R-:W-:Y:S08]  /*7ca0*/  HMMA.16816.F32 R12, R184, R182.reuse, R12 ;  /* 0x000000b6b80c723c */ /* 0x080ff0000000180c */
[C---:B------:R-:W-:Y:S01]  /*7cb0*/  HMMA.16816.F32 R16, R176.reuse, R182, R16 ;  /* 0x000000b6b010723c */ /* 0x040fe20000001810 */
[----:B------:R-:W1:Y:S07]  /*7cc0*/  LDSM.16.M88.4 R180, [R226] ;  /* 0x00000000e2b4783b */ /* 0x000e6e0000000200 */
[-C--:B------:R-:W-:Y:S08]  /*7cd0*/  HMMA.16816.F32 R20, R176, R188.reuse, R20 ;  /* 0x000000bcb014723c */ /* 0x080ff00000001814 */
[C---:B------:R-:W-:Y:S08]  /*7ce0*/  HMMA.16816.F32 R24, R184.reuse, R188, R24 ;  /* 0x000000bcb818723c */ /* 0x040ff00000001818 */
[-C--:B------:R-:W-:Y:S08]  /*7cf0*/  HMMA.16816.F32 R28, R184, R190.reuse, R28 ;  /* 0x000000beb81c723c */ /* 0x080ff0000000181c */
[C---:B------:R-:W-:Y:S01]  /*7d00*/  HMMA.16816.F32 R32, R176.reuse, R190, R32 ;  /* 0x000000beb020723c */ /* 0x040fe20000001820 */
[----:B------:R-:W3:Y:S03]  /*7d10*/  LDSM.16.M88.4 R188, [R225] ;  /* 0x00000000e1bc783b */ /* 0x000ee60000000200 */
[----:B--2---:R-:W-:Y:S04]  /*7d20*/  ISETP.GT.AND P0, PT, R134, R229, PT ;  /* 0x000000e58600720c */ /* 0x004fe80003f04270 */
[-C--:B----4-:R-:W-:Y:S08]  /*7d30*/  HMMA.16816.F32 R36, R176, R172.reuse, R36 ;  /* 0x000000acb024723c */ /* 0x090ff00000001824 */
[C---:B------:R-:W-:Y:S04]  /*7d40*/  HMMA.16816.F32 R40, R184.reuse, R172, R40 ;  /* 0x000000acb828723c */ /* 0x040fe80000001828 */
[----:B------:R-:W-:Y:S01]  /*7d50*/  @!P0 SHF.R.S32.HI R0, RZ, 0x1f, R229 ;  /* 0x0000001fff008819 */ /* 0x000fe200000114e5 */
[C---:B------:R-:W-:Y:S03]  /*7d60*/  @!P0 IMAD.WIDE.U32 R2, R229.reuse, c[0x0][0x208], RZ ;  /* 0x00008200e5028a25 */ /* 0x040fe600078e00ff */
[-C--:B------:R-:W-:Y:S04]  /*7d70*/  HMMA.16816.F32 R44, R184, R174.reuse, R44 ;  /* 0x000000aeb82c723c */ /* 0x080fe8000000182c */
[----:B------:R-:W-:Y:S02]  /*7d80*/  @!P0 IMAD R0, R0, c[0x0][0x208], RZ ;  /* 0x0000820000008a24 */ /* 0x000fe400078e02ff */
[----:B-----5:R-:W-:Y:S02]  /*7d90*/  @!P0 IMAD.MOV.U32 R133, RZ, RZ, R193 ;  /* 0x000000ffff858224 */ /* 0x020fe400078e00c1 */
[C---:B------:R-:W-:Y:S01]  /*7da0*/  HMMA.16816.F32 R48, R176.reuse, R174, R48 ;  /* 0x000000aeb030723c */ /* 0x040fe20000001830 */
[----:B------:R-:W2:Y:S03]  /*7db0*/  LDSM.16.M88.4 R192, [R224] ;  /* 0x00000000e0c0783b */ /* 0x000ea60000000200 */
[----:B------:R-:W-:Y:S02]  /*7dc0*/  @!P0 IMAD R0, R229, c[0x0][0x20c], R0 ;  /* 0x00008300e5008a24 */ /* 0x000fe400078e0200 */
[----:B------:R-:W-:Y:S02]  /*7dd0*/  @!P0 IMAD.WIDE.U32 R132, R2, 0x60, R132 ;  /* 0x0000006002848825 */ /* 0x000fe400078e0084 */
[-C--:B-1----:R-:W-:Y:S04]  /*7de0*/  HMMA.16816.F32 R52, R176, R180.reuse, R52 ;  /* 0x000000b4b034723c */ /* 0x082fe80000001834 */
[----:B------:R-:W-:Y:S01]  /*7df0*/  @!P0 IMAD.IADD R0, R3, 0x1, R0 ;  /* 0x0000000103008824 */ /* 0x000fe200078e0200 */
[----:B------:R-:W-:Y:S03]  /*7e00*/  @!P0 LEA R2, P1, R132, c[0x0][0x1f8], 0x1 ;  /* 0x00007e0084028a11 */ /* 0x000fe600078208ff */
[C---:B------:R-:W-:Y:S04]  /*7e10*/  HMMA.16816.F32 R56, R184.reuse, R180, R56 ;  /* 0x000000b4b838723c */ /* 0x040fe80000001838 */
[----:B------:R-:W-:Y:S01]  /*7e20*/  @!P0 IMAD R0, R0, 0x60, RZ ;  /* 0x0000006000008824 */ /* 0x000fe200078e02ff */
[----:B------:R-:W-:Y:S03]  /*7e30*/  @!P0 IADD3 R198, P2, R2, UR9, RZ ;  /* 0x0000000902c68c10 */ /* 0x000fe6000ff5e0ff */
[-C--:B------:R-:W-:Y:S04]  /*7e40*/  HMMA.16816.F32 R60, R184, R182.reuse, R60 ;  /* 0x000000b6b83c723c */ /* 0x080fe8000000183c */
[----:B------:R-:W-:Y:S04]  /*7e50*/  @!P0 IMAD.IADD R0, R133, 0x1, R0 ;  /* 0x0000000185008824 */ /* 0x000fe800078e0200 */
[C---:B------:R-:W-:Y:S04]  /*7e60*/  HMMA.16816.F32 R64, R176.reuse, R182, R64 ;  /* 0x000000b6b040723c */ /* 0x040fe80000001840 */
[----:B------:R-:W-:Y:S02]  /*7e70*/  @!P0 LEA.HI.X R3, R132, c[0x0][0x1fc], R0, 0x1, P1 ;  /* 0x00007f0084038a11 */ /* 0x000fe400008f0c00 */
[----:B------:R-:W-:Y:S02]  /*7e80*/  @!P0 IADD3 R196, P1, R198, UR9, RZ ;  /* 0x00000009c6c48c10 */ /* 0x000fe4000ff3e0ff */
[-C--:B---3--:R-:W-:Y:S01]  /*7e90*/  HMMA.16816.F32 R68, R176, R188.reuse, R68 ;  /* 0x000000bcb044723c */ /* 0x088fe20000001844 */
[----:B------:R-:W-:Y:S01]  /*7ea0*/  @!PT LDS RZ, [RZ] ;  /* 0x00000000fffff984 */ /* 0x000fe20000000800 */
[----:B------:R-:W-:Y:S01]  /*7eb0*/  @!PT LDS RZ, [RZ] ;  /* 0x00000000fffff984 */ /* 0x000fe20000000800 */
[----:B------:R-:W-:Y:S01]  /*7ec0*/  @!PT LDS RZ, [RZ] ;  /* 0x00000000fffff984 */ /* 0x000fe20000000800 */
[----:B------:R1:W-:Y:S03]  /*7ed0*/  @!P0 LDGSTS.E.BYPASS.LTC128B.128 [R231+0x100], [R2.64], !P6 ;  /* 0x0010000002e78fae */ /* 0x0003e6000f101d4c */
[----:B------:R-:W-:Y:S02]  /*7ee0*/  @!P0 IADD3.X R199, R3, UR8, RZ, P2, !PT ;  /* 0x0000000803c78c10 */ /* 0x000fe400097fe4ff */
[----:B------:R-:W-:Y:S02]  /*7ef0*/  @!P0 IADD3 R132, P3, R196, UR9, RZ ;  /* 0x00000009c4848c10 */ /* 0x000fe4000ff7e0ff */
[C---:B------:R-:W-:Y:S01]  /*7f00*/  HMMA.16816.F32 R72, R184.reuse, R188, R72 ;  /* 0x000000bcb848723c */ /* 0x040fe20000001848 */
[----:B------:R3:W-:Y:S03]  /*7f10*/  @!P0 LDGSTS.E.BYPASS.LTC128B.128 [R231+0x900], [R198.64], !P6 ;  /* 0x00900000c6e78fae */ /* 0x0007e6000f101d4c */
[----:B------:R-:W-:Y:S04]  /*7f20*/  @!P0 IADD3.X R197, R199, UR8, RZ, P1, !PT ;  /* 0x00000008c7c58c10 */ /* 0x000fe80008ffe4ff */
[-C--:B------:R-:W-:Y:S01]  /*7f30*/  HMMA.16816.F32 R76, R184, R190.reuse, R76 ;  /* 0x000000beb84c723c */ /* 0x080fe2000000184c */
[----:B------:R3:W-:Y:S03]  /*7f40*/  @!P0 LDGSTS.E.BYPASS.LTC128B.128 [R231+0x1100], [R196.64], !P6 ;  /* 0x01100000c4e78fae */ /* 0x0007e6000f101d4c */
[----:B------:R-:W-:Y:S02]  /*7f50*/  @!P0 IADD3.X R133, R197, UR8, RZ, P3, !PT ;  /* 0x00000008c5858c10 */ /* 0x000fe40009ffe4ff */
[----:B------:R-:W-:Y:S02]  /*7f60*/  PLOP3.LUT P3, PT, PT, PT, UP2, 0x80, 0x0 ;  /* 0x000000000000781c */ /* 0x000fe40003f6f028 */
[C---:B------:R-:W-:Y:S01]  /*7f70*/  HMMA.16816.F32 R80, R176.reuse, R190, R80 ;  /* 0x000000beb050723c */ /* 0x040fe20000001850 */
[----:B------:R4:W-:Y:S03]  /*7f80*/  @!P0 LDGSTS.E.BYPASS.LTC128B.128 [R231+0x1900], [R132.64], !P6 ;  /* 0x0190000084e78fae */ /* 0x0009e6000f101d4c */
[----:B-1----:R-:W-:Y:S04]  /*7f90*/  @!P0 IADD3 R2, P2, R132, UR9, RZ ;  /* 0x0000000984028c10 */ /* 0x002fe8000ff5e0ff */
[-C--:B--2---:R-:W-:Y:S04]  /*7fa0*/  HMMA.16816.F32 R84, R176, R192.reuse, R84 ;  /* 0x000000c0b054723c */ /* 0x084fe80000001854 */
[----:B------:R-:W-:Y:S02]  /*7fb0*/  @!P0 IADD3.X R3, R133, UR8, RZ, P2, !PT ;  /* 0x0000000885038c10 */ /* 0x000fe400097fe4ff */
[----:B------:R-:W-:Y:S02]  /*7fc0*/  @!P0 IADD3 R172, P1, R2, UR9, RZ ;  /* 0x0000000902ac8c10 */ /* 0x000fe4000ff3e0ff */
[C---:B------:R-:W-:Y:S01]  /*7fd0*/  HMMA.16816.F32 R88, R184.reuse, R192, R88 ;  /* 0x000000c0b858723c */ /* 0x040fe20000001858 */
[----:B------:R1:W-:Y:S03]  /*7fe0*/  @!P0 LDGSTS.E.BYPASS.LTC128B.128 [R231+0x2100], [R2.64], !P6 ;  /* 0x0210000002e78fae */ /* 0x0003e6000f101d4c */
[----:B------:R-:W-:Y:S04]  /*7ff0*/  @!P0 IADD3.X R173, R3, UR8, RZ, P1, !PT ;  /* 0x0000000803ad8c10 */ /* 0x000fe80008ffe4ff */
[-C--:B------:R-:W-:Y:S01]  /*8000*/  HMMA.16816.F32 R92, R184, R194.reuse, R92 ;  /* 0x000000c2b85c723c */ /* 0x080fe2000000185c */
[----:B------:R2:W-:Y:S02]  /*8010*/  @!P0 LDGSTS.E.BYPASS.LTC128B.128 [R231+0x2900], [R172.64], !P6 ;  /* 0x02900000ace78fae */ /* 0x0005e4000f101d4c */
[C---:B------:R-:W-:Y:S04]  /*8020*/  ISETP.GT.AND P0, PT, R229.reuse, R134, PT ;  /* 0x00000086e500720c */ /* 0x040fe80003f04270 */
[----:B---3--:R-:W-:Y:S01]  /*8030*/  LDSM.16.M88.4 R196, [R220+0x6100] ;  /* 0x00610000dcc4783b */ /* 0x008fe20000000200 */
[----:B------:R-:W-:Y:S05]  /*8040*/  HMMA.16816.F32 R96, R176, R194, R96 ;  /* 0x000000c2b060723c */ /* 0x000fea0000001860 */
[----:B------:R-:W3:Y:S03]  /*8050*/  LDSM.16.M88.4 R200, [R218+0x3100] ;  /* 0x00310000dac8783b */ /* 0x000ee60000000200 */
[----:B------:R-:W-:Y:S01]  /*8060*/  @P0 IMAD.SHL.U32 R134, R230, 0x20, RZ ;  /* 0x00000020e6860824 */ /* 0x000fe200078e00ff */
[----:B------:R-:W-:Y:S02]  /*8070*/  @P0 IADD3 R0, R229, -0x1, RZ ;  /* 0xffffffffe5000810 */ /* 0x000fe40007ffe0ff */
[----:B------:R-:W5:Y:S01]  /*8080*/  LDSM.16.M88.4 R204, [R220+0x8100] ;  /* 0x00810000dccc783b */ /* 0x000f620000000200 */
[----:B-1----:R-:W-:Y:S01]  /*8090*/  @P0 IMAD.MOV.U32 R3, RZ, RZ, R235 ;  /* 0x000000ffff030224 */ /* 0x002fe200078e00eb */
[----:B------:R-:W-:Y:S01]  /*80a0*/  @P0 SHF.R.S32.HI R2, RZ, 0x1f, R0 ;  /* 0x0000001fff020819 */ /* 0x000fe20000011400 */
[----:B----4-:R-:W-:Y:S03]  /*80b0*/  @P0 IMAD.WIDE.U32 R132, R0, c[0x0][0x1e0], RZ ;  /* 0x0000780000840a25 */ /* 0x010fe600078e00ff */
[----:B------:R-:W0:Y:S01]  /*80c0*/  LDGDEPBAR ;  /* 0x00000000000079af */ /* 0x000e220000000000 */
[----:B------:R-:W-:Y:S04]  /*80d0*/  @P0 IMAD R2, R2, c[0x0][0x1e0], RZ ;  /* 0x0000780002020a24 */ /* 0x000fe800078e02ff */
[----:B------:R-:W-:Y:S01]  /*80e0*/  @P0 IMAD R2, R0, c[0x0][0x1e4], R2 ;  /* 0x0000790000020a24 */ /* 0x000fe200078e0202 */
[----:B--2---:R-:W1:Y:S03]  /*80f0*/  LDSM.16.M88.4 R172, [R218+0x3900] ;  /* 0x00390000daac783b */ /* 0x004e660000000200 */
[----:B------:R-:W-:Y:S02]  /*8100*/  @P0 IMAD.IADD R0, R133, 0x1, R2 ;  /* 0x0000000185000824 */ /* 0x000fe400078e0202 */
[----:B------:R-:W-:Y:S01]  /*8110*/  @P0 IMAD.MOV.U32 R2, RZ, RZ, R232 ;  /* 0x000000ffff020224 */ /* 0x000fe200078e00e8 */
[----:B------:R-:W2:Y:S01]  /*8120*/  LDSM.16.M88.4 R180, [R218+0x4100] ;  /* 0x00410000dab4783b */ /* 0x000ea20000000200 */
[----:B------:R-:W-:Y:S02]  /*8130*/  @P0 IMAD R0, R0, 0x60, RZ ;  /* 0x0000006000000824 */ /* 0x000fe400078e02ff */
[----:B------:R-:W-:Y:S03]  /*8140*/  @P0 IMAD.WIDE.U32 R2, R132, 0x60, R2 ;  /* 0x0000006084020825 */ /* 0x000fe600078e0002 */
[----:B------:R-:W4:Y:S01]  /*8150*/  LDSM.16.M88.4 R184, [R218+0x4900] ;  /* 0x00490000dab8783b */ /* 0x000f220000000200 */
[----:B------:R-:W-:Y:S01]  /*8160*/  @P0 IMAD.IADD R0, R3, 0x1, R0 ;  /* 0x0000000103000824 */ /* 0x000fe200078e0200 */
[C---:B------:R-:W-:Y:S01]  /*8170*/  @P0 LEA R132, P1, R2.reuse, c[0x0][0x1c8], 0x1 ;  /* 0x0000720002840a11 */ /* 0x040fe200078208ff */
[----:B------:R-:W-:Y:S03]  /*8180*/  IMAD.MOV.U32 R232, RZ, RZ, c[0x0][0x1e4] ;  /* 0x00007900ffe87624 */ /* 0x000fe600078e00ff */
[----:B------:R-:W2:Y:S01]  /*8190*/  LDSM.16.M88.4 R176, [R218+0x5100] ;  /* 0x00510000dab0783b */ /* 0x000ea20000000200 */
[----:B------:R-:W-:Y:S02]  /*81a0*/  @P0 LEA.HI.X R133, R2, c[0x0][0x1cc], R0, 0x1, P1 ;  /* 0x0000730002850a11 */ /* 0x000fe400008f0c00 */
[-C--:B------:R-:W-:Y:S01]  /*81b0*/  @P0 IADD3 R2, P1, R132, R134.reuse, RZ ;  /* 0x0000008684020210 */ /* 0x080fe20007f3e0ff */
[-C--:B---3--:R-:W-:Y:S02]  /*81c0*/  HMMA.16816.F32 R4, R196, R200.reuse, R4 ;  /* 0x000000c8c404723c */ /* 0x088fe40000001804 */
[----:B------:R-:W-:Y:S03]  /*81d0*/  LDSM.16.M88.4 R188, [R221+0x6100] ;  /* 0x00610000ddbc783b */ /* 0x000fe60000000200 */
[----:B------:R-:W-:Y:S03]  /*81e0*/  @P0 SHF.L.U64.HI R0, R230, 0x5, R232 ;  /* 0x00000005e6000819 */ /* 0x000fe600000102e8 */
[C---:B-----5:R-:W-:Y:S01]  /*81f0*/  HMMA.16816.F32 R8, R204.reuse, R200, R8 ;  /* 0x000000c8cc08723c */ /* 0x060fe20000001808 */
[----:B------:R-:W-:Y:S03]  /*8200*/  LDSM.16.M88.4 R192, [R217] ;  /* 0x00000000d9c0783b */ /* 0x000fe60000000200 */
[--C-:B------:R-:W-:Y:S03]  /*8210*/  @P0 IMAD.X R3, R133, 0x1, R0.reuse, P1 ;  /* 0x0000000185030824 */ /* 0x100fe600008e0600 */
[----:B------:R-:W-:Y:S01]  /*8220*/  LDSM.16.M88.4 R208, [R217+0x1000] ;  /* 0x00100000d9d0783b */ /* 0x000fe20000000200 */
[-C--:B------:R-:W-:Y:S08]  /*8230*/  HMMA.16816.F32 R12, R204, R202.reuse, R12 ;  /* 0x000000cacc0c723c */ /* 0x080ff0000000180c */
[C---:B------:R-:W-:Y:S01]  /*8240*/  HMMA.16816.F32 R16, R196.reuse, R202, R16 ;  /* 0x000000cac410723c */ /* 0x040fe20000001810 */
[----:B------:R-:W-:Y:S07]  /*8250*/  LDSM.16.M88.4 R200, [R221+0x8100] ;  /* 0x00810000ddc8783b */ /* 0x000fee0000000200 */
[-C--:B-1----:R-:W-:Y:S08]  /*8260*/  HMMA.16816.F32 R20, R196, R172.reuse, R20 ;  /* 0x000000acc414723c */ /* 0x082ff00000001814 */
[C---:B------:R-:W-:Y:S08]  /*8270*/  HMMA.16816.F32 R24, R204.reuse, R172, R24 ;  /* 0x000000accc18723c */ /* 0x040ff00000001818 */
[-C--:B------:R-:W-:Y:S08]  /*8280*/  HMMA.16816.F32 R28, R204, R174.reuse, R28 ;  /* 0x000000aecc1c723c */ /* 0x080ff0000000181c */
[C---:B------:R-:W-:Y:S01]  /*8290*/  HMMA.16816.F32 R32, R196.reuse, R174, R32 ;  /* 0x000000aec420723c */ /* 0x040fe20000001820 */
[----:B------:R-:W1:Y:S07]  /*82a0*/  LDSM.16.M88.4 R172, [R218+0x5900] ;  /* 0x00590000daac783b */ /* 0x000e6e0000000200 */
[-C--:B--2---:R-:W-:Y:S08]  /*82b0*/  HMMA.16816.F32 R36, R196, R180.reuse, R36 ;  /* 0x000000b4c424723c */ /* 0x084ff00000001824 */
[C---:B------:R-:W-:Y:S08]  /*82c0*/  HMMA.16816.F32 R40, R204.reuse, R180, R40 ;  /* 0x000000b4cc28723c */ /* 0x040ff00000001828 */
[-C--:B------:R-:W-:Y:S08]  /*82d0*/  HMMA.16816.F32 R44, R204, R182.reuse, R44 ;  /* 0x000000b6cc2c723c */ /* 0x080ff0000000182c */
[C---:B------:R-:W-:Y:S01]  /*82e0*/  HMMA.16816.F32 R48, R196.reuse, R182, R48 ;  /* 0x000000b6c430723c */ /* 0x040fe20000001830 */
[----:B------:R-:W2:Y:S07]  /*82f0*/  LDSM.16.M88.4 R180, [R217+0x800] ;  /* 0x00080000d9b4783b */ /* 0x000eae0000000200 */
[-C--:B----4-:R-:W-:Y:S08]  /*8300*/  HMMA.16816.F32 R52, R196, R184.reuse, R52 ;  /* 0x000000b8c434723c */ /* 0x090ff00000001834 */
        /* <DEDUP_REMOVED lines=8> */
[----:B------:R-:W-:Y:S07]  /*8390*/  LDSM.16.M88.4 R176, [R217+0x2800] ;  /* 0x00280000d9b0783b */ /* 0x000fee0000000200 */
[-C--:B-1----:R-:W-:Y:S08]  /*83a0*/  HMMA.16816.F32 R84, R196, R172.reuse, R84 ;  /* 0x000000acc454723c */ /* 0x082ff00000001854 */
[C---:B------:R-:W-:Y:S08]  /*83b0*/  HMMA.16816.F32 R88, R204.reuse, R172, R88 ;  /* 0x000000accc58723c */ /* 0x040ff00000001858 */
[-C--:B------:R-:W-:Y:S08]  /*83c0*/  HMMA.16816.F32 R92, R204, R174.reuse, R92 ;  /* 0x000000aecc5c723c */ /* 0x080ff0000000185c */
[----:B------:R-:W-:Y:S01]  /*83d0*/  HMMA.16816.F32 R96, R196, R174, R96 ;  /* 0x000000aec460723c */ /* 0x000fe20000001860 */
[----:B------:R-:W1:Y:S01]  /*83e0*/  LDSM.16.M88.4 R172, [R217+0x2000] ;  /* 0x00200000d9ac783b */ /* 0x000e620000000200 */
[----:B------:R-:W-:Y:S05]  /*83f0*/  DEPBAR.LE SB0, 0x0 ;  /* 0x000080000000791a */ /* 0x000fea0000000000 */
[----:B------:R-:W-:Y:S01]  /*8400*/  BAR.SYNC.DEFER_BLOCKING 0x0 ;  /* 0x0000000000007b1d */ /* 0x000fe20000010000 */
[-C--:B------:R-:W-:Y:S08]  /*8410*/  HMMA.16816.F32 R4, R188, R192.reuse, R4 ;  /* 0x000000c0bc04723c */ /* 0x080ff00000001804 */
[C---:B------:R-:W-:Y:S08]  /*8420*/  HMMA.16816.F32 R8, R200.reuse, R192, R8 ;  /* 0x000000c0c808723c */ /* 0x040ff00000001808 */
[-C--:B------:R-:W-:Y:S08]  /*8430*/  HMMA.16816.F32 R12, R200, R194.reuse, R12 ;  /* 0x000000c2c80c723c */ /* 0x080ff0000000180c */
[C---:B------:R-:W-:Y:S08]  /*8440*/  HMMA.16816.F32 R16, R188.reuse, R194, R16 ;  /* 0x000000c2bc10723c */ /* 0x040ff00000001810 */
[-C--:B--2---:R-:W-:Y:S08]  /*8450*/  HMMA.16816.F32 R20, R188, R180.reuse, R20 ;  /* 0x000000b4bc14723c */ /* 0x084ff00000001814 */
[C---:B------:R-:W-:Y:S07]  /*8460*/  HMMA.16816.F32 R24, R200.reuse, R180, R24 ;  /* 0x000000b4c818723c */ /* 0x040fee0000001818 */
[-C--:B------:R-:W-:Y:S01]  /*8470*/  @P0 IADD3 R180, P2, R2, R134.reuse, RZ ;  /* 0x0000008602b40210 */ /* 0x080fe20007f5e0ff */
[-C--:B------:R-:W-:Y:S04]  /*8480*/  HMMA.16816.F32 R28, R200, R182.reuse, R28 ;  /* 0x000000b6c81c723c */ /* 0x080fe8000000181c */
[--C-:B------:R-:W-:Y:S04]  /*8490*/  @P0 IMAD.X R181, R3, 0x1, R0.reuse, P2 ;  /* 0x0000000103b50824 */ /* 0x100fe800010e0600 */
[C---:B------:R-:W-:Y:S01]  /*84a0*/  HMMA.16816.F32 R32, R188.reuse, R182, R32 ;  /* 0x000000b6bc20723c */ /* 0x040fe20000001820 */
[----:B------:R-:W2:Y:S06]  /*84b0*/  LDL R183, [R1+0x20] ;  /* 0x0000200001b77983 */ /* 0x000eac0000100800 */
[----:B------:R-:W-:Y:S01]  /*84c0*/  @!PT LDS RZ, [RZ] ;  /* 0x00000000fffff984 */ /* 0x000fe20000000800 */
[----:B------:R-:W-:Y:S01]  /*84d0*/  @!PT LDS RZ, [RZ] ;  /* 0x00000000fffff984 */ /* 0x000fe20000000800 */
[----:B------:R-:W-:Y:S01]  /*84e0*/  @!PT LDS RZ, [RZ] ;  /* 0x00000000fffff984 */ /* 0x000fe20000000800 */
[----:B------:R4:W-:Y:S01]  /*84f0*/  @P0 LDGSTS.E.BYPASS.LTC128B.128 [R231+0x3100], [R132.64], !P6 ;  /* 0x0310000084e70fae */ /* 0x0009e2000f101d4c */
[-C--:B------:R-:W-:Y:S05]  /*8500*/  HMMA.16816.F32 R36, R188, R208.reuse, R36 ;  /* 0x000000d0bc24723c */ /* 0x080fea0000001824 */
[----:B------:R5:W-:Y:S03]  /*8510*/  @P0 LDGSTS.E.BYPASS.LTC128B.128 [R231+0x3900], [R2.64], !P6 ;  /* 0x0390000002e70fae */ /* 0x000be6000f101d4c */
[C---:B------:R-:W-:Y:S03]  /*8520*/  HMMA.16816.F32 R40, R200.reuse, R208, R40 ;  /* 0x000000d0c828723c */ /* 0x040fe60000001828 */
[----:B------:R1:W-:Y:S05]  /*8530*/  @P0 LDGSTS.E.BYPASS.LTC128B.128 [R231+0x4100], [R180.64], !P6 ;  /* 0x04100000b4e70fae */ /* 0x0003ea000f101d4c */
[-C--:B------:R-:W-:Y:S08]  /*8540*/  HMMA.16816.F32 R44, R200, R210.reuse, R44 ;  /* 0x000000d2c82c723c */ /* 0x080ff0000000182c */
[C---:B------:R-:W-:Y:S08]  /*8550*/  HMMA.16816.F32 R48, R188.reuse, R210, R48 ;  /* 0x000000d2bc30723c */ /* 0x040ff00000001830 */
[-C--:B---3--:R-:W-:Y:S04]  /*8560*/  HMMA.16816.F32 R52, R188, R184.reuse, R52 ;  /* 0x000000b8bc34723c */ /* 0x088fe80000001834 */
[----:B-----5:R-:W-:Y:S04]  /*8570*/  IMAD R2, R229, -0x60, RZ ;  /* 0xffffffa0e5027824 */ /* 0x020fe800078e02ff */
[C---:B------:R-:W-:Y:S08]  /*8580*/  HMMA.16816.F32 R56, R200.reuse, R184, R56 ;  /* 0x000000b8c838723c */ /* 0x040ff00000001838 */
[-C--:B------:R-:W-:Y:S08]  /*8590*/  HMMA.16816.F32 R60, R200, R186.reuse, R60 ;  /* 0x000000bac83c723c */ /* 0x080ff0000000183c */
[C---:B------:R-:W-:Y:S08]  /*85a0*/  HMMA.16816.F32 R64, R188.reuse, R186, R64 ;  /* 0x000000babc40723c */ /* 0x040ff00000001840 */
[-C--:B-1----:R-:W-:Y:S08]  /*85b0*/  HMMA.16816.F32 R68, R188, R172.reuse, R68 ;  /* 0x000000acbc44723c */ /* 0x082ff00000001844 */
[C---:B------:R-:W-:Y:S01]  /*85c0*/  HMMA.16816.F32 R72, R200.reuse, R172, R72 ;  /* 0x000000acc848723c */ /* 0x040fe20000001848 */
[----:B------:R1:W3:Y:S07]  /*85d0*/  LDL R173, [R1+0x30] ;  /* 0x0000300001ad7983 */ /* 0x0002ee0000100800 */
[-C--:B------:R-:W-:Y:S08]  /*85e0*/  HMMA.16816.F32 R76, R200, R174.reuse, R76 ;  /* 0x000000aec84c723c */ /* 0x080ff0000000184c */
[C---:B------:R-:W-:Y:S07]  /*85f0*/  HMMA.16816.F32 R80, R188.reuse, R174, R80 ;  /* 0x000000aebc50723c */ /* 0x040fee0000001850 */
[-C--:B------:R-:W-:Y:S01]  /*8600*/  @P0 IADD3 R174, P1, R180, R134.reuse, RZ ;  /* 0x00000086b4ae0210 */ /* 0x080fe20007f3e0ff */
[-C--:B------:R-:W-:Y:S04]  /*8610*/  HMMA.16816.F32 R84, R188, R176.reuse, R84 ;  /* 0x000000b0bc54723c */ /* 0x080fe80000001854 */
[--C-:B------:R-:W-:Y:S01]  /*8620*/  @P0 IMAD.X R175, R181, 0x1, R0.reuse, P1 ;  /* 0x00000001b5af0824 */ /* 0x100fe200008e0600 */
[-C--:B----4-:R-:W-:Y:S03]  /*8630*/  @P0 IADD3 R132, P2, R174, R134.reuse, RZ ;  /* 0x00000086ae840210 */ /* 0x090fe60007f5e0ff */
[C---:B------:R-:W-:Y:S01]  /*8640*/  HMMA.16816.F32 R88, R200.reuse, R176, R88 ;  /* 0x000000b0c858723c */ /* 0x040fe20000001858 */
[----:B------:R4:W-:Y:S03]  /*8650*/  @P0 LDGSTS.E.BYPASS.LTC128B.128 [R231+0x4900], [R174.64], !P6 ;  /* 0x04900000aee70fae */ /* 0x0009e6000f101d4c */
[--C-:B------:R-:W-:Y:S03]  /*8660*/  @P0 IMAD.X R133, R175, 0x1, R0.reuse, P2 ;  /* 0x00000001af850824 */ /* 0x100fe600010e0600 */
[----:B------:R-:W-:Y:S01]  /*8670*/  @P0 IADD3 R176, P1, R132, R134, RZ ;  /* 0x0000008684b00210 */ /* 0x000fe20007f3e0ff */
[-C--:B------:R-:W-:Y:S01]  /*8680*/  HMMA.16816.F32 R92, R200, R178.reuse, R92 ;  /* 0x000000b2c85c723c */ /* 0x080fe2000000185c */
[----:B------:R1:W-:Y:S03]  /*8690*/  @P0 LDGSTS.E.BYPASS.LTC128B.128 [R231+0x5100], [R132.64], !P6 ;  /* 0x0510000084e70fae */ /* 0x0003e6000f101d4c */
[----:B------:R-:W-:Y:S04]  /*86a0*/  @P0 IMAD.X R177, R133, 0x1, R0, P1 ;  /* 0x0000000185b10824 */ /* 0x000fe800008e0600 */
[----:B------:R-:W-:Y:S01]  /*86b0*/  HMMA.16816.F32 R96, R188, R178, R96 ;  /* 0x000000b2bc60723c */ /* 0x000fe20000001860 */
[----:B------:R5:W-:Y:S01]  /*86c0*/  @P0 LDGSTS.E.BYPASS.LTC128B.128 [R231+0x5900], [R176.64], !P6 ;  /* 0x05900000b0e70fae */ /* 0x000be2000f101d4c */
[----:B------:R-:W-:Y:S05]  /*86d0*/  PLOP3.LUT P0, PT, PT, PT, UP1, 0x40, 0x0 ;  /* 0x000000000000781c */ /* 0x000fea0003f0e818 */
[----:B------:R-:W0:Y:S01]  /*86e0*/  LDGDEPBAR ;  /* 0x00000000000079af */ /* 0x000e220000000000 */
[----:B--2---:R-:W-:Y:S04]  /*86f0*/  IADD3 R182, -R183, 0x1, R2 ;  /* 0x00000001b7b67810 */ /* 0x004fe80007ffe102 */
[----:B-----5:R-:W-:Y:S04]  /*8700*/  IADD3 R176, R182, c[0x0][0x1d0], RZ ;  /* 0x00007400b6b07a10 */ /* 0x020fe80007ffe0ff */
[----:B------:R-:W-:Y:S04]  /*8710*/  IADD3 R176, R176, -c[0x0][0x168], RZ ;  /* 0x80005a00b0b07a10 */ /* 0x000fe80007ffe0ff */
[C---:B----4-:R-:W-:Y:S02]  /*8720*/  IADD3 R174, R176.reuse, c[0x0][0x328], RZ ;  /* 0x0000ca00b0ae7a10 */ /* 0x050fe40007ffe0ff */
[----:B------:R-:W-:Y:S01]  /*8730*/  IADD3 R175, R176, UR10, RZ ;  /* 0x0000000ab0af7c10 */ /* 0x000fe2000fffe0ff */
[----:B---3--:R-:W-:Y:S05]  /*8740*/  @P3 IMAD.MOV.U32 R173, RZ, RZ, R139 ;  /* 0x000000ffffad3224 */ /* 0x008fea00078e008b */
[----:B------:R-:W2:Y:S02]  /*8750*/  SHFL.IDX PT, R3, R173, RZ, 0x1c1f ;  /* 0x001c1fffad037589 */ /* 0x000ea400000e0000 */
[----:B--2---:R-:W-:Y:S02]  /*8760*/  IMAD.IADD R139, R174, 0x1, R3 ;  /* 0x00000001ae8b7824 */ /* 0x004fe400078e0203 */
[----:B------:R-:W-:Y:S01]  /*8770*/  IMAD.IADD R0, R3, 0x1, R175 ;  /* 0x0000000103007824 */ /* 0x000fe200078e02af */
[----:B------:R-:W-:-:S05]  /*8780*/  @P0 BRA `(.L_x_482) ;  /* 0x0000019000000947 */ /* 0x000fca0003800000 */
[----:B-1----:R-:W-:Y:S01]  /*8790*/  IADD3 R3, R3, c[0x0][0x1d0], RZ ;  /* 0x0000740003037a10 */ /* 0x002fe20007ffe0ff */
[----:B------:R-:W-:Y:S03]  /*87a0*/  BSSY B0, `(.L_x_483) ;  /* 0x0000012000007945 */ /* 0x000fe60003800000 */
[----:B------:R-:W-:Y:S04]  /*87b0*/  IADD3 R3, R3, -c[0x0][0x168], RZ ;  /* 0x80005a0003037a10 */ /* 0x000fe80007ffe0ff */
[----:B------:R-:W-:Y:S11]  /*87c0*/  ISETP.GT.AND P0, PT, R3, -0x1, PT ;  /* 0xffffffff0300780c */ /* 0x000ff60003f04270 */
[----:B------:R-:W-:Y:S02]  /*87d0*/  @!UPT UIADD3 URZ, URZ, URZ, URZ ;  /* 0x0000003f3f3ff290 */ /* 0x000fe4000fffe03f */
[----:B------:R-:W-:-:S05]  /*87e0*/  @P0 BRA `(.L_x_484) ;  /* 0x0000008000000947 */ /* 0x000fca0003800000 */
[----:B------:R-:W-:Y:S01]  /*87f0*/  LOP3.LUT R3, RZ, R3, RZ, 0x33, !PT ;  /* 0x00000003ff037212 */ /* 0x000fe200078e33ff */
[----:B------:R-:W-:Y:S05]  /*8800*/  IMAD.MOV.U32 R132, RZ, RZ, c[0x0][0x32c] ;  /* 0x0000cb00ff847624 */ /* 0x000fea00078e00ff */
[----:B------:R-:W-:Y:S11]  /*8810*/  ISETP.NE.AND P0, PT, R132, 0x1, PT ;  /* 0x000000018400780c */ /* 0x000ff60003f05270 */
[----:B------:R-:W-:Y:S02]  /*8820*/  @!UPT UIADD3 URZ, URZ, URZ, URZ ;  /* 0x0000003f3f3ff290 */ /* 0x000fe4000fffe03f */
[----:B------:R-:W-:Y:S05]  /*8830*/  @P0 IMAD.HI.U32 R132, R3, c[0x0][0x330], RZ ;  /* 0x0000cc0003840a27 */ /* 0x000fea00078e00ff */
[----:B------:R-:W-:Y:S04]  /*8840*/  @P0 SHF.R.U32.HI R3, RZ, c[0x0][0x334], R132 ;  /* 0x0000cd00ff030a19 */ /* 0x000fe80000011684 */
[----:B------:R-:W-:Y:S01]  /*8850*/  LOP3.LUT R3, RZ, R3, RZ, 0x33, !PT ;  /* 0x00000003ff037212 */ /* 0x000fe200078e33ff */
[----:B------:R-:W-:-:S05]  /*8860*/  BRA `(.L_x_485) ;  /* 0x0000005000007947 */ /* 0x000fca0003800000 */
.L_x_484:
[----:B------:R-:W-:Y:S04]  /*8870*/  MOV R132, c[0x0][0x32c] ;  /* 0x0000cb0000847a02 */ /* 0x000fe80000000f00 */
[----:B------:R-:W-:Y:S11]  /*8880*/  ISETP.NE.AND P0, PT, R132, 0x1, PT ;  /* 0x000000018400780c */ /* 0x000ff60003f05270 */
[----:B------:R-:W-:Y:S02]  /*8890*/  @!UPT UIADD3 URZ, URZ, URZ, URZ ;  /* 0x0000003f3f3ff290 */ /* 0x000fe4000fffe03f */
[----:B------:R-:W-:Y:S05]  /*88a0*/  @P0 IMAD.HI.U32 R132, R3, c[0x0][0x330], RZ ;  /* 0x0000cc0003840a27 */ /* 0x000fea00078e00ff */
[----:B------:R-:W-:Y:S02]  /*88b0*/  @P0 SHF.R.U32.HI R3, RZ, c[0x0][0x334], R132 ;  /* 0x0000cd00ff030a19 */ /* 0x000fe40000011684 */
.L_x_485:
[----:B------:R-:W-:Y:S05]  /*88c0*/  BSYNC B0 ;  /* 0x0000000000007941 */ /* 0x000fea0003800000 */
.L_x_483:
[----:B------:R-:W-:Y:S04]  /*88d0*/  IMAD.IADD R132, R2, 0x1, -R183 ;  /* 0x0000000102847824 */ /* 0x000fe800078e0ab7 */
[----:B------:R-:W-:Y:S05]  /*88e0*/  IMAD R3, R3, c[0x0][0x32c], R132 ;  /* 0x0000cb0003037a24 */ /* 0x000fea00078e0284 */
[----:B------:R-:W-:Y:S02]  /*88f0*/  IADD3 R132, R3, c[0x0][0x32c], RZ ;  /* 0x0000cb0003847a10 */ /* 0x000fe40007ffe0ff */
[----:B------:R-:W-:Y:S02]  /*8900*/  IMNMX R0, R0, R3, !PT ;  /* 0x0000000300007217 */ /* 0x000fe40007800200 */
[----:B------:R-:W-:Y:S02]  /*8910*/  IMNMX R139, R139, R132, PT ;  /* 0x000000848b8b7217 */ /* 0x000fe40003800200 */
.L_x_482:
[----:B-1----:R-:W-:Y:S01]  /*8920*/  PLOP3.LUT P0, PT, PT, PT, UP1, 0x40, 0x0 ;  /* 0x000000000000781c */ /* 0x002fe20003f0e818 */
[----:B------:R-:W1:Y:S02]  /*8930*/  SHFL.IDX PT, R3, R173, 0x1, 0x1c1f ;  /* 0x003c1f00ad037f89 */ /* 0x000e6400000e0000 */
[----:B-1----:R-:W-:Y:S01]  /*8940*/  IADD3 R132, R175, R3, RZ ;  /* 0x00000003af847210 */ /* 0x002fe20007ffe0ff */
[----:B------:R-:W-:Y:S09]  /*8950*/  IMAD.IADD R134, R174, 0x1, R3 ;  /* 0x00000001ae867824 */ /* 0x000ff200078e0203 */
[----:B------:R-:W-:-:S05]  /*8960*/  @P0 BRA `(.L_x_486) ;  /* 0x0000019000000947 */ /* 0x000fca0003800000 */
[----:B------:R-:W-:Y:S01]  /*8970*/  IADD3 R3, R3, c[0x0][0x1d0], RZ ;  /* 0x0000740003037a10 */ /* 0x000fe20007ffe0ff */
        /* <DEDUP_REMOVED lines=13> */
.L_x_488:
[----:B------:R-:W-:Y:S04]  /*8a50*/  MOV R133, c[0x0][0x32c] ;  /* 0x0000cb0000857a02 */ /* 0x000fe80000000f00 */
[----:B------:R-:W-:Y:S11]  /*8a60*/  ISETP.NE.AND P0, PT, R133, 0x1, PT ;  /* 0x000000018500780c */ /* 0x000ff60003f05270 */
[----:B------:R-:W-:Y:S02]  /*8a70*/  @!UPT UIADD3 URZ, URZ, URZ, URZ ;  /* 0x0000003f3f3ff290 */ /* 0x000fe4000fffe03f */
[----:B------:R-:W-:Y:S05]  /*8a80*/  @P0 IMAD.HI.U32 R133, R3, c[0x0][0x330], RZ ;  /* 0x0000cc0003850a27 */ /* 0x000fea00078e00ff */
[----:B------:R-:W-:Y:S02]  /*8a90*/  @P0 SHF.R.U32.HI R3, RZ, c[0x0][0x334], R133 ;  /* 0x0000cd00ff030a19 */ /* 0x000fe40000011685 */
.L_x_489:
[----:B------:R-:W-:Y:S05]  /*8aa0*/  BSYNC B0 ;  /* 0x0000000000007941 */ /* 0x000fea0003800000 */
.L_x_487:
[----:B------:R-:W-:Y:S04]  /*8ab0*/  IMAD.IADD R133, R2, 0x1, -R183 ;  /* 0x0000000102857824 */ /* 0x000fe800078e0ab7 */
[----:B------:R-:W-:Y:S05]  /*8ac0*/  IMAD R3, R3, c[0x0][0x32c], R133 ;  /* 0x0000cb0003037a24 */ /* 0x000fea00078e0285 */
[----:B------:R-:W-:Y:S02]  /*8ad0*/  IADD3 R133, R3, c[0x0][0x32c], RZ ;  /* 0x0000cb0003857a10 */ /* 0x000fe40007ffe0ff */
[----:B------:R-:W-:Y:S02]  /*8ae0*/  IMNMX R132, R132, R3, !PT ;  /* 0x0000000384847217 */ /* 0x000fe40007800200 */
[----:B------:R-:W-:Y:S02]  /*8af0*/  IMNMX R134, R134, R133, PT ;  /* 0x0000008586867217 */ /* 0x000fe40003800200 */
.L_x_486:
[----:B------:R-:W-:Y:S01]  /*8b00*/  PLOP3.LUT P0, PT, PT, PT, UP1, 0x40, 0x0 ;  /* 0x000000000000781c */ /* 0x000fe20003f0e818 */
        /* <DEDUP_REMOVED lines=18> */
.L_x_492:
[----:B------:R-:W-:Y:S04]  /*8c30*/  MOV R177, c[0x0][0x32c] ;  /* 0x0000cb0000b17a02 */ /* 0x000fe80000000f00 */
[----:B------:R-:W-:Y:S11]  /*8c40*/  ISETP.NE.AND P0, PT, R177, 0x1, PT ;  /* 0x00000001b100780c */ /* 0x000ff60003f05270 */
[----:B------:R-:W-:Y:S02]  /*8c50*/  @!UPT UIADD3 URZ, URZ, URZ, URZ ;  /* 0x0000003f3f3ff290 */ /* 0x000fe4000fffe03f */
[----:B------:R-:W-:Y:S05]  /*8c60*/  @P0 IMAD.HI.U32 R177, R172, c[0x0][0x330], RZ ;  /* 0x0000cc00acb10a27 */ /* 0x000fea00078e00ff */
[----:B------:R-:W-:Y:S02]  /*8c70*/  @P0 SHF.R.U32.HI R172, RZ, c[0x0][0x334], R177 ;  /* 0x0000cd00ffac0a19 */ /* 0x000fe400000116b1 */
.L_x_493:
[----:B------:R-:W-:Y:S05]  /*8c80*/  BSYNC B0 ;  /* 0x0000000000007941 */ /* 0x000fea0003800000 */
.L_x_491:
[----:B------:R-:W-:Y:S04]  /*8c90*/  IMAD.IADD R177, R2, 0x1, -R183 ;  /* 0x0000000102b17824 */ /* 0x000fe800078e0ab7 */
[----:B------:R-:W-:Y:S05]  /*8ca0*/  IMAD R172, R172, c[0x0][0x32c], R177 ;  /* 0x0000cb00acac7a24 */ /* 0x000fea00078e02b1 */
[----:B------:R-:W-:Y:S02]  /*8cb0*/  IADD3 R177, R172, c[0x0][0x32c], RZ ;  /* 0x0000cb00acb17a10 */ /* 0x000fe40007ffe0ff */
[----:B------:R-:W-:Y:S02]  /*8cc0*/  IMNMX R3, R3, R172, !PT ;  /* 0x000000ac03037217 */ /* 0x000fe40007800200 */
[----:B------:R-:W-:Y:S02]  /*8cd0*/  IMNMX R133, R133, R177, PT ;  /* 0x000000b185857217 */ /* 0x000fe40003800200 */
.L_x_490:
[C---:B------:R-:W-:Y:S02]  /*8ce0*/  ISETP.GE.AND P1, PT, R2.reuse, 0x9, PT ;  /* 0x000000090200780c */ /* 0x040fe40003f26270 */
[----:B------:R-:W-:Y:S02]  /*8cf0*/  ISETP.GE.AND P3, PT, R2, 0xa, PT ;  /* 0x0000000a0200780c */ /* 0x000fe40003f66270 */
[C---:B------:R-:W-:Y:S02]  /*8d00*/  ISETP.GT.AND P0, PT, R0.reuse, 0x8, !P1 ;  /* 0x000000080000780c */ /* 0x040fe40004f04270 */
[----:B------:R-:W-:Y:S02]  /*8d10*/  P2R R180, PR, RZ, 0x8 ;  /* 0x00000008ffb47803 */ /* 0x000fe40000000000 */
[----:B------:R-:W-:Y:S02]  /*8d20*/  ISETP.LT.OR P0, PT, R139, 0x9, P0 ;  /* 0x000000098b00780c */ /* 0x000fe40000701670 */
[----:B------:R-:W-:Y:S02]  /*8d30*/  ISETP.GT.AND P2, PT, R0, 0x9, !P3 ;  /* 0x000000090000780c */ /* 0x000fe40005f44270 */
[----:B------:R-:W-:Y:S02]  /*8d40*/  FSEL R184, R16, -INF , !P0 ;  /* 0xff80000010b87808 */ /* 0x000fe40004000000 */
[----:B------:R-:W-:Y:S02]  /*8d50*/  ISETP.GT.AND P0, PT, R132, 0x9, !P3 ;  /* 0x000000098400780c */ /* 0x000fe40005f04270 */
[----:B------:R-:W-:Y:S02]  /*8d60*/  ISETP.GE.AND P3, PT, R2, 0x12, PT ;  /* 0x000000120200780c */ /* 0x000fe40003f66270 */
[----:B------:R-:W-:Y:S02]  /*8d70*/  ISETP.LT.OR P0, PT, R134, 0xa, P0 ;  /* 0x0000000a8600780c */ /* 0x000fe40000701670 */
[----:B------:R-:W-:Y:S02]  /*8d80*/  P2R R178, PR, RZ, 0x8 ;  /* 0x00000008ffb27803 */ /* 0x000fe40000000000 */
[----:B------:R-:W-:Y:S02]  /*8d90*/  FSEL R187, R19, -INF , !P0 ;  /* 0xff80000013bb7808 */ /* 0x000fe40004000000 */
[----:B------:R-:W-:Y:S02]  /*8da0*/  ISETP.GT.AND P0, PT, R0, 0x11, !P3 ;  /* 0x000000110000780c */ /* 0x000fe40005f04270 */
[C---:B------:R-:W-:Y:S02]  /*8db0*/  ISETP.LT.OR P2, PT, R139.reuse, 0xa, P2 ;  /* 0x0000000a8b00780c */ /* 0x040fe40001741670 */
[----:B------:R-:W-:Y:S02]  /*8dc0*/  ISETP.LT.OR P0, PT, R139, 0x12, P0 ;  /* 0x000000128b00780c */ /* 0x000fe40000701670 */
[----:B------:R-:W-:Y:S02]  /*8dd0*/  FSEL R185, R17, -INF , !P2 ;  /* 0xff80000011b97808 */ /* 0x000fe40005000000 */
[----:B------:R-:W-:Y:S02]  /*8de0*/  FSEL R190, R21, -INF , !P0 ;  /* 0xff80000015be7808 */ /* 0x000fe40004000000 */
[----:B------:R-:W-:Y:S02]  /*8df0*/  ISETP.GT.AND P0, PT, R132, 0x11, !P3 ;  /* 0x000000118400780c */ /* 0x000fe40005f04270 */
[----:B------:R-:W-:Y:S02]  /*8e00*/  ISETP.GE.AND P3, PT, R2, 0x19, PT ;  /* 0x000000190200780c */ /* 0x000fe40003f66270 */
[----:B------:R-:W-:Y:S02]  /*8e10*/  ISETP.LT.OR P0, PT, R134, 0x12, P0 ;  /* 0x000000128600780c */ /* 0x000fe40000701670 */
[----:B------:R-:W-:Y:S02]  /*8e20*/  ISETP.GE.AND P2, PT, R2, 0x1a, PT ;  /* 0x0000001a0200780c */ /* 0x000fe40003f46270 */
[----:B------:R-:W-:Y:S02]  /*8e30*/  FSEL R191, R23, -INF , !P0 ;  /* 0xff80000017bf7808 */ /* 0x000fe40004000000 */
[----:B------:R-:W-:Y:S02]  /*8e40*/  ISETP.GT.AND P0, PT, R0, 0x18, !P3 ;  /* 0x000000180000780c */ /* 0x000fe40005f04270 */
[----:B------:R-:W-:Y:S02]  /*8e50*/  P2R R181, PR, RZ, 0x2 ;  /* 0x00000002ffb57803 */ /* 0x000fe40000000000 */
[C---:B------:R-:W-:Y:S02]  /*8e60*/  ISETP.LT.OR P0, PT, R139.reuse, 0x19, P0 ;  /* 0x000000198b00780c */ /* 0x040fe40000701670 */
[----:B------:R-:W-:Y:S02]  /*8e70*/  ISETP.GT.AND P1, PT, R132, 0x8, !P1 ;  /* 0x000000088400780c */ /* 0x000fe40004f24270 */
[----:B------:R-:W-:Y:S02]  /*8e80*/  FSEL R192, R32, -INF , !P0 ;  /* 0xff80000020c07808 */ /* 0x000fe40004000000 */
[----:B------:R-:W-:Y:S02]  /*8e90*/  ISETP.GT.AND P0, PT, R0, 0x19, !P2 ;  /* 0x000000190000780c */ /* 0x000fe40005704270 */
[----:B------:R-:W-:Y:S02]  /*8ea0*/  ISETP.GE.AND P4, PT, R2, 0x11, PT ;  /* 0x000000110200780c */ /* 0x000fe40003f86270 */
[----:B------:R-:W-:Y:S02]  /*8eb0*/  ISETP.LT.OR P0, PT, R139, 0x1a, P0 ;  /* 0x0000001a8b00780c */ /* 0x000fe40000701670 */
[----:B------:R-:W-:Y:S02]  /*8ec0*/  ISETP.LT.OR P1, PT, R134, 0x9, P1 ;  /* 0x000000098600780c */ /* 0x000fe40000f21670 */
[----:B------:R-:W-:Y:S02]  /*8ed0*/  FSEL R193, R33, -INF , !P0 ;  /* 0xff80000021c17808 */ /* 0x000fe40004000000 */
[----:B------:R-:W-:Y:S02]  /*8ee0*/  ISETP.GT.AND P0, PT, R132, 0x18, !P3 ;  /* 0x000000188400780c */ /* 0x000fe40005f04270 */
[----:B------:R-:W-:Y:S02]  /*8ef0*/  FSEL R186, R18, -INF , !P1 ;  /* 0xff80000012ba7808 */ /* 0x000fe40004800000 */
[----:B------:R-:W-:Y:S02]  /*8f00*/  ISETP.GT.AND P1, PT, R0, 0x10, !P4 ;  /* 0x000000100000780c */ /* 0x000fe40006724270 */
[----:B------:R-:W-:Y:S02]  /*8f10*/  ISETP.LT.OR P0, PT, R134, 0x19, P0 ;  /* 0x000000198600780c */ /* 0x000fe40000701670 */
[----:B------:R-:W-:Y:S02]  /*8f20*/  ISETP.LT.OR P1, PT, R139, 0x11, P1 ;  /* 0x000000118b00780c */ /* 0x000fe40000f21670 */
[----:B------:R-:W-:Y:S02]  /*8f30*/  FSEL R194, R34, -INF , !P0 ;  /* 0xff80000022c27808 */ /* 0x000fe40004000000 */
[----:B------:R-:W-:Y:S02]  /*8f40*/  ISETP.GT.AND P0, PT, R132, 0x19, !P2 ;  /* 0x000000198400780c */ /* 0x000fe40005704270 */
[----:B------:R-:W-:Y:S02]  /*8f50*/  FSEL R188, R20, -INF , !P1 ;  /* 0xff80000014bc7808 */ /* 0x000fe40004800000 */
[----:B------:R-:W-:Y:S02]  /*8f60*/  ISETP.GT.AND P1, PT, R132, 0x10, !P4 ;  /* 0x000000108400780c */ /* 0x000fe40006724270 */
[----:B------:R-:W-:Y:S02]  /*8f70*/  P2R R172, PR, RZ, 0x4 ;  /* 0x00000004ffac7803 */ /* 0x000fe40000000000 */
[----:B------:R-:W-:Y:S02]  /*8f80*/  ISETP.LT.OR P0, PT, R134, 0x1a, P0 ;  /* 0x0000001a8600780c */ /* 0x000fe40000701670 */
[----:B------:R-:W-:Y:S02]  /*8f90*/  ISETP.GE.AND P2, PT, R2, 0x21, PT ;  /* 0x000000210200780c */ /* 0x000fe40003f46270 */
[----:B------:R-:W-:Y:S02]  /*8fa0*/  ISETP.LT.OR P1, PT, R134, 0x11, P1 ;  /* 0x000000118600780c */ /* 0x000fe40000f21670 */
[----:B------:R-:W-:Y:S02]  /*8fb0*/  FSEL R195, R35, -INF , !P0 ;  /* 0xff80000023c37808 */ /* 0x000fe40004000000 */
[----:B------:R-:W-:Y:S02]  /*8fc0*/  ISETP.GT.AND P0, PT, R0, 0x20, !P2 ;  /* 0x000000200000780c */ /* 0x000fe40005704270 */
[----:B------:R-:W-:Y:S02]  /*8fd0*/  FSEL R189, R22, -INF , !P1 ;  /* 0xff80000016bd7808 */ /* 0x000fe40004800000 */
[C---:B------:R-:W-:Y:S02]  /*8fe0*/  ISETP.LT.OR P0, PT, R139.reuse, 0x21, P0 ;  /* 0x000000218b00780c */ /* 0x040fe40000701670 */
[----:B------:R-:W-:Y:S02]  /*8ff0*/  ISETP.GE.AND P1, PT, R2, 0x22, PT ;  /* 0x000000220200780c */ /* 0x000fe40003f26270 */
[----:B------:R-:W-:Y:S02]  /*9000*/  FSEL R196, R36, -INF , !P0 ;  /* 0xff80000024c47808 */ /* 0x000fe40004000000 */
[----:B------:R-:W-:Y:S02]  /*9010*/  ISETP.GT.AND P0, PT, R0, 0x21, !P1 ;  /* 0x000000210000780c */ /* 0x000fe40004f04270 */
[----:B------:R-:W-:Y:S02]  /*9020*/  P2R R35, PR, RZ, 0x4 ;  /* 0x00000004ff237803 */ /* 0x000fe40000000000 */
[----:B------:R-:W-:Y:S02]  /*9030*/  ISETP.LT.OR P0, PT, R139, 0x22, P0 ;  /* 0x000000228b00780c */ /* 0x000fe40000701670 */
[----:B------:R-:W-:Y:S02]  /*9040*/  P2R R34, PR, RZ, 0x2 ;  /* 0x00000002ff227803 */ /* 0x000fe40000000000 */
[----:B------:R-:W-:Y:S02]  /*9050*/  FSEL R197, R37, -INF , !P0 ;  /* 0xff80000025c57808 */ /* 0x000fe40004000000 */
[----:B------:R-:W-:Y:S02]  /*9060*/  ISETP.GT.AND P0, PT, R132, 0x20, !P2 ;  /* 0x000000208400780c */ /* 0x000fe40005704270 */
[----:B------:R-:W-:Y:S02]  /*9070*/  ISETP.GE.AND P2, PT, R2, 0x29, PT ;  /* 0x000000290200780c */ /* 0x000fe40003f46270 */
        /* <DEDUP_REMOVED lines=9> */
[----:B------:R-:W-:Y:S02]  /*9110*/  P2R R177, PR, RZ, 0x8 ;  /* 0x00000008ffb17803 */ /* 0x000fe40000000000 */
[C---:B------:R-:W-:Y:S02]  /*9120*/  ISETP.LT.OR P0, PT, R139.reuse, 0x29, P0 ;  /* 0x000000298b00780c */ /* 0x040fe40000701670 */
[----:B------:R-:W-:Y:S02]  /*9130*/  ISETP.GE.AND P3, PT, R2, 0x51, PT ;  /* 0x000000510200780c */ /* 0x000fe40003f66270 */
[----:B------:R-:W-:Y:S02]  /*9140*/  FSEL R203, R48, -INF , !P0 ;  /* 0xff80000030cb7808 */ /* 0x000fe40004000000 */
[----:B------:R-:W-:Y:S02]  /*9150*/  ISETP.GT.AND P0, PT, R0, 0x29, !P1 ;  /* 0x000000290000780c */ /* 0x000fe40004f04270 */
[----:B------:R-:W-:Y:S02]  /*9160*/  P2R R179, PR, RZ, 0x10 ;  /* 0x00000010ffb37803 */ /* 0x000fe40000000000 */
[----:B------:R-:W-:Y:S02]  /*9170*/  ISETP.LT.OR P0, PT, R139, 0x2a, P0 ;  /* 0x0000002a8b00780c */ /* 0x000fe40000701670 */
[----:B------:R-:W-:Y:S02]  /*9180*/  ISETP.GE.AND P4, PT, R2, 0x52, PT ;  /* 0x000000520200780c */ /* 0x000fe40003f86270 */
        /* <DEDUP_REMOVED lines=13> */
[C---:B------:R-:W-:Y:S02]  /*9260*/  ISETP.LT.OR P0, PT, R139.reuse, 0x31, P0 ;  /* 0x000000318b00780c */ /* 0x040fe40000701670 */
        /* <DEDUP_REMOVED lines=17> */
[----:B------:R-:W-:Y:S04]  /*9380*/  ISETP.GT.AND P0, PT, R0, 0x38, !P2 ;  /* 0x000000380000780c */ /* 0x000fe80005704270 */
[C---:B------:R-:W-:Y:S04]  /*9390*/  ISETP.LT.OR P0, PT, R139.reuse, 0x39, P0 ;  /* 0x000000398b00780c */ /* 0x040fe80000701670 */
[----:B------:R-:W-:Y:S02]  /*93a0*/  FSEL R234, R64, -INF , !P0 ;  /* 0xff80000040ea7808 */ /* 0x000fe40004000000 */
[----:B------:R-:W-:Y:S04]  /*93b0*/  ISETP.GT.AND P0, PT, R0, 0x39, !P1 ;  /* 0x000000390000780c */ /* 0x000fe80004f04270 */
[----:B------:R-:W-:Y:S04]  /*93c0*/  ISETP.LT.OR P0, PT, R139, 0x3a, P0 ;  /* 0x0000003a8b00780c */ /* 0x000fe80000701670 */
        /* <DEDUP_REMOVED lines=35> */
[----:B------:R-:W-:Y:S04]  /*9600*/  ISETP.LT.OR P0, PT, R134, 0x49, P0 ;  /* 0x000000498600780c */ /* 0x000fe80000701670 */
[----:B------:R-:W-:Y:S02]  /*9610*/  FSEL R248, R82, -INF , !P0 ;  /* 0xff80000052f87808 */ /* 0x000fe40004000000 */
[----:B------:R-:W-:Y:S02]  /*9620*/  ISETP.GT.AND P0, PT, R132, 0x49, !P1 ;  /* 0x000000498400780c */ /* 0x000fe40004f04270 */
[----:B------:R-:W-:Y:S02]  /*9630*/  ISETP.GE.AND P1, PT, R2, 0x1, PT ;  /* 0x000000010200780c */ /* 0x000fe40003f26270 */
[----:B------:R-:W-:Y:S04]  /*9640*/  ISETP.LT.OR P0, PT, R134, 0x4a, P0 ;  /* 0x0000004a8600780c */ /* 0x000fe80000701670 */
[----:B------:R-:W-:Y:S02]  /*9650*/  FSEL R249, R83, -INF , !P0 ;  /* 0xff80000053f97808 */ /* 0x000fe40004000000 */
[----:B------:R-:W-:Y:S04]  /*9660*/  ISETP.GT.AND P0, PT, R0, 0x50, !P3 ;  /* 0x000000500000780c */ /* 0x000fe80005f04270 */
[C---:B------:R-:W-:Y:S04]  /*9670*/  ISETP.LT.OR P0, PT, R139.reuse, 0x51, P0 ;  /* 0x000000518b00780c */ /* 0x040fe80000701670 */
[----:B------:R-:W-:Y:S02]  /*9680*/  FSEL R250, R84, -INF , !P0 ;  /* 0xff80000054fa7808 */ /* 0x000fe40004000000 */
[----:B------:R-:W-:Y:S04]  /*9690*/  ISETP.GT.AND P0, PT, R0, 0x51, !P4 ;  /* 0x000000510000780c */ /* 0x000fe80006704270 */
[----:B------:R-:W-:Y:S04]  /*96a0*/  ISETP.LT.OR P0, PT, R139, 0x52, P0 ;  /* 0x000000528b00780c */ /* 0x000fe80000701670 */
[----:B------:R-:W-:Y:S02]  /*96b0*/  FSEL R251, R85, -INF , !P0 ;  /* 0xff80000055fb7808 */ /* 0x000fe40004000000 */
[----:B------:R-:W-:Y:S04]  /*96c0*/  ISETP.GT.AND P0, PT, R132, 0x50, !P3 ;  /* 0x000000508400780c */ /* 0x000fe80005f04270 */
[----:B------:R-:W-:Y:S04]  /*96d0*/  ISETP.LT.OR P0, PT, R134, 0x51, P0 ;  /* 0x000000518600780c */ /* 0x000fe80000701670 */
[----:B------:R-:W-:Y:S02]  /*96e0*/  FSEL R252, R86, -INF , !P0 ;  /* 0xff80000056fc7808 */ /* 0x000fe40004000000 */
[----:B------:R-:W-:Y:S04]  /*96f0*/  ISETP.GT.AND P0, PT, R132, 0x51, !P4 ;  /* 0x000000518400780c */ /* 0x000fe80006704270 */
[----:B------:R-:W-:Y:S04]  /*9700*/  ISETP.LT.OR P0, PT, R134, 0x52, P0 ;  /* 0x000000528600780c */ /* 0x000fe80000701670 */
[----:B------:R-:W-:Y:S02]  /*9710*/  FSEL R87, R87, -INF , !P0 ;  /* 0xff80000057577808 */ /* 0x000fe40004000000 */
[C---:B------:R-:W-:Y:S04]  /*9720*/  ISETP.GT.AND P0, PT, R0.reuse, 0x1, !P2 ;  /* 0x000000010000780c */ /* 0x040fe80005704270 */
[----:B------:R-:W-:Y:S04]  /*9730*/  ISETP.LT.OR P0, PT, R139, 0x2, P0 ;  /* 0x000000028b00780c */ /* 0x000fe80000701670 */
[----:B------:R-:W-:Y:S02]  /*9740*/  FSEL R37, R5, -INF , !P0 ;  /* 0xff80000005257808 */ /* 0x000fe40004000000 */
[----:B------:R-:W-:Y:S04]  /*9750*/  ISETP.GT.AND P0, PT, R0, RZ, !P1 ;  /* 0x000000ff0000720c */ /* 0x000fe80004f04270 */
[----:B------:R-:W-:Y:S04]  /*9760*/  ISETP.LT.OR P0, PT, R139, 0x1, P0 ;  /* 0x000000018b00780c */ /* 0x000fe80000701670 */
[----:B------:R-:W-:Y:S02]  /*9770*/  FSEL R36, R4, -INF , !P0 ;  /* 0xff80000004247808 */ /* 0x000fe40004000000 */
[----:B------:R-:W-:Y:S04]  /*9780*/  ISETP.GT.AND P0, PT, R132, 0x1, !P2 ;  /* 0x000000018400780c */ /* 0x000fe80005704270 */
[----:B------:R-:W-:Y:S04]  /*9790*/  ISETP.LT.OR P0, PT, R134, 0x2, P0 ;  /* 0x000000028600780c */ /* 0x000fe80000701670 */
[----:B------:R-:W-:Y:S02]  /*97a0*/  FSEL R39, R7, -INF , !P0 ;  /* 0xff80000007277808 */ /* 0x000fe40004000000 */
[----:B------:R-:W-:Y:S04]  /*97b0*/  ISETP.GT.AND P0, PT, R132, RZ, !P1 ;  /* 0x000000ff8400720c */ /* 0x000fe80004f04270 */
        /* <DEDUP_REMOVED lines=17> */
[----:B------:R-:W-:Y:S04]  /*98d0*/  ISETP.NE.AND P0, PT, R181, RZ, PT ;  /* 0x000000ffb500720c */ /* 0x000fe80003f05270 */
        /* <DEDUP_REMOVED lines=83> */
[----:B------:R-:W-:Y:S02]  /*9e10*/  ISETP.GT.AND P0, PT, R3, 0x59, !P6 ;  /* 0x000000590300780c */ /* 0x000fe40007704270 */
[----:B------:R-:W1:Y:S01]  /*9e20*/  SHFL.IDX PT, R3, R173, 0x3, 0x1c1f ;  /* 0x007c1f00ad037f89 */ /* 0x000e6200000e0000 */
[----:B------:R-:W-:Y:S02]  /*9e30*/  ISETP.NE.AND P6, PT, R183, RZ, PT ;  /* 0x000000ffb700720c */ /* 0x000fe40003fc5270 */
[----:B------:R-:W-:Y:S04]  /*9e40*/  ISETP.LT.OR P0, PT, R133, 0x5a, P0 ;  /* 0x0000005a8500780c */ /* 0x000fe80000701670 */
[----:B------:R-:W-:Y:S02]  /*9e50*/  FSEL R183, R93, -INF , !P0 ;  /* 0xff8000005db77808 */ /* 0x000fe40004000000 */
[----:B------:R-:W-:Y:S01]  /*9e60*/  PLOP3.LUT P0, PT, PT, PT, UP1, 0x40, 0x0 ;  /* 0x000000000000781c */ /* 0x000fe20003f0e818 */
[--C-:B-1----:R-:W-:Y:S02]  /*9e70*/  IMAD.IADD R2, R174, 0x1, R3.reuse ;  /* 0x00000001ae027824 */ /* 0x102fe400078e0203 */
[----:B------:R-:W-:Y:S10]  /*9e80*/  IMAD.IADD R0, R175, 0x1, R3 ;  /* 0x00000001af007824 */ /* 0x000ff400078e0203 */
        /* <DEDUP_REMOVED lines=15> */
.L_x_496:
[----:B------:R-:W-:Y:S04]  /*9f80*/  MOV R2, c[0x0][0x32c] ;  /* 0x0000cb0000027a02 */ /* 0x000fe80000000f00 */
[----:B------:R-:W-:Y:S11]  /*9f90*/  ISETP.NE.AND P0, PT, R2, 0x1, PT ;  /* 0x000000010200780c */ /* 0x000ff60003f05270 */
[----:B------:R-:W-:Y:S02]  /*9fa0*/  @!UPT UIADD3 URZ, URZ, URZ, URZ ;  /* 0x0000003f3f3ff290 */ /* 0x000fe4000fffe03f */
[----:B------:R-:W-:Y:S05]  /*9fb0*/  @P0 IMAD.HI.U32 R2, R0, c[0x0][0x330], RZ ;  /* 0x0000cc0000020a27 */ /* 0x000fea00078e00ff */
[----:B------:R-:W-:Y:S02]  /*9fc0*/  @P0 SHF.R.U32.HI R0, RZ, c[0x0][0x334], R2 ;  /* 0x0000cd00ff000a19 */ /* 0x000fe40000011602 */
.L_x_497:
[----:B------:R-:W-:Y:S05]  /*9fd0*/  BSYNC B0 ;  /* 0x0000000000007941 */ /* 0x000fea0003800000 */
.L_x_495:
[----:B------:R-:W-:Y:S02]  /*9fe0*/  IADD3 R2, R182, -0x1, RZ ;  /* 0xffffffffb6027810 */ /* 0x000fe40007ffe0ff */
[C-C-:B------:R-:W-:Y:S02]  /*9ff0*/  IADD3 R4, R3.reuse, UR10, R176.reuse ;  /* 0x0000000a03047c10 */ /* 0x140fe4000fffe0b0 */
[----:B------:R-:W-:Y:S01]  /*a000*/  IADD3 R3, R3, c[0x0][0x328], R176 ;  /* 0x0000ca0003037a10 */ /* 0x000fe20007ffe0b0 */
[----:B------:R-:W-:Y:S05]  /*a010*/  IMAD R0, R0, c[0x0][0x32c], R2 ;  /* 0x0000cb0000007a24 */ /* 0x000fea00078e0202 */
[----:B------:R-:W-:Y:S02]  /*a020*/  IADD3 R2, R0, c[0x0][0x32c], RZ ;  /* 0x0000cb0000027a10 */ /* 0x000fe40007ffe0ff */
[----:B------:R-:W-:Y:S02]  /*a030*/  IMNMX R0, R4, R0, !PT ;  /* 0x0000000004007217 */ /* 0x000fe40007800200 */
[----:B------:R-:W-:Y:S02]  /*a040*/  IMNMX R2, R3, R2, PT ;  /* 0x0000000203027217 */ /* 0x000fe40003800200 */
.L_x_494:
[----:B------:R-:W-:Y:S02]  /*a050*/  ISETP.GT.AND P0, PT, R0, RZ, !P1 ;  /* 0x000000ff0000720c */ /* 0x000fe40004f04270 */
[----:B------:R-:W-:Y:S02]  /*a060*/  FMNMX.FTZ R134, R36, R135, !PT ;  /* 0x0000008724867209 */ /* 0x000fe40007810000 */
[----:B------:R-:W-:Y:S02]  /*a070*/  ISETP.LT.OR P0, PT, R2, 0x1, P0 ;  /* 0x000000010200780c */ /* 0x000fe40000701670 */
[----:B------:R-:W-:Y:S02]  /*a080*/  FMNMX.FTZ R134, R37, R134, !PT ;  /* 0x0000008625867209 */ /* 0x000fe40007810000 */
[----:B------:R-:W-:Y:S02]  /*a090*/  FSEL R10, R10, -INF , !P0 ;  /* 0xff8000000a0a7808 */ /* 0x000fe40004000000 */
[----:B------:R-:W-:Y:S02]  /*a0a0*/  ISETP.GT.AND P0, PT, R0, 0x1, !P2 ;  /* 0x000000010000780c */ /* 0x000fe40005704270 */
[----:B------:R-:W-:Y:S02]  /*a0b0*/  FMNMX.FTZ R134, R184, R134, !PT ;  /* 0x00000086b8867209 */ /* 0x000fe40007810000 */
[----:B------:R-:W-:Y:S02]  /*a0c0*/  ISETP.LT.OR P0, PT, R2, 0x2, P0 ;  /* 0x000000020200780c */ /* 0x000fe40000701670 */
[----:B------:R-:W-:Y:S02]  /*a0d0*/  ISETP.NE.AND P2, PT, R178, RZ, PT ;  /* 0x000000ffb200720c */ /* 0x000fe40003f45270 */
[----:B------:R-:W-:Y:S02]  /*a0e0*/  FSEL R11, R11, -INF , !P0 ;  /* 0xff8000000b0b7808 */ /* 0x000fe40004000000 */
[----:B------:R-:W-:Y:S02]  /*a0f0*/  ISETP.NE.AND P0, PT, R181, RZ, PT ;  /* 0x000000ffb500720c */ /* 0x000fe40003f05270 */
[----:B------:R-:W-:Y:S02]  /*a100*/  FMNMX.FTZ R134, R185, R134, !PT ;  /* 0x00000086b9867209 */ /* 0x000fe40007810000 */
        /* <DEDUP_REMOVED lines=10> */
[----:B------:R-:W-:Y:S02]  /*a1b0*/  FMNMX.FTZ R134, R193, R134, !PT ;  /* 0x00000086c1867209 */ /* 0x000fe40007810000 */
        /* <DEDUP_REMOVED lines=43> */
[----:B------:R-:W-:Y:S02]  /*a470*/  FMNMX.FTZ R134, R245, R134, !PT ;  /* 0x00000086f5867209 */ /* 0x000fe40007810000 */
[----:B------:R-:W-:Y:S02]  /*a480*/  ISETP.LT.OR P0, PT, R2, 0x29, P0 ;  /* 0x000000290200780c */ /* 0x000fe40000701670 */
[----:B------:R-:W-:Y:S02]  /*a490*/  FMNMX.FTZ R3, R198, R3, !PT ;  /* 0x00000003c6037209 */ /* 0x000fe40007810000 */
[----:B------:R-:W-:Y:S02]  /*a4a0*/  FMNMX.FTZ R134, R247, R134, !PT ;  /* 0x00000086f7867209 */ /* 0x000fe40007810000 */
[----:B------:R-:W-:Y:S02]  /*a4b0*/  FSEL R98, R46, -INF , !P0 ;  /* 0xff8000002e627808 */ /* 0x000fe40004000000 */
[----:B------:R-:W-:Y:S02]  /*a4c0*/  ISETP.NE.AND P0, PT, R32, RZ, PT ;  /* 0x000000ff2000720c */ /* 0x000fe40003f05270 */
[----:B------:R-:W-:Y:S02]  /*a4d0*/  FMNMX.FTZ R134, R250, R134, !PT ;  /* 0x00000086fa867209 */ /* 0x000fe40007810000 */
[----:B------:R-:W-:Y:S02]  /*a4e0*/  FMNMX.FTZ R3, R202, R3, !PT ;  /* 0x00000003ca037209 */ /* 0x000fe40007810000 */
[----:B------:R-:W-:Y:S02]  /*a4f0*/  ISETP.GT.AND P0, PT, R0, 0x29, !P0 ;  /* 0x000000290000780c */ /* 0x000fe40004704270 */
[----:B------:R-:W-:Y:S02]  /*a500*/  FMNMX.FTZ R134, R251, R134, !PT ;  /* 0x00000086fb867209 */ /* 0x000fe40007810000 */
[----:B------:R-:W-:Y:S02]  /*a510*/  FMNMX.FTZ R3, R205, R3, !PT ;  /* 0x00000003cd037209 */ /* 0x000fe40007810000 */
[----:B------:R-:W-:Y:S02]  /*a520*/  FMNMX.FTZ R4, R8, R137, !PT ;  /* 0x0000008908047209 */ /* 0x000fe40007810000 */
[----:B------:R-:W-:Y:S02]  /*a530*/  FMNMX.FTZ R134, R80, R134, !PT ;  /* 0x0000008650867209 */ /* 0x000fe40007810000 */
[----:B------:R-:W-:Y:S02]  /*a540*/  ISETP.LT.OR P0, PT, R2, 0x2a, P0 ;  /* 0x0000002a0200780c */ /* 0x000fe40000701670 */
[----:B------:R-:W-:Y:S02]  /*a550*/  FMNMX.FTZ R3, R206, R3, !PT ;  /* 0x00000003ce037209 */ /* 0x000fe40007810000 */
[----:B------:R-:W-:Y:S02]  /*a560*/  FMNMX.FTZ R4, R9, R4, !PT ;  /* 0x0000000409047209 */ /* 0x000fe40007810000 */
[----:B------:R-:W-:Y:S02]  /*a570*/  FMNMX.FTZ R134, R82, R134, !PT ;  /* 0x0000008652867209 */ /* 0x000fe40007810000 */
[----:B------:R-:W-:Y:S02]  /*a580*/  FSEL R99, R47, -INF , !P0 ;  /* 0xff8000002f637808 */ /* 0x000fe40004000000 */
[----:B------:R-:W-:Y:S01]  /*a590*/  ISETP.NE.AND P0, PT, R23, RZ, PT ;  /* 0x000000ff1700720c */ /* 0x000fe20003f05270 */
[----:B------:R-:W1:Y:S01]  /*a5a0*/  SHFL.BFLY PT, R5, R134, 0x2, 0x1f ;  /* 0x0c401f0086057f89 */ /* 0x000e6200000e0000 */
[----:B------:R-:W-:Y:S02]  /*a5b0*/  FMNMX.FTZ R3, R210, R3, !PT ;  /* 0x00000003d2037209 */ /* 0x000fe40007810000 */
        /* <DEDUP_REMOVED lines=24> */
[----:B-1----:R-:W-:Y:S02]  /*a740*/  FMNMX.FTZ R134, R134, R5, !PT ;  /* 0x0000000586867209 */ /* 0x002fe40007810000 */
[----:B------:R-:W-:Y:S02]  /*a750*/  ISETP.LT.OR P0, PT, R2, 0x39, P0 ;  /* 0x000000390200780c */ /* 0x000fe40000701670 */
[----:B------:R-:W-:Y:S01]  /*a760*/  FMNMX.FTZ R3, R252, R3, !PT ;  /* 0x00000003fc037209 */ /* 0x000fe20007810000 */
[----:B------:R-:W1:Y:S01]  /*a770*/  SHFL.BFLY PT, R6, R134, 0x1, 0x1f ;  /* 0x0c201f0086067f89 */ /* 0x000e6200000e0000 */
[----:B------:R-:W-:Y:S02]  /*a780*/  FMNMX.FTZ R4, R200, R4, !PT ;  /* 0x00000004c8047209 */ /* 0x000fe40007810000 */
[----:B------:R-:W-:Y:S02]  /*a790*/  FMNMX.FTZ R3, R87, R3, !PT ;  /* 0x0000000357037209 */ /* 0x000fe40007810000 */
[----:B------:R-:W-:Y:S02]  /*a7a0*/  FSEL R174, R62, -INF , !P0 ;  /* 0xff8000003eae7808 */ /* 0x000fe40004000000 */
[----:B------:R-:W-:Y:S02]  /*a7b0*/  MOV R62, R53 ;  /* 0x00000035003e7202 */ /* 0x000fe40000000f00 */
[----:B------:R-:W-:Y:S02]  /*a7c0*/  ISETP.NE.AND P0, PT, R20, RZ, PT ;  /* 0x000000ff1400720c */ /* 0x000fe40003f05270 */
[----:B------:R-:W-:Y:S02]  /*a7d0*/  FMNMX.FTZ R4, R201, R4, !PT ;  /* 0x00000004c9047209 */ /* 0x000fe40007810000 */
[----:B------:R-:W-:Y:S02]  /*a7e0*/  ISETP.GT.AND P0, PT, R0, 0x39, !P0 ;  /* 0x000000390000780c */ /* 0x000fe40004704270 */
[----:B------:R-:W-:Y:S02]  /*a7f0*/  FMNMX.FTZ R3, R62, R3, !PT ;  /* 0x000000033e037209 */ /* 0x000fe40007810000 */
[----:B------:R-:W-:Y:S02]  /*a800*/  FMNMX.FTZ R4, R209, R4, !PT ;  /* 0x00000004d1047209 */ /* 0x000fe40007810000 */
[----:B------:R-:W-:Y:S02]  /*a810*/  FMNMX.FTZ R3, R85, R3, !PT ;  /* 0x0000000355037209 */ /* 0x000fe40007810000 */
[----:B------:R-:W-:Y:S02]  /*a820*/  ISETP.NE.AND P2, PT, R19, RZ, PT ;  /* 0x000000ff1300720c */ /* 0x000fe40003f45270 */
[----:B------:R-:W-:Y:S01]  /*a830*/  ISETP.LT.OR P0, PT, R2, 0x3a, P0 ;  /* 0x0000003a0200780c */ /* 0x000fe20000701670 */
[----:B------:R-:W2:Y:S01]  /*a840*/  SHFL.BFLY PT, R133, R3, 0x2, 0x1f ;  /* 0x0c401f0003857f89 */ /* 0x000ea200000e0000 */
[----:B------:R-:W-:Y:S02]  /*a850*/  FMNMX.FTZ R4, R211, R4, !PT ;  /* 0x00000004d3047209 */ /* 0x000fe40007810000 */
[----:B------:R-:W-:Y:S02]  /*a860*/  FSEL R175, R63, -INF , !P0 ;  /* 0xff8000003faf7808 */ /* 0x000fe40004000000 */
[----:B------:R-:W-:Y:S02]  /*a870*/  ISETP.GT.AND P0, PT, R0, 0x40, !P2 ;  /* 0x000000400000780c */ /* 0x000fe40005704270 */
[----:B------:R-:W-:Y:S02]  /*a880*/  FMNMX.FTZ R4, R230, R4, !PT ;  /* 0x00000004e6047209 */ /* 0x000fe40007810000 */
[----:B------:R-:W-:Y:S02]  /*a890*/  ISETP.NE.AND P1, PT, R18, RZ, PT ;  /* 0x000000ff1200720c */ /* 0x000fe40003f25270 */
[----:B------:R-:W-:Y:S02]  /*a8a0*/  ISETP.LT.OR P0, PT, R2, 0x41, P0 ;  /* 0x000000410200780c */ /* 0x000fe40000701670 */
[----:B------:R-:W-:Y:S02]  /*a8b0*/  FMNMX.FTZ R4, R233, R4, !PT ;  /* 0x00000004e9047209 */ /* 0x000fe40007810000 */
[----:B------:R-:W-:Y:S02]  /*a8c0*/  FSEL R181, R74, -INF , !P0 ;  /* 0xff8000004ab57808 */ /* 0x000fe40004000000 */
[----:B------:R-:W-:Y:S02]  /*a8d0*/  ISETP.GT.AND P0, PT, R0, 0x41, !P1 ;  /* 0x000000410000780c */ /* 0x000fe40004f04270 */
[----:B------:R-:W-:Y:S02]  /*a8e0*/  FMNMX.FTZ R4, R241, R4, !PT ;  /* 0x00000004f1047209 */ /* 0x000fe40007810000 */
[----:B-1----:R-:W-:Y:S02]  /*a8f0*/  FMNMX.FTZ R134, R134, R6, !PT ;  /* 0x0000000686867209 */ /* 0x002fe40007810000 */
[----:B------:R-:W-:Y:S02]  /*a900*/  ISETP.NE.AND P2, PT, R17, RZ, PT ;  /* 0x000000ff1100720c */ /* 0x000fe40003f45270 */
[----:B------:R-:W-:Y:S01]  /*a910*/  ISETP.LT.OR P0, PT, R2, 0x42, P0 ;  /* 0x000000420200780c */ /* 0x000fe20000701670 */
[----:B------:R-:W-:Y:S01]  /*a920*/  FMUL.FTZ R71, R134, c[0x0][0x2d0] ;  /* 0x0000b40086477a20 */ /* 0x000fe20000410000 */
[----:B------:R-:W-:Y:S02]  /*a930*/  FMNMX.FTZ R5, R10, R138, !PT ;  /* 0x0000008a0a057209 */ /* 0x000fe40007810000 */
[----:B------:R-:W-:Y:S02]  /*a940*/  FMNMX.FTZ R4, R242, R4, !PT ;  /* 0x00000004f2047209 */ /* 0x000fe40007810000 */
[----:B------:R-:W-:Y:S02]  /*a950*/  FSEL R182, R75, -INF , !P0 ;  /* 0xff8000004bb67808 */ /* 0x000fe40004000000 */
[----:B------:R-:W-:Y:S02]  /*a960*/  ISETP.GT.AND P0, PT, R0, 0x48, !P2 ;  /* 0x000000480000780c */ /* 0x000fe40005704270 */
[----:B------:R-:W-:Y:S02]  /*a970*/  FSETP.NEU.FTZ.AND P2, PT, R134, -INF , PT ;  /* 0xff8000008600780b */ /* 0x000fe40003f5d000 */
[----:B------:R-:W-:Y:S02]  /*a980*/  FMNMX.FTZ R4, R244, R4, !PT ;  /* 0x00000004f4047209 */ /* 0x000fe40007810000 */
[----:B------:R-:W-:Y:S02]  /*a990*/  FMNMX.FTZ R5, R11, R5, !PT ;  /* 0x000000050b057209 */ /* 0x000fe40007810000 */
[----:B------:R-:W-:Y:S02]  /*a9a0*/  FSEL R71, R71, RZ, P2 ;  /* 0x000000ff47477208 */ /* 0x000fe40001000000 */
[----:B------:R-:W-:Y:S02]  /*a9b0*/  FMNMX.FTZ R4, R246, R4, !PT ;  /* 0x00000004f6047209 */ /* 0x000fe40007810000 */
[----:B------:R-:W-:Y:S02]  /*a9c0*/  FMNMX.FTZ R5, R14, R5, !PT ;  /* 0x000000050e057209 */ /* 0x000fe40007810000 */
[----:B--2---:R-:W-:Y:S02]  /*a9d0*/  FMNMX.FTZ R133, R3, R133, !PT ;  /* 0x0000008503857209 */ /* 0x004fe40007810000 */
[----:B------:R-:W-:Y:S01]  /*a9e0*/  FMNMX.FTZ R3, R88, R4, !PT ;  /* 0x0000000458037209 */ /* 0x000fe20007810000 */
[--C-:B------:R-:W-:Y:S01]  /*a9f0*/  FFMA.FTZ R4, R36, c[0x0][0x2d0], -R71.reuse ;  /* 0x0000b40024047a23 */ /* 0x100fe20000010847 */
[----:B------:R-:W-:Y:S01]  /*aa00*/  FMNMX.FTZ R5, R15, R5, !PT ;  /* 0x000000050f057209 */ /* 0x000fe20007810000 */
[----:B------:R-:W1:Y:S01]  /*aa10*/  SHFL.BFLY PT, R6, R133, 0x1, 0x1f ;  /* 0x0c201f0085067f89 */ /* 0x000e6200000e0000 */
[----:B------:R-:W-:Y:S01]  /*aa20*/  FMNMX.FTZ R3, R89, R3, !PT ;  /* 0x0000000359037209 */ /* 0x000fe20007810000 */
[----:B------:R2:W-:Y:S01]  /*aa30*/  MUFU.EX2 R63, R4 ;  /* 0x00000004003f7308 */ /* 0x0005e20000000800 */
[----:B------:R-:W-:Y:S02]  /*aa40*/  FMNMX.FTZ R5, R56, R5, !PT ;  /* 0x0000000538057209 */ /* 0x000fe40007810000 */
[----:B------:R-:W-:Y:S02]  /*aa50*/  FMNMX.FTZ R3, R81, R3, !PT ;  /* 0x0000000351037209 */ /* 0x000fe40007810000 */
[----:B------:R-:W-:Y:S02]  /*aa60*/  FMNMX.FTZ R5, R57, R5, !PT ;  /* 0x0000000539057209 */ /* 0x000fe40007810000 */
[----:B------:R-:W-:Y:S02]  /*aa70*/  FMNMX.FTZ R3, R183, R3, !PT ;  /* 0x00000003b7037209 */ /* 0x000fe40007810000 */
[----:B------:R-:W-:Y:S02]  /*aa80*/  FMNMX.FTZ R5, R60, R5, !PT ;  /* 0x000000053c057209 */ /* 0x000fe40007810000 */
[----:B------:R-:W-:Y:S01]  /*aa90*/  ISETP.LT.OR P0, PT, R2, 0x49, P0 ;  /* 0x000000490200780c */ /* 0x000fe20000701670 */
[----:B------:R-:W3:Y:S01]  /*aaa0*/  SHFL.BFLY PT, R7, R3, 0x2, 0x1f ;  /* 0x0c401f0003077f89 */ /* 0x000ee200000e0000 */
[----:B------:R-:W-:Y:S02]  /*aab0*/  FMNMX.FTZ R5, R84, R5, !PT ;  /* 0x0000000554057209 */ /* 0x000fe40007810000 */
[----:B------:R-:W-:Y:S01]  /*aac0*/  ISETP.NE.AND P1, PT, R16, RZ, PT ;  /* 0x000000ff1000720c */ /* 0x000fe20003f25270 */
[--C-:B------:R-:W-:Y:S01]  /*aad0*/  FFMA.FTZ R16, R192, c[0x0][0x2d0], -R71.reuse ;  /* 0x0000b400c0107a23 */ /* 0x100fe20000010847 */
[----:B------:R-:W-:Y:S02]  /*aae0*/  FMNMX.FTZ R5, R96, R5, !PT ;  /* 0x0000000560057209 */ /* 0x000fe40007810000 */
[----:B------:R-:W-:Y:S01]  /*aaf0*/  FSEL R177, R78, -INF , !P0 ;  /* 0xff8000004eb17808 */ /* 0x000fe20004000000 */
[----:B------:R-:W-:Y:S01]  /*ab00*/  MUFU.EX2 R35, R16 ;  /* 0x0000001000237308 */ /* 0x000fe20000000800 */
[----:B------:R-:W-:Y:S02]  /*ab10*/  FMNMX.FTZ R5, R97, R5, !PT ;  /* 0x0000000561057209 */ /* 0x000fe40007810000 */
[----:B-1----:R-:W-:Y:S02]  /*ab20*/  FMNMX.FTZ R133, R133, R6, !PT ;  /* 0x0000000685857209 */ /* 0x002fe40007810000 */
[----:B--2---:R-:W-:Y:S01]  /*ab30*/  FMNMX.FTZ R4, R98, R5, !PT ;  /* 0x0000000562047209 */ /* 0x004fe20007810000 */
[--C-:B------:R-:W-:Y:S01]  /*ab40*/  FFMA.FTZ R5, R37, c[0x0][0x2d0], -R71.reuse ;  /* 0x0000b40025057a23 */ /* 0x100fe20000010847 */
[C---:B------:R-:W-:Y:S01]  /*ab50*/  ISETP.GT.AND P0, PT, R0.reuse, 0x49, !P1 ;  /* 0x000000490000780c */ /* 0x040fe20004f04270 */
[----:B------:R-:W-:Y:S01]  /*ab60*/  FMUL.FTZ R92, R133, c[0x0][0x2d0] ;  /* 0x0000b400855c7a20 */ /* 0x000fe20000410000 */
[----:B------:R-:W-:Y:S01]  /*ab70*/  ISETP.GT.AND P3, PT, R0, 0x50, !P3 ;  /* 0x000000500000780c */ /* 0x000fe20005f64270 */
[----:B------:R1:W-:Y:S01]  /*ab80*/  MUFU.EX2 R24, R5 ;  /* 0x0000000500187308 */ /* 0x0003e20000000800 */
[----:B------:R-:W-:Y:S02]  /*ab90*/  FMNMX.FTZ R4, R99, R4, !PT ;  /* 0x0000000463047209 */ /* 0x000fe40007810000 */
[----:B------:R-:W-:Y:S02]  /*aba0*/  FSETP.NEU.FTZ.AND P1, PT, R133, -INF , PT ;  /* 0xff8000008500780b */ /* 0x000fe40003f3d000 */
[----:B------:R-:W-:Y:S02]  /*abb0*/  ISETP.LT.OR P0, PT, R2, 0x4a, P0 ;  /* 0x0000004a0200780c */ /* 0x000fe40000701670 */
[----:B---3--:R-:W-:Y:S02]  /*abc0*/  FMNMX.FTZ R3, R3, R7, !PT ;  /* 0x0000000703037209 */ /* 0x008fe40007810000 */
[----:B------:R-:W-:Y:S02]  /*abd0*/  FSEL R92, R92, RZ, P1 ;  /* 0x000000ff5c5c7208 */ /* 0x000fe40000800000 */
[----:B------:R-:W-:Y:S01]  /*abe0*/  FSEL R176, R79, -INF , !P0 ;  /* 0xff8000004fb07808 */ /* 0x000fe20004000000 */
[----:B------:R-:W2:Y:S01]  /*abf0*/  SHFL.BFLY PT, R132, R3, 0x1, 0x1f ;  /* 0x0c201f0003847f89 */ /* 0x000ea200000e0000 */
[----:B------:R-:W-:Y:S01]  /*ac00*/  ISETP.GT.AND P0, PT, R0, 0x51, !P4 ;  /* 0x000000510000780c */ /* 0x000fe20006704270 */
[--C-:B------:R-:W-:Y:S01]  /*ac10*/  FFMA.FTZ R28, R195, c[0x0][0x2d0], -R92.reuse ;  /* 0x0000b400c31c7a23 */ /* 0x100fe2000001085c */
[----:B------:R-:W-:Y:S02]  /*ac20*/  ISETP.NE.AND P4, PT, R52, RZ, PT ;  /* 0x000000ff3400720c */ /* 0x000fe40003f85270 */
[----:B------:R-:W-:Y:S02]  /*ac30*/  ISETP.LT.OR P0, PT, R2, 0x52, P0 ;  /* 0x000000520200780c */ /* 0x000fe40000701670 */
[----:B------:R-:W-:Y:S01]  /*ac40*/  ISETP.GT.AND P4, PT, R0, 0x59, !P4 ;  /* 0x000000590000780c */ /* 0x000fe20006784270 */
[----:B------:R-:W-:Y:S01]  /*ac50*/  LDSM.16.MT88.4 R52, [R214+0x100] ;  /* 0x00010000d634783b */ /* 0x000fe20000004200 */
[----:B------:R-:W-:Y:S02]  /*ac60*/  FSEL R179, R91, -INF , !P0 ;  /* 0xff8000005bb37808 */ /* 0x000fe40004000000 */
[----:B------:R-:W-:Y:S02]  /*ac70*/  ISETP.LT.OR P0, PT, R2, 0x5a, P4 ;  /* 0x0000005a0200780c */ /* 0x000fe40002701670 */
[----:B-1----:R-:W-:Y:S01]  /*ac80*/  FMNMX.FTZ R5, R172, R4, !PT ;  /* 0x00000004ac057209 */ /* 0x002fe20007810000 */
[----:B------:R-:W-:Y:S01]  /*ac90*/  FFMA.FTZ R4, R184, c[0x0][0x2d0], -R71 ;  /* 0x0000b400b8047a23 */ /* 0x000fe20000010847 */
[----:B------:R-:W-:Y:S01]  /*aca0*/  FSEL R70, R95, -INF , !P0 ;  /* 0xff8000005f467808 */ /* 0x000fe20004000000 */
[----:B------:R-:W-:Y:S01]  /*acb0*/  LDSM.16.MT88.4 R76, [R215+0x100] ;  /* 0x00010000d74c783b */ /* 0x000fe20000004200 */
[----:B------:R-:W-:Y:S01]  /*acc0*/  MUFU.EX2 R95, R28 ;  /* 0x0000001c005f7308 */ /* 0x000fe20000000800 */
[----:B------:R-:W-:Y:S02]  /*acd0*/  FMNMX.FTZ R5, R173, R5, !PT ;  /* 0x00000005ad057209 */ /* 0x000fe40007810000 */
[----:B------:R-:W-:Y:S01]  /*ace0*/  ISETP.GT.AND P5, PT, R0, 0x58, !P5 ;  /* 0x000000580000780c */ /* 0x000fe20006fa4270 */
[--C-:B------:R-:W-:Y:S01]  /*acf0*/  FFMA.FTZ R0, R39, c[0x0][0x2d0], -R92.reuse ;  /* 0x0000b40027007a23 */ /* 0x100fe2000001085c */
[----:B------:R-:W-:Y:S02]  /*ad00*/  ISETP.LT.OR P3, PT, R2, 0x51, P3 ;  /* 0x000000510200780c */ /* 0x000fe40001f61670 */
[----:B--2---:R-:W-:Y:S01]  /*ad10*/  FMNMX.FTZ R132, R3, R132, !PT ;  /* 0x0000008403847209 */ /* 0x004fe20007810000 */
[--C-:B------:R-:W-:Y:S01]  /*ad20*/  FFMA.FTZ R3, R187, c[0x0][0x2d0], -R92.reuse ;  /* 0x0000b400bb037a23 */ /* 0x100fe2000001085c */
[----:B------:R-:W-:Y:S01]  /*ad30*/  MOV R187, R82 ;  /* 0x0000005200bb7202 */ /* 0x000fe20000000f00 */
[----:B------:R1:W-:Y:S01]  /*ad40*/  MUFU.EX2 R86, R4 ;  /* 0x0000000400567308 */ /* 0x0003e20000000800 */
[----:B------:R-:W-:Y:S01]  /*ad50*/  FSEL R178, R90, -INF , !P3 ;  /* 0xff8000005ab27808 */ /* 0x000fe20005800000 */
[C---:B------:R-:W-:Y:S01]  /*ad60*/  FMUL.FTZ R93, R132.reuse, c[0x0][0x2d0] ;  /* 0x0000b400845d7a20 */ /* 0x040fe20000410000 */
[----:B------:R-:W-:Y:S02]  /*ad70*/  FSETP.NEU.FTZ.AND P0, PT, R132, -INF , PT ;  /* 0xff8000008400780b */ /* 0x000fe40003f1d000 */
[----:B------:R-:W-:Y:S01]  /*ad80*/  ISETP.LT.OR P3, PT, R2, 0x59, P5 ;  /* 0x000000590200780c */ /* 0x000fe20002f61670 */
[--C-:B------:R-:W-:Y:S01]  /*ad90*/  FFMA.FTZ R2, R186, c[0x0][0x2d0], -R92.reuse ;  /* 0x0000b400ba027a23 */ /* 0x100fe2000001085c */
[----:B------:R-:W-:Y:S01]  /*ada0*/  FSEL R93, R93, RZ, P0 ;  /* 0x000000ff5d5d7208 */ /* 0x000fe20000000000 */
[----:B------:R-:W-:Y:S01]  /*adb0*/  IMAD.MOV.U32 R186, RZ, RZ, R81 ;  /* 0x000000ffffba7224 */ /* 0x000fe200078e0051 */
[----:B------:R-:W-:Y:S01]  /*adc0*/  FSEL R180, R94, -INF , !P3 ;  /* 0xff8000005eb47808 */ /* 0x000fe20005800000 */
[----:B------:R2:W3:Y:S01]  /*add0*/  MUFU.EX2 R19, R3 ;  /* 0x0000000300137308 */ /* 0x0004e20000000800 */
[----:B------:R-:W-:Y:S01]  /*ade0*/  FMNMX.FTZ R5, R174, R5, !PT ;  /* 0x00000005ae057209 */ /* 0x000fe20007810000 */
[----:B------:R-:W-:Y:S02]  /*adf0*/  FFMA.FTZ R32, R48, c[0x0][0x2d0], -R93 ;  /* 0x0000b40030207a23 */ /* 0x000fe4000001085d */
[----:B------:R-:W-:Y:S01]  /*ae00*/  FFMA.FTZ R48, R196, c[0x0][0x2d0], -R71 ;  /* 0x0000b400c4307a23 */ /* 0x000fe20000010847 */
[----:B------:R-:W-:Y:S01]  /*ae10*/  FMNMX.FTZ R5, R175, R5, !PT ;  /* 0x00000005af057209 */ /* 0x000fe20007810000 */
[--C-:B------:R-:W-:Y:S02]  /*ae20*/  FFMA.FTZ R40, R50, c[0x0][0x2d0], -R93.reuse ;  /* 0x0000b40032287a23 */ /* 0x100fe4000001085d */
[----:B------:R-:W-:Y:S01]  /*ae30*/  FFMA.FTZ R44, R51, c[0x0][0x2d0], -R93 ;  /* 0x0000b400332c7a23 */ /* 0x000fe2000001085d */
[----:B------:R-:W-:Y:S01]  /*ae40*/  FMNMX.FTZ R5, R181, R5, !PT ;  /* 0x00000005b5057209 */ /* 0x000fe20007810000 */
[----:B------:R-:W-:Y:S03]  /*ae50*/  MUFU.EX2 R21, R0 ;  /* 0x0000000000157308 */ /* 0x000fe60000000800 */
[----:B------:R-:W-:Y:S01]  /*ae60*/  FMNMX.FTZ R5, R182, R5, !PT ;  /* 0x00000005b6057209 */ /* 0x000fe20007810000 */
[----:B-1----:R-:W-:Y:S06]  /*ae70*/  FFMA.FTZ R4, R185, c[0x0][0x2d0], -R71 ;  /* 0x0000b400b9047a23 */ /* 0x002fec0000010847 */
[----:B------:R1:W4:Y:S01]  /*ae80*/  MUFU.EX2 R83, R4 ;  /* 0x0000000400537308 */ /* 0x0003220000000800 */
[--C-:B--2---:R-:W-:Y:S02]  /*ae90*/  FFMA.FTZ R3, R8, c[0x0][0x2d0], -R93.reuse ;  /* 0x0000b40008037a23 */ /* 0x104fe4000001085d */
[--C-:B------:R-:W-:Y:S01]  /*aea0*/  FFMA.FTZ R8, R189, c[0x0][0x2d0], -R92.reuse ;  /* 0x0000b400bd087a23 */ /* 0x100fe2000001085c */
[----:B---3--:R-:W-:Y:S06]  /*aeb0*/  MOV R189, R19 ;  /* 0x0000001300bd7202 */ /* 0x008fec0000000f00 */
[----:B------:R2:W-:Y:S10]  /*aec0*/  MUFU.EX2 R185, R3 ;  /* 0x0000000300b97308 */ /* 0x0005f40000000800 */
[----:B------:R-:W-:Y:S01]  /*aed0*/  MUFU.EX2 R25, R2 ;  /* 0x0000000200197308 */ /* 0x000fe20000000800 */
[--C-:B-1----:R-:W-:Y:S01]  /*aee0*/  FFMA.FTZ R4, R38, c[0x0][0x2d0], -R92.reuse ;  /* 0x0000b40026047a23 */ /* 0x102fe2000001085c */
[----:B----4-:R-:W-:Y:S01]  /*aef0*/  F2FP.PACK_AB R74, R83, R86 ;  /* 0x00000056534a723e */ /* 0x010fe200000000ff */
[----:B------:R-:W-:Y:S07]  /*af00*/  LDSM.16.MT88.4 R36, [R216+0x100] ;  /* 0x00010000d824783b */ /* 0x000fee0000004200 */
[----:B------:R1:W3:Y:S01]  /*af10*/  MUFU.EX2 R184, R4 ;  /* 0x0000000400b87308 */ /* 0x0002e20000000800 */
[--C-:B--2---:R-:W-:Y:S09]  /*af20*/  FFMA.FTZ R3, R9, c[0x0][0x2d0], -R93.reuse ;  /* 0x0000b40009037a23 */ /* 0x104ff2000001085d */
[----:B------:R2:W4:Y:S10]  /*af30*/  MUFU.EX2 R59, R3 ;  /* 0x00000003003b7308 */ /* 0x0005340000000800 */
[----:B------:R-:W-:Y:S01]  /*af40*/  MUFU.EX2 R34, R8 ;  /* 0x0000000800227308 */ /* 0x000fe20000000800 */
[----:B-1----:R-:W-:Y:S02]  /*af50*/  FMNMX.FTZ R4, R177, R5, !PT ;  /* 0x00000005b1047209 */ /* 0x002fe40007810000 */
[----:B---3--:R-:W-:Y:S02]  /*af60*/  MOV R192, R184 ;  /* 0x000000b800c07202 */ /* 0x008fe40000000f00 */
[----:B------:R-:W-:Y:S04]  /*af70*/  FMNMX.FTZ R4, R176, R4, !PT ;  /* 0x00000004b0047209 */ /* 0x000fe80007810000 */
[----:B------:R-:W-:Y:S01]  /*af80*/  FMNMX.FTZ R4, R178, R4, !PT ;  /* 0x00000004b2047209 */ /* 0x000fe20007810000 */
[--C-:B--2---:R-:W-:Y:S01]  /*af90*/  FFMA.FTZ R3, R12, c[0x0][0x2d0], -R93.reuse ;  /* 0x0000b4000c037a23 */ /* 0x104fe2000001085d */
[----:B----4-:R-:W-:Y:S01]  /*afa0*/  F2FP.PACK_AB R64, R59, R185 ;  /* 0x000000b93b40723e */ /* 0x010fe200000000ff */
[----:B------:R-:W-:Y:S01]  /*afb0*/  FFMA.FTZ R12, R191, c[0x0][0x2d0], -R92 ;  /* 0x0000b400bf0c7a23 */ /* 0x000fe2000001085c */
[----:B------:R-:W-:Y:S01]  /*afc0*/  FMNMX.FTZ R0, R179, R4, !PT ;  /* 0x00000004b3007209 */ /* 0x000fe20007810000 */
[----:B------:R1:W-:Y:S01]  /*afd0*/  MUFU.EX2 R61, R3 ;  /* 0x00000003003d7308 */ /* 0x0003e20000000800 */
[----:B------:R-:W-:Y:S02]  /*afe0*/  FFMA.FTZ R4, R13, c[0x0][0x2d0], -R93 ;  /* 0x0000b4000d047a23 */ /* 0x000fe4000001085d */
[----:B------:R-:W-:Y:S01]  /*aff0*/  FMNMX.FTZ R0, R180, R0, !PT ;  /* 0x00000000b4007209 */ /* 0x000fe20007810000 */
[----:B------:R-:W-:Y:S02]  /*b000*/  IMAD.MOV.U32 R191, RZ, RZ, R185 ;  /* 0x000000ffffbf7224 */ /* 0x000fe400078e00b9 */
[----:B------:R-:W-:Y:S01]  /*b010*/  IMAD.MOV.U32 R185, RZ, RZ, R89 ;  /* 0x000000ffffb97224 */ /* 0x000fe200078e0059 */
[----:B------:R-:W-:Y:S03]  /*b020*/  FMNMX.FTZ R0, R70, R0, !PT ;  /* 0x0000000046007209 */ /* 0x000fe60007810000 */
[----:B------:R2:W-:Y:S02]  /*b030*/  MUFU.EX2 R18, R4 ;  /* 0x0000000400127308 */ /* 0x0005e40000000800 */
[----:B------:R-:W1:Y:S02]  /*b040*/  SHFL.BFLY PT, R2, R0, 0x2, 0x1f ;  /* 0x0c401f0000027f89 */ /* 0x000e6400000e0000 */
[----:B-1----:R-:W-:Y:S01]  /*b050*/  FMNMX.FTZ R3, R0, R2, !PT ;  /* 0x0000000200037209 */ /* 0x002fe20007810000 */
[----:B------:R-:W-:Y:S01]  /*b060*/  FFMA.FTZ R2, R188, c[0x0][0x2d0], -R71 ;  /* 0x0000b400bc027a23 */ /* 0x000fe20000010847 */
[----:B------:R-:W-:Y:S01]  /*b070*/  FSEL R0, R134, RZ, P2 ;  /* 0x000000ff86007208 */ /* 0x000fe20001000000 */
[----:B------:R-:W-:Y:S03]  /*b080*/  IMAD.MOV.U32 R188, RZ, RZ, R21 ;  /* 0x000000ffffbc7224 */ /* 0x000fe600078e0015 */
[----:B------:R1:W-:Y:S01]  /*b090*/  MUFU.EX2 R33, R2 ;  /* 0x0000000200217308 */ /* 0x0003e20000000800 */
[----:B--2---:R-:W2:Y:S01]  /*b0a0*/  SHFL.BFLY PT, R4, R3, 0x1, 0x1f ;  /* 0x0c201f0003047f89 */ /* 0x004ea200000e0000 */
[----:B------:R-:W-:Y:S01]  /*b0b0*/  FADD.FTZ R0, -R0, R135 ;  /* 0x0000008700007221 */ /* 0x000fe20000010100 */
[----:B------:R-:W-:Y:S02]  /*b0c0*/  F2FP.PACK_AB R73, R188, R184 ;  /* 0x000000b8bc49723e */ /* 0x000fe400000000ff */
[----:B------:R-:W-:Y:S01]  /*b0d0*/  MOV R184, R87 ;  /* 0x0000005700b87202 */ /* 0x000fe20000000f00 */
[----:B------:R-:W-:Y:S03]  /*b0e0*/  FMUL.FTZ R0, R0, c[0x0][0x2d0] ;  /* 0x0000b40000007a20 */ /* 0x000fe60000410000 */
[----:B------:R-:W3:Y:S01]  /*b0f0*/  LDSM.16.MT88.4 R20, [R213+0x100] ;  /* 0x00010000d514783b */ /* 0x000ee20000004200 */
[----:B------:R4:W5:Y:S01]  /*b100*/  MUFU.EX2 R69, R0 ;  /* 0x0000000000457308 */ /* 0x0009620000000800 */
[----:B-1----:R-:W-:Y:S02]  /*b110*/  FSEL R2, R133, RZ, P1 ;  /* 0x000000ff85027208 */ /* 0x002fe40000800000 */
[----:B--2---:R-:W-:Y:S03]  /*b120*/  FMNMX.FTZ R3, R3, R4, !PT ;  /* 0x0000000403037209 */ /* 0x004fe60007810000 */
[----:B------:R-:W-:Y:S02]  /*b130*/  FADD.FTZ R2, -R2, R136 ;  /* 0x0000008802027221 */ /* 0x000fe40000010100 */
[----:B------:R-:W-:Y:S02]  /*b140*/  FMUL.FTZ R94, R3, c[0x0][0x2d0] ;  /* 0x0000b400035e7a20 */ /* 0x000fe40000410000 */
[----:B------:R-:W-:Y:S01]  /*b150*/  FMUL.FTZ R2, R2, c[0x0][0x2d0] ;  /* 0x0000b40002027a20 */ /* 0x000fe20000410000 */
[----:B----4-:R-:W-:Y:S01]  /*b160*/  FSEL R0, R132, RZ, P0 ;  /* 0x000000ff84007208 */ /* 0x010fe20000000000 */
[----:B-----5:R-:W-:Y:S01]  /*b170*/  FMUL.FTZ R17, R69, R153 ;  /* 0x0000009945117220 */ /* 0x020fe20000410000 */
[----:B------:R-:W-:Y:S01]  /*b180*/  MOV R153, R192 ;  /* 0x000000c000997202 */ /* 0x000fe20000000f00 */
[----:B------:R-:W1:Y:S01]  /*b190*/  MUFU.EX2 R68, R2 ;  /* 0x0000000200447308 */ /* 0x000e620000000800 */
[----:B------:R-:W-:Y:S01]  /*b1a0*/  FSETP.NEU.FTZ.AND P0, PT, R3, -INF , PT ;  /* 0xff8000000300780b */ /* 0x000fe20003f1d000 */
[----:B------:R-:W-:Y:S02]  /*b1b0*/  FADD.FTZ R0, -R0, R137 ;  /* 0x0000008900007221 */ /* 0x000fe40000010100 */
[----:B------:R-:W-:Y:S01]  /*b1c0*/  FMUL.FTZ R16, R69, R152 ;  /* 0x0000009845107220 */ /* 0x000fe20000410000 */
[----:B------:R-:W-:Y:S01]  /*b1d0*/  FSEL R94, R94, RZ, P0 ;  /* 0x000000ff5e5e7208 */ /* 0x000fe20000000000 */
[----:B------:R-:W-:Y:S01]  /*b1e0*/  FMUL.FTZ R0, R0, c[0x0][0x2d0] ;  /* 0x0000b40000007a20 */ /* 0x000fe20000410000 */
[----:B------:R-:W-:Y:S01]  /*b1f0*/  MOV R152, R88 ;  /* 0x0000005800987202 */ /* 0x000fe20000000f00 */
[----:B------:R-:W-:Y:S02]  /*b200*/  FFMA.FTZ R88, R202, c[0x0][0x2d0], -R92 ;  /* 0x0000b400ca587a23 */ /* 0x000fe4000001085c */
[----:B------:R2:W4:Y:S01]  /*b210*/  MUFU.EX2 R2, R0 ;  /* 0x0000000000027308 */ /* 0x0005220000000800 */
[--C-:B------:R-:W-:Y:S09]  /*b220*/  FFMA.FTZ R4, R14, c[0x0][0x2d0], -R94.reuse ;  /* 0x0000b4000e047a23 */ /* 0x100ff2000001085e */
[----:B------:R5:W-:Y:S01]  /*b230*/  MUFU.EX2 R5, R4 ;  /* 0x0000000400057308 */ /* 0x000be20000000800 */
[C---:B-1----:R-:W-:Y:S02]  /*b240*/  FMUL.FTZ R6, R68.reuse, R142 ;  /* 0x0000008e44067220 */ /* 0x042fe40000410000 */
[C---:B------:R-:W-:Y:S01]  /*b250*/  FMUL.FTZ R7, R68.reuse, R143 ;  /* 0x0000008f44077220 */ /* 0x040fe20000410000 */
[----:B------:R-:W-:Y:S01]  /*b260*/  MOV R143, R18 ;  /* 0x00000012008f7202 */ /* 0x000fe20000000f00 */
[C---:B------:R-:W-:Y:S05]  /*b270*/  FMUL.FTZ R18, R68.reuse, R154 ;  /* 0x0000009a44127220 */ /* 0x040fea0000410000 */
[----:B------:R1:W-:Y:S01]  /*b280*/  MUFU.EX2 R142, R12 ;  /* 0x0000000c008e7308 */ /* 0x0003e20000000800 */
[----:B------:R-:W-:Y:S01]  /*b290*/  F2FP.PACK_AB R66, R143, R61 ;  /* 0x0000003d8f42723e */ /* 0x000fe200000000ff */
[----:B------:R-:W-:Y:S02]  /*b2a0*/  FMUL.FTZ R19, R68, R155 ;  /* 0x0000009b44137220 */ /* 0x000fe40000410000 */
[--C-:B--2---:R-:W-:Y:S02]  /*b2b0*/  FFMA.FTZ R0, R10, c[0x0][0x2d0], -R94.reuse ;  /* 0x0000b4000a007a23 */ /* 0x104fe4000001085e */
[----:B------:R-:W-:Y:S02]  /*b2c0*/  IMAD.MOV.U32 R154, RZ, RZ, R191 ;  /* 0x000000ffff9a7224 */ /* 0x000fe400078e00bf */
[C---:B----4-:R-:W-:Y:S02]  /*b2d0*/  FMUL.FTZ R8, R2.reuse, R144 ;  /* 0x0000009002087220 */ /* 0x050fe40000410000 */
[----:B------:R2:W-:Y:S01]  /*b2e0*/  MUFU.EX2 R135, R0 ;  /* 0x0000000000877308 */ /* 0x0005e20000000800 */
[C---:B------:R-:W-:Y:S02]  /*b2f0*/  FMUL.FTZ R9, R2.reuse, R145 ;  /* 0x0000009102097220 */ /* 0x040fe40000410000 */
[C---:B------:R-:W-:Y:S01]  /*b300*/  FMUL.FTZ R13, R2.reuse, R149 ;  /* 0x00000095020d7220 */ /* 0x040fe20000410000 */
[----:B------:R-:W-:Y:S01]  /*b310*/  MOV R149, R86 ;  /* 0x0000005600957202 */ /* 0x000fe20000000f00 */
[--C-:B-----5:R-:W-:Y:S02]  /*b320*/  FFMA.FTZ R4, R15, c[0x0][0x2d0], -R94.reuse ;  /* 0x0000b4000f047a23 */ /* 0x120fe4000001085e */
[----:B------:R-:W-:Y:S02]  /*b330*/  IMAD.MOV.U32 R144, RZ, RZ, R83 ;  /* 0x000000ffff907224 */ /* 0x000fe400078e0053 */
[C---:B------:R-:W-:Y:S01]  /*b340*/  FMUL.FTZ R41, R2.reuse, R109 ;  /* 0x0000006d02297220 */ /* 0x040fe20000410000 */
[----:B------:R4:W-:Y:S01]  /*b350*/  MUFU.EX2 R58, R4 ;  /* 0x00000004003a7308 */ /* 0x0009e20000000800 */
[C---:B------:R-:W-:Y:S02]  /*b360*/  FMUL.FTZ R29, R2.reuse, R101 ;  /* 0x00000065021d7220 */ /* 0x040fe40000410000 */
[C---:B------:R-:W-:Y:S02]  /*b370*/  FMUL.FTZ R45, R2.reuse, R169 ;  /* 0x000000a9022d7220 */ /* 0x040fe40000410000 */
[----:B-1----:R-:W-:Y:S02]  /*b380*/  FMUL.FTZ R12, R2, R148 ;  /* 0x00000094020c7220 */ /* 0x002fe40000410000 */
[C---:B------:R-:W-:Y:S01]  /*b390*/  FMUL.FTZ R50, R68.reuse, R114 ;  /* 0x0000007244327220 */ /* 0x040fe20000410000 */
[----:B------:R-:W-:Y:S01]  /*b3a0*/  MOV R114, R95 ;  /* 0x0000005f00727202 */ /* 0x000fe20000000f00 */
[----:B------:R-:W-:Y:S01]  /*b3b0*/  FMUL.FTZ R51, R68, R115 ;  /* 0x0000007344337220 */ /* 0x000fe20000410000 */
[----:B------:R1:W-:Y:S01]  /*b3c0*/  MUFU.EX2 R101, R32 ;  /* 0x0000002000657308 */ /* 0x0003e20000000800 */
[----:B------:R-:W-:Y:S01]  /*b3d0*/  FMUL.FTZ R28, R2, R100 ;  /* 0x00000064021c7220 */ /* 0x000fe20000410000 */
[----:B------:R-:W-:Y:S01]  /*b3e0*/  MOV R95, R80 ;  /* 0x00000050005f7202 */ /* 0x000fe20000000f00 */
[----:B------:R-:W-:Y:S01]  /*b3f0*/  IMAD.MOV.U32 R148, RZ, RZ, R63 ;  /* 0x000000ffff947224 */ /* 0x000fe200078e003f */
[----:B------:R-:W5:Y:S01]  /*b400*/  LDSM.16.MT88.4 R80, [R213+0x900] ;  /* 0x00090000d550783b */ /* 0x000f620000004200 */
[----:B--2---:R-:W-:Y:S05]  /*b410*/  FFMA.FTZ R0, R11, c[0x0][0x2d0], -R94 ;  /* 0x0000b4000b007a23 */ /* 0x004fea000001085e */
[----:B------:R2:W2:Y:S01]  /*b420*/  MUFU.EX2 R136, R0 ;  /* 0x0000000000887308 */ /* 0x0004a20000000800 */
[----:B----4-:R-:W-:Y:S02]  /*b430*/  FFMA.FTZ R4, R190, c[0x0][0x2d0], -R71 ;  /* 0x0000b400be047a23 */ /* 0x010fe40000010847 */
[----:B------:R-:W-:Y:S02]  /*b440*/  IMAD.MOV.U32 R190, RZ, RZ, R24 ;  /* 0x000000ffffbe7224 */ /* 0x000fe400078e0018 */
[----:B------:R-:W-:Y:S05]  /*b450*/  FFMA.FTZ R24, R194, c[0x0][0x2d0], -R92 ;  /* 0x0000b400c2187a23 */ /* 0x000fea000001085c */
[----:B------:R4:W3:Y:S01]  /*b460*/  MUFU.EX2 R90, R4 ;  /* 0x00000004005a7308 */ /* 0x0008e20000000800 */
[----:B------:R-:W-:Y:S02]  /*b470*/  F2FP.PACK_AB R72, R190, R63 ;  /* 0x0000003fbe48723e */ /* 0x000fe400000000ff */
[----:B------:R-:W-:Y:S01]  /*b480*/  MOV R155, R190 ;  /* 0x000000be009b7202 */ /* 0x000fe20000000f00 */
[----:B-1----:R-:W-:Y:S06]  /*b490*/  FMUL.FTZ R32, R69, R104 ;  /* 0x0000006845207220 */ /* 0x002fec0000410000 */
[----:B------:R1:W-:Y:S01]  /*b4a0*/  MUFU.EX2 R31, R24 ;  /* 0x00000018001f7308 */ /* 0x0003e20000000800 */
[----:B--2---:R-:W-:Y:S02]  /*b4b0*/  FSEL R0, R3, RZ, P0 ;  /* 0x000000ff03007208 */ /* 0x004fe40000000000 */
[----:B------:R-:W-:Y:S02]  /*b4c0*/  F2FP.PACK_AB R65, R136, R135 ;  /* 0x000000878841723e */ /* 0x000fe400000000ff */
[----:B------:R-:W-:Y:S01]  /*b4d0*/  ISETP.GT.AND P0, PT, R229, UR4, PT ;  /* 0x00000004e5007c0c */ /* 0x000fe2000bf04270 */
[----:B------:R-:W-:Y:S01]  /*b4e0*/  FADD.FTZ R0, -R0, R138 ;  /* 0x0000008a00007221 */ /* 0x000fe20000010100 */
[----:B------:R-:W-:Y:S01]  /*b4f0*/  MOV R138, R25 ;  /* 0x00000019008a7202 */ /* 0x000fe20000000f00 */
[----:B------:R-:W-:Y:S01]  /*b500*/  FMUL.FTZ R25, R2, R161 ;  /* 0x000000a102197220 */ /* 0x000fe20000410000 */
[----:B------:R-:W-:Y:S01]  /*b510*/  MOV R161, R33 ;  /* 0x0000002100a17202 */ /* 0x000fe20000000f00 */
[----:B------:R-:W-:Y:S01]  /*b520*/  FMUL.FTZ R0, R0, c[0x0][0x2d0] ;  /* 0x0000b40000007a20 */ /* 0x000fe20000410000 */
[----:B------:R-:W-:Y:S01]  /*b530*/  F2FP.PACK_AB R75, R189, R138 ;  /* 0x0000008abd4b723e */ /* 0x000fe200000000ff */
[----:B----4-:R-:W-:Y:S01]  /*b540*/  FMUL.FTZ R4, R69, R140 ;  /* 0x0000008c45047220 */ /* 0x010fe20000410000 */
[----:B------:R2:W-:Y:S01]  /*b550*/  MUFU.EX2 R137, R44 ;  /* 0x0000002c00897308 */ /* 0x0005e20000000800 */
[----:B------:R-:W-:Y:S01]  /*b560*/  IMAD.MOV.U32 R140, RZ, RZ, R5 ;  /* 0x000000ffff8c7224 */ /* 0x000fe200078e0005 */
[----:B------:R-:W-:Y:S01]  /*b570*/  IADD3 R229, R229, -0x1, RZ ;  /* 0xffffffffe5e57810 */ /* 0x000fe20007ffe0ff */
[C---:B------:R-:W-:Y:S01]  /*b580*/  FMUL.FTZ R5, R69.reuse, R141 ;  /* 0x0000008d45057220 */ /* 0x040fe20000410000 */
[----:B---3--:R-:W-:Y:S01]  /*b590*/  MOV R141, R90 ;  /* 0x0000005a008d7202 */ /* 0x008fe20000000f00 */
[----:B------:R-:W-:Y:S01]  /*b5a0*/  FMUL.FTZ R33, R69, R105 ;  /* 0x0000006945217220 */ /* 0x000fe20000410000 */
[----:B------:R-:W-:Y:S01]  /*b5b0*/  F2FP.PACK_AB R67, R58, R140 ;  /* 0x0000008c3a43723e */ /* 0x000fe200000000ff */
[----:B-1----:R-:W-:Y:S03]  /*b5c0*/  FMUL.FTZ R24, R2, R160 ;  /* 0x000000a002187220 */ /* 0x002fe60000410000 */
[-C--:B------:R-:W-:Y:S01]  /*b5d0*/  HMMA.16816.F32 R4, R72, R20.reuse, R4 ;  /* 0x000000144804723c */ /* 0x080fe20000001804 */
[----:B------:R-:W1:Y:S01]  /*b5e0*/  MUFU.EX2 R0, R0 ;  /* 0x0000000000007308 */ /* 0x000e620000000800 */
[----:B------:R-:W-:Y:S02]  /*b5f0*/  IMAD.MOV.U32 R160, RZ, RZ, R34 ;  /* 0x000000ffffa07224 */ /* 0x000fe400078e0022 */
[----:B------:R-:W-:Y:S02]  /*b600*/  FMUL.FTZ R34, R68, R106 ;  /* 0x0000006a44227220 */ /* 0x000fe40000410000 */
[----:B--2---:R-:W-:Y:S02]  /*b610*/  FMUL.FTZ R44, R2, R168 ;  /* 0x000000a8022c7220 */ /* 0x004fe40000410000 */
[C---:B-1----:R-:W-:Y:S01]  /*b620*/  FMUL.FTZ R10, R0.reuse, R146 ;  /* 0x00000092000a7220 */ /* 0x042fe20000410000 */
[----:B------:R-:W-:Y:S03]  /*b630*/  MOV R146, R58 ;  /* 0x0000003a00927202 */ /* 0x000fe60000000f00 */
[----:B------:R-:W-:Y:S02]  /*b640*/  FMUL.FTZ R11, R0, R147 ;  /* 0x00000093000b7220 */ /* 0x000fe40000410000 */
[--C-:B------:R-:W-:Y:S02]  /*b650*/  FFMA.FTZ R58, R57, c[0x0][0x2d0], -R94.reuse ;  /* 0x0000b400393a7a23 */ /* 0x100fe4000001085e */
[----:B------:R-:W-:Y:S02]  /*b660*/  IMAD.MOV.U32 R147, RZ, RZ, R61 ;  /* 0x000000ffff937224 */ /* 0x000fe400078e003d */
[----:B------:R-:W-:Y:S01]  /*b670*/  FMUL.FTZ R61, R2, R125 ;  /* 0x0000007d023d7220 */ /* 0x000fe20000410000 */
[C---:B------:R-:W-:Y:S01]  /*b680*/  HMMA.16816.F32 R8, R64.reuse, R20, R8 ;  /* 0x000000144008723c */ /* 0x040fe20000001808 */
[C---:B------:R-:W-:Y:S01]  /*b690*/  FMUL.FTZ R14, R0.reuse, R150 ;  /* 0x00000096000e7220 */ /* 0x040fe20000410000 */
[----:B------:R-:W2:Y:S01]  /*b6a0*/  LDL.LU R125, [R1+0x10] ;  /* 0x00001000017d7983 */ /* 0x000ea20000300800 */
[----:B------:R-:W-:Y:S01]  /*b6b0*/  FMUL.FTZ R15, R0, R151 ;  /* 0x00000097000f7220 */ /* 0x000fe20000410000 */
[----:B------:R-:W-:Y:S01]  /*b6c0*/  MOV R151, R62 ;  /* 0x0000003e00977202 */ /* 0x000fe20000000f00 */
[----:B------:R-:W-:Y:S02]  /*b6d0*/  FFMA.FTZ R62, R60, c[0x0][0x2d0], -R94 ;  /* 0x0000b4003c3e7a23 */ /* 0x000fe4000001085e */
[----:B------:R-:W-:Y:S02]  /*b6e0*/  FFMA.FTZ R20, R193, c[0x0][0x2d0], -R71 ;  /* 0x0000b400c1147a23 */ /* 0x000fe40000010847 */
[----:B------:R-:W-:Y:S01]  /*b6f0*/  FMUL.FTZ R60, R2, R124 ;  /* 0x0000007c023c7220 */ /* 0x000fe20000410000 */
[-C--:B------:R-:W-:Y:S01]  /*b700*/  HMMA.16816.F32 R12, R64, R22.reuse, R12 ;  /* 0x00000016400c723c */ /* 0x080fe2000000180c */
[----:B------:R1:W3:Y:S01]  /*b710*/  MUFU.EX2 R91, R20 ;  /* 0x00000014005b7308 */ /* 0x0002e20000000800 */
[----:B------:R-:W4:Y:S01]  /*b720*/  LDL.LU R124, [R1+0x14] ;  /* 0x00001400017c7983 */ /* 0x000f220000300800 */
[C---:B------:R-:W-:Y:S02]  /*b730*/  FMUL.FTZ R21, R69.reuse, R157 ;  /* 0x0000009d45157220 */ /* 0x040fe40000410000 */
[C---:B------:R-:W-:Y:S02]  /*b740*/  FMUL.FTZ R26, R0.reuse, R162 ;  /* 0x000000a2001a7220 */ /* 0x040fe40000410000 */
[C---:B------:R-:W-:Y:S01]  /*b750*/  FMUL.FTZ R27, R0.reuse, R163 ;  /* 0x000000a3001b7220 */ /* 0x040fe20000410000 */
[C---:B------:R-:W-:Y:S01]  /*b760*/  HMMA.16816.F32 R16, R72.reuse, R22, R16 ;  /* 0x000000164810723c */ /* 0x040fe20000001810 */
[C---:B------:R-:W-:Y:S02]  /*b770*/  FMUL.FTZ R30, R0.reuse, R102 ;  /* 0x00000066001e7220 */ /* 0x040fe40000410000 */
[----:B------:R5:W-:Y:S01]  /*b780*/  MUFU.EX2 R157, R48 ;  /* 0x00000030009d7308 */ /* 0x000be20000000800 */
[----:B------:R-:W-:Y:S01]  /*b790*/  IMAD.MOV.U32 R102, RZ, RZ, R31 ;  /* 0x000000ffff667224 */ /* 0x000fe200078e001f */
[----:B------:R-:W-:Y:S01]  /*b7a0*/  MOV R163, R152 ;  /* 0x0000009800a37202 */ /* 0x000fe20000000f00 */
[----:B------:R-:W-:Y:S01]  /*b7b0*/  FMUL.FTZ R31, R0, R103 ;  /* 0x00000067001f7220 */ /* 0x000fe20000410000 */
[----:B------:R-:W-:Y:S01]  /*b7c0*/  MOV R103, R35 ;  /* 0x0000002300677202 */ /* 0x000fe20000000f00 */
[C---:B------:R-:W-:Y:S04]  /*b7d0*/  FMUL.FTZ R22, R68.reuse, R158 ;  /* 0x0000009e44167220 */ /* 0x040fe80000410000 */
[C---:B------:R-:W-:Y:S01]  /*b7e0*/  FMUL.FTZ R23, R68.reuse, R159 ;  /* 0x0000009f44177220 */ /* 0x040fe20000410000 */
[----:B------:R5:W-:Y:S01]  /*b7f0*/  MUFU.EX2 R158, R40 ;  /* 0x00000028009e7308 */ /* 0x000be20000000800 */
[----:B------:R-:W-:Y:S02]  /*b800*/  FMUL.FTZ R35, R68, R107 ;  /* 0x0000006b44237220 */ /* 0x000fe40000410000 */
[C---:B------:R-:W-:Y:S02]  /*b810*/  FMUL.FTZ R42, R0.reuse, R110 ;  /* 0x0000006e002a7220 */ /* 0x040fe40000410000 */
[C---:B-1----:R-:W-:Y:S02]  /*b820*/  FMUL.FTZ R20, R69.reuse, R156 ;  /* 0x0000009c45147220 */ /* 0x042fe40000410000 */
[----:B---3--:R-:W-:Y:S02]  /*b830*/  IMAD.MOV.U32 R115, RZ, RZ, R91 ;  /* 0x000000ffff737224 */ /* 0x008fe400078e005b */
[----:B------:R-:W-:Y:S01]  /*b840*/  IMAD.MOV.U32 R152, RZ, RZ, R148 ;  /* 0x000000ffff987224 */ /* 0x000fe200078e0094 */
[----:B------:R-:W-:Y:S01]  /*b850*/  MOV R148, R147 ;  /* 0x0000009300947202 */ /* 0x000fe20000000f00 */
[----:B------:R-:W-:Y:S01]  /*b860*/  IMAD.MOV.U32 R156, RZ, RZ, R188 ;  /* 0x000000ffff9c7224 */ /* 0x000fe200078e00bc */
[-C--:B------:R-:W-:Y:S01]  /*b870*/  HMMA.16816.F32 R20, R72, R36.reuse, R20 ;  /* 0x000000244814723c */ /* 0x080fe20000001814 */
[C---:B------:R-:W-:Y:S02]  /*b880*/  FMUL.FTZ R43, R0.reuse, R111 ;  /* 0x0000006f002b7220 */ /* 0x040fe40000410000 */
[----:B-----5:R-:W-:Y:S02]  /*b890*/  FMUL.FTZ R48, R69, R112 ;  /* 0x0000007045307220 */ /* 0x020fe40000410000 */
[----:B------:R1:W-:Y:S01]  /*b8a0*/  MUFU.EX2 R112, R58 ;  /* 0x0000003a00707308 */ /* 0x0003e20000000800 */
[C---:B------:R-:W-:Y:S02]  /*b8b0*/  FMUL.FTZ R46, R0.reuse, R170 ;  /* 0x000000aa002e7220 */ /* 0x040fe40000410000 */
[C---:B------:R-:W-:Y:S01]  /*b8c0*/  HMMA.16816.F32 R24, R64.reuse, R36, R24 ;  /* 0x000000244018723c */ /* 0x040fe20000001818 */
[----:B------:R-:W-:Y:S03]  /*b8d0*/  FMUL.FTZ R47, R0, R171 ;  /* 0x000000ab002f7220 */ /* 0x000fe60000410000 */
[C---:B------:R-:W-:Y:S02]  /*b8e0*/  FMUL.FTZ R40, R2.reuse, R108 ;  /* 0x0000006c02287220 */ /* 0x040fe40000410000 */
[----:B------:R-:W-:Y:S01]  /*b8f0*/  FMUL.FTZ R57, R2, R121 ;  /* 0x0000007902397220 */ /* 0x000fe20000410000 */
[----:B------:R3:W-:Y:S01]  /*b900*/  MUFU.EX2 R108, R62 ;  /* 0x0000003e006c7308 */ /* 0x0007e20000000800 */
[-C--:B------:R-:W-:Y:S01]  /*b910*/  HMMA.16816.F32 R28, R64, R38.reuse, R28 ;  /* 0x00000026401c723c */ /* 0x080fe2000000181c */
[----:B------:R-:W-:Y:S03]  /*b920*/  FFMA.FTZ R36, R49, c[0x0][0x2d0], -R93 ;  /* 0x0000b40031247a23 */ /* 0x000fe6000001085d */
[C---:B------:R-:W-:Y:S02]  /*b930*/  FMUL.FTZ R37, R69.reuse, R165 ;  /* 0x000000a545257220 */ /* 0x040fe40000410000 */
[C---:B------:R-:W-:Y:S02]  /*b940*/  FMUL.FTZ R49, R69.reuse, R113 ;  /* 0x0000007145317220 */ /* 0x040fe40000410000 */
[C---:B------:R-:W-:Y:S01]  /*b950*/  HMMA.16816.F32 R32, R72.reuse, R38, R32 ;  /* 0x000000264820723c */ /* 0x040fe20000001820 */
[----:B------:R5:W-:Y:S03]  /*b960*/  MUFU.EX2 R100, R36 ;  /* 0x0000002400647308 */ /* 0x000be60000000800 */
[----:B------:R-:W-:Y:S02]  /*b970*/  IMAD.MOV.U32 R150, RZ, RZ, R59 ;  /* 0x000000ffff967224 */ /* 0x000fe400078e003b */
[----:B-1----:R-:W-:Y:S02]  /*b980*/  FMUL.FTZ R58, R0, R122 ;  /* 0x0000007a003a7220 */ /* 0x002fe40000410000 */
[C---:B------:R-:W-:Y:S03]  /*b990*/  FMUL.FTZ R38, R68.reuse, R166 ;  /* 0x000000a644267220 */ /* 0x040fe60000410000 */
[----:B------:R1:W-:Y:S01]  /*b9a0*/  MUFU.EX2 R166, R88 ;  /* 0x0000005800a67308 */ /* 0x0003e20000000800 */
[----:B------:R-:W-:Y:S02]  /*b9b0*/  FMUL.FTZ R39, R68, R167 ;  /* 0x000000a744277220 */ /* 0x000fe40000410000 */
[C---:B------:R-:W-:Y:S02]  /*b9c0*/  FMUL.FTZ R59, R0.reuse, R123 ;  /* 0x0000007b003b7220 */ /* 0x040fe40000410000 */
[C---:B---3--:R-:W-:Y:S02]  /*b9d0*/  FMUL.FTZ R62, R0.reuse, R126 ;  /* 0x0000007e003e7220 */ /* 0x048fe40000410000 */
[----:B------:R-:W-:Y:S02]  /*b9e0*/  FMUL.FTZ R63, R0, R127 ;  /* 0x0000007f003f7220 */ /* 0x000fe40000410000 */
[----:B------:R-:W-:Y:S02]  /*b9f0*/  IMAD.MOV.U32 R113, RZ, RZ, R137 ;  /* 0x000000ffff717224 */ /* 0x000fe400078e0089 */
[----:B------:R-:W-:Y:S02]  /*ba00*/  IMAD.MOV.U32 R137, RZ, RZ, R85 ;  /* 0x000000ffff897224 */ /* 0x000fe400078e0055 */
[----:B------:R-:W-:Y:S01]  /*ba10*/  IMAD.MOV.U32 R147, RZ, RZ, R146 ;  /* 0x000000ffff937224 */ /* 0x000fe200078e0092 */
[----:B------:R-:W-:Y:S01]  /*ba20*/  MOV R146, R144 ;  /* 0x0000009000927202 */ /* 0x000fe20000000f00 */
[C---:B-----5:R-:W-:Y:S02]  /*ba30*/  FMUL.FTZ R36, R69.reuse, R164 ;  /* 0x000000a445247220 */ /* 0x060fe40000410000 */
[----:B------:R-:W-:Y:S02]  /*ba40*/  IMAD.MOV.U32 R144, RZ, RZ, R189 ;  /* 0x000000ffff907224 */ /* 0x000fe400078e00bd */
[----:B------:R-:W-:Y:S02]  /*ba50*/  IMAD.MOV.U32 R159, RZ, RZ, R186 ;  /* 0x000000ffff9f7224 */ /* 0x000fe400078e00ba */
[----:B------:R-:W-:Y:S01]  /*ba60*/  IMAD.MOV.U32 R162, RZ, RZ, R185 ;  /* 0x000000ffffa27224 */ /* 0x000fe200078e00b9 */
[-C--:B------:R-:W-:Y:S01]  /*ba70*/  HMMA.16816.F32 R36, R72, R52.reuse, R36 ;  /* 0x000000344824723c */ /* 0x080fe20000001824 */
[----:B-1----:R-:W-:Y:S07]  /*ba80*/  LDSM.16.MT88.4 R88, [R214+0x900] ;  /* 0x00090000d658783b */ /* 0x002fee0000004200 */
[C---:B------:R-:W-:Y:S07]  /*ba90*/  HMMA.16816.F32 R40, R64.reuse, R52, R40 ;  /* 0x000000344028723c */ /* 0x040fee0000001828 */
[--C-:B------:R-:W-:Y:S01]  /*baa0*/  FFMA.FTZ R52, R56, c[0x0][0x2d0], -R94.reuse ;  /* 0x0000b40038347a23 */ /* 0x100fe2000001085e */
[-C--:B------:R-:W-:Y:S01]  /*bab0*/  HMMA.16816.F32 R44, R64, R54.reuse, R44 ;  /* 0x00000036402c723c */ /* 0x080fe2000000182c */
[----:B------:R-:W-:Y:S02]  /*bac0*/  FMUL.FTZ R56, R2, R120 ;  /* 0x0000007802387220 */ /* 0x000fe40000410000 */
[----:B------:R1:W3:Y:S01]  /*bad0*/  MUFU.EX2 R104, R52 ;  /* 0x0000003400687308 */ /* 0x0002e20000000800 */
[C---:B------:R-:W-:Y:S04]  /*bae0*/  FMUL.FTZ R53, R69.reuse, R117 ;  /* 0x0000007545357220 */ /* 0x040fe80000410000 */
[C---:B------:R-:W-:Y:S07]  /*baf0*/  HMMA.16816.F32 R48, R72.reuse, R54, R48 ;  /* 0x000000364830723c */ /* 0x040fee0000001830 */
[C---:B------:R-:W-:Y:S02]  /*bb00*/  FMUL.FTZ R54, R68.reuse, R118 ;  /* 0x0000007644367220 */ /* 0x040fe40000410000 */
[----:B------:R-:W-:Y:S03]  /*bb10*/  FMUL.FTZ R55, R68, R119 ;  /* 0x0000007744377220 */ /* 0x000fe60000410000 */
[C---:B-1----:R-:W-:Y:S07]  /*bb20*/  FMUL.FTZ R52, R69.reuse, R116 ;  /* 0x0000007445347220 */ /* 0x042fee0000410000 */
[-C--:B------:R-:W-:Y:S08]  /*bb30*/  HMMA.16816.F32 R52, R72, R76.reuse, R52 ;  /* 0x0000004c4834723c */ /* 0x080ff00000001834 */
[C---:B------:R-:W-:Y:S07]  /*bb40*/  HMMA.16816.F32 R56, R64.reuse, R76, R56 ;  /* 0x0000004c4038723c */ /* 0x040fee0000001838 */
[----:B------:R-:W-:Y:S01]  /*bb50*/  FFMA.FTZ R76, R84, c[0x0][0x2d0], -R94 ;  /* 0x0000b400544c7a23 */ /* 0x000fe2000001085e */
[-C--:B------:R-:W-:Y:S01]  /*bb60*/  HMMA.16816.F32 R60, R64, R78.reuse, R60 ;  /* 0x0000004e403c723c */ /* 0x080fe2000000183c */
[----:B---3--:R-:W-:Y:S01]  /*bb70*/  F2FP.PACK_AB R77, R112, R104 ;  /* 0x00000068704d723e */ /* 0x008fe200000000ff */
[----:B------:R-:W1:Y:S01]  /*bb80*/  LDSM.16.MT88.4 R84, [R216+0x900] ;  /* 0x00090000d854783b */ /* 0x000e620000004200 */
[----:B------:R3:W5:Y:S04]  /*bb90*/  MUFU.EX2 R145, R76 ;  /* 0x0000004c00917308 */ /* 0x0007680000000800 */
[C---:B------:R-:W-:Y:S02]  /*bba0*/  FMUL.FTZ R64, R69.reuse, R128 ;  /* 0x0000008045407220 */ /* 0x040fe40000410000 */
[----:B------:R-:W-:Y:S03]  /*bbb0*/  FMUL.FTZ R65, R69, R129 ;  /* 0x0000008145417220 */ /* 0x000fe60000410000 */
[C---:B------:R-:W-:Y:S02]  /*bbc0*/  FMUL.FTZ R66, R68.reuse, R130 ;  /* 0x0000008244427220 */ /* 0x040fe40000410000 */
[----:B------:R-:W-:Y:S07]  /*bbd0*/  FMUL.FTZ R67, R68, R131 ;  /* 0x0000008344437220 */ /* 0x000fee0000410000 */
[----:B------:R-:W-:Y:S01]  /*bbe0*/  HMMA.16816.F32 R64, R72, R78, R64 ;  /* 0x0000004e4840723c */ /* 0x000fe20000001840 */
[--C-:B---3--:R-:W-:Y:S06]  /*bbf0*/  FFMA.FTZ R76, R197, c[0x0][0x2d0], -R71.reuse ;  /* 0x0000b400c54c7a23 */ /* 0x108fec0000010847 */
[----:B------:R-:W-:Y:S02]  /*bc00*/  F2FP.PACK_AB R74, R115, R103 ;  /* 0x00000067734a723e */ /* 0x000fe400000000ff */
[----:B------:R-:W-:Y:S01]  /*bc10*/  F2FP.PACK_AB R75, R114, R102 ;  /* 0x00000066724b723e */ /* 0x000fe200000000ff */
[----:B------:R3:W-:Y:S02]  /*bc20*/  MUFU.EX2 R105, R76 ;  /* 0x0000004c00697308 */ /* 0x0007e40000000800 */
[----:B------:R-:W-:Y:S02]  /*bc30*/  F2FP.PACK_AB R72, R141, R161 ;  /* 0x000000a18d48723e */ /* 0x000fe400000000ff */
[----:B------:R-:W-:Y:S02]  /*bc40*/  F2FP.PACK_AB R73, R142, R160 ;  /* 0x000000a08e49723e */ /* 0x000fe400000000ff */
[----:B------:R-:W-:Y:S02]  /*bc50*/  F2FP.PACK_AB R78, R113, R158 ;  /* 0x0000009e714e723e */ /* 0x000fe400000000ff */
[----:B-----5:R-:W-:Y:S03]  /*bc60*/  F2FP.PACK_AB R79, R145, R108 ;  /* 0x0000006c914f723e */ /* 0x020fe600000000ff */
[-C--:B------:R-:W-:Y:S01]  /*bc70*/  HMMA.16816.F32 R4, R72, R80.reuse, R4 ;  /* 0x000000504804723c */ /* 0x080fe20000001804 */
[--C-:B---3--:R-:W-:Y:S04]  /*bc80*/  FFMA.FTZ R76, R198, c[0x0][0x2d0], -R92.reuse ;  /* 0x0000b400c64c7a23 */ /* 0x108fe8000001085c */
[----:B------:R3:W-:Y:S02]  /*bc90*/  MUFU.EX2 R167, R76 ;  /* 0x0000004c00a77308 */ /* 0x0007e40000000800 */
[----:B---3--:R-:W-:Y:S07]  /*bca0*/  F2FP.PACK_AB R76, R100, R101 ;  /* 0x00000065644c723e */ /* 0x008fee00000000ff */
[C---:B------:R-:W-:Y:S07]  /*bcb0*/  HMMA.16816.F32 R8, R76.reuse, R80, R8 ;  /* 0x000000504c08723c */ /* 0x040fee0000001808 */
[--C-:B------:R-:W-:Y:S01]  /*bcc0*/  FFMA.FTZ R80, R203, c[0x0][0x2d0], -R71.reuse ;  /* 0x0000b400cb507a23 */ /* 0x100fe20000010847 */
[-C--:B------:R-:W-:Y:S03]  /*bcd0*/  HMMA.16816.F32 R12, R76, R82.reuse, R12 ;  /* 0x000000524c0c723c */ /* 0x080fe6000000180c */
[----:B------:R3:W-:Y:S05]  /*bce0*/  MUFU.EX2 R106, R80 ;  /* 0x00000050006a7308 */ /* 0x0007ea0000000800 */
[C---:B------:R-:W-:Y:S08]  /*bcf0*/  HMMA.16816.F32 R16, R72.reuse, R82, R16 ;  /* 0x000000524810723c */ /* 0x040ff00000001810 */
[-C--:B-1----:R-:W-:Y:S08]  /*bd00*/  HMMA.16816.F32 R20, R72, R84.reuse, R20 ;  /* 0x000000544814723c */ /* 0x082ff00000001814 */
[C---:B------:R-:W-:Y:S01]  /*bd10*/  HMMA.16816.F32 R24, R76.reuse, R84, R24 ;  /* 0x000000544c18723c */ /* 0x040fe20000001818 */
[----:B---3--:R-:W-:Y:S06]  /*bd20*/  FFMA.FTZ R80, R204, c[0x0][0x2d0], -R71 ;  /* 0x0000b400cc507a23 */ /* 0x008fec0000010847 */
[--C-:B------:R-:W-:Y:S01]  /*bd30*/  FFMA.FTZ R84, R199, c[0x0][0x2d0], -R93.reuse ;  /* 0x0000b400c7547a23 */ /* 0x100fe2000001085d */
[-C--:B------:R-:W-:Y:S01]  /*bd40*/  HMMA.16816.F32 R28, R76, R86.reuse, R28 ;  /* 0x000000564c1c723c */ /* 0x080fe2000000181c */
[----:B------:R1:W3:Y:S07]  /*bd50*/  MUFU.EX2 R107, R80 ;  /* 0x00000050006b7308 */ /* 0x0002ee0000000800 */
[C---:B------:R-:W-:Y:S03]  /*bd60*/  HMMA.16816.F32 R32, R72.reuse, R86, R32 ;  /* 0x000000564820723c */ /* 0x040fe60000001820 */
[----:B------:R5:W-:Y:S05]  /*bd70*/  MUFU.EX2 R164, R84 ;  /* 0x0000005400a47308 */ /* 0x000bea0000000800 */
[-C--:B------:R-:W-:Y:S08]  /*bd80*/  HMMA.16816.F32 R36, R72, R88.reuse, R36 ;  /* 0x000000584824723c */ /* 0x080ff00000001824 */
[C---:B------:R-:W-:Y:S01]  /*bd90*/  HMMA.16816.F32 R40, R76.reuse, R88, R40 ;  /* 0x000000584c28723c */ /* 0x040fe20000001828 */
[----:B-1----:R-:W-:Y:S04]  /*bda0*/  FFMA.FTZ R80, R205, c[0x0][0x2d0], -R92 ;  /* 0x0000b400cd507a23 */ /* 0x002fe8000001085c */
[----:B------:R1:W-:Y:S02]  /*bdb0*/  MUFU.EX2 R205, R80 ;  /* 0x0000005000cd7308 */ /* 0x0003e40000000800 */
[----:B------:R-:W-:Y:S01]  /*bdc0*/  FFMA.FTZ R88, R97, c[0x0][0x2d0], -R94 ;  /* 0x0000b40061587a23 */ /* 0x000fe2000001085e */
[-C--:B------:R-:W-:Y:S01]  /*bdd0*/  HMMA.16816.F32 R44, R76, R90.reuse, R44 ;  /* 0x0000005a4c2c723c */ /* 0x080fe2000000182c */
[----:B-----5:R-:W-:Y:S06]  /*bde0*/  FFMA.FTZ R84, R200, c[0x0][0x2d0], -R93 ;  /* 0x0000b400c8547a23 */ /* 0x020fec000001085d */
[----:B------:R5:W-:Y:S01]  /*bdf0*/  MUFU.EX2 R202, R88 ;  /* 0x0000005800ca7308 */ /* 0x000be20000000800 */
[C---:B------:R-:W-:Y:S09]  /*be00*/  HMMA.16816.F32 R48, R72.reuse, R90, R48 ;  /* 0x0000005a4830723c */ /* 0x040ff20000001830 */
[----:B------:R2:W-:Y:S03]  /*be10*/  MUFU.EX2 R111, R84 ;  /* 0x00000054006f7308 */ /* 0x0005e60000000800 */
[----:B-1----:R-:W-:Y:S02]  /*be20*/  FFMA.FTZ R80, R206, c[0x0][0x2d0], -R92 ;  /* 0x0000b400ce507a23 */ /* 0x002fe4000001085c */
[----:B---3--:R-:W-:Y:S01]  /*be30*/  IMAD.MOV.U32 R206, RZ, RZ, R107 ;  /* 0x000000ffffce7224 */ /* 0x008fe200078e006b */
[----:B------:R-:W-:Y:S04]  /*be40*/  MOV R107, R184 ;  /* 0x000000b8006b7202 */ /* 0x000fe80000000f00 */
[----:B------:R1:W-:Y:S01]  /*be50*/  MUFU.EX2 R204, R80 ;  /* 0x0000005000cc7308 */ /* 0x0003e20000000800 */
[----:B-----5:R-:W-:Y:S02]  /*be60*/  FFMA.FTZ R88, R98, c[0x0][0x2d0], -R94 ;  /* 0x0000b40062587a23 */ /* 0x020fe4000001085e */
[--C-:B--2---:R-:W-:Y:S07]  /*be70*/  FFMA.FTZ R84, R201, c[0x0][0x2d0], -R93.reuse ;  /* 0x0000b400c9547a23 */ /* 0x104fee000001085d */
[----:B------:R2:W-:Y:S01]  /*be80*/  MUFU.EX2 R201, R88 ;  /* 0x0000005800c97308 */ /* 0x0005e20000000800 */
[----:B-1----:R-:W-:Y:S09]  /*be90*/  FFMA.FTZ R80, R139, c[0x0][0x2d0], -R93 ;  /* 0x0000b4008b507a23 */ /* 0x002ff2000001085d */
[----:B------:R1:W3:Y:S10]  /*bea0*/  MUFU.EX2 R110, R84 ;  /* 0x00000054006e7308 */ /* 0x0002f40000000800 */
[----:B------:R5:W-:Y:S01]  /*beb0*/  MUFU.EX2 R165, R80 ;  /* 0x0000005000a57308 */ /* 0x000be20000000800 */
[----:B--2---:R-:W-:Y:S01]  /*bec0*/  FFMA.FTZ R88, R232, c[0x0][0x2d0], -R92 ;  /* 0x0000b400e8587a23 */ /* 0x004fe2000001085c */
[----:B------:R-:W-:Y:S08]  /*bed0*/  MOV R232, R157 ;  /* 0x0000009d00e87202 */ /* 0x000ff00000000f00 */
[----:B------:R2:W-:Y:S01]  /*bee0*/  MUFU.EX2 R169, R88 ;  /* 0x0000005800a97308 */ /* 0x0005e20000000800 */
[--C-:B-1----:R-:W-:Y:S01]  /*bef0*/  FFMA.FTZ R84, R207, c[0x0][0x2d0], -R71.reuse ;  /* 0x0000b400cf547a23 */ /* 0x102fe20000010847 */
[----:B------:R-:W-:Y:S02]  /*bf00*/  MOV R207, R106 ;  /* 0x0000006a00cf7202 */ /* 0x000fe40000000f00 */
[----:B------:R-:W-:Y:S06]  /*bf10*/  MOV R106, R95 ;  /* 0x0000005f006a7202 */ /* 0x000fec0000000f00 */
[----:B------:R1:W-:Y:S01]  /*bf20*/  MUFU.EX2 R203, R84 ;  /* 0x0000005400cb7308 */ /* 0x0003e20000000800 */
[----:B-----5:R-:W5:Y:S08]  /*bf30*/  LDSM.16.MT88.4 R80, [R215+0x900] ;  /* 0x00090000d750783b */ /* 0x020f700000004200 */
[----:B--2---:R-:W-:Y:S01]  /*bf40*/  LDSM.16.MT88.4 R88, [R214+0x1100] ;  /* 0x00110000d658783b */ /* 0x004fe20000004200 */
[--C-:B-1----:R-:W-:Y:S04]  /*bf50*/  FFMA.FTZ R84, R96, c[0x0][0x2d0], -R94.reuse ;  /* 0x0000b40060547a23 */ /* 0x102fe8000001085e */
[----:B------:R1:W2:Y:S01]  /*bf60*/  MUFU.EX2 R109, R84 ;  /* 0x00000054006d7308 */ /* 0x0002a20000000800 */
[-C--:B-----5:R-:W-:Y:S08]  /*bf70*/  HMMA.16816.F32 R52, R72, R80.reuse, R52 ;  /* 0x000000504834723c */ /* 0x0a0ff00000001834 */
[C---:B------:R-:W-:Y:S01]  /*bf80*/  HMMA.16816.F32 R56, R76.reuse, R80, R56 ;  /* 0x000000504c38723c */ /* 0x040fe20000001838 */
[----:B-1----:R-:W1:Y:S06]  /*bf90*/  LDSM.16.MT88.4 R84, [R213+0x1100] ;  /* 0x00110000d554783b */ /* 0x002e6c0000004200 */
[----:B------:R-:W-:Y:S01]  /*bfa0*/  FFMA.FTZ R80, R99, c[0x0][0x2d0], -R94 ;  /* 0x0000b40063507a23 */ /* 0x000fe2000001085e */
[-C--:B------:R-:W-:Y:S03]  /*bfb0*/  HMMA.16816.F32 R60, R76, R82.reuse, R60 ;  /* 0x000000524c3c723c */ /* 0x080fe6000000183c */
[----:B------:R5:W4:Y:S04]  /*bfc0*/  MUFU.EX2 R200, R80 ;  /* 0x0000005000c87308 */ /* 0x000b280000000800 */
[----:B------:R-:W-:Y:S01]  /*bfd0*/  FFMA.FTZ R76, R208, c[0x0][0x2d0], -R71 ;  /* 0x0000b400d04c7a23 */ /* 0x000fe20000010847 */
[----:B------:R-:W-:Y:S01]  /*bfe0*/  HMMA.16816.F32 R64, R72, R82, R64 ;  /* 0x000000524840723c */ /* 0x000fe20000001840 */
[----:B---3--:R-:W-:Y:S03]  /*bff0*/  F2FP.PACK_AB R78, R110, R111 ;  /* 0x0000006f6e4e723e */ /* 0x008fe600000000ff */
[----:B--2---:R-:W-:Y:S01]  /*c000*/  F2FP.PACK_AB R77, R202, R109 ;  /* 0x0000006dca4d723e */ /* 0x004fe200000000ff */
[----:B------:R2:W-:Y:S01]  /*c010*/  MUFU.EX2 R171, R76 ;  /* 0x0000004c00ab7308 */ /* 0x0005e20000000800 */
[----:B------:R-:W-:Y:S02]  /*c020*/  MOV R208, R145 ;  /* 0x0000009100d07202 */ /* 0x000fe40000000f00 */
[----:B------:R-:W-:Y:S04]  /*c030*/  F2FP.PACK_AB R73, R166, R167 ;  /* 0x000000a7a649723e */ /* 0x000fe800000000ff */
[----:B------:R-:W-:Y:S02]  /*c040*/  F2FP.PACK_AB R74, R206, R207 ;  /* 0x000000cfce4a723e */ /* 0x000fe400000000ff */
[----:B------:R-:W-:Y:S01]  /*c050*/  F2FP.PACK_AB R75, R204, R205 ;  /* 0x000000cdcc4b723e */ /* 0x000fe200000000ff */
[----:B-----5:R-:W3:Y:S01]  /*c060*/  LDSM.16.MT88.4 R80, [R216+0x1100] ;  /* 0x00110000d850783b */ /* 0x020ee20000004200 */
[----:B----4-:R-:W-:Y:S01]  /*c070*/  F2FP.PACK_AB R79, R200, R201 ;  /* 0x000000c9c84f723e */ /* 0x010fe200000000ff */
[----:B--2---:R-:W-:Y:S02]  /*c080*/  FFMA.FTZ R76, R210, c[0x0][0x2d0], -R92 ;  /* 0x0000b400d24c7a23 */ /* 0x004fe4000001085c */
[----:B------:R-:W-:Y:S01]  /*c090*/  IMAD.MOV.U32 R210, RZ, RZ, R105 ;  /* 0x000000ffffd27224 */ /* 0x000fe200078e0069 */
[----:B------:R-:W-:Y:S01]  /*c0a0*/  MOV R105, R187 ;  /* 0x000000bb00697202 */ /* 0x000fe20000000f00 */
[----:B------:R2:W-:Y:S03]  /*c0b0*/  MUFU.EX2 R170, R76 ;  /* 0x0000004c00aa7308 */ /* 0x0005e60000000800 */
[----:B------:R-:W-:Y:S01]  /*c0c0*/  F2FP.PACK_AB R72, R210, R157 ;  /* 0x0000009dd248723e */ /* 0x000fe200000000ff */
[----:B------:R-:W-:Y:S04]  /*c0d0*/  IMAD.MOV.U32 R157, RZ, RZ, R153 ;  /* 0x000000ffff9d7224 */ /* 0x000fe800078e0099 */
[----:B------:R-:W-:Y:S02]  /*c0e0*/  FFMA.FTZ R68, R68, R124, R157 ;  /* 0x0000007c44447223 */ /* 0x000fe4000001009d */
[-C--:B-1----:R-:W-:Y:S01]  /*c0f0*/  HMMA.16816.F32 R4, R72, R84.reuse, R4 ;  /* 0x000000544804723c */ /* 0x082fe20000001804 */
[----:B--2---:R-:W-:Y:S07]  /*c100*/  F2FP.PACK_AB R76, R164, R165 ;  /* 0x000000a5a44c723e */ /* 0x004fee00000000ff */
[C---:B------:R-:W-:Y:S07]  /*c110*/  HMMA.16816.F32 R8, R76.reuse, R84, R8 ;  /* 0x000000544c08723c */ /* 0x040fee0000001808 */
[--C-:B------:R-:W-:Y:S01]  /*c120*/  FFMA.FTZ R84, R234, c[0x0][0x2d0], -R71.reuse ;  /* 0x0000b400ea547a23 */ /* 0x100fe20000010847 */
[-C--:B------:R-:W-:Y:S01]  /*c130*/  HMMA.16816.F32 R12, R76, R86.reuse, R12 ;  /* 0x000000564c0c723c */ /* 0x080fe2000000180c */
[----:B------:R-:W-:Y:S02]  /*c140*/  IMAD.MOV.U32 R234, RZ, RZ, R104 ;  /* 0x000000ffffea7224 */ /* 0x000fe400078e0068 */
[----:B------:R1:W-:Y:S05]  /*c150*/  MUFU.EX2 R199, R84 ;  /* 0x0000005400c77308 */ /* 0x0003ea0000000800 */
[C---:B------:R-:W-:Y:S08]  /*c160*/  HMMA.16816.F32 R16, R72.reuse, R86, R16 ;  /* 0x000000564810723c */ /* 0x040ff00000001810 */
[-C--:B---3--:R-:W-:Y:S08]  /*c170*/  HMMA.16816.F32 R20, R72, R80.reuse, R20 ;  /* 0x000000504814723c */ /* 0x088ff00000001814 */
[C---:B------:R-:W-:Y:S01]  /*c180*/  HMMA.16816.F32 R24, R76.reuse, R80, R24 ;  /* 0x000000504c18723c */ /* 0x040fe20000001818 */
[----:B-1----:R-:W-:Y:S03]  /*c190*/  FFMA.FTZ R84, R235, c[0x0][0x2d0], -R71 ;  /* 0x0000b400eb547a23 */ /* 0x002fe60000010847 */
[----:B------:R-:W-:Y:S03]  /*c1a0*/  MOV R235, R158 ;  /* 0x0000009e00eb7202 */ /* 0x000fe60000000f00 */
[--C-:B------:R-:W-:Y:S01]  /*c1b0*/  FFMA.FTZ R80, R209, c[0x0][0x2d0], -R93.reuse ;  /* 0x0000b400d1507a23 */ /* 0x100fe2000001085d */
[-C--:B------:R-:W-:Y:S01]  /*c1c0*/  HMMA.16816.F32 R28, R76, R82.reuse, R28 ;  /* 0x000000524c1c723c */ /* 0x080fe2000000181c */
[----:B------:R1:W-:Y:S03]  /*c1d0*/  MUFU.EX2 R198, R84 ;  /* 0x0000005400c67308 */ /* 0x0003e60000000800 */
[----:B------:R-:W-:Y:S01]  /*c1e0*/  MOV R158, R152 ;  /* 0x00000098009e7202 */ /* 0x000fe20000000f00 */
[----:B------:R-:W-:Y:S01]  /*c1f0*/  IMAD.MOV.U32 R209, RZ, RZ, R234 ;  /* 0x000000ffffd17224 */ /* 0x000fe200078e00ea */
[----:B------:R-:W-:Y:S02]  /*c200*/  MOV R234, R112 ;  /* 0x0000007000ea7202 */ /* 0x000fe40000000f00 */
[C---:B------:R-:W-:Y:S01]  /*c210*/  HMMA.16816.F32 R32, R72.reuse, R82, R32 ;  /* 0x000000524820723c */ /* 0x040fe20000001820 */
[----:B------:R-:W-:Y:S02]  /*c220*/  FFMA.FTZ R69, R69, R125, R158 ;  /* 0x0000007d45457223 */ /* 0x000fe4000001009e */
[----:B------:R2:W-:Y:S05]  /*c230*/  MUFU.EX2 R168, R80 ;  /* 0x0000005000a87308 */ /* 0x0005ea0000000800 */
[-C--:B------:R-:W-:Y:S08]  /*c240*/  HMMA.16816.F32 R36, R72, R88.reuse, R36 ;  /* 0x000000584824723c */ /* 0x080ff00000001824 */
[C---:B------:R-:W-:Y:S01]  /*c250*/  HMMA.16816.F32 R40, R76.reuse, R88, R40 ;  /* 0x000000584c28723c */ /* 0x040fe20000001828 */
[----:B-1----:R-:W-:Y:S03]  /*c260*/  FFMA.FTZ R84, R236, c[0x0][0x2d0], -R92 ;  /* 0x0000b400ec547a23 */ /* 0x002fe6000001085c */
[----:B------:R-:W-:Y:S01]  /*c270*/  IMAD.MOV.U32 R236, RZ, RZ, R156 ;  /* 0x000000ffffec7224 */ /* 0x000fe200078e009c */
[----:B------:R1:W-:Y:S01]  /*c280*/  MUFU.EX2 R196, R84 ;  /* 0x0000005400c47308 */ /* 0x0003e20000000800 */
[----:B------:R-:W-:Y:S01]  /*c290*/  MOV R156, R154 ;  /* 0x0000009a009c7202 */ /* 0x000fe20000000f00 */
[----:B------:R-:W-:Y:S01]  /*c2a0*/  FFMA.FTZ R88, R173, c[0x0][0x2d0], -R94 ;  /* 0x0000b400ad587a23 */ /* 0x000fe2000001085e */
[-C--:B------:R-:W-:Y:S01]  /*c2b0*/  HMMA.16816.F32 R44, R76, R90.reuse, R44 ;  /* 0x0000005a4c2c723c */ /* 0x080fe2000000182c */
[----:B--2---:R-:W-:Y:S03]  /*c2c0*/  FFMA.FTZ R80, R211, c[0x0][0x2d0], -R93 ;  /* 0x0000b400d3507a23 */ /* 0x004fe6000001085d */
[----:B------:R-:W-:Y:S01]  /*c2d0*/  MOV R211, R235 ;  /* 0x000000eb00d37202 */ /* 0x000fe20000000f00 */
[----:B------:R-:W-:Y:S02]  /*c2e0*/  IMAD.MOV.U32 R235, RZ, RZ, R113 ;  /* 0x000000ffffeb7224 */ /* 0x000fe400078e0071 */
[----:B------:R2:W-:Y:S01]  /*c2f0*/  MUFU.EX2 R119, R88 ;  /* 0x0000005800777308 */ /* 0x0005e20000000800 */
[C---:B------:R-:W-:Y:S09]  /*c300*/  HMMA.16816.F32 R48, R72.reuse, R90, R48 ;  /* 0x0000005a4830723c */ /* 0x040ff20000001830 */
[----:B------:R3:W-:Y:S03]  /*c310*/  MUFU.EX2 R195, R80 ;  /* 0x0000005000c37308 */ /* 0x0007e60000000800 */
[----:B-1----:R-:W-:Y:S01]  /*c320*/  FFMA.FTZ R84, R237, c[0x0][0x2d0], -R92 ;  /* 0x0000b400ed547a23 */ /* 0x002fe2000001085c */
[----:B------:R-:W-:Y:S02]  /*c330*/  MOV R237, R155 ;  /* 0x0000009b00ed7202 */ /* 0x000fe40000000f00 */
[----:B------:R-:W-:Y:S04]  /*c340*/  LDSM.16.MT88.4 R152, [R213+0x2900] ;  /* 0x00290000d598783b */ /* 0x000fe80000004200 */
[----:B------:R1:W-:Y:S01]  /*c350*/  MUFU.EX2 R197, R84 ;  /* 0x0000005400c57308 */ /* 0x0003e20000000800 */
[----:B--2---:R-:W-:Y:S09]  /*c360*/  FFMA.FTZ R88, R174, c[0x0][0x2d0], -R94 ;  /* 0x0000b400ae587a23 */ /* 0x004ff2000001085e */
[----:B------:R2:W-:Y:S01]  /*c370*/  MUFU.EX2 R118, R88 ;  /* 0x0000005800767308 */ /* 0x0005e20000000800 */
[----:B---3--:R-:W-:Y:S02]  /*c380*/  FFMA.FTZ R80, R230, c[0x0][0x2d0], -R93 ;  /* 0x0000b400e6507a23 */ /* 0x008fe4000001085d */
[----:B------:R-:W-:Y:S07]  /*c390*/  IMAD.MOV.U32 R230, RZ, RZ, R147 ;  /* 0x000000ffffe67224 */ /* 0x000fee00078e0093 */
[----:B------:R3:W-:Y:S01]  /*c3a0*/  MUFU.EX2 R193, R80 ;  /* 0x0000005000c17308 */ /* 0x0007e20000000800 */
[----:B-1----:R-:W1:Y:S01]  /*c3b0*/  LDSM.16.MT88.4 R84, [R215+0x1100] ;  /* 0x00110000d754783b */ /* 0x002e620000004200 */
[----:B--2---:R-:W-:Y:S08]  /*c3c0*/  FFMA.FTZ R88, R243, c[0x0][0x2d0], -R92 ;  /* 0x0000b400f3587a23 */ /* 0x004ff0000001085c */
[----:B------:R2:W-:Y:S01]  /*c3d0*/  MUFU.EX2 R189, R88 ;  /* 0x0000005800bd7308 */ /* 0x0005e20000000800 */
[----:B---3--:R-:W-:Y:S01]  /*c3e0*/  FFMA.FTZ R80, R233, c[0x0][0x2d0], -R93 ;  /* 0x0000b400e9507a23 */ /* 0x008fe2000001085d */
[----:B------:R-:W-:Y:S08]  /*c3f0*/  MOV R233, R142 ;  /* 0x0000008e00e97202 */ /* 0x000ff00000000f00 */
[----:B------:R3:W4:Y:S01]  /*c400*/  MUFU.EX2 R194, R80 ;  /* 0x0000005000c27308 */ /* 0x0007220000000800 */
[----:B--2---:R-:W-:Y:S01]  /*c410*/  LDSM.16.MT88.4 R88, [R214+0x1900] ;  /* 0x00190000d658783b */ /* 0x004fe20000004200 */
[-C--:B-1----:R-:W-:Y:S08]  /*c420*/  HMMA.16816.F32 R52, R72, R84.reuse, R52 ;  /* 0x000000544834723c */ /* 0x082ff00000001834 */
[C---:B------:R-:W-:Y:S01]  /*c430*/  HMMA.16816.F32 R56, R76.reuse, R84, R56 ;  /* 0x000000544c38723c */ /* 0x040fe20000001838 */
[----:B---3--:R-:W-:Y:S03]  /*c440*/  FFMA.FTZ R80, R238, c[0x0][0x2d0], -R71 ;  /* 0x0000b400ee507a23 */ /* 0x008fe60000010847 */
[----:B------:R-:W-:Y:S01]  /*c450*/  IMAD.MOV.U32 R238, RZ, RZ, R141 ;  /* 0x000000ffffee7224 */ /* 0x000fe200078e008d */
[----:B------:R1:W-:Y:S02]  /*c460*/  MUFU.EX2 R192, R80 ;  /* 0x0000005000c07308 */ /* 0x0003e40000000800 */
[--C-:B------:R-:W-:Y:S01]  /*c470*/  FFMA.FTZ R84, R175, c[0x0][0x2d0], -R94.reuse ;  /* 0x0000b400af547a23 */ /* 0x100fe2000001085e */
[-C--:B------:R-:W-:Y:S07]  /*c480*/  HMMA.16816.F32 R60, R76, R86.reuse, R60 ;  /* 0x000000564c3c723c */ /* 0x080fee000000183c */
[--C-:B------:R-:W-:Y:S01]  /*c490*/  FFMA.FTZ R76, R239, c[0x0][0x2d0], -R71.reuse ;  /* 0x0000b400ef4c7a23 */ /* 0x100fe20000010847 */
[----:B------:R-:W-:Y:S01]  /*c4a0*/  HMMA.16816.F32 R64, R72, R86, R64 ;  /* 0x000000564840723c */ /* 0x000fe20000001840 */
[----:B------:R-:W2:Y:S03]  /*c4b0*/  MUFU.EX2 R98, R84 ;  /* 0x0000005400627308 */ /* 0x000ea60000000800 */
[----:B----4-:R-:W-:Y:S02]  /*c4c0*/  F2FP.PACK_AB R78, R194, R193 ;  /* 0x000000c1c24e723e */ /* 0x010fe400000000ff */
[----:B------:R-:W-:Y:S02]  /*c4d0*/  MOV R239, R140 ;  /* 0x0000008c00ef7202 */ /* 0x000fe40000000f00 */
[----:B------:R-:W-:Y:S03]  /*c4e0*/  F2FP.PACK_AB R72, R171, R203 ;  /* 0x000000cbab48723e */ /* 0x000fe600000000ff */
[----:B------:R3:W-:Y:S01]  /*c4f0*/  MUFU.EX2 R190, R76 ;  /* 0x0000004c00be7308 */ /* 0x0007e20000000800 */
[----:B------:R-:W-:Y:S01]  /*c500*/  F2FP.PACK_AB R73, R169, R170 ;  /* 0x000000aaa949723e */ /* 0x000fe200000000ff */
[----:B-1----:R-:W-:Y:S01]  /*c510*/  FFMA.FTZ R80, R172, c[0x0][0x2d0], -R94 ;  /* 0x0000b400ac507a23 */ /* 0x002fe2000001085e */
[----:B------:R-:W-:Y:S02]  /*c520*/  F2FP.PACK_AB R74, R198, R199 ;  /* 0x000000c7c64a723e */ /* 0x000fe400000000ff */
[----:B------:R-:W-:Y:S05]  /*c530*/  F2FP.PACK_AB R75, R197, R196 ;  /* 0x000000c4c54b723e */ /* 0x000fea00000000ff */
[----:B------:R1:W4:Y:S01]  /*c540*/  MUFU.EX2 R191, R80 ;  /* 0x0000005000bf7308 */ /* 0x0003220000000800 */
[----:B--2---:R-:W-:Y:S01]  /*c550*/  F2FP.PACK_AB R79, R98, R118 ;  /* 0x00000076624f723e */ /* 0x004fe200000000ff */
[----:B------:R-:W-:Y:S01]  /*c560*/  LDSM.16.MT88.4 R84, [R216+0x1900] ;  /* 0x00190000d854783b */ /* 0x000fe20000004200 */
[--C-:B---3--:R-:W-:Y:S01]  /*c570*/  FFMA.FTZ R76, R240, c[0x0][0x2d0], -R92.reuse ;  /* 0x0000b400f04c7a23 */ /* 0x108fe2000001085c */
[----:B------:R-:W-:Y:S06]  /*c580*/  MOV R240, R146 ;  /* 0x0000009200f07202 */ /* 0x000fec0000000f00 */
[----:B------:R2:W-:Y:S01]  /*c590*/  MUFU.EX2 R117, R76 ;  /* 0x0000004c00757308 */ /* 0x0005e20000000800 */
[----:B-1----:R-:W1:Y:S01]  /*c5a0*/  LDSM.16.MT88.4 R80, [R213+0x1900] ;  /* 0x00190000d550783b */ /* 0x002e620000004200 */
[----:B----4-:R-:W-:Y:S02]  /*c5b0*/  F2FP.PACK_AB R77, R119, R191 ;  /* 0x000000bf774d723e */ /* 0x010fe400000000ff */
[----:B--2---:R-:W-:Y:S01]  /*c5c0*/  F2FP.PACK_AB R76, R195, R168 ;  /* 0x000000a8c34c723e */ /* 0x004fe200000000ff */
[-C--:B-1----:R-:W-:Y:S08]  /*c5d0*/  HMMA.16816.F32 R4, R72, R80.reuse, R4 ;  /* 0x000000504804723c */ /* 0x082ff00000001804 */
[C---:B------:R-:W-:Y:S07]  /*c5e0*/  HMMA.16816.F32 R8, R76.reuse, R80, R8 ;  /* 0x000000504c08723c */ /* 0x040fee0000001808 */
[--C-:B------:R-:W-:Y:S01]  /*c5f0*/  FFMA.FTZ R80, R245, c[0x0][0x2d0], -R71.reuse ;  /* 0x0000b400f5507a23 */ /* 0x100fe20000010847 */
[-C--:B------:R-:W-:Y:S03]  /*c600*/  HMMA.16816.F32 R12, R76, R82.reuse, R12 ;  /* 0x000000524c0c723c */ /* 0x080fe6000000180c */
[----:B------:R1:W-:Y:S05]  /*c610*/  MUFU.EX2 R123, R80 ;  /* 0x00000050007b7308 */ /* 0x0003ea0000000800 */
[C---:B------:R-:W-:Y:S08]  /*c620*/  HMMA.16816.F32 R16, R72.reuse, R82, R16 ;  /* 0x000000524810723c */ /* 0x040ff00000001810 */
[-C--:B------:R-:W-:Y:S08]  /*c630*/  HMMA.16816.F32 R20, R72, R84.reuse, R20 ;  /* 0x000000544814723c */ /* 0x080ff00000001814 */
[C---:B------:R-:W-:Y:S01]  /*c640*/  HMMA.16816.F32 R24, R76.reuse, R84, R24 ;  /* 0x000000544c18723c */ /* 0x040fe20000001818 */
[----:B-1----:R-:W-:Y:S06]  /*c650*/  FFMA.FTZ R80, R247, c[0x0][0x2d0], -R71 ;  /* 0x0000b400f7507a23 */ /* 0x002fec0000010847 */
[--C-:B------:R-:W-:Y:S01]  /*c660*/  FFMA.FTZ R84, R242, c[0x0][0x2d0], -R93.reuse ;  /* 0x0000b400f2547a23 */ /* 0x100fe2000001085d */
[-C--:B------:R-:W-:Y:S01]  /*c670*/  HMMA.16816.F32 R28, R76, R86.reuse, R28 ;  /* 0x000000564c1c723c */ /* 0x080fe2000000181c */
[----:B------:R1:W-:Y:S07]  /*c680*/  MUFU.EX2 R188, R80 ;  /* 0x0000005000bc7308 */ /* 0x0003ee0000000800 */
        /* <DEDUP_REMOVED lines=8> */
[--C-:B--2---:R-:W-:Y:S06]  /*c710*/  FFMA.FTZ R84, R244, c[0x0][0x2d0], -R93.reuse ;  /* 0x0000b400f4547a23 */ /* 0x104fec000001085d */
[----:B------:R2:W-:Y:S01]  /*c720*/  MUFU.EX2 R97, R88 ;  /* 0x0000005800617308 */ /* 0x0005e20000000800 */
[C---:B------:R-:W-:Y:S09]  /*c730*/  HMMA.16816.F32 R48, R72.reuse, R90, R48 ;  /* 0x0000005a4830723c */ /* 0x040ff20000001830 */
[----:B------:R3:W-:Y:S03]  /*c740*/  MUFU.EX2 R186, R84 ;  /* 0x0000005400ba7308 */ /* 0x0007e60000000800 */
[----:B-1----:R-:W-:Y:S07]  /*c750*/  FFMA.FTZ R80, R249, c[0x0][0x2d0], -R92 ;  /* 0x0000b400f9507a23 */ /* 0x002fee000001085c */
[----:B------:R1:W-:Y:S01]  /*c760*/  MUFU.EX2 R187, R80 ;  /* 0x0000005000bb7308 */ /* 0x0003e20000000800 */
[----:B--2---:R-:W-:Y:S09]  /*c770*/  FFMA.FTZ R88, R177, c[0x0][0x2d0], -R94 ;  /* 0x0000b400b1587a23 */ /* 0x004ff2000001085e */
[----:B------:R2:W-:Y:S01]  /*c780*/  MUFU.EX2 R96, R88 ;  /* 0x0000005800607308 */ /* 0x0005e20000000800 */
[--C-:B---3--:R-:W-:Y:S09]  /*c790*/  FFMA.FTZ R84, R246, c[0x0][0x2d0], -R93.reuse ;  /* 0x0000b400f6547a23 */ /* 0x108ff2000001085d */
[----:B------:R3:W4:Y:S01]  /*c7a0*/  MUFU.EX2 R185, R84 ;  /* 0x0000005400b97308 */ /* 0x0007220000000800 */
[----:B-1----:R-:W-:Y:S09]  /*c7b0*/  FFMA.FTZ R80, R241, c[0x0][0x2d0], -R93 ;  /* 0x0000b400f1507a23 */ /* 0x002ff2000001085d */
[----:B------:R1:W-:Y:S01]  /*c7c0*/  MUFU.EX2 R116, R80 ;  /* 0x0000005000747308 */ /* 0x0003e20000000800 */
[----:B--2---:R-:W-:Y:S09]  /*c7d0*/  FFMA.FTZ R88, R107, c[0x0][0x2d0], -R92 ;  /* 0x0000b4006b587a23 */ /* 0x004ff2000001085c */
[----:B------:R2:W-:Y:S01]  /*c7e0*/  MUFU.EX2 R172, R88 ;  /* 0x0000005800ac7308 */ /* 0x0005e20000000800 */
[--C-:B---3--:R-:W-:Y:S09]  /*c7f0*/  FFMA.FTZ R84, R250, c[0x0][0x2d0], -R71.reuse ;  /* 0x0000b400fa547a23 */ /* 0x108ff20000010847 */
[----:B------:R3:W-:Y:S01]  /*c800*/  MUFU.EX2 R184, R84 ;  /* 0x0000005400b87308 */ /* 0x0007e20000000800 */
[----:B-1----:R-:W1:Y:S08]  /*c810*/  LDSM.16.MT88.4 R80, [R215+0x1900] ;  /* 0x00190000d750783b */ /* 0x002e700000004200 */
[----:B--2---:R-:W-:Y:S01]  /*c820*/  LDSM.16.MT88.4 R88, [R214+0x2100] ;  /* 0x00210000d658783b */ /* 0x004fe20000004200 */
[--C-:B---3--:R-:W-:Y:S04]  /*c830*/  FFMA.FTZ R84, R181, c[0x0][0x2d0], -R94.reuse ;  /* 0x0000b400b5547a23 */ /* 0x108fe8000001085e */
[----:B------:R2:W3:Y:S01]  /*c840*/  MUFU.EX2 R120, R84 ;  /* 0x0000005400787308 */ /* 0x0004e20000000800 */
[-C--:B-1----:R-:W-:Y:S08]  /*c850*/  HMMA.16816.F32 R52, R72, R80.reuse, R52 ;  /* 0x000000504834723c */ /* 0x082ff00000001834 */
[C---:B------:R-:W-:Y:S01]  /*c860*/  HMMA.16816.F32 R56, R76.reuse, R80, R56 ;  /* 0x000000504c38723c */ /* 0x040fe20000001838 */
[----:B--2---:R-:W1:Y:S06]  /*c870*/  LDSM.16.MT88.4 R84, [R213+0x2100] ;  /* 0x00210000d554783b */ /* 0x004e6c0000004200 */
[----:B------:R-:W-:Y:S01]  /*c880*/  FFMA.FTZ R80, R176, c[0x0][0x2d0], -R94 ;  /* 0x0000b400b0507a23 */ /* 0x000fe2000001085e */
[-C--:B------:R-:W-:Y:S03]  /*c890*/  HMMA.16816.F32 R60, R76, R82.reuse, R60 ;  /* 0x000000524c3c723c */ /* 0x080fe6000000183c */
[----:B------:R2:W5:Y:S04]  /*c8a0*/  MUFU.EX2 R95, R80 ;  /* 0x00000050005f7308 */ /* 0x0005680000000800 */
[--C-:B------:R-:W-:Y:S01]  /*c8b0*/  FFMA.FTZ R76, R251, c[0x0][0x2d0], -R71.reuse ;  /* 0x0000b400fb4c7a23 */ /* 0x100fe20000010847 */
[----:B------:R-:W-:Y:S01]  /*c8c0*/  HMMA.16816.F32 R64, R72, R82, R64 ;  /* 0x000000524840723c */ /* 0x000fe20000001840 */
[----:B----4-:R-:W-:Y:S03]  /*c8d0*/  F2FP.PACK_AB R78, R185, R186 ;  /* 0x000000bab94e723e */ /* 0x010fe600000000ff */
[----:B---3--:R-:W-:Y:S01]  /*c8e0*/  F2FP.PACK_AB R77, R97, R120 ;  /* 0x00000078614d723e */ /* 0x008fe200000000ff */
[----:B------:R3:W4:Y:S02]  /*c8f0*/  MUFU.EX2 R175, R76 ;  /* 0x0000004c00af7308 */ /* 0x0007240000000800 */
[----:B------:R-:W-:Y:S02]  /*c900*/  F2FP.PACK_AB R72, R190, R192 ;  /* 0x000000c0be48723e */ /* 0x000fe400000000ff */
[----:B------:R-:W-:Y:S03]  /*c910*/  F2FP.PACK_AB R73, R189, R117 ;  /* 0x00000075bd49723e */ /* 0x000fe600000000ff */
[----:B------:R-:W-:Y:S02]  /*c920*/  F2FP.PACK_AB R74, R188, R123 ;  /* 0x0000007bbc4a723e */ /* 0x000fe400000000ff */
[----:B------:R-:W-:Y:S01]  /*c930*/  F2FP.PACK_AB R75, R187, R122 ;  /* 0x0000007abb4b723e */ /* 0x000fe200000000ff */
[----:B--2---:R-:W2:Y:S01]  /*c940*/  LDSM.16.MT88.4 R80, [R216+0x2100] ;  /* 0x00210000d850783b */ /* 0x004ea20000004200 */
[----:B-----5:R-:W-:Y:S05]  /*c950*/  F2FP.PACK_AB R79, R95, R96 ;  /* 0x000000605f4f723e */ /* 0x020fea00000000ff */
[-C--:B-1----:R-:W-:Y:S01]  /*c960*/  HMMA.16816.F32 R4, R72, R84.reuse, R4 ;  /* 0x000000544804723c */ /* 0x082fe20000001804 */
[--C-:B---3--:R-:W-:Y:S01]  /*c970*/  FFMA.FTZ R76, R252, c[0x0][0x2d0], -R92.reuse ;  /* 0x0000b400fc4c7a23 */ /* 0x108fe2000001085c */
[----:B----4-:R-:W-:Y:S03]  /*c980*/  F2FP.PACK_AB R128, R175, R184 ;  /* 0x000000b8af80723e */ /* 0x010fe600000000ff */
[----:B------:R1:W3:Y:S02]  /*c990*/  MUFU.EX2 R174, R76 ;  /* 0x0000004c00ae7308 */ /* 0x0002e40000000800 */
[----:B-1----:R-:W-:Y:S02]  /*c9a0*/  F2FP.PACK_AB R76, R121, R116 ;  /* 0x00000074794c723e */ /* 0x002fe400000000ff */
[----:B---3--:R-:W-:Y:S05]  /*c9b0*/  F2FP.PACK_AB R129, R172, R174 ;  /* 0x000000aeac81723e */ /* 0x008fea00000000ff */
[C---:B------:R-:W-:Y:S07]  /*c9c0*/  HMMA.16816.F32 R8, R76.reuse, R84, R8 ;  /* 0x000000544c08723c */ /* 0x040fee0000001808 */
[--C-:B------:R-:W-:Y:S01]  /*c9d0*/  FFMA.FTZ R84, R106, c[0x0][0x2d0], -R71.reuse ;  /* 0x0000b4006a547a23 */ /* 0x100fe20000010847 */
[-C--:B------:R-:W-:Y:S01]  /*c9e0*/  HMMA.16816.F32 R12, R76, R86.reuse, R12 ;  /* 0x000000564c0c723c */ /* 0x080fe2000000180c */
[----:B------:R-:W-:Y:S02]  /*c9f0*/  FFMA.FTZ R71, R105, c[0x0][0x2d0], -R71 ;  /* 0x0000b40069477a23 */ /* 0x000fe40000010847 */
[----:B------:R-:W-:Y:S01]  /*ca00*/  LDSM.16.MT88.4 R104, [R216+0x2900] ;  /* 0x00290000d868783b */ /* 0x000fe20000004200 */
[----:B------:R1:W-:Y:S04]  /*ca10*/  MUFU.EX2 R173, R84 ;  /* 0x0000005400ad7308 */ /* 0x0003e80000000800 */
[C---:B------:R-:W-:Y:S06]  /*ca20*/  HMMA.16816.F32 R16, R72.reuse, R86, R16 ;  /* 0x000000564810723c */ /* 0x040fec0000001810 */
[----:B------:R3:W4:Y:S02]  /*ca30*/  MUFU.EX2 R139, R71 ;  /* 0x00000047008b7308 */ /* 0x0007240000000800 */
[-C--:B--2---:R-:W-:Y:S08]  /*ca40*/  HMMA.16816.F32 R20, R72, R80.reuse, R20 ;  /* 0x000000504814723c */ /* 0x084ff00000001814 */
[C---:B------:R-:W-:Y:S01]  /*ca50*/  HMMA.16816.F32 R24, R76.reuse, R80, R24 ;  /* 0x000000504c18723c */ /* 0x040fe20000001818 */
[----:B-1----:R-:W1:Y:S07]  /*ca60*/  LDSM.16.MT88.4 R84, [R215+0x2100] ;  /* 0x00210000d754783b */ /* 0x002e6e0000004200 */
[-C--:B------:R-:W-:Y:S01]  /*ca70*/  HMMA.16816.F32 R28, R76, R82.reuse, R28 ;  /* 0x000000524c1c723c */ /* 0x080fe2000000181c */
[----:B---3--:R-:W-:Y:S03]  /*ca80*/  FFMA.FTZ R71, R151, c[0x0][0x2d0], -R92 ;  /* 0x0000b40097477a23 */ /* 0x008fe6000001085c */
[----:B----4-:R-:W-:Y:S01]  /*ca90*/  F2FP.PACK_AB R130, R139, R173 ;  /* 0x000000ad8b82723e */ /* 0x010fe200000000ff */
[----:B------:R-:W-:Y:S01]  /*caa0*/  IMAD.MOV.U32 R151, RZ, RZ, R150 ;  /* 0x000000ffff977224 */ /* 0x000fe200078e0096 */
[----:B------:R-:W-:Y:S02]  /*cab0*/  MOV R150, R149 ;  /* 0x0000009500967202 */ /* 0x000fe40000000f00 */
[C---:B------:R-:W-:Y:S01]  /*cac0*/  HMMA.16816.F32 R32, R72.reuse, R82, R32 ;  /* 0x000000524820723c */ /* 0x040fe20000001820 */
[----:B------:R-:W2:Y:S03]  /*cad0*/  LDL.LU R83, [R1+0x18] ;  /* 0x0000180001537983 */ /* 0x000ea60000300800 */
[----:B------:R-:W-:Y:S01]  /*cae0*/  FFMA.FTZ R92, R137, c[0x0][0x2d0], -R92 ;  /* 0x0000b400895c7a23 */ /* 0x000fe2000001085c */
[----:B------:R-:W-:Y:S01]  /*caf0*/  MOV R149, R138 ;  /* 0x0000008a00957202 */ /* 0x000fe20000000f00 */
[----:B------:R-:W-:Y:S01]  /*cb00*/  IMAD.MOV.U32 R158, RZ, RZ, R150 ;  /* 0x000000ffff9e7224 */ /* 0x000fe200078e0096 */
[----:B------:R3:W-:Y:S02]  /*cb10*/  MUFU.EX2 R138, R71 ;  /* 0x00000047008a7308 */ /* 0x0007e40000000800 */
[----:B------:R-:W-:Y:S01]  /*cb20*/  MOV R157, R149 ;  /* 0x00000095009d7202 */ /* 0x000fe20000000f00 */
[-C--:B------:R-:W-:Y:S07]  /*cb30*/  HMMA.16816.F32 R36, R72, R88.reuse, R36 ;  /* 0x000000584824723c */ /* 0x080fee0000001824 */
[----:B------:R-:W4:Y:S01]  /*cb40*/  MUFU.EX2 R137, R92 ;  /* 0x0000005c00897308 */ /* 0x000f220000000800 */
[C---:B------:R-:W-:Y:S08]  /*cb50*/  HMMA.16816.F32 R40, R76.reuse, R88, R40 ;  /* 0x000000584c28723c */ /* 0x040ff00000001828 */
[-C--:B------:R-:W-:Y:S01]  /*cb60*/  HMMA.16816.F32 R44, R76, R90.reuse, R44 ;  /* 0x0000005a4c2c723c */ /* 0x080fe2000000182c */
[--C-:B---3--:R-:W-:Y:S03]  /*cb70*/  FFMA.FTZ R71, R163, c[0x0][0x2d0], -R93.reuse ;  /* 0x0000b400a3477a23 */ /* 0x108fe6000001085d */
[----:B------:R-:W-:Y:S04]  /*cb80*/  IMAD.MOV.U32 R163, RZ, RZ, R144 ;  /* 0x000000ffffa37224 */ /* 0x000fe800078e0090 */
[C---:B------:R-:W-:Y:S01]  /*cb90*/  HMMA.16816.F32 R48, R72.reuse, R90, R48 ;  /* 0x0000005a4830723c */ /* 0x040fe20000001830 */
[----:B------:R3:W-:Y:S03]  /*cba0*/  MUFU.EX2 R99, R71 ;  /* 0x0000004700637308 */ /* 0x0007e60000000800 */
[----:B----4-:R-:W-:Y:S04]  /*cbb0*/  F2FP.PACK_AB R131, R137, R138 ;  /* 0x0000008a8983723e */ /* 0x010fe800000000ff */
[-C--:B-1----:R-:W-:Y:S08]  /*cbc0*/  HMMA.16816.F32 R52, R72, R84.reuse, R52 ;  /* 0x000000544834723c */ /* 0x082ff00000001834 */
[C---:B------:R-:W-:Y:S08]  /*cbd0*/  HMMA.16816.F32 R56, R76.reuse, R84, R56 ;  /* 0x000000544c38723c */ /* 0x040ff00000001838 */
[-C--:B------:R-:W-:Y:S01]  /*cbe0*/  HMMA.16816.F32 R60, R76, R86.reuse, R60 ;  /* 0x000000564c3c723c */ /* 0x080fe2000000183c */
[----:B---3--:R-:W-:Y:S03]  /*cbf0*/  FFMA.FTZ R71, R162, c[0x0][0x2d0], -R93 ;  /* 0x0000b400a2477a23 */ /* 0x008fe6000001085d */
[----:B------:R-:W-:Y:S01]  /*cc00*/  MOV R162, R143 ;  /* 0x0000008f00a27202 */ /* 0x000fe20000000f00 */
[----:B------:R1:W3:Y:S03]  /*cc10*/  MUFU.EX2 R92, R71 ;  /* 0x00000047005c7308 */ /* 0x0002e60000000800 */
[----:B------:R-:W-:Y:S08]  /*cc20*/  HMMA.16816.F32 R64, R72, R86, R64 ;  /* 0x000000564840723c */ /* 0x000ff00000001840 */
[-C--:B------:R-:W-:Y:S07]  /*cc30*/  HMMA.16816.F32 R140, R128, R152.reuse, R4 ;  /* 0x00000098808c723c */ /* 0x080fee0000001804 */
[----:B------:R-:W-:Y:S01]  /*cc40*/  FADD.FTZ R4, R237, R69 ;  /* 0x00000045ed047221 */ /* 0x000fe20000010000 */
[----:B------:R-:W-:Y:S01]  /*cc50*/  MOV R237, R115 ;  /* 0x0000007300ed7202 */ /* 0x000fe20000000f00 */
[----:B------:R-:W-:Y:S03]  /*cc60*/  FADD.FTZ R6, R236, R68 ;  /* 0x00000044ec067221 */ /* 0x000fe60000010000 */
[----:B------:R-:W-:Y:S01]  /*cc70*/  FADD.FTZ R4, R158, R4 ;  /* 0x000000049e047221 */ /* 0x000fe20000010000 */
[----:B------:R-:W-:Y:S01]  /*cc80*/  MOV R236, R114 ;  /* 0x0000007200ec7202 */ /* 0x000fe20000000f00 */
[--C-:B-1----:R-:W-:Y:S01]  /*cc90*/  FFMA.FTZ R71, R159, c[0x0][0x2d0], -R93.reuse ;  /* 0x0000b4009f477a23 */ /* 0x102fe2000001085d */
[----:B------:R-:W1:Y:S01]  /*cca0*/  LDSM.16.MT88.4 R112, [R214+0x2900] ;  /* 0x00290000d670783b */ /* 0x000e620000004200 */
[----:B------:R-:W-:Y:S01]  /*ccb0*/  FFMA.FTZ R93, R183, c[0x0][0x2d0], -R93 ;  /* 0x0000b400b75d7a23 */ /* 0x000fe2000001085d */
[----:B---3--:R-:W-:Y:S01]  /*ccc0*/  F2FP.PACK_AB R124, R92, R99 ;  /* 0x000000635c7c723e */ /* 0x008fe200000000ff */
[----:B------:R-:W-:Y:S01]  /*ccd0*/  FADD.FTZ R6, R157, R6 ;  /* 0x000000069d067221 */ /* 0x000fe20000010000 */
[----:B------:R3:W-:Y:S01]  /*cce0*/  MUFU.EX2 R82, R71 ;  /* 0x0000004700527308 */ /* 0x0007e20000000800 */
[----:B------:R-:W-:Y:S01]  /*ccf0*/  FADD.FTZ R4, R240, R4 ;  /* 0x00000004f0047221 */ /* 0x000fe20000010000 */
[----:B------:R-:W-:Y:S08]  /*cd00*/  MOV R159, R151 ;  /* 0x00000097009f7202 */ /* 0x000ff00000000f00 */
[----:B------:R-:W4:Y:S01]  /*cd10*/  MUFU.EX2 R93, R93 ;  /* 0x0000005d005d7308 */ /* 0x000f220000000800 */
[--C-:B---3--:R-:W-:Y:S09]  /*cd20*/  FFMA.FTZ R71, R178, c[0x0][0x2d0], -R94.reuse ;  /* 0x0000b400b2477a23 */ /* 0x108ff2000001085e */
[----:B------:R3:W-:Y:S01]  /*cd30*/  MUFU.EX2 R80, R71 ;  /* 0x0000004700507308 */ /* 0x0007e20000000800 */
[----:B----4-:R-:W-:Y:S01]  /*cd40*/  F2FP.PACK_AB R126, R93, R82 ;  /* 0x000000525d7e723e */ /* 0x010fe200000000ff */
[--C-:B---3--:R-:W-:Y:S08]  /*cd50*/  FFMA.FTZ R71, R179, c[0x0][0x2d0], -R94.reuse ;  /* 0x0000b400b3477a23 */ /* 0x108ff0000001085e */
[----:B------:R3:W4:Y:S02]  /*cd60*/  MUFU.EX2 R81, R71 ;  /* 0x0000004700517308 */ /* 0x0007240000000800 */
[--C-:B---3--:R-:W-:Y:S01]  /*cd70*/  FFMA.FTZ R71, R180, c[0x0][0x2d0], -R94.reuse ;  /* 0x0000b400b4477a23 */ /* 0x108fe2000001085e */
[----:B----4-:R-:W-:Y:S01]  /*cd80*/  F2FP.PACK_AB R125, R81, R80 ;  /* 0x00000050517d723e */ /* 0x010fe200000000ff */
[----:B------:R-:W-:Y:S02]  /*cd90*/  FFMA.FTZ R94, R70, c[0x0][0x2d0], -R94 ;  /* 0x0000b400465e7a23 */ /* 0x000fe4000001085e */
[----:B------:R-:W3:Y:S04]  /*cda0*/  LDL.LU R70, [R1+0x1c] ;  /* 0x00001c0001467983 */ /* 0x000ee80000300800 */
[----:B------:R-:W-:Y:S10]  /*cdb0*/  MUFU.EX2 R71, R71 ;  /* 0x0000004700477308 */ /* 0x000ff40000000800 */
[----:B------:R-:W4:Y:S02]  /*cdc0*/  MUFU.EX2 R94, R94 ;  /* 0x0000005e005e7308 */ /* 0x000f240000000800 */
[----:B----4-:R-:W-:Y:S07]  /*cdd0*/  F2FP.PACK_AB R127, R94, R71 ;  /* 0x000000475e7f723e */ /* 0x010fee00000000ff */
[C---:B------:R-:W-:Y:S01]  /*cde0*/  HMMA.16816.F32 R144, R124.reuse, R152, R8 ;  /* 0x000000987c90723c */ /* 0x040fe20000001808 */
[----:B--2---:R-:W-:Y:S01]  /*cdf0*/  FFMA.FTZ R2, R2, R83, R156 ;  /* 0x0000005302027223 */ /* 0x004fe2000001009c */
[----:B------:R-:W-:Y:S06]  /*ce00*/  MOV R156, R148 ;  /* 0x00000094009c7202 */ /* 0x000fec0000000f00 */
[-C--:B------:R-:W-:Y:S01]  /*ce10*/  HMMA.16816.F32 R148, R124, R154.reuse, R12 ;  /* 0x0000009a7c94723c */ /* 0x080fe2000000180c */
[----:B------:R-:W-:Y:S04]  /*ce20*/  FADD.FTZ R2, R159, R2 ;  /* 0x000000029f027221 */ /* 0x000fe80000010000 */
[----:B------:R-:W-:Y:S02]  /*ce30*/  FADD.FTZ R5, R156, R2 ;  /* 0x000000029c057221 */ /* 0x000fe40000010000 */
[----:B------:R-:W-:Y:S01]  /*ce40*/  FADD.FTZ R2, R163, R6 ;  /* 0x00000006a3027221 */ /* 0x000fe20000010000 */
[C---:B------:R-:W-:Y:S01]  /*ce50*/  HMMA.16816.F32 R152, R128.reuse, R154, R16 ;  /* 0x0000009a8098723c */ /* 0x040fe20000001810 */
[----:B------:R-:W-:Y:S07]  /*ce60*/  FADD.FTZ R6, R161, R4 ;  /* 0x00000004a1067221 */ /* 0x000fee0000010000 */
[-C--:B------:R-:W-:Y:S01]  /*ce70*/  HMMA.16816.F32 R156, R128, R104.reuse, R20 ;  /* 0x00000068809c723c */ /* 0x080fe20000001814 */
[----:B---3--:R-:W-:Y:S03]  /*ce80*/  FFMA.FTZ R8, R0, R70, R135 ;  /* 0x0000004600087223 */ /* 0x008fe60000010087 */
[----:B------:R-:W-:Y:S02]  /*ce90*/  FADD.FTZ R0, R162, R5 ;  /* 0x00000005a2007221 */ /* 0x000fe40000010000 */
[----:B------:R-:W-:Y:S01]  /*cea0*/  FADD.FTZ R8, R136, R8 ;  /* 0x0000000888087221 */ /* 0x000fe20000010000 */
[----:B------:R-:W-:Y:S01]  /*ceb0*/  MOV R136, R133 ;  /* 0x0000008500887202 */ /* 0x000fe20000000f00 */
[----:B------:R-:W-:Y:S04]  /*cec0*/  FADD.FTZ R5, R160, R2 ;  /* 0x00000002a0057221 */ /* 0x000fe80000010000 */
[----:B------:R-:W-:Y:S01]  /*ced0*/  FADD.FTZ R7, R101, R0 ;  /* 0x0000000065077221 */ /* 0x000fe20000010000 */
[C---:B------:R-:W-:Y:S01]  /*cee0*/  HMMA.16816.F32 R160, R124.reuse, R104, R24 ;  /* 0x000000687ca0723c */ /* 0x040fe20000001818 */
[----:B------:R-:W-:Y:S02]  /*cef0*/  FADD.FTZ R4, R239, R8 ;  /* 0x00000008ef047221 */ /* 0x000fe40000010000 */
[----:B------:R-:W-:Y:S02]  /*cf00*/  FADD.FTZ R2, R238, R6 ;  /* 0x00000006ee027221 */ /* 0x000fe40000010000 */
[----:B------:R-:W-:Y:S02]  /*cf10*/  FADD.FTZ R0, R233, R5 ;  /* 0x00000005e9007221 */ /* 0x000fe40000010000 */
[----:B------:R-:W-:Y:S02]  /*cf20*/  FADD.FTZ R7, R100, R7 ;  /* 0x0000000764077221 */ /* 0x000fe40000010000 */
[----:B------:R-:W-:Y:S03]  /*cf30*/  FADD.FTZ R4, R230, R4 ;  /* 0x00000004e6047221 */ /* 0x000fe60000010000 */
[----:B------:R-:W-:Y:S02]  /*cf40*/  FADD.FTZ R6, R103, R2 ;  /* 0x0000000267067221 */ /* 0x000fe40000010000 */
[----:B------:R-:W-:Y:S02]  /*cf50*/  FADD.FTZ R5, R102, R0 ;  /* 0x0000000066057221 */ /* 0x000fe40000010000 */
[----:B------:R-:W-:Y:S01]  /*cf60*/  FADD.FTZ R2, R211, R7 ;  /* 0x00000007d3027221 */ /* 0x000fe20000010000 */
[-C--:B------:R-:W-:Y:S01]  /*cf70*/  HMMA.16816.F32 R100, R124, R106.reuse, R28 ;  /* 0x0000006a7c64723c */ /* 0x080fe2000000181c */
[----:B------:R-:W-:Y:S02]  /*cf80*/  FADD.FTZ R4, R209, R4 ;  /* 0x00000004d1047221 */ /* 0x000fe40000010000 */
[----:B------:R-:W-:Y:S02]  /*cf90*/  FADD.FTZ R0, R237, R6 ;  /* 0x00000006ed007221 */ /* 0x000fe40000010000 */
[----:B------:R-:W-:Y:S02]  /*cfa0*/  FADD.FTZ R10, R236, R5 ;  /* 0x00000005ec0a7221 */ /* 0x000fe40000010000 */
[----:B------:R-:W-:Y:S01]  /*cfb0*/  FADD.FTZ R11, R234, R4 ;  /* 0x00000004ea0b7221 */ /* 0x000fe20000010000 */
[C---:B------:R-:W-:Y:S01]  /*cfc0*/  HMMA.16816.F32 R104, R128.reuse, R106, R32 ;  /* 0x0000006a8068723c */ /* 0x040fe20000001820 */
[----:B------:R-:W-:Y:S01]  /*cfd0*/  FADD.FTZ R8, R235, R2 ;  /* 0x00000002eb087221 */ /* 0x000fe20000010000 */
[----:B------:R-:W2:Y:S02]  /*cfe0*/  LDSM.16.MT88.4 R4, [R215+0x2900] ;  /* 0x00290000d704783b */ /* 0x000ea40000004200 */
        /* <DEDUP_REMOVED lines=8> */
[-C--:B-1----:R-:W-:Y:S01]  /*d070*/  HMMA.16816.F32 R164, R128, R112.reuse, R36 ;  /* 0x0000007080a4723c */ /* 0x082fe20000001824 */
        /* <DEDUP_REMOVED lines=22> */
[----:B------:R-:W-:Y:S03]  /*d1e0*/  FADD.FTZ R8, R191, R8 ;  /* 0x00000008bf087221 */ /* 0x000fe60000010000 */
        /* <DEDUP_REMOVED lines=8> */
[----:B------:R-:W-:Y:S01]  /*d270*/  FADD.FTZ R2, R190, R10 ;  /* 0x0000000abe027221 */ /* 0x000fe20000010000 */
[-C--:B--2---:R-:W-:Y:S01]  /*d280*/  HMMA.16816.F32 R116, R128, R4.reuse, R52 ;  /* 0x000000048074723c */ /* 0x084fe20000001834 */
[----:B------:R-:W-:Y:S02]  /*d290*/  FADD.FTZ R8, R98, R8 ;  /* 0x0000000862087221 */ /* 0x000fe40000010000 */
[----:B------:R-:W-:Y:S02]  /*d2a0*/  FADD.FTZ R0, R189, R11 ;  /* 0x0000000bbd007221 */ /* 0x000fe40000010000 */
[----:B------:R-:W-:Y:S02]  /*d2b0*/  FADD.FTZ R10, R121, R9 ;  /* 0x00000009790a7221 */ /* 0x000fe40000010000 */
[----:B------:R-:W-:Y:S02]  /*d2c0*/  FADD.FTZ R11, R123, R2 ;  /* 0x000000027b0b7221 */ /* 0x000fe40000010000 */
[----:B------:R-:W-:Y:S03]  /*d2d0*/  FADD.FTZ R8, R120, R8 ;  /* 0x0000000878087221 */ /* 0x000fe60000010000 */
[----:B------:R-:W-:Y:S02]  /*d2e0*/  FADD.FTZ R9, R122, R0 ;  /* 0x000000007a097221 */ /* 0x000fe40000010000 */
[----:B------:R-:W-:Y:S01]  /*d2f0*/  FADD.FTZ R2, R186, R10 ;  /* 0x0000000aba027221 */ /* 0x000fe20000010000 */
[C---:B------:R-:W-:Y:S01]  /*d300*/  HMMA.16816.F32 R120, R124.reuse, R4, R56 ;  /* 0x000000047c78723c */ /* 0x040fe20000001838 */
[----:B------:R-:W-:Y:S02]  /*d310*/  FADD.FTZ R0, R188, R11 ;  /* 0x0000000bbc007221 */ /* 0x000fe40000010000 */
[----:B------:R-:W-:Y:S04]  /*d320*/  IMAD.MOV.U32 R135, RZ, RZ, R134 ;  /* 0x000000ffff877224 */ /* 0x000fe800078e0086 */
[----:B------:R-:W-:Y:S01]  /*d330*/  FADD.FTZ R4, R97, R8 ;  /* 0x0000000861047221 */ /* 0x000fe20000010000 */
[-C--:B------:R-:W-:Y:S01]  /*d340*/  HMMA.16816.F32 R124, R124, R6.reuse, R60 ;  /* 0x000000067c7c723c */ /* 0x080fe2000000183c */
[----:B------:R-:W-:Y:S03]  /*d350*/  FADD.FTZ R8, R187, R9 ;  /* 0x00000009bb087221 */ /* 0x000fe60000010000 */
[----:B------:R-:W-:Y:S02]  /*d360*/  FADD.FTZ R9, R185, R2 ;  /* 0x00000002b9097221 */ /* 0x000fe40000010000 */
[----:B------:R-:W-:Y:S02]  /*d370*/  FADD.FTZ R4, R96, R4 ;  /* 0x0000000460047221 */ /* 0x000fe40000010000 */
[----:B------:R-:W-:Y:S01]  /*d380*/  FADD.FTZ R5, R184, R0 ;  /* 0x00000000b8057221 */ /* 0x000fe20000010000 */
[----:B------:R-:W-:Y:S03]  /*d390*/  HMMA.16816.F32 R128, R128, R6, R64 ;  /* 0x000000068080723c */ /* 0x000fe60000001840 */
[----:B------:R-:W-:Y:S02]  /*d3a0*/  FADD.FTZ R2, R174, R8 ;  /* 0x00000008ae027221 */ /* 0x000fe40000010000 */
[----:B------:R-:W-:Y:S02]  /*d3b0*/  FADD.FTZ R4, R95, R4 ;  /* 0x000000045f047221 */ /* 0x000fe40000010000 */
[----:B------:R-:W-:Y:S02]  /*d3c0*/  FADD.FTZ R0, R99, R9 ;  /* 0x0000000963007221 */ /* 0x000fe40000010000 */
[----:B------:R-:W-:Y:S03]  /*d3d0*/  FADD.FTZ R5, R175, R5 ;  /* 0x00000005af057221 */ /* 0x000fe60000010000 */
[----:B------:R-:W-:Y:S02]  /*d3e0*/  FADD.FTZ R8, R172, R2 ;  /* 0x00000002ac087221 */ /* 0x000fe40000010000 */
[----:B------:R-:W-:Y:S02]  /*d3f0*/  FADD.FTZ R2, R80, R4 ;  /* 0x0000000450027221 */ /* 0x000fe40000010000 */
[----:B------:R-:W-:Y:S02]  /*d400*/  FADD.FTZ R4, R92, R0 ;  /* 0x000000005c047221 */ /* 0x000fe40000010000 */
[----:B------:R-:W-:Y:S02]  /*d410*/  FADD.FTZ R0, R173, R5 ;  /* 0x00000005ad007221 */ /* 0x000fe40000010000 */
[----:B------:R-:W-:Y:S01]  /*d420*/  FADD.FTZ R5, R138, R8 ;  /* 0x000000088a057221 */ /* 0x000fe20000010000 */
[----:B------:R-:W-:Y:S01]  /*d430*/  MOV R138, R3 ;  /* 0x00000003008a7202 */ /* 0x000fe20000000f00 */
[----:B------:R-:W-:Y:S02]  /*d440*/  FADD.FTZ R6, R139, R0 ;  /* 0x000000008b067221 */ /* 0x000fe40000010000 */
[----:B------:R-:W-:Y:S01]  /*d450*/  FADD.FTZ R5, R137, R5 ;  /* 0x0000000589057221 */ /* 0x000fe20000010000 */
[----:B------:R-:W-:Y:S01]  /*d460*/  MOV R137, R132 ;  /* 0x0000008400897202 */ /* 0x000fe20000000f00 */
[----:B------:R-:W-:Y:S01]  /*d470*/  FADD.FTZ R2, R81, R2 ;  /* 0x0000000251027221 */ /* 0x000fe20000010000 */
[----:B------:R1:W-:Y:S01]  /*d480*/  STL [R1+0x10], R6 ;  /* 0x0000100601007387 */ /* 0x0003e20000100800 */
[----:B------:R-:W-:Y:S02]  /*d490*/  FADD.FTZ R4, R82, R4 ;  /* 0x0000000452047221 */ /* 0x000fe40000010000 */
[----:B------:R-:W-:Y:S01]  /*d4a0*/  FADD.FTZ R0, R71, R2 ;  /* 0x0000000247007221 */ /* 0x000fe20000010000 */
[----:B------:R1:W-:Y:S01]  /*d4b0*/  STL [R1+0x14], R5 ;  /* 0x0000140501007387 */ /* 0x0003e20000100800 */
[----:B------:R-:W-:Y:S02]  /*d4c0*/  FADD.FTZ R2, R93, R4 ;  /* 0x000000045d027221 */ /* 0x000fe40000010000 */
[----:B------:R-:W-:Y:S03]  /*d4d0*/  FADD.FTZ R0, R94, R0 ;  /* 0x000000005e007221 */ /* 0x000fe60000010000 */
[----:B------:R1:W-:Y:S04]  /*d4e0*/  STL [R1+0x18], R2 ;  /* 0x0000180201007387 */ /* 0x0003e80000100800 */
[----:B------:R1:W-:Y:S01]  /*d4f0*/  STL [R1+0x1c], R0 ;  /* 0x00001c0001007387 */ /* 0x0003e20000100800 */
[----:B------:R-:W-:-:S05]  /*d500*/  @P0 BRA `(.L_x_498) ;  /* 0xffffa49000000947 */ /* 0x000fca000383ffff */
.L_x_481:
[----:B------:R-:W2:Y:S01]  /*d510*/  S2UR UR6, SR_CTAID.X ;  /* 0x00000000000679c3 */ /* 0x000ea20000002500 */
[----:B------:R-:W-:Y:S01]  /*d520*/  ULDC.64 UR4, c[0x0][0x2c8] ;  /* 0x0000b20000047ab9 */ /* 0x000fe20000000a00 */
[----:B------:R-:W-:Y:S01]  /*d530*/  PLOP3.LUT P0, PT, PT, PT, UP1, 0x40, 0x0 ;  /* 0x000000000000781c */ /* 0x000fe20003f0e818 */
[----:B--2---:R-:W-:-:S04]  /*d540*/  ULEA UR6, UR6, 0x7f, 0x7 ;  /* 0x0000007f06067891 */ /* 0x004fc8000f8e383f */
[----:B------:R-:W-:-:S03]  /*d550*/  UIMAD.WIDE.U32 UR14, UR6, UR4, URZ ;  /* 0x00000004060e72a5 */ /* 0x000fc6000f8e003f */
[----:B------:R-:W-:Y:S02]  /*d560*/  ULDC UR4, c[0x0][0x168] ;  /* 0x00005a0000047ab9 */ /* 0x000fe40000000800 */
[----:B------:R-:W-:Y:S02]  /*d570*/  UIADD3 UR4, -UR4, 0x1, URZ ;  /* 0x0000000104047890 */ /* 0x000fe4000fffe13f */
[----:B------:R-:W-:-:S03]  /*d580*/  @UP2 USHF.R.U32.HI UR6, URZ, UR5, UR15 ;  /* 0x000000053f062299 */ /* 0x000fc6000801160f */
[----:B------:R-:W-:Y:S02]  /*d590*/  ULDC UR5, c[0x0][0x1d0] ;  /* 0x0000740000057ab9 */ /* 0x000fe40000000800 */
[----:B------:R-:W-:-:S03]  /*d5a0*/  UIADD3 UR5, UR6, UR5, UR4 ;  /* 0x0000000506057290 */ /* 0x000fc6000fffe004 */
[----:B------:R-:W-:Y:S02]  /*d5b0*/  ULDC UR4, c[0x0][0x324] ;  /* 0x0000c90000047ab9 */ /* 0x000fe40000000800 */
[----:B------:R-:W-:-:S06]  /*d5c0*/  UIADD3 UR4, UR5, -UR4, URZ ;  /* 0x8000000405047290 */ /* 0x000fcc000fffe03f */
[----:B-1----:R-:W-:Y:S01]  /*d5d0*/  MOV R2, UR4 ;  /* 0x0000000400027c02 */ /* 0x002fe20008000f00 */
        /* <DEDUP_REMOVED lines=11> */
.L_x_500:
[----:B------:R-:W-:-:S04]  /*d690*/  MOV R4, c[0x0][0x32c] ;  /* 0x0000cb0000047a02 */ /* 0x000fc80000000f00 */
[----:B------:R-:W-:-:S13]  /*d6a0*/  ISETP.NE.AND P0, PT, R4, 0x1, PT ;  /* 0x000000010400780c */ /* 0x000fda0003f05270 */
[----:B------:R-:W-:-:S05]  /*d6b0*/  @P0 IMAD.HI.U32 R4, R0, c[0x0][0x330], RZ ;  /* 0x0000cc0000040a27 */ /* 0x000fca00078e00ff */
[----:B------:R-:W-:-:S05]  /*d6c0*/  @P0 SHF.R.U32.HI R0, RZ, c[0x0][0x334], R4 ;  /* 0x0000cd00ff000a19 */ /* 0x000fca0000011604 */
.L_x_501:
[----:B------:R-:W-:-:S05]  /*d6d0*/  IMAD R0, R0, c[0x0][0x32c], RZ ;  /* 0x0000cb0000007a24 */ /* 0x000fca00078e02ff */
[----:B------:R-:W-:-:S03]  /*d6e0*/  IMNMX R2, R2, R0, !PT ;  /* 0x0000000002027217 */ /* 0x000fc60007800200 */
.L_x_499:
[----:B------:R-:W2:Y:S01]  /*d6f0*/  LDL R4, [R1] ;  /* 0x0000000001047983 */ /* 0x000ea20000100800 */
[----:B------:R-:W-:-:S05]  /*d700*/  IADD3 R2, R2, 0x5f, RZ ;  /* 0x0000005f02027810 */ /* 0x000fca0007ffe0ff */
[----:B------:R-:W-:-:S05]  /*d710*/  IMAD.HI R2, R2, 0x2aaaaaab, RZ ;  /* 0x2aaaaaab02027827 */ /* 0x000fca00078e02ff */
[----:B------:R-:W-:-:S04]  /*d720*/  SHF.R.U32.HI R0, RZ, 0x1f, R2 ;  /* 0x0000001fff007819 */ /* 0x000fc80000011602 */
[----:B------:R-:W-:-:S04]  /*d730*/  LEA.HI.SX32 R0, R2, R0, 0x1c ;  /* 0x0000000002007211 */ /* 0x000fc800078fe2ff */
[----:B--2---:R-:W-:-:S04]  /*d740*/  IMNMX R237, R4, R0, !PT ;  /* 0x0000000004ed7217 */ /* 0x004fc80007800200 */
[----:B------:R-:W-:-:S13]  /*d750*/  ISETP.GE.AND P0, PT, R229, R237, PT ;  /* 0x000000ede500720c */ /* 0x000fda0003f06270 */
[----:B------:R-:W-:Y:S05]  /*d760*/  @!P0 BRA `(.L_x_502) ;  /* 0x0000369000008947 */ /* 0x000fea0003800000 */
[----:B------:R-:W-:Y:S01]  /*d770*/  MOV R135, R133 ;  /* 0x0000008500877202 */ /* 0x000fe20000000f00 */
[----:B------:R-:W-:Y:S01]  /*d780*/  IMAD.MOV.U32 R139, RZ, RZ, R3 ;  /* 0x000000ffff8b7224 */ /* 0x000fe200078e0003 */
[----:B------:R-:W-:Y:S01]  /*d790*/  MOV R0, R134 ;  /* 0x0000008600007202 */ /* 0x000fe20000000f00 */
[----:B------:R-:W-:Y:S01]  /*d7a0*/  IMAD.MOV.U32 R230, RZ, RZ, R229 ;  /* 0x000000ffffe67224 */ /* 0x000fe200078e00e5 */
[----:B------:R-:W-:Y:S01]  /*d7b0*/  MOV R138, R132 ;  /* 0x00000084008a7202 */ /* 0x000fe20000000f00 */
[----:B------:R-:W-:Y:S01]  /*d7c0*/  IMAD.MOV.U32 R239, RZ, RZ, c[0x0][0x1e4] ;  /* 0x00007900ffef7624 */ /* 0x000fe200078e00ff */
[----:B------:R-:W-:Y:S02]  /*d7d0*/  MOV R238, c[0x0][0x1e0] ;  /* 0x0000780000ee7a02 */ /* 0x000fe40000000f00 */
.L_x_503:
[----:B------:R-:W2:Y:S01]  /*d7e0*/  LDL R229, [R1] ;  /* 0x0000000001e57983 */ /* 0x000ea20000100800 */
[----:B------:R-:W-:Y:S04]  /*d7f0*/  DEPBAR.LE SB0, 0x0 ;  /* 0x000080000000791a */ /* 0x000fe80000000000 */
[----:B------:R-:W-:Y:S08]  /*d800*/  BAR.SYNC.DEFER_BLOCKING 0x0 ;  /* 0x0000000000007b1d */ /* 0x000ff00000010000 */
[----:B------:R-:W-:Y:S08]  /*d810*/  LDSM.16.M88.4 R96, [R219+0x6100] ;  /* 0x00610000db60783b */ /* 0x000ff00000000200 */
[----:B------:R-:W3:Y:S06]  /*d820*/  LDL.64 R202, [R1+0x40] ;  /* 0x0000400001ca7983 */ /* 0x000eec0000100a00 */
[----:B------:R-:W4:Y:S06]  /*d830*/  LDL.64 R200, [R1+0x48] ;  /* 0x0000480001c87983 */ /* 0x000f2c0000100a00 */
[----:B------:R-:W1:Y:S08]  /*d840*/  LDSM.16.M88.4 R16, [R212+0x3100] ;  /* 0x00310000d410783b */ /* 0x000e700000000200 */
[----:B------:R-:W5:Y:S08]  /*d850*/  LDSM.16.M88.4 R92, [R219+0x8100] ;  /* 0x00810000db5c783b */ /* 0x000f700000000200 */
[----:B------:R-:W5:Y:S08]  /*d860*/  LDSM.16.M88.4 R32, [R212+0x3900] ;  /* 0x00390000d420783b */ /* 0x000f700000000200 */
[----:B------:R-:W4:Y:S06]  /*d870*/  LDL.64 R242, [R1+0x28] ;  /* 0x0000280001f27983 */ /* 0x000f2c0000100a00 */
[----:B------:R-:W5:Y:S08]  /*d880*/  LDSM.16.M88.4 R48, [R212+0x4100] ;  /* 0x00410000d430783b */ /* 0x000f700000000200 */
[----:B------:R-:W4:Y:S01]  /*d890*/  LDL.64 R240, [R1+0x38] ;  /* 0x0000380001f07983 */ /* 0x000f220000100a00 */
[-C--:B-1----:R-:W-:Y:S05]  /*d8a0*/  HMMA.16816.F32 R4, R96, R16.reuse, RZ ;  /* 0x000000106004723c */ /* 0x082fea00000018ff */
[----:B------:R-:W1:Y:S03]  /*d8b0*/  LDSM.16.M88.4 R64, [R212+0x4900] ;  /* 0x00490000d440783b */ /* 0x000e660000000200 */
[C---:B-----5:R-:W-:Y:S05]  /*d8c0*/  HMMA.16816.F32 R8, R92.reuse, R16, RZ ;  /* 0x000000105c08723c */ /* 0x060fea00000018ff */
[----:B------:R-:W5:Y:S03]  /*d8d0*/  LDSM.16.M88.4 R80, [R212+0x5100] ;  /* 0x00510000d450783b */ /* 0x000f660000000200 */
[-C--:B------:R-:W-:Y:S05]  /*d8e0*/  HMMA.16816.F32 R12, R92, R18.reuse, RZ ;  /* 0x000000125c0c723c */ /* 0x080fea00000018ff */
[----:B------:R-:W1:Y:S03]  /*d8f0*/  LDSM.16.M88.4 R172, [R212+0x5900] ;  /* 0x00590000d4ac783b */ /* 0x000e660000000200 */
[C---:B------:R-:W-:Y:S05]  /*d900*/  HMMA.16816.F32 R16, R96.reuse, R18, RZ ;  /* 0x000000126010723c */ /* 0x040fea00000018ff */
[----:B------:R-:W-:Y:S03]  /*d910*/  LDSM.16.M88.4 R176, [R222+0x6100] ;  /* 0x00610000deb0783b */ /* 0x000fe60000000200 */
[-C--:B------:R-:W-:Y:S05]  /*d920*/  HMMA.16816.F32 R20, R96, R32.reuse, RZ ;  /* 0x000000206014723c */ /* 0x080fea00000018ff */
[----:B------:R-:W1:Y:S03]  /*d930*/  LDSM.16.M88.4 R180, [R223] ;  /* 0x00000000dfb4783b */ /* 0x000e660000000200 */
[C---:B------:R-:W-:Y:S05]  /*d940*/  HMMA.16816.F32 R24, R92.reuse, R32, RZ ;  /* 0x000000205c18723c */ /* 0x040fea00000018ff */
[----:B------:R-:W1:Y:S03]  /*d950*/  LDSM.16.M88.4 R184, [R222+0x8100] ;  /* 0x00810000deb8783b */ /* 0x000e660000000200 */
[-C--:B------:R-:W-:Y:S05]  /*d960*/  HMMA.16816.F32 R28, R92, R34.reuse, RZ ;  /* 0x000000225c1c723c */ /* 0x080fea00000018ff */
[----:B------:R-:W1:Y:S03]  /*d970*/  LDSM.16.M88.4 R188, [R228] ;  /* 0x00000000e4bc783b */ /* 0x000e660000000200 */
[C---:B------:R-:W-:Y:S05]  /*d980*/  HMMA.16816.F32 R32, R96.reuse, R34, RZ ;  /* 0x000000226020723c */ /* 0x040fea00000018ff */
[----:B------:R-:W2:Y:S03]  /*d990*/  LDSM.16.M88.4 R192, [R227] ;  /* 0x00000000e3c0783b */ /* 0x000ea60000000200 */
[-C--:B------:R-:W-:Y:S08]  /*d9a0*/  HMMA.16816.F32 R36, R96, R48.reuse, RZ ;  /* 0x000000306024723c */ /* 0x080ff000000018ff */
[C---:B------:R-:W-:Y:S08]  /*d9b0*/  HMMA.16816.F32 R40, R92.reuse, R48, RZ ;  /* 0x000000305c28723c */ /* 0x040ff000000018ff */
[-C--:B------:R-:W-:Y:S08]  /*d9c0*/  HMMA.16816.F32 R44, R92, R50.reuse, RZ ;  /* 0x000000325c2c723c */ /* 0x080ff000000018ff */
[C---:B------:R-:W-:Y:S08]  /*d9d0*/  HMMA.16816.F32 R48, R96.reuse, R50, RZ ;  /* 0x000000326030723c */ /* 0x040ff000000018ff */
[-C--:B-1----:R-:W-:Y:S08]  /*d9e0*/  HMMA.16816.F32 R52, R96, R64.reuse, RZ ;  /* 0x000000406034723c */ /* 0x082ff000000018ff */
[C---:B------:R-:W-:Y:S08]  /*d9f0*/  HMMA.16816.F32 R56, R92.reuse, R64, RZ ;  /* 0x000000405c38723c */ /* 0x040ff000000018ff */
[-C--:B------:R-:W-:Y:S08]  /*da00*/  HMMA.16816.F32 R60, R92, R66.reuse, RZ ;  /* 0x000000425c3c723c */ /* 0x080ff000000018ff */
[C---:B------:R-:W-:Y:S08]  /*da10*/  HMMA.16816.F32 R64, R96.reuse, R66, RZ ;  /* 0x000000426040723c */ /* 0x040ff000000018ff */
[-C--:B-----5:R-:W-:Y:S08]  /*da20*/  HMMA.16816.F32 R68, R96, R80.reuse, RZ ;  /* 0x000000506044723c */ /* 0x0a0ff000000018ff */
[C---:B------:R-:W-:Y:S08]  /*da30*/  HMMA.16816.F32 R72, R92.reuse, R80, RZ ;  /* 0x000000505c48723c */ /* 0x040ff000000018ff */
[-C--:B------:R-:W-:Y:S08]  /*da40*/  HMMA.16816.F32 R76, R92, R82.reuse, RZ ;  /* 0x000000525c4c723c */ /* 0x080ff000000018ff */
[C---:B------:R-:W-:Y:S08]  /*da50*/  HMMA.16816.F32 R80, R96.reuse, R82, RZ ;  /* 0x000000526050723c */ /* 0x040ff000000018ff */
[-C--:B------:R-:W-:Y:S08]  /*da60*/  HMMA.16816.F32 R84, R96, R172.reuse, RZ ;  /* 0x000000ac6054723c */ /* 0x080ff000000018ff */
[C---:B------:R-:W-:Y:S08]  /*da70*/  HMMA.16816.F32 R88, R92.reuse, R172, RZ ;  /* 0x000000ac5c58723c */ /* 0x040ff000000018ff */
[-C--:B------:R-:W-:Y:S08]  /*da80*/  HMMA.16816.F32 R92, R92, R174.reuse, RZ ;  /* 0x000000ae5c5c723c */ /* 0x080ff000000018ff */
[----:B------:R-:W-:Y:S01]  /*da90*/  HMMA.16816.F32 R96, R96, R174, RZ ;  /* 0x000000ae6060723c */ /* 0x000fe200000018ff */
[----:B------:R-:W1:Y:S07]  /*daa0*/  LDSM.16.M88.4 R172, [R226] ;  /* 0x00000000e2ac783b */ /* 0x000e6e0000000200 */
[-C--:B------:R-:W-:Y:S08]  /*dab0*/  HMMA.16816.F32 R4, R176, R180.reuse, R4 ;  /* 0x000000b4b004723c */ /* 0x080ff00000001804 */
[C---:B------:R-:W-:Y:S08]  /*dac0*/  HMMA.16816.F32 R8, R184.reuse, R180, R8 ;  /* 0x000000b4b808723c */ /* 0x040ff00000001808 */
[-C--:B------:R-:W-:Y:S03]  /*dad0*/  HMMA.16816.F32 R12, R184, R182.reuse, R12 ;  /* 0x000000b6b80c723c */ /* 0x080fe6000000180c */
[----:B--2---:R-:W-:Y:S05]  /*dae0*/  ISETP.GT.AND P0, PT, R229, R230, PT ;  /* 0x000000e6e500720c */ /* 0x004fea0003f04270 */
[C---:B------:R-:W-:Y:S01]  /*daf0*/  HMMA.16816.F32 R16, R176.reuse, R182, R16 ;  /* 0x000000b6b010723c */ /* 0x040fe20000001810 */
[----:B------:R-:W2:Y:S07]  /*db00*/  LDSM.16.M88.4 R180, [R225] ;  /* 0x00000000e1b4783b */ /* 0x000eae0000000200 */
[-C--:B------:R-:W-:Y:S04]  /*db10*/  HMMA.16816.F32 R20, R176, R188.reuse, R20 ;  /* 0x000000bcb014723c */ /* 0x080fe80000001814 */
[----:B------:R-:W-:Y:S01]  /*db20*/  @!P0 SHF.R.S32.HI R2, RZ, 0x1f, R230 ;  /* 0x0000001fff028819 */ /* 0x000fe200000114e6 */
[----:B------:R-:W-:Y:S03]  /*db30*/  @!P0 IMAD.WIDE.U32 R132, R230, c[0x0][0x208], RZ ;  /* 0x00008200e6848a25 */ /* 0x000fe600078e00ff */
[C---:B------:R-:W-:Y:S04]  /*db40*/  HMMA.16816.F32 R24, R184.reuse, R188, R24 ;  /* 0x000000bcb818723c */ /* 0x040fe80000001818 */
[----:B------:R-:W-:Y:S04]  /*db50*/  @!P0 IMAD R2, R2, c[0x0][0x208], RZ ;  /* 0x0000820002028a24 */ /* 0x000fe800078e02ff */
[-C--:B------:R-:W-:Y:S04]  /*db60*/  HMMA.16816.F32 R28, R184, R190.reuse, R28 ;  /* 0x000000beb81c723c */ /* 0x080fe8000000181c */
[----:B------:R-:W-:Y:S04]  /*db70*/  @!P0 IMAD R2, R230, c[0x0][0x20c], R2 ;  /* 0x00008300e6028a24 */ /* 0x000fe800078e0202 */
[C---:B------:R-:W-:Y:S01]  /*db80*/  HMMA.16816.F32 R32, R176.reuse, R190, R32 ;  /* 0x000000beb020723c */ /* 0x040fe20000001820 */
[----:B------:R-:W5:Y:S03]  /*db90*/  LDSM.16.M88.4 R188, [R224] ;  /* 0x00000000e0bc783b */ /* 0x000f660000000200 */
[----:B---3--:R-:W-:Y:S02]  /*dba0*/  @!P0 MOV R3, R203 ;  /* 0x000000cb00038202 */ /* 0x008fe40000000f00 */
[----:B------:R-:W-:Y:S02]  /*dbb0*/  @!P0 IADD3 R133, R133, R2, RZ ;  /* 0x0000000285858210 */ /* 0x000fe40007ffe0ff */
[-C--:B------:R-:W-:Y:S04]  /*dbc0*/  HMMA.16816.F32 R36, R176, R192.reuse, R36 ;  /* 0x000000c0b024723c */ /* 0x080fe80000001824 */
[----:B----4-:R-:W-:Y:S04]  /*dbd0*/  @!P0 MOV R2, R200 ;  /* 0x000000c800028202 */ /* 0x010fe80000000f00 */
[C---:B------:R-:W-:Y:S04]  /*dbe0*/  HMMA.16816.F32 R40, R184.reuse, R192, R40 ;  /* 0x000000c0b828723c */ /* 0x040fe80000001828 */
[----:B------:R-:W-:Y:S04]  /*dbf0*/  @!P0 IMAD.WIDE.U32 R2, R132, 0x60, R2 ;  /* 0x0000006084028825 */ /* 0x000fe800078e0002 */
[-C--:B------:R-:W-:Y:S04]  /*dc00*/  HMMA.16816.F32 R44, R184, R194.reuse, R44 ;  /* 0x000000c2b82c723c */ /* 0x080fe8000000182c */
[----:B------:R-:W-:Y:S01]  /*dc10*/  @!P0 IMAD R132, R133, 0x60, RZ ;  /* 0x0000006085848824 */ /* 0x000fe200078e02ff */
[----:B------:R-:W-:Y:S03]  /*dc20*/  @!P0 LEA R198, P1, R2, c[0x0][0x1f8], 0x1 ;  /* 0x00007e0002c68a11 */ /* 0x000fe600078208ff */
[C---:B------:R-:W-:Y:S04]  /*dc30*/  HMMA.16816.F32 R48, R176.reuse, R194, R48 ;  /* 0x000000c2b030723c */ /* 0x040fe80000001830 */
[----:B------:R-:W-:Y:S02]  /*dc40*/  @!P0 IADD3 R3, R3, R132, RZ ;  /* 0x0000008403038210 */ /* 0x000fe40007ffe0ff */
[----:B------:R-:W-:Y:S02]  /*dc50*/  @!P0 IADD3 R196, P2, R198, UR9, RZ ;  /* 0x00000009c6c48c10 */ /* 0x000fe4000ff5e0ff */
[-C--:B-1----:R-:W-:Y:S04]  /*dc60*/  HMMA.16816.F32 R52, R176, R172.reuse, R52 ;  /* 0x000000acb034723c */ /* 0x082fe80000001834 */
[----:B------:R-:W-:Y:S02]  /*dc70*/  @!P0 LEA.HI.X R199, R2, c[0x0][0x1fc], R3, 0x1, P1 ;  /* 0x00007f0002c78a11 */ /* 0x000fe400008f0c03 */
[----:B------:R-:W-:Y:S02]  /*dc80*/  @!P0 IADD3 R136, P1, R196, UR9, RZ ;  /* 0x00000009c4888c10 */ /* 0x000fe4000ff3e0ff */
[C---:B------:R-:W-:Y:S01]  /*dc90*/  HMMA.16816.F32 R56, R184.reuse, R172, R56 ;  /* 0x000000acb838723c */ /* 0x040fe20000001838 */
[----:B------:R-:W-:Y:S01]  /*dca0*/  @!PT LDS RZ, [RZ] ;  /* 0x00000000fffff984 */ /* 0x000fe20000000800 */
[----:B------:R-:W-:Y:S01]  /*dcb0*/  @!PT LDS RZ, [RZ] ;  /* 0x00000000fffff984 */ /* 0x000fe20000000800 */
[----:B------:R-:W-:Y:S01]  /*dcc0*/  @!PT LDS RZ, [RZ] ;  /* 0x00000000fffff984 */ /* 0x000fe20000000800 */
[----:B------:R1:W-:Y:S03]  /*dcd0*/  @!P0 LDGSTS.E.BYPASS.LTC128B.128 [R231+0x100], [R198.64], !P6 ;  /* 0x00100000c6e78fae */ /* 0x0003e6000f101d4c */
[----:B------:R-:W-:Y:S02]  /*dce0*/  @!P0 IADD3.X R197, R199, UR8, RZ, P2, !PT ;  /* 0x00000008c7c58c10 */ /* 0x000fe400097fe4ff */
[----:B------:R-:W-:Y:S02]  /*dcf0*/  @!P0 IADD3 R132, P3, R136, UR9, RZ ;  /* 0x0000000988848c10 */ /* 0x000fe4000ff7e0ff */
[-C--:B------:R-:W-:Y:S01]  /*dd00*/  HMMA.16816.F32 R60, R184, R174.reuse, R60 ;  /* 0x000000aeb83c723c */ /* 0x080fe2000000183c */
[----:B------:R1:W-:Y:S03]  /*dd10*/  @!P0 LDGSTS.E.BYPASS.LTC128B.128 [R231+0x900], [R196.64], !P6 ;  /* 0x00900000c4e78fae */ /* 0x0003e6000f101d4c */
[----:B------:R-:W-:Y:S02]  /*dd20*/  @!P0 IADD3.X R137, R197, UR8, RZ, P1, !PT ;  /* 0x00000008c5898c10 */ /* 0x000fe40008ffe4ff */
[----:B------:R-:W-:Y:S02]  /*dd30*/  @!P0 IADD3 R2, P2, R132, UR9, RZ ;  /* 0x0000000984028c10 */ /* 0x000fe4000ff5e0ff */
[C---:B------:R-:W-:Y:S01]  /*dd40*/  HMMA.16816.F32 R64, R176.reuse, R174, R64 ;  /* 0x000000aeb040723c */ /* 0x040fe20000001840 */
[----:B------:R3:W-:Y:S03]  /*dd50*/  @!P0 LDGSTS.E.BYPASS.LTC128B.128 [R231+0x1100], [R136.64], !P6 ;  /* 0x0110000088e78fae */ /* 0x0007e6000f101d4c */
[----:B------:R-:W-:Y:S02]  /*dd60*/  @!P0 IADD3.X R133, R137, UR8, RZ, P3, !PT ;  /* 0x0000000889858c10 */ /* 0x000fe40009ffe4ff */
[----:B------:R-:W-:Y:S02]  /*dd70*/  @!P0 IADD3 R192, P1, R2, UR9, RZ ;  /* 0x0000000902c08c10 */ /* 0x000fe4000ff3e0ff */
[-C--:B--2---:R-:W-:Y:S01]  /*dd80*/  HMMA.16816.F32 R68, R176, R180.reuse, R68 ;  /* 0x000000b4b044723c */ /* 0x084fe20000001844 */
[----:B------:R2:W-:Y:S03]  /*dd90*/  @!P0 LDGSTS.E.BYPASS.LTC128B.128 [R231+0x1900], [R132.64], !P6 ;  /* 0x0190000084e78fae */ /* 0x0005e6000f101d4c */
[----:B------:R-:W-:Y:S04]  /*dda0*/  @!P0 IADD3.X R3, R133, UR8, RZ, P2, !PT ;  /* 0x0000000885038c10 */ /* 0x000fe800097fe4ff */
[C---:B------:R-:W-:Y:S01]  /*ddb0*/  HMMA.16816.F32 R72, R184.reuse, R180, R72 ;  /* 0x000000b4b848723c */ /* 0x040fe20000001848 */
[----:B------:R4:W-:Y:S03]  /*ddc0*/  @!P0 LDGSTS.E.BYPASS.LTC128B.128 [R231+0x2100], [R2.64], !P6 ;  /* 0x0210000002e78fae */ /* 0x0009e6000f101d4c */
[----:B------:R-:W-:Y:S04]  /*ddd0*/  @!P0 IADD3.X R193, R3, UR8, RZ, P1, !PT ;  /* 0x0000000803c18c10 */ /* 0x000fe80008ffe4ff */
[-C--:B------:R-:W-:Y:S01]  /*dde0*/  HMMA.16816.F32 R76, R184, R182.reuse, R76 ;  /* 0x000000b6b84c723c */ /* 0x080fe2000000184c */
[----:B------:R2:W-:Y:S02]  /*ddf0*/  @!P0 LDGSTS.E.BYPASS.LTC128B.128 [R231+0x2900], [R192.64], !P6 ;  /* 0x02900000c0e78fae */ /* 0x0005e4000f101d4c */
[C---:B------:R-:W-:Y:S02]  /*de00*/  ISETP.GT.AND P0, PT, R230.reuse, R229, PT ;  /* 0x000000e5e600720c */ /* 0x040fe40003f04270 */
[----:B------:R-:W-:Y:S03]  /*de10*/  IADD3 R229, R230, -0x1, RZ ;  /* 0xffffffffe6e57810 */ /* 0x000fe60007ffe0ff */
[C---:B------:R-:W-:Y:S01]  /*de20*/  HMMA.16816.F32 R80, R176.reuse, R182, R80 ;  /* 0x000000b6b050723c */ /* 0x040fe20000001850 */
[----:B-1----:R-:W-:Y:S07]  /*de30*/  LDSM.16.M88.4 R196, [R218+0x3100] ;  /* 0x00310000dac4783b */ /* 0x002fee0000000200 */
[-C--:B-----5:R-:W-:Y:S01]  /*de40*/  HMMA.16816.F32 R84, R176, R188.reuse, R84 ;  /* 0x000000bcb054723c */ /* 0x0a0fe20000001854 */
[----:B------:R-:W-:Y:S07]  /*de50*/  LDSM.16.M88.4 R200, [R220+0x8100] ;  /* 0x00810000dcc8783b */ /* 0x000fee0000000200 */
[C---:B------:R-:W-:Y:S01]  /*de60*/  HMMA.16816.F32 R88, R184.reuse, R188, R88 ;  /* 0x000000bcb858723c */ /* 0x040fe20000001858 */
[----:B------:R-:W0:Y:S07]  /*de70*/  LDGDEPBAR ;  /* 0x00000000000079af */ /* 0x000e2e0000000000 */
[-C--:B------:R-:W-:Y:S01]  /*de80*/  HMMA.16816.F32 R92, R184, R190.reuse, R92 ;  /* 0x000000beb85c723c */ /* 0x080fe2000000185c */
[----:B--2---:R-:W1:Y:S07]  /*de90*/  LDSM.16.M88.4 R192, [R220+0x6100] ;  /* 0x00610000dcc0783b */ /* 0x004e6e0000000200 */
[----:B------:R-:W-:Y:S01]  /*dea0*/  HMMA.16816.F32 R96, R176, R190, R96 ;  /* 0x000000beb060723c */ /* 0x000fe20000001860 */
[----:B------:R-:W2:Y:S08]  /*deb0*/  LDSM.16.M88.4 R204, [R218+0x3900] ;  /* 0x00390000dacc783b */ /* 0x000eb00000000200 */
[----:B------:R-:W5:Y:S08]  /*dec0*/  LDSM.16.M88.4 R208, [R218+0x4100] ;  /* 0x00410000dad0783b */ /* 0x000f700000000200 */
[----:B------:R-:W2:Y:S08]  /*ded0*/  LDSM.16.M88.4 R172, [R218+0x4900] ;  /* 0x00490000daac783b */ /* 0x000eb00000000200 */
[----:B------:R-:W2:Y:S01]  /*dee0*/  LDSM.16.M88.4 R176, [R218+0x5100] ;  /* 0x00510000dab0783b */ /* 0x000ea20000000200 */
[-C--:B-1----:R-:W-:Y:S07]  /*def0*/  HMMA.16816.F32 R4, R192, R196.reuse, R4 ;  /* 0x000000c4c004723c */ /* 0x082fee0000001804 */
[----:B------:R-:W1:Y:S01]  /*df00*/  LDSM.16.M88.4 R180, [R218+0x5900] ;  /* 0x00590000dab4783b */ /* 0x000e620000000200 */
[C---:B------:R-:W-:Y:S07]  /*df10*/  HMMA.16816.F32 R8, R200.reuse, R196, R8 ;  /* 0x000000c4c808723c */ /* 0x040fee0000001808 */
[----:B------:R-:W-:Y:S01]  /*df20*/  LDSM.16.M88.4 R184, [R221+0x6100] ;  /* 0x00610000ddb8783b */ /* 0x000fe20000000200 */
[-C--:B------:R-:W-:Y:S07]  /*df30*/  HMMA.16816.F32 R12, R200, R198.reuse, R12 ;  /* 0x000000c6c80c723c */ /* 0x080fee000000180c */
[----:B------:R-:W1:Y:S01]  /*df40*/  LDSM.16.M88.4 R188, [R217] ;  /* 0x00000000d9bc783b */ /* 0x000e620000000200 */
[C---:B------:R-:W-:Y:S07]  /*df50*/  HMMA.16816.F32 R16, R192.reuse, R198, R16 ;  /* 0x000000c6c010723c */ /* 0x040fee0000001810 */
[----:B------:R-:W-:Y:S01]  /*df60*/  LDSM.16.M88.4 R196, [R217+0x800] ;  /* 0x00080000d9c4783b */ /* 0x000fe20000000200 */
[-C--:B--2---:R-:W-:Y:S08]  /*df70*/  HMMA.16816.F32 R20, R192, R204.reuse, R20 ;  /* 0x000000ccc014723c */ /* 0x084ff00000001814 */
[C---:B------:R-:W-:Y:S08]  /*df80*/  HMMA.16816.F32 R24, R200.reuse, R204, R24 ;  /* 0x000000ccc818723c */ /* 0x040ff00000001818 */
[-C--:B------:R-:W-:Y:S08]  /*df90*/  HMMA.16816.F32 R28, R200, R206.reuse, R28 ;  /* 0x000000cec81c723c */ /* 0x080ff0000000181c */
[C---:B------:R-:W-:Y:S01]  /*dfa0*/  HMMA.16816.F32 R32, R192.reuse, R206, R32 ;  /* 0x000000cec020723c */ /* 0x040fe20000001820 */
[----:B------:R-:W-:Y:S07]  /*dfb0*/  LDSM.16.M88.4 R204, [R217+0x1000] ;  /* 0x00100000d9cc783b */ /* 0x000fee0000000200 */
[-C--:B-----5:R-:W-:Y:S08]  /*dfc0*/  HMMA.16816.F32 R36, R192, R208.reuse, R36 ;  /* 0x000000d0c024723c */ /* 0x0a0ff00000001824 */
        /* <DEDUP_REMOVED lines=13> */
[----:B------:R-:W5:Y:S07]  /*e0a0*/  LDSM.16.M88.4 R176, [R217+0x2000] ;  /* 0x00200000d9b0783b */ /* 0x000f6e0000000200 */
[-C--:B-1----:R-:W-:Y:S08]  /*e0b0*/  HMMA.16816.F32 R84, R192, R180.reuse, R84 ;  /* 0x000000b4c054723c */ /* 0x082ff00000001854 */
[C---:B------:R-:W-:Y:S08]  /*e0c0*/  HMMA.16816.F32 R88, R200.reuse, R180, R88 ;  /* 0x000000b4c858723c */ /* 0x040ff00000001858 */
[-C--:B------:R-:W-:Y:S08]  /*e0d0*/  HMMA.16816.F32 R92, R200, R182.reuse, R92 ;  /* 0x000000b6c85c723c */ /* 0x080ff0000000185c */
[----:B------:R-:W-:Y:S01]  /*e0e0*/  HMMA.16816.F32 R96, R192, R182, R96 ;  /* 0x000000b6c060723c */ /* 0x000fe20000001860 */
[----:B------:R-:W1:Y:S01]  /*e0f0*/  LDSM.16.M88.4 R180, [R217+0x2800] ;  /* 0x00280000d9b4783b */ /* 0x000e620000000200 */
[----:B------:R-:W-:Y:S06]  /*e100*/  DEPBAR.LE SB0, 0x0 ;  /* 0x000080000000791a */ /* 0x000fec0000000000 */
[-C--:B------:R-:W-:Y:S01]  /*e110*/  HMMA.16816.F32 R4, R184, R188.reuse, R4 ;  /* 0x000000bcb804723c */ /* 0x080fe20000001804 */
[----:B------:R-:W-:Y:S07]  /*e120*/  BAR.SYNC.DEFER_BLOCKING 0x0 ;  /* 0x0000000000007b1d */ /* 0x000fee0000010000 */
[C---:B--2---:R-:W-:Y:S08]  /*e130*/  HMMA.16816.F32 R8, R172.reuse, R188, R8 ;  /* 0x000000bcac08723c */ /* 0x044ff00000001808 */
[-C--:B------:R-:W-:Y:S08]  /*e140*/  HMMA.16816.F32 R12, R172, R190.reuse, R12 ;  /* 0x000000beac0c723c */ /* 0x080ff0000000180c */
[C---:B------:R-:W-:Y:S04]  /*e150*/  HMMA.16816.F32 R16, R184.reuse, R190, R16 ;  /* 0x000000beb810723c */ /* 0x040fe80000001810 */
[----:B----4-:R-:W-:Y:S02]  /*e160*/  FMNMX.FTZ R2, R4, R0, !PT ;  /* 0x0000000004027209 */ /* 0x010fe40007810000 */
[----:B------:R-:W-:Y:S02]  /*e170*/  FMNMX.FTZ R3, R6, R135, !PT ;  /* 0x0000008706037209 */ /* 0x000fe40007810000 */
[-C--:B------:R-:W-:Y:S04]  /*e180*/  HMMA.16816.F32 R20, R184, R196.reuse, R20 ;  /* 0x000000c4b814723c */ /* 0x080fe80000001814 */
        /* <DEDUP_REMOVED lines=78> */
[----:B---3--:R-:W1:Y:S01]  /*e670*/  SHFL.BFLY PT, R137, R134, 0x2, 0x1f ;  /* 0x0c401f0086897f89 */ /* 0x008e6200000e0000 */
        /* <DEDUP_REMOVED lines=29> */
[C---:B------:R-:W-:Y:S01]  /*e850*/  FADD.FTZ R0, -R134.reuse, R0 ;  /* 0x0000000086007221 */ /* 0x040fe20000010100 */
[----:B------:R-:W-:Y:S01]  /*e860*/  FMNMX.FTZ R132, R47, R132, !PT ;  /* 0x000000842f847209 */ /* 0x000fe20007810000 */
[----:B------:R-:W-:Y:S01]  /*e870*/  FMUL.FTZ R180, R134, c[0x0][0x2d0] ;  /* 0x0000b40086b47a20 */ /* 0x000fe20000410000 */
[----:B--2---:R-:W-:Y:S03]  /*e880*/  FMNMX.FTZ R3, R3, R133, !PT ;  /* 0x0000008503037209 */ /* 0x004fe60007810000 */
[--C-:B------:R-:W-:Y:S01]  /*e890*/  FFMA.FTZ R49, R49, c[0x0][0x2d0], -R180.reuse ;  /* 0x0000b40031317a23 */ /* 0x100fe200000108b4 */
[----:B------:R-:W-:Y:S01]  /*e8a0*/  FMNMX.FTZ R132, R58, R132, !PT ;  /* 0x000000843a847209 */ /* 0x000fe20007810000 */
[--C-:B------:R-:W-:Y:S02]  /*e8b0*/  FFMA.FTZ R52, R52, c[0x0][0x2d0], -R180.reuse ;  /* 0x0000b40034347a23 */ /* 0x100fe400000108b4 */
[----:B------:R-:W-:Y:S01]  /*e8c0*/  MUFU.EX2 R190, R49 ;  /* 0x0000003100be7308 */ /* 0x000fe20000000800 */
[----:B------:R-:W-:Y:S01]  /*e8d0*/  FMNMX.FTZ R132, R59, R132, !PT ;  /* 0x000000843b847209 */ /* 0x000fe20007810000 */
[----:B------:R-:W1:Y:S01]  /*e8e0*/  SHFL.BFLY PT, R172, R3, 0x1, 0x1f ;  /* 0x0c201f0003ac7f89 */ /* 0x000e6200000e0000 */
[----:B---3--:R-:W-:Y:S01]  /*e8f0*/  FMNMX.FTZ R133, R2, R136, !PT ;  /* 0x0000008802857209 */ /* 0x008fe20007810000 */
[----:B------:R-:W-:Y:S01]  /*e900*/  FMUL.FTZ R2, R0, c[0x0][0x2d0] ;  /* 0x0000b40000027a20 */ /* 0x000fe20000410000 */
[----:B------:R-:W-:Y:S01]  /*e910*/  FMNMX.FTZ R132, R62, R132, !PT ;  /* 0x000000843e847209 */ /* 0x000fe20007810000 */
[--C-:B------:R-:W-:Y:S02]  /*e920*/  FFMA.FTZ R53, R53, c[0x0][0x2d0], -R180.reuse ;  /* 0x0000b40035357a23 */ /* 0x100fe400000108b4 */
[----:B------:R-:W-:Y:S01]  /*e930*/  FMUL.FTZ R181, R133, c[0x0][0x2d0] ;  /* 0x0000b40085b57a20 */ /* 0x000fe20000410000 */
[----:B------:R-:W-:Y:S01]  /*e940*/  FMNMX.FTZ R132, R63, R132, !PT ;  /* 0x000000843f847209 */ /* 0x000fe20007810000 */
[----:B------:R2:W3:Y:S01]  /*e950*/  MUFU.EX2 R137, R2 ;  /* 0x0000000200897308 */ /* 0x0004e20000000800 */
[--C-:B------:R-:W-:Y:S02]  /*e960*/  FFMA.FTZ R4, R4, c[0x0][0x2d0], -R180.reuse ;  /* 0x0000b40004047a23 */ /* 0x100fe400000108b4 */
[----:B------:R-:W-:Y:S01]  /*e970*/  FMNMX.FTZ R132, R74, R132, !PT ;  /* 0x000000844a847209 */ /* 0x000fe20007810000 */
[--C-:B------:R-:W-:Y:S02]  /*e980*/  FFMA.FTZ R6, R6, c[0x0][0x2d0], -R181.reuse ;  /* 0x0000b40006067a23 */ /* 0x100fe400000108b5 */
[--C-:B------:R-:W-:Y:S01]  /*e990*/  FFMA.FTZ R50, R50, c[0x0][0x2d0], -R181.reuse ;  /* 0x0000b40032327a23 */ /* 0x100fe200000108b5 */
[----:B------:R-:W-:Y:S01]  /*e9a0*/  FMNMX.FTZ R132, R75, R132, !PT ;  /* 0x000000844b847209 */ /* 0x000fe20007810000 */
[--C-:B------:R-:W-:Y:S02]  /*e9b0*/  FFMA.FTZ R51, R51, c[0x0][0x2d0], -R181.reuse ;  /* 0x0000b40033337a23 */ /* 0x100fe400000108b5 */
[----:B------:R-:W-:Y:S01]  /*e9c0*/  MUFU.EX2 R209, R4 ;  /* 0x0000000400d17308 */ /* 0x000fe20000000800 */
[----:B------:R-:W-:Y:S01]  /*e9d0*/  FMNMX.FTZ R132, R78, R132, !PT ;  /* 0x000000844e847209 */ /* 0x000fe20007810000 */
[--C-:B------:R-:W-:Y:S02]  /*e9e0*/  FFMA.FTZ R54, R54, c[0x0][0x2d0], -R181.reuse ;  /* 0x0000b40036367a23 */ /* 0x100fe400000108b5 */
[--C-:B------:R-:W-:Y:S01]  /*e9f0*/  FFMA.FTZ R55, R55, c[0x0][0x2d0], -R181.reuse ;  /* 0x0000b40037377a23 */ /* 0x100fe200000108b5 */
[----:B------:R-:W-:Y:S01]  /*ea00*/  FMNMX.FTZ R132, R79, R132, !PT ;  /* 0x000000844f847209 */ /* 0x000fe20007810000 */
[----:B------:R-:W-:Y:S02]  /*ea10*/  FFMA.FTZ R7, R7, c[0x0][0x2d0], -R181 ;  /* 0x0000b40007077a23 */ /* 0x000fe400000108b5 */
[--C-:B------:R-:W-:Y:S01]  /*ea20*/  FFMA.FTZ R16, R16, c[0x0][0x2d0], -R180.reuse ;  /* 0x0000b40010107a23 */ /* 0x100fe200000108b4 */
[----:B------:R-:W-:Y:S01]  /*ea30*/  FMNMX.FTZ R132, R90, R132, !PT ;  /* 0x000000845a847209 */ /* 0x000fe20007810000 */
[----:B------:R4:W-:Y:S01]  /*ea40*/  MUFU.EX2 R208, R6 ;  /* 0x0000000600d07308 */ /* 0x0009e20000000800 */
[--C-:B------:R-:W-:Y:S02]  /*ea50*/  FFMA.FTZ R5, R5, c[0x0][0x2d0], -R180.reuse ;  /* 0x0000b40005057a23 */ /* 0x100fe400000108b4 */
[----:B------:R-:W-:Y:S01]  /*ea60*/  FMNMX.FTZ R0, R91, R132, !PT ;  /* 0x000000845b007209 */ /* 0x000fe20007810000 */
[----:B--2---:R-:W-:Y:S01]  /*ea70*/  FADD.FTZ R2, -R133, R135 ;  /* 0x0000008785027221 */ /* 0x004fe20000010100 */
[----:B-1----:R-:W-:Y:S01]  /*ea80*/  FMNMX.FTZ R132, R3, R172, !PT ;  /* 0x000000ac03847209 */ /* 0x002fe20007810000 */
[--C-:B------:R-:W-:Y:S01]  /*ea90*/  FFMA.FTZ R17, R17, c[0x0][0x2d0], -R180.reuse ;  /* 0x0000b40011117a23 */ /* 0x100fe200000108b4 */
[----:B------:R-:W-:Y:S01]  /*eaa0*/  FMNMX.FTZ R0, R94, R0, !PT ;  /* 0x000000005e007209 */ /* 0x000fe20007810000 */
[----:B------:R-:W-:Y:S02]  /*eab0*/  FMUL.FTZ R2, R2, c[0x0][0x2d0] ;  /* 0x0000b40002027a20 */ /* 0x000fe40000410000 */
[----:B------:R1:W-:Y:S01]  /*eac0*/  MUFU.EX2 R235, R5 ;  /* 0x0000000500eb7308 */ /* 0x0003e20000000800 */
[--C-:B------:R-:W-:Y:S01]  /*ead0*/  FFMA.FTZ R18, R18, c[0x0][0x2d0], -R181.reuse ;  /* 0x0000b40012127a23 */ /* 0x100fe200000108b5 */
[----:B------:R-:W-:Y:S01]  /*eae0*/  FMNMX.FTZ R0, R95, R0, !PT ;  /* 0x000000005f007209 */ /* 0x000fe20007810000 */
[----:B------:R-:W-:Y:S02]  /*eaf0*/  FFMA.FTZ R19, R19, c[0x0][0x2d0], -R181 ;  /* 0x0000b40013137a23 */ /* 0x000fe400000108b5 */
[C---:B---3--:R-:W-:Y:S02]  /*eb00*/  FMUL.FTZ R112, R137.reuse, R112 ;  /* 0x0000007089707220 */ /* 0x048fe40000410000 */
[C---:B------:R-:W-:Y:S01]  /*eb10*/  FMUL.FTZ R113, R137.reuse, R113 ;  /* 0x0000007189717220 */ /* 0x040fe20000410000 */
[----:B------:R-:W2:Y:S01]  /*eb20*/  SHFL.BFLY PT, R3, R0, 0x2, 0x1f ;  /* 0x0c401f0000037f89 */ /* 0x000ea200000e0000 */
[C---:B------:R-:W-:Y:S01]  /*eb30*/  FMUL.FTZ R116, R137.reuse, R116 ;  /* 0x0000007489747220 */ /* 0x040fe20000410000 */
[----:B------:R3:W5:Y:S01]  /*eb40*/  MUFU.EX2 R136, R2 ;  /* 0x0000000200887308 */ /* 0x0007620000000800 */
[C---:B------:R-:W-:Y:S02]  /*eb50*/  FMUL.FTZ R117, R137.reuse, R117 ;  /* 0x0000007589757220 */ /* 0x040fe40000410000 */
[--C-:B------:R-:W-:Y:S01]  /*eb60*/  FFMA.FTZ R48, R48, c[0x0][0x2d0], -R180.reuse ;  /* 0x0000b40030307a23 */ /* 0x100fe200000108b4 */
[----:B----4-:R-:W-:Y:S01]  /*eb70*/  @P0 SHF.R.S32.HI R6, RZ, 0x1f, R229 ;  /* 0x0000001fff060819 */ /* 0x010fe200000114e5 */
[C---:B------:R-:W-:Y:S02]  /*eb80*/  FMUL.FTZ R128, R137.reuse, R128 ;  /* 0x0000008089807220 */ /* 0x040fe40000410000 */
[----:B------:R-:W-:Y:S02]  /*eb90*/  FMUL.FTZ R129, R137, R129 ;  /* 0x0000008189817220 */ /* 0x000fe40000410000 */
[--C-:B------:R-:W-:Y:S01]  /*eba0*/  FFMA.FTZ R64, R64, c[0x0][0x2d0], -R180.reuse ;  /* 0x0000b40040407a23 */ /* 0x100fe200000108b4 */
[----:B------:R4:W-:Y:S01]  /*ebb0*/  MUFU.EX2 R211, R7 ;  /* 0x0000000700d37308 */ /* 0x0009e20000000800 */
[----:B------:R-:W-:Y:S02]  /*ebc0*/  @P0 IMAD R6, R6, c[0x0][0x1e0], RZ ;  /* 0x0000780006060a24 */ /* 0x000fe400078e02ff */
[----:B------:R-:W-:Y:S02]  /*ebd0*/  FFMA.FTZ R65, R65, c[0x0][0x2d0], -R180 ;  /* 0x0000b40041417a23 */ /* 0x000fe400000108b4 */
[C---:B-1----:R-:W-:Y:S04]  /*ebe0*/  @P0 IMAD.WIDE.U32 R4, R229.reuse, c[0x0][0x1e0], RZ ;  /* 0x00007800e5040a25 */ /* 0x042fe800078e00ff */
[----:B------:R-:W-:Y:S01]  /*ebf0*/  @P0 IMAD R6, R229, c[0x0][0x1e4], R6 ;  /* 0x00007900e5060a24 */ /* 0x000fe200078e0206 */
[----:B------:R1:W-:Y:S01]  /*ec00*/  MUFU.EX2 R234, R16 ;  /* 0x0000001000ea7308 */ /* 0x0003e20000000800 */
[----:B------:R-:W-:Y:S01]  /*ec10*/  FFMA.FTZ R21, R21, c[0x0][0x2d0], -R180 ;  /* 0x0000b40015157a23 */ /* 0x000fe200000108b4 */
[----:B--2---:R-:W-:Y:S01]  /*ec20*/  FMNMX.FTZ R0, R0, R3, !PT ;  /* 0x0000000300007209 */ /* 0x004fe20007810000 */
[----:B------:R-:W-:Y:S01]  /*ec30*/  FFMA.FTZ R23, R23, c[0x0][0x2d0], -R181 ;  /* 0x0000b40017177a23 */ /* 0x000fe200000108b5 */
[----:B------:R-:W-:Y:S01]  /*ec40*/  @P0 IADD3 R5, R5, R6, RZ ;  /* 0x0000000605050210 */ /* 0x000fe20007ffe0ff */
[----:B---3--:R-:W-:Y:S01]  /*ec50*/  FADD.FTZ R2, -R132, R138 ;  /* 0x0000008a84027221 */ /* 0x008fe20000010100 */
[----:B------:R-:W-:Y:S01]  /*ec60*/  @P0 MOV R6, R240 ;  /* 0x000000f000060202 */ /* 0x000fe20000000f00 */
[----:B-----5:R-:W-:Y:S02]  /*ec70*/  FMUL.FTZ R114, R136, R114 ;  /* 0x0000007288727220 */ /* 0x020fe40000410000 */
[----:B------:R-:W-:Y:S01]  /*ec80*/  FMUL.FTZ R2, R2, c[0x0][0x2d0] ;  /* 0x0000b40002027a20 */ /* 0x000fe20000410000 */
[----:B------:R2:W-:Y:S01]  /*ec90*/  MUFU.EX2 R236, R17 ;  /* 0x0000001100ec7308 */ /* 0x0005e20000000800 */
[C---:B------:R-:W-:Y:S02]  /*eca0*/  FMUL.FTZ R115, R136.reuse, R115 ;  /* 0x0000007388737220 */ /* 0x040fe40000410000 */
[C---:B------:R-:W-:Y:S01]  /*ecb0*/  FMUL.FTZ R118, R136.reuse, R118 ;  /* 0x0000007688767220 */ /* 0x040fe20000410000 */
[----:B----4-:R-:W-:Y:S01]  /*ecc0*/  @P0 MOV R7, R243 ;  /* 0x000000f300070202 */ /* 0x010fe20000000f00 */
[C---:B------:R-:W-:Y:S01]  /*ecd0*/  FMUL.FTZ R119, R136.reuse, R119 ;  /* 0x0000007788777220 */ /* 0x040fe20000410000 */
[----:B------:R-:W3:Y:S01]  /*ece0*/  LDL.LU R243, [R1+0x10] ;  /* 0x0000100001f37983 */ /* 0x000ee20000300800 */
[----:B------:R-:W-:Y:S02]  /*ecf0*/  FMUL.FTZ R130, R136, R130 ;  /* 0x0000008288827220 */ /* 0x000fe40000410000 */
[----:B------:R-:W-:Y:S01]  /*ed00*/  @P0 IMAD.WIDE.U32 R6, R4, 0x60, R6 ;  /* 0x0000006004060825 */ /* 0x000fe200078e0006 */
[----:B------:R4:W5:Y:S01]  /*ed10*/  MUFU.EX2 R135, R2 ;  /* 0x0000000200877308 */ /* 0x0009620000000800 */
[----:B------:R-:W3:Y:S02]  /*ed20*/  LDL.LU R242, [R1+0x14] ;  /* 0x0000140001f27983 */ /* 0x000ee40000300800 */
[----:B------:R-:W-:Y:S01]  /*ed30*/  @P0 IMAD R5, R5, 0x60, RZ ;  /* 0x0000006005050824 */ /* 0x000fe200078e02ff */
[----:B------:R-:W-:Y:S01]  /*ed40*/  @P0 LEA R4, P1, R6, c[0x0][0x1c8], 0x1 ;  /* 0x0000720006040a11 */ /* 0x000fe200078208ff */
[----:B------:R-:W3:Y:S01]  /*ed50*/  LDL.LU R241, [R1+0x18] ;  /* 0x0000180001f17983 */ /* 0x000ee20000300800 */
[----:B-1----:R-:W-:Y:S02]  /*ed60*/  FMUL.FTZ R16, R137, R152 ;  /* 0x0000009889107220 */ /* 0x002fe40000410000 */
[----:B------:R-:W-:Y:S01]  /*ed70*/  @P0 IADD3 R5, R7, R5, RZ ;  /* 0x0000000507050210 */ /* 0x000fe20007ffe0ff */
[----:B------:R-:W3:Y:S01]  /*ed80*/  LDL.LU R240, [R1+0x1c] ;  /* 0x00001c0001f07983 */ /* 0x000ee20000300800 */
[----:B------:R1:W-:Y:S01]  /*ed90*/  MUFU.EX2 R233, R18 ;  /* 0x0000001200e97308 */ /* 0x0003e20000000800 */
[----:B------:R-:W-:Y:S01]  /*eda0*/  FMUL.FTZ R131, R136, R131 ;  /* 0x0000008388837220 */ /* 0x000fe20000410000 */
[----:B------:R-:W-:Y:S01]  /*edb0*/  @P0 LEA.HI.X R5, R6, c[0x0][0x1cc], R5, 0x1, P1 ;  /* 0x0000730006050a11 */ /* 0x000fe200008f0c05 */
[--C-:B------:R-:W-:Y:S02]  /*edc0*/  FFMA.FTZ R32, R32, c[0x0][0x2d0], -R180.reuse ;  /* 0x0000b40020207a23 */ /* 0x100fe400000108b4 */
[----:B--2---:R-:W-:Y:S02]  /*edd0*/  FMUL.FTZ R17, R137, R153 ;  /* 0x0000009989117220 */ /* 0x004fe40000410000 */
[----:B------:R2:W-:Y:S01]  /*ede0*/  @P0 LDGSTS.E.BYPASS.LTC128B.128 [R231+0x3100], [R4.64], !P6 ;  /* 0x0310000004e70fae */ /* 0x0005e2000f101d4c */
[----:B------:R-:W-:Y:S02]  /*edf0*/  FFMA.FTZ R33, R33, c[0x0][0x2d0], -R180 ;  /* 0x0000b40021217a23 */ /* 0x000fe400000108b4 */
[----:B------:R2:W-:Y:S01]  /*ee00*/  MUFU.EX2 R232, R19 ;  /* 0x0000001300e87308 */ /* 0x0005e20000000800 */
[--C-:B------:R-:W-:Y:S02]  /*ee10*/  FFMA.FTZ R34, R34, c[0x0][0x2d0], -R181.reuse ;  /* 0x0000b40022227a23 */ /* 0x100fe400000108b5 */
[----:B------:R-:W-:Y:S02]  /*ee20*/  FFMA.FTZ R35, R35, c[0x0][0x2d0], -R181 ;  /* 0x0000b40023237a23 */ /* 0x000fe400000108b5 */
[----:B----4-:R-:W4:Y:S01]  /*ee30*/  SHFL.BFLY PT, R2, R0, 0x1, 0x1f ;  /* 0x0c201f0000027f89 */ /* 0x010f2200000e0000 */
[C---:B-----5:R-:W-:Y:S02]  /*ee40*/  FMUL.FTZ R100, R135.reuse, R100 ;  /* 0x0000006487647220 */ /* 0x060fe40000410000 */
[C---:B------:R-:W-:Y:S02]  /*ee50*/  FMUL.FTZ R101, R135.reuse, R101 ;  /* 0x0000006587657220 */ /* 0x040fe40000410000 */
[----:B------:R-:W-:Y:S01]  /*ee60*/  MUFU.EX2 R201, R21 ;  /* 0x0000001500c97308 */ /* 0x000fe20000000800 */
[C---:B------:R-:W-:Y:S02]  /*ee70*/  FMUL.FTZ R108, R135.reuse, R108 ;  /* 0x0000006c876c7220 */ /* 0x040fe40000410000 */
[C---:B------:R-:W-:Y:S02]  /*ee80*/  FMUL.FTZ R109, R135.reuse, R109 ;  /* 0x0000006d876d7220 */ /* 0x040fe40000410000 */
[C---:B-1----:R-:W-:Y:S02]  /*ee90*/  FMUL.FTZ R18, R136.reuse, R154 ;  /* 0x0000009a88127220 */ /* 0x042fe40000410000 */
[C---:B------:R-:W-:Y:S02]  /*eea0*/  FMUL.FTZ R120, R135.reuse, R120 ;  /* 0x0000007887787220 */ /* 0x040fe40000410000 */
[C---:B------:R-:W-:Y:S01]  /*eeb0*/  FMUL.FTZ R121, R135.reuse, R121 ;  /* 0x0000007987797220 */ /* 0x040fe20000410000 */
[----:B------:R-:W-:Y:S01]  /*eec0*/  MUFU.EX2 R200, R23 ;  /* 0x0000001700c87308 */ /* 0x000fe20000000800 */
[C---:B------:R-:W-:Y:S02]  /*eed0*/  FMUL.FTZ R124, R135.reuse, R124 ;  /* 0x0000007c877c7220 */ /* 0x040fe40000410000 */
[----:B------:R-:W-:Y:S02]  /*eee0*/  FMUL.FTZ R125, R135, R125 ;  /* 0x0000007d877d7220 */ /* 0x000fe40000410000 */
[----:B--2---:R-:W-:Y:S02]  /*eef0*/  FMUL.FTZ R19, R136, R155 ;  /* 0x0000009b88137220 */ /* 0x004fe40000410000 */
[C---:B------:R-:W-:Y:S01]  /*ef00*/  FMUL.FTZ R104, R137.reuse, R104 ;  /* 0x0000006889687220 */ /* 0x040fe20000410000 */
[----:B----4-:R-:W-:Y:S02]  /*ef10*/  FMNMX.FTZ R3, R0, R2, !PT ;  /* 0x0000000200037209 */ /* 0x010fe40007810000 */
[----:B------:R1:W-:Y:S01]  /*ef20*/  MUFU.EX2 R202, R32 ;  /* 0x0000002000ca7308 */ /* 0x0003e20000000800 */
[----:B------:R-:W-:Y:S02]  /*ef30*/  FMUL.FTZ R105, R137, R105 ;  /* 0x0000006989697220 */ /* 0x000fe40000410000 */
[----:B------:R-:W-:Y:S02]  /*ef40*/  FMUL.FTZ R106, R136, R106 ;  /* 0x0000006a886a7220 */ /* 0x000fe40000410000 */
[C---:B------:R-:W-:Y:S02]  /*ef50*/  FADD.FTZ R0, -R3.reuse, R139 ;  /* 0x0000008b03007221 */ /* 0x040fe40000010100 */
[----:B------:R-:W-:Y:S02]  /*ef60*/  FMUL.FTZ R139, R132, c[0x0][0x2d0] ;  /* 0x0000b400848b7a20 */ /* 0x000fe40000410000 */
[----:B------:R-:W-:Y:S01]  /*ef70*/  FMUL.FTZ R2, R3, c[0x0][0x2d0] ;  /* 0x0000b40003027a20 */ /* 0x000fe20000410000 */
[----:B------:R2:W-:Y:S01]  /*ef80*/  MUFU.EX2 R203, R33 ;  /* 0x0000002100cb7308 */ /* 0x0005e20000000800 */
[--C-:B------:R-:W-:Y:S02]  /*ef90*/  FFMA.FTZ R13, R13, c[0x0][0x2d0], -R139.reuse ;  /* 0x0000b4000d0d7a23 */ /* 0x100fe4000001088b */
[--C-:B------:R-:W-:Y:S02]  /*efa0*/  FFMA.FTZ R40, R40, c[0x0][0x2d0], -R139.reuse ;  /* 0x0000b40028287a23 */ /* 0x100fe4000001088b */
[--C-:B------:R-:W-:Y:S02]  /*efb0*/  FFMA.FTZ R41, R41, c[0x0][0x2d0], -R139.reuse ;  /* 0x0000b40029297a23 */ /* 0x100fe4000001088b */
[--C-:B------:R-:W-:Y:S02]  /*efc0*/  FFMA.FTZ R42, R42, c[0x0][0x2d0], -R2.reuse ;  /* 0x0000b4002a2a7a23 */ /* 0x100fe40000010802 */
[--C-:B------:R-:W-:Y:S01]  /*efd0*/  FFMA.FTZ R43, R43, c[0x0][0x2d0], -R2.reuse ;  /* 0x0000b4002b2b7a23 */ /* 0x100fe20000010802 */
        /* <DEDUP_REMOVED lines=8> */
[----:B-1----:R-:W-:Y:S02]  /*f060*/  FMUL.FTZ R32, R135, R160 ;  /* 0x000000a087207220 */ /* 0x002fe40000410000 */
[--C-:B------:R-:W-:Y:S02]  /*f070*/  FFMA.FTZ R9, R9, c[0x0][0x2d0], -R139.reuse ;  /* 0x0000b40009097a23 */ /* 0x100fe4000001088b */
[----:B--2---:R-:W-:Y:S02]  /*f080*/  FMUL.FTZ R33, R135, R161 ;  /* 0x000000a187217220 */ /* 0x004fe40000410000 */
[--C-:B------:R-:W-:Y:S01]  /*f090*/  FFMA.FTZ R44, R44, c[0x0][0x2d0], -R139.reuse ;  /* 0x0000b4002c2c7a23 */ /* 0x100fe2000001088b */
[----:B------:R1:W-:Y:S01]  /*f0a0*/  MUFU.EX2 R207, R12 ;  /* 0x0000000c00cf7308 */ /* 0x0003e20000000800 */
[--C-:B------:R-:W-:Y:S02]  /*f0b0*/  FFMA.FTZ R45, R45, c[0x0][0x2d0], -R139.reuse ;  /* 0x0000b4002d2d7a23 */ /* 0x100fe4000001088b */
[--C-:B------:R-:W-:Y:S01]  /*f0c0*/  FFMA.FTZ R46, R46, c[0x0][0x2d0], -R2.reuse ;  /* 0x0000b4002e2e7a23 */ /* 0x100fe20000010802 */
[----:B----4-:R-:W-:Y:S01]  /*f0d0*/  @P0 SHF.L.U32 R13, R238, 0x5, RZ ;  /* 0x00000005ee0d0819 */ /* 0x010fe200000006ff */
[--C-:B------:R-:W-:Y:S02]  /*f0e0*/  FFMA.FTZ R47, R47, c[0x0][0x2d0], -R2.reuse ;  /* 0x0000b4002f2f7a23 */ /* 0x100fe40000010802 */
[----:B------:R-:W-:Y:S02]  /*f0f0*/  FMUL.FTZ R0, R0, c[0x0][0x2d0] ;  /* 0x0000b40000007a20 */ /* 0x000fe40000410000 */
[--C-:B------:R-:W-:Y:S01]  /*f100*/  FFMA.FTZ R28, R28, c[0x0][0x2d0], -R139.reuse ;  /* 0x0000b4001c1c7a23 */ /* 0x100fe2000001088b */
[----:B------:R2:W-:Y:S01]  /*f110*/  MUFU.EX2 R185, R11 ;  /* 0x0000000b00b97308 */ /* 0x0005e20000000800 */
[--C-:B------:R-:W-:Y:S02]  /*f120*/  FFMA.FTZ R26, R26, c[0x0][0x2d0], -R2.reuse ;  /* 0x0000b4001a1a7a23 */ /* 0x100fe40000010802 */
[----:B------:R-:W-:Y:S01]  /*f130*/  FMUL.FTZ R21, R137, R157 ;  /* 0x0000009d89157220 */ /* 0x000fe20000410000 */
[----:B-----5:R-:W-:Y:S01]  /*f140*/  @P0 IADD3 R10, P2, R4, R13, RZ ;  /* 0x0000000d040a0210 */ /* 0x020fe20007f5e0ff */
[----:B------:R-:W-:Y:S02]  /*f150*/  FMUL.FTZ R23, R136, R159 ;  /* 0x0000009f88177220 */ /* 0x000fe40000410000 */
[--C-:B------:R-:W-:Y:S02]  /*f160*/  FFMA.FTZ R24, R24, c[0x0][0x2d0], -R139.reuse ;  /* 0x0000b40018187a23 */ /* 0x100fe4000001088b */
[--C-:B------:R-:W-:Y:S01]  /*f170*/  FFMA.FTZ R25, R25, c[0x0][0x2d0], -R139.reuse ;  /* 0x0000b40019197a23 */ /* 0x100fe2000001088b */
[----:B------:R-:W4:Y:S01]  /*f180*/  MUFU.EX2 R0, R0 ;  /* 0x0000000000007308 */ /* 0x000f220000000800 */
[----:B------:R-:W-:Y:S02]  /*f190*/  FFMA.FTZ R29, R29, c[0x0][0x2d0], -R139 ;  /* 0x0000b4001d1d7a23 */ /* 0x000fe4000001088b */
[--C-:B------:R-:W-:Y:S01]  /*f1a0*/  FFMA.FTZ R30, R30, c[0x0][0x2d0], -R2.reuse ;  /* 0x0000b4001e1e7a23 */ /* 0x100fe20000010802 */
[----:B-1----:R-:W-:Y:S01]  /*f1b0*/  @P0 SHF.L.U64.HI R12, R238, 0x5, R239 ;  /* 0x00000005ee0c0819 */ /* 0x002fe200000102ef */
[----:B------:R-:W-:Y:S02]  /*f1c0*/  FMUL.FTZ R107, R136, R107 ;  /* 0x0000006b886b7220 */ /* 0x000fe40000410000 */
[----:B------:R-:W-:Y:S02]  /*f1d0*/  FFMA.FTZ R138, R31, c[0x0][0x2d0], -R2 ;  /* 0x0000b4001f8a7a23 */ /* 0x000fe40000010802 */
[--C-:B------:R-:W-:Y:S01]  /*f1e0*/  FFMA.FTZ R36, R36, c[0x0][0x2d0], -R180.reuse ;  /* 0x0000b40024247a23 */ /* 0x100fe200000108b4 */
[----:B------:R1:W-:Y:S01]  /*f1f0*/  MUFU.EX2 R205, R8 ;  /* 0x0000000800cd7308 */ /* 0x0003e20000000800 */
[--C-:B------:R-:W-:Y:S02]  /*f200*/  FFMA.FTZ R37, R37, c[0x0][0x2d0], -R180.reuse ;  /* 0x0000b40025257a23 */ /* 0x100fe400000108b4 */
[--C-:B------:R-:W-:Y:S01]  /*f210*/  FFMA.FTZ R38, R38, c[0x0][0x2d0], -R181.reuse ;  /* 0x0000b40026267a23 */ /* 0x100fe200000108b5 */
[----:B--2---:R-:W-:Y:S01]  /*f220*/  @P0 IADD3.X R11, R5, R12, RZ, P2, !PT ;  /* 0x0000000c050b0210 */ /* 0x004fe200017fe4ff */
[--C-:B------:R-:W-:Y:S02]  /*f230*/  FFMA.FTZ R97, R97, c[0x0][0x2d0], -R180.reuse ;  /* 0x0000b40061617a23 */ /* 0x100fe400000108b4 */
[----:B------:R-:W-:Y:S02]  /*f240*/  FFMA.FTZ R99, R99, c[0x0][0x2d0], -R181 ;  /* 0x0000b40063637a23 */ /* 0x000fe400000108b5 */
[----:B------:R2:W-:Y:S01]  /*f250*/  @P0 LDGSTS.E.BYPASS.LTC128B.128 [R231+0x3900], [R10.64], !P6 ;  /* 0x039000000ae70fae */ /* 0x0005e2000f101d4c */
[----:B------:R5:W-:Y:S01]  /*f260*/  MUFU.EX2 R183, R14 ;  /* 0x0000000e00b77308 */ /* 0x000be20000000800 */
[----:B------:R-:W-:Y:S02]  /*f270*/  FFMA.FTZ R93, R93, c[0x0][0x2d0], -R139 ;  /* 0x0000b4005d5d7a23 */ /* 0x000fe4000001088b */
[----:B------:R-:W-:Y:S02]  /*f280*/  FFMA.FTZ R20, R20, c[0x0][0x2d0], -R180 ;  /* 0x0000b40014147a23 */ /* 0x000fe400000108b4 */
[C---:B----4-:R-:W-:Y:S02]  /*f290*/  FMUL.FTZ R102, R0.reuse, R102 ;  /* 0x0000006600667220 */ /* 0x050fe40000410000 */
[C---:B------:R-:W-:Y:S02]  /*f2a0*/  FMUL.FTZ R103, R0.reuse, R103 ;  /* 0x0000006700677220 */ /* 0x040fe40000410000 */
[----:B------:R-:W-:Y:S01]  /*f2b0*/  FMUL.FTZ R110, R0, R110 ;  /* 0x0000006e006e7220 */ /* 0x000fe20000410000 */
[----:B------:R4:W2:Y:S01]  /*f2c0*/  MUFU.EX2 R206, R9 ;  /* 0x0000000900ce7308 */ /* 0x0008a20000000800 */
[--C-:B------:R-:W-:Y:S02]  /*f2d0*/  FFMA.FTZ R22, R22, c[0x0][0x2d0], -R181.reuse ;  /* 0x0000b40016167a23 */ /* 0x100fe400000108b5 */
[----:B------:R-:W-:Y:S01]  /*f2e0*/  FMUL.FTZ R111, R0, R111 ;  /* 0x0000006f006f7220 */ /* 0x000fe20000410000 */
[----:B-1----:R-:W-:Y:S01]  /*f2f0*/  @P0 IADD3 R8, P1, R10, R13, RZ ;  /* 0x0000000d0a080210 */ /* 0x002fe20007f3e0ff */
[C---:B------:R-:W-:Y:S02]  /*f300*/  FMUL.FTZ R31, R0.reuse, R171 ;  /* 0x000000ab001f7220 */ /* 0x040fe40000410000 */
[----:B------:R-:W-:Y:S01]  /*f310*/  FMUL.FTZ R122, R0, R122 ;  /* 0x0000007a007a7220 */ /* 0x000fe20000410000 */
[----:B------:R-:W-:Y:S01]  /*f320*/  @P0 IADD3 R6, P3, R8, R13, RZ ;  /* 0x0000000d08060210 */ /* 0x000fe20007f7e0ff */
[C---:B------:R-:W-:Y:S01]  /*f330*/  FMUL.FTZ R123, R0.reuse, R123 ;  /* 0x0000007b007b7220 */ /* 0x040fe20000410000 */
[----:B------:R1:W1:Y:S01]  /*f340*/  MUFU.EX2 R184, R15 ;  /* 0x0000000f00b87308 */ /* 0x0002620000000800 */
[----:B------:R-:W-:Y:S01]  /*f350*/  FMUL.FTZ R126, R0, R126 ;  /* 0x0000007e007e7220 */ /* 0x000fe20000410000 */
[----:B------:R-:W-:Y:S01]  /*f360*/  @P0 IADD3 R4, P2, R6, R13, RZ ;  /* 0x0000000d06040210 */ /* 0x000fe20007f5e0ff */
[C---:B------:R-:W-:Y:S02]  /*f370*/  FMUL.FTZ R127, R0.reuse, R127 ;  /* 0x0000007f007f7220 */ /* 0x040fe40000410000 */
[----:B-----5:R-:W-:Y:S02]  /*f380*/  FMUL.FTZ R14, R0, R150 ;  /* 0x00000096000e7220 */ /* 0x020fe40000410000 */
[--C-:B------:R-:W-:Y:S02]  /*f390*/  FFMA.FTZ R66, R66, c[0x0][0x2d0], -R181.reuse ;  /* 0x0000b40042427a23 */ /* 0x100fe400000108b5 */
[----:B------:R-:W-:Y:S01]  /*f3a0*/  FFMA.FTZ R67, R67, c[0x0][0x2d0], -R181 ;  /* 0x0000b40043437a23 */ /* 0x000fe200000108b5 */
[----:B------:R5:W-:Y:S01]  /*f3b0*/  MUFU.EX2 R204, R20 ;  /* 0x0000001400cc7308 */ /* 0x000be20000000800 */
[--C-:B------:R-:W-:Y:S02]  /*f3c0*/  FFMA.FTZ R56, R56, c[0x0][0x2d0], -R139.reuse ;  /* 0x0000b40038387a23 */ /* 0x100fe4000001088b */
[--C-:B------:R-:W-:Y:S01]  /*f3d0*/  FFMA.FTZ R57, R57, c[0x0][0x2d0], -R139.reuse ;  /* 0x0000b40039397a23 */ /* 0x100fe2000001088b */
[-C--:B----4-:R-:W-:Y:S01]  /*f3e0*/  @P0 IADD3.X R9, R11, R12.reuse, RZ, P1, !PT ;  /* 0x0000000c0b090210 */ /* 0x090fe20000ffe4ff */
[--C-:B------:R-:W-:Y:S01]  /*f3f0*/  FFMA.FTZ R60, R60, c[0x0][0x2d0], -R139.reuse ;  /* 0x0000b4003c3c7a23 */ /* 0x100fe2000001088b */
[----:B--2---:R-:W-:Y:S01]  /*f400*/  @P0 IADD3 R10, P1, R4, R13, RZ ;  /* 0x0000000d040a0210 */ /* 0x004fe20007f3e0ff */
[----:B------:R-:W-:Y:S01]  /*f410*/  FMUL.FTZ R13, R135, R149 ;  /* 0x00000095870d7220 */ /* 0x000fe20000410000 */
[-C--:B------:R-:W-:Y:S01]  /*f420*/  @P0 IADD3.X R7, R9, R12.reuse, RZ, P3, !PT ;  /* 0x0000000c09070210 */ /* 0x080fe20001ffe4ff */
[----:B------:R2:W-:Y:S01]  /*f430*/  @P0 LDGSTS.E.BYPASS.LTC128B.128 [R231+0x4100], [R8.64], !P6 ;  /* 0x0410000008e70fae */ /* 0x0005e2000f101d4c */
[----:B------:R4:W-:Y:S01]  /*f440*/  MUFU.EX2 R199, R22 ;  /* 0x0000001600c77308 */ /* 0x0009e20000000800 */
[----:B------:R-:W-:Y:S01]  /*f450*/  FFMA.FTZ R61, R61, c[0x0][0x2d0], -R139 ;  /* 0x0000b4003d3d7a23 */ /* 0x000fe2000001088b */
[-C--:B------:R-:W-:Y:S01]  /*f460*/  @P0 IADD3.X R5, R7, R12.reuse, RZ, P2, !PT ;  /* 0x0000000c07050210 */ /* 0x080fe200017fe4ff */
[--C-:B------:R-:W-:Y:S02]  /*f470*/  FFMA.FTZ R58, R58, c[0x0][0x2d0], -R2.reuse ;  /* 0x0000b4003a3a7a23 */ /* 0x100fe40000010802 */
[----:B-1----:R-:W-:Y:S01]  /*f480*/  FMUL.FTZ R15, R0, R151 ;  /* 0x00000097000f7220 */ /* 0x002fe20000410000 */
[----:B------:R-:W-:Y:S01]  /*f490*/  @P0 IADD3.X R11, R5, R12, RZ, P1, !PT ;  /* 0x0000000c050b0210 */ /* 0x000fe20000ffe4ff */
[----:B------:R1:W-:Y:S01]  /*f4a0*/  @P0 LDGSTS.E.BYPASS.LTC128B.128 [R231+0x4900], [R6.64], !P6 ;  /* 0x0490000006e70fae */ /* 0x0003e2000f101d4c */
[----:B------:R-:W-:Y:S02]  /*f4b0*/  FMUL.FTZ R12, R135, R148 ;  /* 0x00000094870c7220 */ /* 0x000fe40000410000 */
[----:B------:R1:W-:Y:S01]  /*f4c0*/  MUFU.EX2 R198, R34 ;  /* 0x0000002200c67308 */ /* 0x0003e20000000800 */
[--C-:B------:R-:W-:Y:S02]  /*f4d0*/  FFMA.FTZ R59, R59, c[0x0][0x2d0], -R2.reuse ;  /* 0x0000b4003b3b7a23 */ /* 0x100fe40000010802 */
[--C-:B------:R-:W-:Y:S02]  /*f4e0*/  FFMA.FTZ R62, R62, c[0x0][0x2d0], -R2.reuse ;  /* 0x0000b4003e3e7a23 */ /* 0x100fe40000010802 */
[----:B------:R1:W-:Y:S01]  /*f4f0*/  @P0 LDGSTS.E.BYPASS.LTC128B.128 [R231+0x5100], [R4.64], !P6 ;  /* 0x0510000004e70fae */ /* 0x0003e2000f101d4c */
[----:B-----5:R-:W-:Y:S02]  /*f500*/  FMUL.FTZ R20, R137, R156 ;  /* 0x0000009c89147220 */ /* 0x020fe40000410000 */
[----:B------:R-:W-:Y:S02]  /*f510*/  FFMA.FTZ R63, R63, c[0x0][0x2d0], -R2 ;  /* 0x0000b4003f3f7a23 */ /* 0x000fe40000010802 */
[----:B------:R5:W5:Y:S01]  /*f520*/  MUFU.EX2 R197, R35 ;  /* 0x0000002300c57308 */ /* 0x000b620000000800 */
[--C-:B------:R-:W-:Y:S02]  /*f530*/  FFMA.FTZ R68, R68, c[0x0][0x2d0], -R180.reuse ;  /* 0x0000b40044447a23 */ /* 0x100fe400000108b4 */
[----:B------:R5:W-:Y:S01]  /*f540*/  @P0 LDGSTS.E.BYPASS.LTC128B.128 [R231+0x5900], [R10.64], !P6 ;  /* 0x059000000ae70fae */ /* 0x000be2000f101d4c */
[----:B----4-:R-:W-:Y:S01]  /*f550*/  FMUL.FTZ R22, R136, R158 ;  /* 0x0000009e88167220 */ /* 0x010fe20000410000 */
[----:B------:R-:W-:Y:S01]  /*f560*/  ISETP.GT.AND P0, PT, R230, R237, PT ;  /* 0x000000ede600720c */ /* 0x000fe20003f04270 */
[C---:B--2---:R-:W-:Y:S01]  /*f570*/  FMUL.FTZ R8, R135.reuse, R144 ;  /* 0x0000009087087220 */ /* 0x044fe20000410000 */
[----:B------:R-:W-:Y:S01]  /*f580*/  F2FP.PACK_AB R144, R206, R205 ;  /* 0x000000cdce90723e */ /* 0x000fe200000000ff */
[----:B------:R-:W-:Y:S01]  /*f590*/  FMUL.FTZ R9, R135, R145 ;  /* 0x0000009187097220 */ /* 0x000fe20000410000 */
[----:B------:R-:W-:Y:S01]  /*f5a0*/  F2FP.PACK_AB R145, R185, R182 ;  /* 0x000000b6b991723e */ /* 0x000fe200000000ff */
[----:B------:R2:W-:Y:S01]  /*f5b0*/  MUFU.EX2 R194, R28 ;  /* 0x0000001c00c27308 */ /* 0x0005e20000000800 */
[----:B------:R-:W4:Y:S01]  /*f5c0*/  LDSM.16.MT88.4 R172, [R213+0x100] ;  /* 0x00010000d5ac783b */ /* 0x000f220000004200 */
[--C-:B------:R-:W-:Y:S01]  /*f5d0*/  FFMA.FTZ R69, R69, c[0x0][0x2d0], -R180.reuse ;  /* 0x0000b40045457a23 */ /* 0x100fe200000108b4 */
[----:B------:R-:W-:Y:S01]  /*f5e0*/  MOV R230, R229 ;  /* 0x000000e500e67202 */ /* 0x000fe20000000f00 */
[----:B-1----:R-:W-:Y:S01]  /*f5f0*/  FMUL.FTZ R6, R136, R142 ;  /* 0x0000008e88067220 */ /* 0x002fe20000410000 */
[----:B------:R-:W-:Y:S01]  /*f600*/  F2FP.PACK_AB R142, R236, R234 ;  /* 0x000000eaec8e723e */ /* 0x000fe200000000ff */
[----:B------:R-:W-:Y:S01]  /*f610*/  FMUL.FTZ R7, R136, R143 ;  /* 0x0000008f88077220 */ /* 0x000fe20000410000 */
[----:B------:R-:W-:Y:S01]  /*f620*/  F2FP.PACK_AB R143, R232, R233 ;  /* 0x000000e9e88f723e */ /* 0x000fe200000000ff */
[----:B------:R-:W-:Y:S01]  /*f630*/  FMUL.FTZ R34, R0, R162 ;  /* 0x000000a200227220 */ /* 0x000fe20000410000 */
[----:B------:R-:W1:Y:S01]  /*f640*/  LDSM.16.MT88.4 R176, [R216+0x100] ;  /* 0x00010000d8b0783b */ /* 0x000e620000004200 */
[----:B------:R4:W-:Y:S01]  /*f650*/  MUFU.EX2 R195, R25 ;  /* 0x0000001900c37308 */ /* 0x0009e20000000800 */
[----:B------:R-:W-:Y:S02]  /*f660*/  FFMA.FTZ R80, R80, c[0x0][0x2d0], -R180 ;  /* 0x0000b40050507a23 */ /* 0x000fe400000108b4 */
[----:B------:R-:W-:Y:S01]  /*f670*/  FMUL.FTZ R4, R137, R140 ;  /* 0x0000008c89047220 */ /* 0x000fe20000410000 */
[----:B------:R-:W-:Y:S01]  /*f680*/  F2FP.PACK_AB R140, R235, R209 ;  /* 0x000000d1eb8c723e */ /* 0x000fe200000000ff */
[----:B------:R-:W-:Y:S01]  /*f690*/  FMUL.FTZ R5, R137, R141 ;  /* 0x0000008d89057220 */ /* 0x000fe20000410000 */
[----:B------:R-:W-:Y:S01]  /*f6a0*/  F2FP.PACK_AB R141, R211, R208 ;  /* 0x000000d0d38d723e */ /* 0x000fe200000000ff */
[----:B------:R-:W1:Y:S01]  /*f6b0*/  LDSM.16.MT88.4 R148, [R214+0x100] ;  /* 0x00010000d694783b */ /* 0x000e620000004200 */
[C---:B-----5:R-:W-:Y:S02]  /*f6c0*/  FMUL.FTZ R35, R0.reuse, R163 ;  /* 0x000000a300237220 */ /* 0x060fe40000410000 */
[----:B------:R-:W-:Y:S01]  /*f6d0*/  MUFU.EX2 R186, R50 ;  /* 0x0000003200ba7308 */ /* 0x000fe20000000800 */
[----:B------:R-:W-:Y:S01]  /*f6e0*/  FMUL.FTZ R10, R0, R146 ;  /* 0x00000092000a7220 */ /* 0x000fe20000410000 */
[----:B------:R-:W-:Y:S01]  /*f6f0*/  F2FP.PACK_AB R146, R210, R207 ;  /* 0x000000cfd292723e */ /* 0x000fe200000000ff */
[----:B------:R-:W-:Y:S01]  /*f700*/  FMUL.FTZ R11, R0, R147 ;  /* 0x00000093000b7220 */ /* 0x000fe20000410000 */
[----:B------:R-:W-:Y:S01]  /*f710*/  F2FP.PACK_AB R147, R184, R183 ;  /* 0x000000b7b893723e */ /* 0x000fe200000000ff */
[----:B------:R-:W5:Y:S01]  /*f720*/  LDSM.16.MT88.4 R152, [R215+0x100] ;  /* 0x00010000d798783b */ /* 0x000f620000004200 */
[----:B--2---:R-:W-:Y:S02]  /*f730*/  FFMA.FTZ R28, R27, c[0x0][0x2d0], -R2 ;  /* 0x0000b4001b1c7a23 */ /* 0x004fe40000010802 */
[----:B------:R-:W-:Y:S02]  /*f740*/  FMUL.FTZ R27, R136, R167 ;  /* 0x000000a7881b7220 */ /* 0x000fe40000410000 */
[----:B------:R2:W-:Y:S01]  /*f750*/  MUFU.EX2 R167, R28 ;  /* 0x0000001c00a77308 */ /* 0x0005e20000000800 */
[----:B------:R-:W-:Y:S02]  /*f760*/  FFMA.FTZ R81, R81, c[0x0][0x2d0], -R180 ;  /* 0x0000b40051517a23 */ /* 0x000fe400000108b4 */
[----:B------:R-:W0:Y:S01]  /*f770*/  LDGDEPBAR ;  /* 0x00000000000079af */ /* 0x000e220000000000 */
[----:B----4-:R-:W-:Y:S02]  /*f780*/  FMUL.FTZ R25, R137, R165 ;  /* 0x000000a589197220 */ /* 0x010fe40000410000 */
[--C-:B------:R-:W-:Y:S02]  /*f790*/  FFMA.FTZ R70, R70, c[0x0][0x2d0], -R181.reuse ;  /* 0x0000b40046467a23 */ /* 0x100fe400000108b5 */
[--C-:B------:R-:W-:Y:S02]  /*f7a0*/  FFMA.FTZ R71, R71, c[0x0][0x2d0], -R181.reuse ;  /* 0x0000b40047477a23 */ /* 0x100fe400000108b5 */
[----:B------:R4:W-:Y:S01]  /*f7b0*/  MUFU.EX2 R189, R48 ;  /* 0x0000003000bd7308 */ /* 0x0009e20000000800 */
[-C--:B------:R-:W-:Y:S05]  /*f7c0*/  HMMA.16816.F32 R4, R140, R172.reuse, R4 ;  /* 0x000000ac8c04723c */ /* 0x080fea0000001804 */
[--C-:B------:R-:W-:Y:S02]  /*f7d0*/  FFMA.FTZ R82, R82, c[0x0][0x2d0], -R181.reuse ;  /* 0x0000b40052527a23 */ /* 0x100fe400000108b5 */
[----:B------:R-:W-:Y:S01]  /*f7e0*/  FFMA.FTZ R83, R83, c[0x0][0x2d0], -R181 ;  /* 0x0000b40053537a23 */ /* 0x000fe200000108b5 */
[C---:B------:R-:W-:Y:S01]  /*f7f0*/  HMMA.16816.F32 R8, R144.reuse, R172, R8 ;  /* 0x000000ac9008723c */ /* 0x040fe20000001808 */
[----:B------:R-:W-:Y:S03]  /*f800*/  MUFU.EX2 R171, R45 ;  /* 0x0000002d00ab7308 */ /* 0x000fe60000000800 */
[--C-:B------:R-:W-:Y:S02]  /*f810*/  FFMA.FTZ R72, R72, c[0x0][0x2d0], -R139.reuse ;  /* 0x0000b40048487a23 */ /* 0x100fe4000001088b */
[----:B--2---:R-:W-:Y:S02]  /*f820*/  FMUL.FTZ R28, R135, R168 ;  /* 0x000000a8871c7220 */ /* 0x004fe40000410000 */
[-C--:B------:R-:W-:Y:S03]  /*f830*/  HMMA.16816.F32 R12, R144, R174.reuse, R12 ;  /* 0x000000ae900c723c */ /* 0x080fe6000000180c */
[----:B------:R2:W-:Y:S01]  /*f840*/  MUFU.EX2 R172, R26 ;  /* 0x0000001a00ac7308 */ /* 0x0005e20000000800 */
[--C-:B------:R-:W-:Y:S02]  /*f850*/  FFMA.FTZ R73, R73, c[0x0][0x2d0], -R139.reuse ;  /* 0x0000b40049497a23 */ /* 0x100fe4000001088b */
[----:B------:R-:W-:Y:S02]  /*f860*/  FFMA.FTZ R76, R76, c[0x0][0x2d0], -R139 ;  /* 0x0000b4004c4c7a23 */ /* 0x000fe4000001088b */
[C---:B------:R-:W-:Y:S04]  /*f870*/  HMMA.16816.F32 R16, R140.reuse, R174, R16 ;  /* 0x000000ae8c10723c */ /* 0x040fe80000001810 */
[----:B----4-:R-:W-:Y:S01]  /*f880*/  FFMA.FTZ R48, R39, c[0x0][0x2d0], -R181 ;  /* 0x0000b40027307a23 */ /* 0x010fe200000108b5 */
[----:B------:R-:W-:Y:S01]  /*f890*/  MUFU.EX2 R175, R53 ;  /* 0x0000003500af7308 */ /* 0x000fe20000000800 */
[----:B------:R-:W-:Y:S01]  /*f8a0*/  F2FP.PACK_AB R39, R197, R198 ;  /* 0x000000c6c527723e */ /* 0x000fe200000000ff */
[----:B------:R-:W-:Y:S01]  /*f8b0*/  FFMA.FTZ R77, R77, c[0x0][0x2d0], -R139 ;  /* 0x0000b4004d4d7a23 */ /* 0x000fe2000001088b */
[-C--:B-1----:R-:W-:Y:S04]  /*f8c0*/  HMMA.16816.F32 R20, R140, R176.reuse, R20 ;  /* 0x000000b08c14723c */ /* 0x082fe80000001814 */
[--C-:B------:R-:W-:Y:S02]  /*f8d0*/  FFMA.FTZ R74, R74, c[0x0][0x2d0], -R2.reuse ;  /* 0x0000b4004a4a7a23 */ /* 0x100fe40000010802 */
[--C-:B------:R-:W-:Y:S01]  /*f8e0*/  FFMA.FTZ R75, R75, c[0x0][0x2d0], -R2.reuse ;  /* 0x0000b4004b4b7a23 */ /* 0x100fe20000010802 */
[----:B------:R1:W4:Y:S01]  /*f8f0*/  MUFU.EX2 R196, R24 ;  /* 0x0000001800c47308 */ /* 0x0003220000000800 */
[C---:B------:R-:W-:Y:S04]  /*f900*/  HMMA.16816.F32 R32, R144.reuse, R176, R32 ;  /* 0x000000b09020723c */ /* 0x040fe80000001820 */
[----:B--2---:R-:W-:Y:S02]  /*f910*/  FMUL.FTZ R26, R136, R166 ;  /* 0x000000a6881a7220 */ /* 0x004fe40000410000 */
[--C-:B------:R-:W-:Y:S02]  /*f920*/  FFMA.FTZ R78, R78, c[0x0][0x2d0], -R2.reuse ;  /* 0x0000b4004e4e7a23 */ /* 0x100fe40000010802 */
[-C--:B------:R-:W-:Y:S01]  /*f930*/  HMMA.16816.F32 R100, R144, R178.reuse, R100 ;  /* 0x000000b29064723c */ /* 0x080fe20000001864 */
[----:B------:R2:W-:Y:S03]  /*f940*/  MUFU.EX2 R166, R30 ;  /* 0x0000001e00a67308 */ /* 0x0005e60000000800 */
[----:B------:R-:W-:Y:S02]  /*f950*/  FFMA.FTZ R79, R79, c[0x0][0x2d0], -R2 ;  /* 0x0000b4004f4f7a23 */ /* 0x000fe40000010802 */
[--C-:B------:R-:W-:Y:S02]  /*f960*/  FFMA.FTZ R84, R84, c[0x0][0x2d0], -R180.reuse ;  /* 0x0000b40054547a23 */ /* 0x100fe400000108b4 */
[C---:B------:R-:W-:Y:S03]  /*f970*/  HMMA.16816.F32 R104, R140.reuse, R178, R104 ;  /* 0x000000b28c68723c */ /* 0x040fe60000001868 */
[----:B------:R3:W3:Y:S01]  /*f980*/  MUFU.EX2 R193, R29 ;  /* 0x0000001d00c17308 */ /* 0x0006e20000000800 */
[--C-:B------:R-:W-:Y:S02]  /*f990*/  FFMA.FTZ R85, R85, c[0x0][0x2d0], -R180.reuse ;  /* 0x0000b40055557a23 */ /* 0x100fe400000108b4 */
[----:B------:R-:W-:Y:S02]  /*f9a0*/  FFMA.FTZ R96, R96, c[0x0][0x2d0], -R180 ;  /* 0x0000b40060607a23 */ /* 0x000fe400000108b4 */
[----:B-1----:R-:W-:Y:S04]  /*f9b0*/  FMUL.FTZ R24, R137, R164 ;  /* 0x000000a489187220 */ /* 0x002fe80000410000 */
[--C-:B------:R-:W-:Y:S01]  /*f9c0*/  FFMA.FTZ R86, R86, c[0x0][0x2d0], -R181.reuse ;  /* 0x0000b40056567a23 */ /* 0x100fe200000108b5 */
[----:B------:R-:W-:Y:S01]  /*f9d0*/  MUFU.EX2 R187, R48 ;  /* 0x0000003000bb7308 */ /* 0x000fe20000000800 */
[--C-:B------:R-:W-:Y:S01]  /*f9e0*/  FFMA.FTZ R87, R87, c[0x0][0x2d0], -R181.reuse ;  /* 0x0000b40057577a23 */ /* 0x100fe200000108b5 */
[-C--:B------:R-:W-:Y:S03]  /*f9f0*/  HMMA.16816.F32 R24, R140, R148.reuse, R24 ;  /* 0x000000948c18723c */ /* 0x080fe60000001818 */
[----:B--2---:R-:W-:Y:S02]  /*fa00*/  FMUL.FTZ R30, R0, R170 ;  /* 0x000000aa001e7220 */ /* 0x004fe40000410000 */
[----:B------:R-:W-:Y:S02]  /*fa10*/  FFMA.FTZ R98, R98, c[0x0][0x2d0], -R181 ;  /* 0x0000b40062627a23 */ /* 0x000fe400000108b5 */
[--C-:B------:R-:W-:Y:S01]  /*fa20*/  FFMA.FTZ R92, R92, c[0x0][0x2d0], -R139.reuse ;  /* 0x0000b4005c5c7a23 */ /* 0x100fe2000001088b */
[C---:B------:R-:W-:Y:S01]  /*fa30*/  HMMA.16816.F32 R108, R144.reuse, R148, R108 ;  /* 0x00000094906c723c */ /* 0x040fe2000000186c */
[----:B------:R1:W-:Y:S03]  /*fa40*/  MUFU.EX2 R192, R36 ;  /* 0x0000002400c07308 */ /* 0x0003e60000000800 */
[----:B---3--:R-:W-:Y:S02]  /*fa50*/  FMUL.FTZ R29, R135, R169 ;  /* 0x000000a9871d7220 */ /* 0x008fe40000410000 */
[--C-:B------:R-:W-:Y:S02]  /*fa60*/  FFMA.FTZ R90, R90, c[0x0][0x2d0], -R2.reuse ;  /* 0x0000b4005a5a7a23 */ /* 0x100fe40000010802 */
[--C-:B------:R-:W-:Y:S03]  /*fa70*/  FFMA.FTZ R91, R91, c[0x0][0x2d0], -R2.reuse ;  /* 0x0000b4005b5b7a23 */ /* 0x100fe60000010802 */
[-C--:B------:R-:W-:Y:S01]  /*fa80*/  HMMA.16816.F32 R28, R144, R150.reuse, R28 ;  /* 0x00000096901c723c */ /* 0x080fe2000000181c */
[----:B------:R2:W-:Y:S02]  /*fa90*/  MUFU.EX2 R179, R51 ;  /* 0x0000003300b37308 */ /* 0x0005e40000000800 */
[--C-:B------:R-:W-:Y:S02]  /*faa0*/  FFMA.FTZ R94, R94, c[0x0][0x2d0], -R2.reuse ;  /* 0x0000b4005e5e7a23 */ /* 0x100fe40000010802 */
[----:B------:R-:W-:Y:S02]  /*fab0*/  FFMA.FTZ R2, R95, c[0x0][0x2d0], -R2 ;  /* 0x0000b4005f027a23 */ /* 0x000fe40000010802 */
[--C-:B------:R-:W-:Y:S01]  /*fac0*/  FFMA.FTZ R88, R88, c[0x0][0x2d0], -R139.reuse ;  /* 0x0000b40058587a23 */ /* 0x100fe2000001088b */
[C---:B------:R-:W-:Y:S01]  /*fad0*/  HMMA.16816.F32 R112, R140.reuse, R150, R112 ;  /* 0x000000968c70723c */ /* 0x040fe20000001870 */
[----:B------:R-:W3:Y:S02]  /*fae0*/  LDSM.16.MT88.4 R148, [R213+0x900] ;  /* 0x00090000d594783b */ /* 0x000ee40000004200 */
[----:B------:R-:W-:Y:S01]  /*faf0*/  MUFU.EX2 R178, R40 ;  /* 0x0000002800b27308 */ /* 0x000fe20000000800 */
[----:B------:R-:W-:Y:S01]  /*fb00*/  FFMA.FTZ R89, R89, c[0x0][0x2d0], -R139 ;  /* 0x0000b40059597a23 */ /* 0x000fe2000001088b */
[----:B------:R-:W-:Y:S01]  /*fb10*/  MOV R139, R3 ;  /* 0x00000003008b7202 */ /* 0x000fe20000000f00 */
[----:B------:R-:W-:Y:S01]  /*fb20*/  FFMA.FTZ R137, R137, R243, R209 ;  /* 0x000000f389897223 */ /* 0x000fe200000100d1 */
[----:B-1----:R-:W-:Y:S01]  /*fb30*/  F2FP.PACK_AB R36, R201, R204 ;  /* 0x000000ccc924723e */ /* 0x002fe200000000ff */
[-C--:B-----5:R-:W-:Y:S04]  /*fb40*/  HMMA.16816.F32 R116, R140, R152.reuse, R116 ;  /* 0x000000988c74723c */ /* 0x0a0fe80000001874 */
[----:B------:R-:W-:Y:S01]  /*fb50*/  FFMA.FTZ R0, R0, R240, R182 ;  /* 0x000000f000007223 */ /* 0x000fe200000100b6 */
[----:B------:R1:W-:Y:S01]  /*fb60*/  MUFU.EX2 R191, R37 ;  /* 0x0000002500bf7308 */ /* 0x0003e20000000800 */
[----:B------:R-:W-:Y:S02]  /*fb70*/  FFMA.FTZ R136, R136, R242, R208 ;  /* 0x000000f288887223 */ /* 0x000fe400000100d0 */
[C---:B------:R-:W-:Y:S01]  /*fb80*/  HMMA.16816.F32 R120, R144.reuse, R152, R120 ;  /* 0x000000989078723c */ /* 0x040fe20000001878 */
[----:B--2---:R-:W-:Y:S03]  /*fb90*/  LDSM.16.MT88.4 R48, [R214+0x900] ;  /* 0x00090000d630783b */ /* 0x004fe60000004200 */
[----:B------:R-:W-:Y:S02]  /*fba0*/  FADD.FTZ R0, R185, R0 ;  /* 0x00000000b9007221 */ /* 0x000fe40000010000 */
[----:B------:R-:W-:Y:S01]  /*fbb0*/  FFMA.FTZ R135, R135, R241, R205 ;  /* 0x000000f187877223 */ /* 0x000fe200000100cd */
[----:B------:R2:W-:Y:S01]  /*fbc0*/  MUFU.EX2 R188, R38 ;  /* 0x0000002600bc7308 */ /* 0x0005e20000000800 */
[-C--:B------:R-:W-:Y:S01]  /*fbd0*/  HMMA.16816.F32 R124, R144, R154.reuse, R124 ;  /* 0x0000009a907c723c */ /* 0x080fe2000000187c */
[----:B------:R-:W5:Y:S03]  /*fbe0*/  LDSM.16.MT88.4 R144, [R216+0x900] ;  /* 0x00090000d890783b */ /* 0x000f660000004200 */
[----:B------:R-:W-:Y:S04]  /*fbf0*/  FADD.FTZ R0, R183, R0 ;  /* 0x00000000b7007221 */ /* 0x000fe80000010000 */
[----:B------:R-:W-:Y:S01]  /*fc00*/  HMMA.16816.F32 R128, R140, R154, R128 ;  /* 0x0000009a8c80723c */ /* 0x000fe20000001880 */
[----:B------:R-:W3:Y:S01]  /*fc10*/  MUFU.EX2 R165, R138 ;  /* 0x0000008a00a57308 */ /* 0x000ee20000000800 */
[----:B------:R-:W-:Y:S02]  /*fc20*/  LDSM.16.MT88.4 R152, [R213+0x2900] ;  /* 0x00290000d598783b */ /* 0x000fe40000004200 */
[----:B-1----:R-:W-:Y:S03]  /*fc30*/  F2FP.PACK_AB R37, R200, R199 ;  /* 0x000000c7c825723e */ /* 0x002fe600000000ff */
[----:B----4-:R-:W-:Y:S02]  /*fc40*/  F2FP.PACK_AB R140, R195, R196 ;  /* 0x000000c4c38c723e */ /* 0x010fe400000000ff */
[----:B------:R-:W-:Y:S02]  /*fc50*/  F2FP.PACK_AB R142, R193, R194 ;  /* 0x000000c2c18e723e */ /* 0x000fe400000000ff */
[----:B------:R-:W-:Y:S01]  /*fc60*/  MUFU.EX2 R177, R41 ;  /* 0x0000002900b17308 */ /* 0x000fe20000000800 */
[----:B------:R-:W-:Y:S02]  /*fc70*/  F2FP.PACK_AB R141, R167, R172 ;  /* 0x000000aca78d723e */ /* 0x000fe400000000ff */
[----:B--2---:R-:W-:Y:S07]  /*fc80*/  F2FP.PACK_AB R38, R203, R202 ;  /* 0x000000cacb26723e */ /* 0x004fee00000000ff */
[----:B------:R-:W-:Y:S01]  /*fc90*/  MUFU.EX2 R164, R42 ;  /* 0x0000002a00a47308 */ /* 0x000fe20000000800 */
[-C--:B---3--:R-:W-:Y:S05]  /*fca0*/  HMMA.16816.F32 R4, R36, R148.reuse, R4 ;  /* 0x000000942404723c */ /* 0x088fea0000001804 */
[----:B------:R-:W-:Y:S04]  /*fcb0*/  F2FP.PACK_AB R143, R165, R166 ;  /* 0x000000a6a58f723e */ /* 0x000fe800000000ff */
[----:B------:R-:W1:Y:S03]  /*fcc0*/  MUFU.EX2 R169, R43 ;  /* 0x0000002b00a97308 */ /* 0x000e660000000800 */
[C---:B------:R-:W-:Y:S07]  /*fcd0*/  HMMA.16816.F32 R8, R140.reuse, R148, R8 ;  /* 0x000000948c08723c */ /* 0x040fee0000001808 */
[----:B------:R-:W-:Y:S01]  /*fce0*/  MUFU.EX2 R170, R52 ;  /* 0x0000003400aa7308 */ /* 0x000fe20000000800 */
[-C--:B------:R-:W-:Y:S08]  /*fcf0*/  HMMA.16816.F32 R12, R140, R150.reuse, R12 ;  /* 0x000000968c0c723c */ /* 0x080ff0000000180c */
[C---:B------:R-:W-:Y:S01]  /*fd00*/  HMMA.16816.F32 R16, R36.reuse, R150, R16 ;  /* 0x000000962410723c */ /* 0x040fe20000001810 */
[----:B------:R-:W2:Y:S01]  /*fd10*/  LDSM.16.MT88.4 R148, [R215+0x900] ;  /* 0x00090000d794783b */ /* 0x000ea20000004200 */
[----:B------:R3:W4:Y:S02]  /*fd20*/  MUFU.EX2 R176, R44 ;  /* 0x0000002c00b07308 */ /* 0x0007240000000800 */
[----:B-1----:R-:W-:Y:S04]  /*fd30*/  F2FP.PACK_AB R45, R169, R164 ;  /* 0x000000a4a92d723e */ /* 0x002fe800000000ff */
[-C--:B-----5:R-:W-:Y:S01]  /*fd40*/  HMMA.16816.F32 R20, R36, R144.reuse, R20 ;  /* 0x000000902414723c */ /* 0x0a0fe20000001814 */
[----:B------:R-:W1:Y:S03]  /*fd50*/  LDSM.16.MT88.4 R40, [R213+0x1100] ;  /* 0x00110000d528783b */ /* 0x000e660000004200 */
[----:B------:R4:W-:Y:S04]  /*fd60*/  MUFU.EX2 R168, R46 ;  /* 0x0000002e00a87308 */ /* 0x0009e80000000800 */
[C---:B------:R-:W-:Y:S06]  /*fd70*/  HMMA.16816.F32 R32, R140.reuse, R144, R32 ;  /* 0x000000908c20723c */ /* 0x040fec0000001820 */
[----:B------:R-:W5:Y:S02]  /*fd80*/  MUFU.EX2 R138, R47 ;  /* 0x0000002f008a7308 */ /* 0x000f640000000800 */
[-C--:B------:R-:W-:Y:S04]  /*fd90*/  HMMA.16816.F32 R100, R140, R146.reuse, R100 ;  /* 0x000000928c64723c */ /* 0x080fe80000001864 */
[----:B---3--:R-:W-:Y:S04]  /*fda0*/  F2FP.PACK_AB R44, R177, R178 ;  /* 0x000000b2b12c723e */ /* 0x008fe800000000ff */
[C---:B------:R-:W-:Y:S01]  /*fdb0*/  HMMA.16816.F32 R104, R36.reuse, R146, R104 ;  /* 0x000000922468723c */ /* 0x040fe20000001868 */
[----:B------:R-:W-:Y:S03]  /*fdc0*/  MUFU.EX2 R174, R64 ;  /* 0x0000004000ae7308 */ /* 0x000fe60000000800 */
[----:B----4-:R-:W-:Y:S04]  /*fdd0*/  F2FP.PACK_AB R46, R171, R176 ;  /* 0x000000b0ab2e723e */ /* 0x010fe800000000ff */
[-C--:B------:R-:W-:Y:S03]  /*fde0*/  HMMA.16816.F32 R24, R36, R48.reuse, R24 ;  /* 0x000000302418723c */ /* 0x080fe60000001818 */
[----:B------:R-:W-:Y:S01]  /*fdf0*/  MUFU.EX2 R64, R54 ;  /* 0x0000003600407308 */ /* 0x000fe20000000800 */
[----:B-----5:R-:W-:Y:S04]  /*fe00*/  F2FP.PACK_AB R47, R138, R168 ;  /* 0x000000a88a2f723e */ /* 0x020fe800000000ff */
[C---:B------:R-:W-:Y:S05]  /*fe10*/  HMMA.16816.F32 R108, R140.reuse, R48, R108 ;  /* 0x000000308c6c723c */ /* 0x040fea000000186c */
[----:B------:R-:W-:Y:S03]  /*fe20*/  MUFU.EX2 R173, R65 ;  /* 0x0000004100ad7308 */ /* 0x000fe60000000800 */
[-C--:B------:R-:W-:Y:S07]  /*fe30*/  HMMA.16816.F32 R28, R140, R50.reuse, R28 ;  /* 0x000000328c1c723c */ /* 0x080fee000000181c */
[----:B------:R3:W-:Y:S01]  /*fe40*/  MUFU.EX2 R65, R55 ;  /* 0x0000003700417308 */ /* 0x0007e20000000800 */
[C---:B------:R-:W-:Y:S01]  /*fe50*/  HMMA.16816.F32 R112, R36.reuse, R50, R112 ;  /* 0x000000322470723c */ /* 0x040fe20000001870 */
[----:B------:R-:W4:Y:S07]  /*fe60*/  LDSM.16.MT88.4 R48, [R216+0x1100] ;  /* 0x00110000d830783b */ /* 0x000f2e0000004200 */
[-C--:B--2---:R-:W-:Y:S01]  /*fe70*/  HMMA.16816.F32 R116, R36, R148.reuse, R116 ;  /* 0x000000942474723c */ /* 0x084fe20000001874 */
[----:B------:R-:W-:Y:S07]  /*fe80*/  MUFU.EX2 R97, R97 ;  /* 0x0000006100617308 */ /* 0x000fee0000000800 */
[C---:B------:R-:W-:Y:S03]  /*fe90*/  HMMA.16816.F32 R120, R140.reuse, R148, R120 ;  /* 0x000000948c78723c */ /* 0x040fe60000001878 */
[----:B------:R-:W-:Y:S01]  /*fea0*/  MUFU.EX2 R99, R99 ;  /* 0x0000006300637308 */ /* 0x000fe20000000800 */
[----:B---3--:R-:W2:Y:S04]  /*feb0*/  LDSM.16.MT88.4 R52, [R214+0x1100] ;  /* 0x00110000d634783b */ /* 0x008ea80000004200 */
[-C--:B------:R-:W-:Y:S05]  /*fec0*/  HMMA.16816.F32 R124, R140, R150.reuse, R124 ;  /* 0x000000968c7c723c */ /* 0x080fea000000187c */
[----:B------:R-:W-:Y:S03]  /*fed0*/  MUFU.EX2 R93, R93 ;  /* 0x0000005d005d7308 */ /* 0x000fe60000000800 */
[----:B------:R-:W-:Y:S07]  /*fee0*/  HMMA.16816.F32 R128, R36, R150, R128 ;  /* 0x000000962480723c */ /* 0x000fee0000001880 */
[----:B------:R-:W-:Y:S01]  /*fef0*/  F2FP.PACK_AB R36, R191, R192 ;  /* 0x000000c0bf24723e */ /* 0x000fe200000000ff */
[----:B------:R-:W-:Y:S01]  /*ff00*/  MUFU.EX2 R66, R66 ;  /* 0x0000004200427308 */ /* 0x000fe20000000800 */
[----:B------:R-:W-:Y:S03]  /*ff10*/  F2FP.PACK_AB R38, R190, R189 ;  /* 0x000000bdbe26723e */ /* 0x000fe600000000ff */
[----:B------:R-:W-:Y:S02]  /*ff20*/  F2FP.PACK_AB R37, R187, R188 ;  /* 0x000000bcbb25723e */ /* 0x000fe400000000ff */
[----:B------:R-:W-:Y:S04]  /*ff30*/  F2FP.PACK_AB R39, R179, R186 ;  /* 0x000000bab327723e */ /* 0x000fe800000000ff */
[----:B------:R-:W-:Y:S03]  /*ff40*/  MUFU.EX2 R67, R67 ;  /* 0x0000004300437308 */ /* 0x000fe60000000800 */
[-C--:B-1----:R-:W-:Y:S07]  /*ff50*/  HMMA.16816.F32 R4, R36, R40.reuse, R4 ;  /* 0x000000282404723c */ /* 0x082fee0000001804 */
[----:B------:R-:W-:Y:S01]  /*ff60*/  MUFU.EX2 R56, R56 ;  /* 0x0000003800387308 */ /* 0x000fe20000000800 */
[C---:B------:R-:W-:Y:S08]  /*ff70*/  HMMA.16816.F32 R8, R44.reuse, R40, R8 ;  /* 0x000000282c08723c */ /* 0x040ff00000001808 */
[-C--:B------:R-:W-:Y:S01]  /*ff80*/  HMMA.16816.F32 R12, R44, R42.reuse, R12 ;  /* 0x0000002a2c0c723c */ /* 0x080fe2000000180c */
[----:B------:R-:W1:Y:S07]  /*ff90*/  MUFU.EX2 R57, R57 ;  /* 0x0000003900397308 */ /* 0x000e6e0000000800 */
[C---:B------:R-:W-:Y:S01]  /*ffa0*/  HMMA.16816.F32 R16, R36.reuse, R42, R16 ;  /* 0x0000002a2410723c */ /* 0x040fe20000001810 */
[----:B------:R-:W3:Y:S02]  /*ffb0*/  LDSM.16.MT88.4 R40, [R215+0x1100] ;  /* 0x00110000d728783b */ /* 0x000ee40000004200 */
[----:B------:R-:W-:Y:S05]  /*ffc0*/  MUFU.EX2 R60, R60 ;  /* 0x0000003c003c7308 */ /* 0x000fea0000000800 */
[-C--:B----4-:R-:W-:Y:S05]  /*ffd0*/  HMMA.16816.F32 R20, R36, R48.reuse, R20 ;  /* 0x000000302414723c */ /* 0x090fea0000001814 */
[----:B------:R-:W-:Y:S03]  /*ffe0*/  MUFU.EX2 R61, R61 ;  /* 0x0000003d003d7308 */ /* 0x000fe60000000800 */
[C---:B------:R-:W-:Y:S07]  /*fff0*/  HMMA.16816.F32 R32, R44.reuse, R48, R32 ;  /* 0x000000302c20723c */ /* 0x040fee0000001820 */
[----:B------:R-:W-:Y:S01]  /*10000*/  MUFU.EX2 R58, R58 ;  /* 0x0000003a003a7308 */ /* 0x000fe20000000800 */
[-C--:B------:R-:W-:Y:S08]  /*10010*/  HMMA.16816.F32 R100, R44, R50.reuse, R100 ;  /* 0x000000322c64723c */ /* 0x080ff00000001864 */
[C---:B------:R-:W-:Y:S01]  /*10020*/  HMMA.16816.F32 R104, R36.reuse, R50, R104 ;  /* 0x000000322468723c */ /* 0x040fe20000001868 */
[----:B------:R-:W4:Y:S01]  /*10030*/  LDSM.16.MT88.4 R48, [R213+0x1900] ;  /* 0x00190000d530783b */ /* 0x000f220000004200 */
[----:B------:R-:W5:Y:S06]  /*10040*/  MUFU.EX2 R59, R59 ;  /* 0x0000003b003b7308 */ /* 0x000f6c0000000800 */
[-C--:B--2---:R-:W-:Y:S04]  /*10050*/  HMMA.16816.F32 R24, R36, R52.reuse, R24 ;  /* 0x000000342418723c */ /* 0x084fe80000001818 */
[----:B------:R-:W-:Y:S04]  /*10060*/  MUFU.EX2 R62, R62 ;  /* 0x0000003e003e7308 */ /* 0x000fe80000000800 */
[C---:B------:R-:W-:Y:S06]  /*10070*/  HMMA.16816.F32 R108, R44.reuse, R52, R108 ;  /* 0x000000342c6c723c */ /* 0x040fec000000186c */
[----:B------:R-:W2:Y:S02]  /*10080*/  MUFU.EX2 R63, R63 ;  /* 0x0000003f003f7308 */ /* 0x000ea40000000800 */
[-C--:B------:R-:W-:Y:S08]  /*10090*/  HMMA.16816.F32 R28, R44, R54.reuse, R28 ;  /* 0x000000362c1c723c */ /* 0x080ff0000000181c */
[C---:B------:R-:W-:Y:S01]  /*100a0*/  HMMA.16816.F32 R112, R36.reuse, R54, R112 ;  /* 0x000000362470723c */ /* 0x040fe20000001870 */
[----:B------:R-:W-:Y:S01]  /*100b0*/  LDSM.16.MT88.4 R52, [R214+0x1900] ;  /* 0x00190000d634783b */ /* 0x000fe20000004200 */
[----:B------:R-:W-:Y:S06]  /*100c0*/  MUFU.EX2 R68, R68 ;  /* 0x0000004400447308 */ /* 0x000fec0000000800 */
[-C--:B---3--:R-:W-:Y:S04]  /*100d0*/  HMMA.16816.F32 R116, R36, R40.reuse, R116 ;  /* 0x000000282474723c */ /* 0x088fe80000001874 */
[----:B------:R-:W-:Y:S04]  /*100e0*/  MUFU.EX2 R69, R69 ;  /* 0x0000004500457308 */ /* 0x000fe80000000800 */
[C---:B------:R-:W-:Y:S06]  /*100f0*/  HMMA.16816.F32 R120, R44.reuse, R40, R120 ;  /* 0x000000282c78723c */ /* 0x040fec0000001878 */
[----:B------:R-:W-:Y:S01]  /*10100*/  MUFU.EX2 R80, R80 ;  /* 0x0000005000507308 */ /* 0x000fe20000000800 */
[----:B-1----:R-:W-:Y:S01]  /*10110*/  F2FP.PACK_AB R40, R57, R56 ;  /* 0x000000383928723e */ /* 0x002fe200000000ff */
[-C--:B------:R-:W-:Y:S01]  /*10120*/  HMMA.16816.F32 R124, R44, R42.reuse, R124 ;  /* 0x0000002a2c7c723c */ /* 0x080fe2000000187c */
[----:B------:R-:W1:Y:S03]  /*10130*/  LDSM.16.MT88.4 R44, [R216+0x1900] ;  /* 0x00190000d82c783b */ /* 0x000e660000004200 */
[----:B-----5:R-:W-:Y:S04]  /*10140*/  F2FP.PACK_AB R41, R59, R58 ;  /* 0x0000003a3b29723e */ /* 0x020fe800000000ff */
[----:B------:R-:W-:Y:S01]  /*10150*/  HMMA.16816.F32 R128, R36, R42, R128 ;  /* 0x0000002a2480723c */ /* 0x000fe20000001880 */
[----:B------:R-:W-:Y:S06]  /*10160*/  MUFU.EX2 R81, R81 ;  /* 0x0000005100517308 */ /* 0x000fec0000000800 */
[----:B------:R-:W-:Y:S02]  /*10170*/  F2FP.PACK_AB R36, R175, R170 ;  /* 0x000000aaaf24723e */ /* 0x000fe400000000ff */
[----:B------:R-:W-:Y:S02]  /*10180*/  F2FP.PACK_AB R38, R173, R174 ;  /* 0x000000aead26723e */ /* 0x000fe400000000ff */
[----:B------:R-:W-:Y:S01]  /*10190*/  MUFU.EX2 R70, R70 ;  /* 0x0000004600467308 */ /* 0x000fe20000000800 */
[----:B------:R-:W-:Y:S02]  /*101a0*/  F2FP.PACK_AB R37, R65, R64 ;  /* 0x000000404125723e */ /* 0x000fe400000000ff */
[----:B------:R-:W-:Y:S02]  /*101b0*/  F2FP.PACK_AB R39, R67, R66 ;  /* 0x000000424327723e */ /* 0x000fe400000000ff */
[----:B------:R-:W-:Y:S02]  /*101c0*/  F2FP.PACK_AB R42, R61, R60 ;  /* 0x0000003c3d2a723e */ /* 0x000fe400000000ff */
[----:B--2---:R-:W-:Y:S03]  /*101d0*/  F2FP.PACK_AB R43, R63, R62 ;  /* 0x0000003e3f2b723e */ /* 0x004fe600000000ff */
[-C--:B----4-:R-:W-:Y:S01]  /*101e0*/  HMMA.16816.F32 R4, R36, R48.reuse, R4 ;  /* 0x000000302404723c */ /* 0x090fe20000001804 */
        /* <DEDUP_REMOVED lines=8> */
[-C--:B-1----:R-:W-:Y:S08]  /*10270*/  HMMA.16816.F32 R20, R36, R44.reuse, R20 ;  /* 0x0000002c2414723c */ /* 0x082ff00000001814 */
[C---:B------:R-:W-:Y:S01]  /*10280*/  HMMA.16816.F32 R32, R40.reuse, R44, R32 ;  /* 0x0000002c2820723c */ /* 0x040fe20000001820 */
[----:B------:R-:W1:Y:S07]  /*10290*/  MUFU.EX2 R73, R73 ;  /* 0x0000004900497308 */ /* 0x000e6e0000000800 */
        /* <DEDUP_REMOVED lines=9> */
[----:B------:R-:W5:Y:S07]  /*10330*/  MUFU.EX2 R75, R75 ;  /* 0x0000004b004b7308 */ /* 0x000f6e0000000800 */
[C---:B------:R-:W-:Y:S01]  /*10340*/  HMMA.16816.F32 R112, R36.reuse, R54, R112 ;  /* 0x000000362470723c */ /* 0x040fe20000001870 */
[----:B------:R-:W-:Y:S02]  /*10350*/  LDSM.16.MT88.4 R52, [R214+0x2100] ;  /* 0x00210000d634783b */ /* 0x000fe40000004200 */
[----:B------:R-:W-:Y:S05]  /*10360*/  MUFU.EX2 R78, R78 ;  /* 0x0000004e004e7308 */ /* 0x000fea0000000800 */
[-C--:B--2---:R-:W-:Y:S05]  /*10370*/  HMMA.16816.F32 R116, R36, R48.reuse, R116 ;  /* 0x000000302474723c */ /* 0x084fea0000001874 */
[----:B------:R-:W2:Y:S03]  /*10380*/  MUFU.EX2 R79, R79 ;  /* 0x0000004f004f7308 */ /* 0x000ea60000000800 */
[C---:B------:R-:W-:Y:S07]  /*10390*/  HMMA.16816.F32 R120, R40.reuse, R48, R120 ;  /* 0x000000302878723c */ /* 0x040fee0000001878 */
[----:B------:R-:W-:Y:S01]  /*103a0*/  MUFU.EX2 R84, R84 ;  /* 0x0000005400547308 */ /* 0x000fe20000000800 */
[-C--:B------:R-:W-:Y:S07]  /*103b0*/  HMMA.16816.F32 R124, R40, R50.reuse, R124 ;  /* 0x00000032287c723c */ /* 0x080fee000000187c */
[----:B-1----:R-:W-:Y:S01]  /*103c0*/  F2FP.PACK_AB R40, R73, R72 ;  /* 0x000000484928723e */ /* 0x002fe200000000ff */
[----:B------:R-:W-:Y:S01]  /*103d0*/  HMMA.16816.F32 R128, R36, R50, R128 ;  /* 0x000000322480723c */ /* 0x000fe20000001880 */
[----:B------:R-:W1:Y:S01]  /*103e0*/  LDSM.16.MT88.4 R48, [R216+0x2100] ;  /* 0x00210000d830783b */ /* 0x000e620000004200 */
[----:B------:R-:W-:Y:S02]  /*103f0*/  MUFU.EX2 R85, R85 ;  /* 0x0000005500557308 */ /* 0x000fe40000000800 */
[----:B----4-:R-:W-:Y:S02]  /*10400*/  F2FP.PACK_AB R42, R77, R76 ;  /* 0x0000004c4d2a723e */ /* 0x010fe400000000ff */
[----:B-----5:R-:W-:Y:S02]  /*10410*/  F2FP.PACK_AB R41, R75, R74 ;  /* 0x0000004a4b29723e */ /* 0x020fe400000000ff */
[----:B------:R-:W-:Y:S04]  /*10420*/  F2FP.PACK_AB R36, R69, R68 ;  /* 0x000000444524723e */ /* 0x000fe800000000ff */
[----:B------:R-:W-:Y:S01]  /*10430*/  F2FP.PACK_AB R38, R81, R80 ;  /* 0x000000505126723e */ /* 0x000fe200000000ff */
[----:B------:R-:W-:Y:S01]  /*10440*/  MUFU.EX2 R96, R96 ;  /* 0x0000006000607308 */ /* 0x000fe20000000800 */
[----:B------:R-:W-:Y:S02]  /*10450*/  F2FP.PACK_AB R37, R71, R70 ;  /* 0x000000464725723e */ /* 0x000fe400000000ff */
[----:B------:R-:W-:Y:S02]  /*10460*/  F2FP.PACK_AB R39, R83, R82 ;  /* 0x000000525327723e */ /* 0x000fe400000000ff */
[----:B--2---:R-:W-:Y:S05]  /*10470*/  F2FP.PACK_AB R43, R79, R78 ;  /* 0x0000004e4f2b723e */ /* 0x004fea00000000ff */
        /* <DEDUP_REMOVED lines=11> */
[----:B------:R-:W-:Y:S07]  /*10530*/  MUFU.EX2 R91, R91 ;  /* 0x0000005b005b7308 */ /* 0x000fee0000000800 */
[-C--:B------:R-:W-:Y:S03]  /*10540*/  HMMA.16816.F32 R100, R40, R50.reuse, R100 ;  /* 0x000000322864723c */ /* 0x080fe60000001864 */
[----:B------:R-:W-:Y:S05]  /*10550*/  MUFU.EX2 R94, R94 ;  /* 0x0000005e005e7308 */ /* 0x000fea0000000800 */
[C---:B------:R-:W-:Y:S01]  /*10560*/  HMMA.16816.F32 R104, R36.reuse, R50, R104 ;  /* 0x000000322468723c */ /* 0x040fe20000001868 */
[----:B------:R-:W1:Y:S04]  /*10570*/  LDSM.16.MT88.4 R48, [R216+0x2900] ;  /* 0x00290000d830783b */ /* 0x000e680000004200 */
[----:B------:R-:W-:Y:S03]  /*10580*/  MUFU.EX2 R88, R88 ;  /* 0x0000005800587308 */ /* 0x000fe60000000800 */
[-C--:B------:R-:W-:Y:S07]  /*10590*/  HMMA.16816.F32 R24, R36, R52.reuse, R24 ;  /* 0x000000342418723c */ /* 0x080fee0000001818 */
[----:B------:R-:W3:Y:S01]  /*105a0*/  MUFU.EX2 R89, R89 ;  /* 0x0000005900597308 */ /* 0x000ee20000000800 */
[C---:B------:R-:W-:Y:S08]  /*105b0*/  HMMA.16816.F32 R108, R40.reuse, R52, R108 ;  /* 0x00000034286c723c */ /* 0x040ff0000000186c */
[-C--:B------:R-:W-:Y:S01]  /*105c0*/  HMMA.16816.F32 R28, R40, R54.reuse, R28 ;  /* 0x00000036281c723c */ /* 0x080fe2000000181c */
[----:B------:R-:W4:Y:S07]  /*105d0*/  MUFU.EX2 R90, R90 ;  /* 0x0000005a005a7308 */ /* 0x000f2e0000000800 */
[C---:B------:R-:W-:Y:S08]  /*105e0*/  HMMA.16816.F32 R112, R36.reuse, R54, R112 ;  /* 0x000000362470723c */ /* 0x040ff00000001870 */
[-C--:B--2---:R-:W-:Y:S08]  /*105f0*/  HMMA.16816.F32 R116, R36, R44.reuse, R116 ;  /* 0x0000002c2474723c */ /* 0x084ff00000001874 */
[C---:B------:R-:W-:Y:S01]  /*10600*/  HMMA.16816.F32 R120, R40.reuse, R44, R120 ;  /* 0x0000002c2878723c */ /* 0x040fe20000001878 */
[----:B------:R2:W5:Y:S07]  /*10610*/  MUFU.EX2 R44, R2 ;  /* 0x00000002002c7308 */ /* 0x00056e0000000800 */
[-C--:B------:R-:W-:Y:S07]  /*10620*/  HMMA.16816.F32 R124, R40, R46.reuse, R124 ;  /* 0x0000002e287c723c */ /* 0x080fee000000187c */
[----:B---3--:R-:W-:Y:S01]  /*10630*/  F2FP.PACK_AB R40, R89, R88 ;  /* 0x000000585928723e */ /* 0x008fe200000000ff */
[----:B------:R-:W-:Y:S04]  /*10640*/  HMMA.16816.F32 R128, R36, R46, R128 ;  /* 0x0000002e2480723c */ /* 0x000fe80000001880 */
[----:B------:R-:W-:Y:S02]  /*10650*/  F2FP.PACK_AB R42, R93, R92 ;  /* 0x0000005c5d2a723e */ /* 0x000fe400000000ff */
[----:B----4-:R-:W-:Y:S02]  /*10660*/  F2FP.PACK_AB R41, R91, R90 ;  /* 0x0000005a5b29723e */ /* 0x010fe400000000ff */
[----:B------:R-:W-:Y:S01]  /*10670*/  F2FP.PACK_AB R36, R85, R84 ;  /* 0x000000545524723e */ /* 0x000fe200000000ff */
[----:B--2---:R-:W-:Y:S03]  /*10680*/  FADD.FTZ R2, R206, R135 ;  /* 0x00000087ce027221 */ /* 0x004fe60000010000 */
[----:B------:R-:W-:Y:S01]  /*10690*/  F2FP.PACK_AB R38, R97, R96 ;  /* 0x000000606126723e */ /* 0x000fe200000000ff */
[----:B------:R-:W-:Y:S01]  /*106a0*/  FADD.FTZ R2, R207, R2 ;  /* 0x00000002cf027221 */ /* 0x000fe20000010000 */
[----:B------:R-:W-:Y:S02]  /*106b0*/  F2FP.PACK_AB R37, R87, R86 ;  /* 0x000000565725723e */ /* 0x000fe400000000ff */
[----:B------:R-:W-:Y:S02]  /*106c0*/  F2FP.PACK_AB R39, R99, R98 ;  /* 0x000000626327723e */ /* 0x000fe400000000ff */
[----:B-----5:R-:W-:Y:S02]  /*106d0*/  F2FP.PACK_AB R43, R44, R94 ;  /* 0x0000005e2c2b723e */ /* 0x020fe400000000ff */
[----:B------:R-:W-:Y:S03]  /*106e0*/  MOV R135, R133 ;  /* 0x0000008500877202 */ /* 0x000fe60000000f00 */
[-C--:B------:R-:W-:Y:S01]  /*106f0*/  HMMA.16816.F32 R140, R36, R152.reuse, R4 ;  /* 0x00000098248c723c */ /* 0x080fe20000001804 */
[----:B------:R-:W2:Y:S07]  /*10700*/  LDSM.16.MT88.4 R4, [R214+0x2900] ;  /* 0x00290000d604783b */ /* 0x000eae0000004200 */
        /* <DEDUP_REMOVED lines=28> */
[----:B------:R-:W1:Y:S01]  /*108d0*/  LDSM.16.MT88.4 R8, [R215+0x2900] ;  /* 0x00290000d708783b */ /* 0x000e620000004200 */
        /* <DEDUP_REMOVED lines=21> */
[-C--:B------:R-:W-:Y:S03]  /*10a30*/  HMMA.16816.F32 R168, R40, R6.reuse, R28 ;  /* 0x0000000628a8723c */ /* 0x080fe6000000181c */
[----:B------:R-:W-:Y:S01]  /*10a40*/  FADD.FTZ R14, R138, R12 ;  /* 0x0000000c8a0e7221 */ /* 0x000fe20000010000 */
[----:B------:R-:W-:Y:S01]  /*10a50*/  MOV R138, R132 ;  /* 0x00000084008a7202 */ /* 0x000fe20000000f00 */
        /* <DEDUP_REMOVED lines=48> */
[----:B------:R-:W-:Y:S01]  /*10d60*/  STL [R1+0x10], R6 ;  /* 0x0000100601007387 */ /* 0x000fe20000100800 */
[----:B------:R-:W-:Y:S02]  /*10d70*/  FADD.FTZ R0, R94, R4 ;  /* 0x000000045e007221 */ /* 0x000fe40000010000 */
[----:B------:R-:W-:Y:S02]  /*10d80*/  FADD.FTZ R4, R99, R5 ;  /* 0x0000000563047221 */ /* 0x000fe40000010000 */
[----:B------:R-:W-:Y:S02]  /*10d90*/  FADD.FTZ R2, R93, R2 ;  /* 0x000000025d027221 */ /* 0x000fe40000010000 */
[----:B------:R-:W-:Y:S01]  /*10da0*/  FADD.FTZ R0, R44, R0 ;  /* 0x000000002c007221 */ /* 0x000fe20000010000 */
[----:B------:R-:W-:Y:S04]  /*10db0*/  STL [R1+0x14], R4 ;  /* 0x0000140401007387 */ /* 0x000fe80000100800 */
[----:B------:R-:W-:Y:S04]  /*10dc0*/  STL [R1+0x18], R2 ;  /* 0x0000180201007387 */ /* 0x000fe80000100800 */
[----:B------:R1:W-:Y:S02]  /*10dd0*/  STL [R1+0x1c], R0 ;  /* 0x00001c0001007387 */ /* 0x0003e40000100800 */
[----:B-1----:R-:W-:Y:S01]  /*10de0*/  MOV R0, R134 ;  /* 0x0000008600007202 */ /* 0x002fe20000000f00 */
[----:B------:R-:W-:-:S05]  /*10df0*/  @P0 BRA `(.L_x_503) ;  /* 0xffffc9e000000947 */ /* 0x000fca000383ffff */
.L_x_502:
[----:B------:R-:W2:Y:S02]  /*10e00*/  LDL R2, [R1] ;  /* 0x0000000001027983 */ /* 0x000ea40000100800 */
[----:B--2---:R-:W-:-:S13]  /*10e10*/  ISETP.GE.AND P0, PT, R229, R2, PT ;  /* 0x00000002e500720c */ /* 0x004fda0003f06270 */
[----:B------:R-:W-:Y:S05]  /*10e20*/  @!P0 BRA `(.L_x_504) ;  /* 0x00005a3000008947 */ /* 0x000fea0003800000 */
[----:B------:R-:W2:Y:S01]  /*10e30*/  LDL.LU.64 R6, [R1+0x40] ;  /* 0x0000400001067983 */ /* 0x000ea20000300a00 */
[----:B------:R-:W-:Y:S01]  /*10e40*/  MOV R138, R3 ;  /* 0x00000003008a7202 */ /* 0x000fe20000000f00 */
[----:B------:R-:W-:Y:S01]  /*10e50*/  UMOV UR14, 0x60 ;  /* 0x00000060000e7882 */ /* 0x000fe20000000000 */
[----:B------:R-:W-:Y:S01]  /*10e60*/  IMAD.MOV.U32 R136, RZ, RZ, R133 ;  /* 0x000000ffff887224 */ /* 0x000fe200078e0085 */
[----:B------:R-:W3:Y:S01]  /*10e70*/  LDL.LU.64 R4, [R1+0x48] ;  /* 0x0000480001047983 */ /* 0x000ee20000300a00 */
[----:B------:R-:W-:Y:S01]  /*10e80*/  ULDC.64 UR4, c[0x0][0x208] ;  /* 0x0000820000047ab9 */ /* 0x000fe20000000a00 */
[----:B------:R-:W-:Y:S01]  /*10e90*/  IMAD.MOV.U32 R135, RZ, RZ, R134 ;  /* 0x000000ffff877224 */ /* 0x000fe200078e0086 */
[----:B------:R-:W-:Y:S01]  /*10ea0*/  UIMAD.WIDE.U32 UR16, UR14, UR4, URZ ;  /* 0x000000040e1072a5 */ /* 0x000fe2000f8e003f */
[----:B------:R-:W-:Y:S01]  /*10eb0*/  IMAD.MOV.U32 R137, RZ, RZ, R132 ;  /* 0x000000ffff897224 */ /* 0x000fe200078e0084 */
[----:B------:R-:W-:Y:S02]  /*10ec0*/  UIMAD UR5, UR14, UR5, URZ ;  /* 0x000000050e0572a4 */ /* 0x000fe4000f8e023f */
[----:B------:R-:W-:-:S02]  /*10ed0*/  ULDC.64 UR6, c[0x0][0x1e0] ;  /* 0x0000780000067ab9 */ /* 0x000fc40000000a00 */
[----:B------:R-:W-:Y:S02]  /*10ee0*/  USHF.L.U64.HI UR7, UR6, 0x5, UR7 ;  /* 0x0000000506077899 */ /* 0x000fe40008010207 */
[----:B------:R-:W-:Y:S02]  /*10ef0*/  USHF.L.U32 UR6, UR6, 0x5, URZ ;  /* 0x0000000506067899 */ /* 0x000fe4000800063f */
[----:B------:R-:W-:Y:S01]  /*10f00*/  UIADD3 UR5, UR17, UR5, URZ ;  /* 0x0000000511057290 */ /* 0x000fe2000fffe03f */
[----:B--2---:R-:W-:Y:S02]  /*10f10*/  MOV R3, R7 ;  /* 0x0000000700037202 */ /* 0x004fe40000000f00 */
[----:B---3--:R-:W-:-:S05]  /*10f20*/  MOV R2, R4 ;  /* 0x0000000400027202 */ /* 0x008fca0000000f00 */
[----:B------:R1:W-:Y:S04]  /*10f30*/  STL.64 [R1+0x8], R2 ;  /* 0x0000080201007387 */ /* 0x0003e80000100a00 */
.L_x_521:
[----:B------:R-:W-:Y:S04]  /*10f40*/  DEPBAR.LE SB0, 0x0 ;  /* 0x000080000000791a */ /* 0x000fe80000000000 */
[----:B------:R-:W-:Y:S01]  /*10f50*/  BAR.SYNC.DEFER_BLOCKING 0x0 ;  /* 0x0000000000007b1d */ /* 0x000fe20000010000 */
[----:B------:R-:W-:Y:S01]  /*10f60*/  SHF.R.S32.HI R132, RZ, 0x1f, R229 ;  /* 0x0000001fff847819 */ /* 0x000fe200000114e5 */
[C---:B------:R-:W-:Y:S01]  /*10f70*/  IMAD R0, R229.reuse, UR5, RZ ;  /* 0x00000005e5007c24 */ /* 0x040fe2000f8e02ff */
[----:B------:R-:W-:Y:S03]  /*10f80*/  PLOP3.LUT P3, PT, PT, PT, UP2, 0x80, 0x0 ;  /* 0x000000000000781c */ /* 0x000fe60003f6f028 */
[----:B------:R-:W-:Y:S01]  /*10f90*/  IMAD R0, R132, UR16, R0 ;  /* 0x0000001084007c24 */ /* 0x000fe2000f8e0200 */
[----:B------:R-:W-:Y:S06]  /*10fa0*/  LDSM.16.M88.4 R96, [R219+0x6100] ;  /* 0x00610000db60783b */ /* 0x000fec0000000200 */
[----:B--2---:R-:W2:Y:S06]  /*10fb0*/  LDSM.16.M88.4 R16, [R212+0x3100] ;  /* 0x00310000d410783b */ /* 0x004eac0000000200 */
[----:B------:R-:W3:Y:S06]  /*10fc0*/  LDSM.16.M88.4 R92, [R219+0x8100] ;  /* 0x00810000db5c783b */ /* 0x000eec0000000200 */
[----:B-1----:R-:W4:Y:S06]  /*10fd0*/  LDL.64 R2, [R1+0x8] ;  /* 0x0000080001027983 */ /* 0x002f2c0000100a00 */
[----:B------:R-:W1:Y:S06]  /*10fe0*/  LDSM.16.M88.4 R32, [R212+0x3900] ;  /* 0x00390000d420783b */ /* 0x000e6c0000000200 */
[----:B------:R-:W5:Y:S06]  /*10ff0*/  LDL R245, [R1] ;  /* 0x0000000001f57983 */ /* 0x000f6c0000100800 */
[----:B------:R-:W1:Y:S06]  /*11000*/  LDSM.16.M88.4 R48, [R212+0x4100] ;  /* 0x00410000d430783b */ /* 0x000e6c0000000200 */
[----:B------:R-:W5:Y:S01]  /*11010*/  LDL.64 R234, [R1+0x28] ;  /* 0x0000280001ea7983 */ /* 0x000f620000100a00 */
[-C--:B--2---:R-:W-:Y:S05]  /*11020*/  HMMA.16816.F32 R4, R96, R16.reuse, RZ ;  /* 0x000000106004723c */ /* 0x084fea00000018ff */
[----:B------:R-:W2:Y:S03]  /*11030*/  LDSM.16.M88.4 R64, [R212+0x4900] ;  /* 0x00490000d440783b */ /* 0x000ea60000000200 */
[C---:B---3--:R-:W-:Y:S03]  /*11040*/  HMMA.16816.F32 R8, R92.reuse, R16, RZ ;  /* 0x000000105c08723c */ /* 0x048fe600000018ff */
[----:B------:R-:W3:Y:S06]  /*11050*/  LDL.64 R232, [R1+0x38] ;  /* 0x0000380001e87983 */ /* 0x000eec0000100a00 */
[----:B------:R-:W2:Y:S01]  /*11060*/  LDSM.16.M88.4 R80, [R212+0x5100] ;  /* 0x00510000d450783b */ /* 0x000ea20000000200 */
[-C--:B------:R-:W-:Y:S05]  /*11070*/  HMMA.16816.F32 R12, R92, R18.reuse, RZ ;  /* 0x000000125c0c723c */ /* 0x080fea00000018ff */
[----:B------:R-:W3:Y:S03]  /*11080*/  LDL R139, [R1+0x30] ;  /* 0x00003000018b7983 */ /* 0x000ee60000100800 */
[C---:B------:R-:W-:Y:S03]  /*11090*/  HMMA.16816.F32 R16, R96.reuse, R18, RZ ;  /* 0x000000126010723c */ /* 0x040fe600000018ff */
[----:B------:R-:W2:Y:S05]  /*110a0*/  LDSM.16.M88.4 R172, [R212+0x5900] ;  /* 0x00590000d4ac783b */ /* 0x000eaa0000000200 */
[-C--:B-1----:R-:W-:Y:S01]  /*110b0*/  HMMA.16816.F32 R20, R96, R32.reuse, RZ ;  /* 0x000000206014723c */ /* 0x082fe200000018ff */
[----:B------:R-:W3:Y:S06]  /*110c0*/  LDL R134, [R1+0x20] ;  /* 0x0000200001867983 */ /* 0x000eec0000100800 */
[----:B------:R-:W-:Y:S01]  /*110d0*/  LDSM.16.M88.4 R176, [R222+0x6100] ;  /* 0x00610000deb0783b */ /* 0x000fe20000000200 */
[C---:B------:R-:W-:Y:S05]  /*110e0*/  HMMA.16816.F32 R24, R92.reuse, R32, RZ ;  /* 0x000000205c18723c */ /* 0x040fea00000018ff */
[----:B------:R-:W1:Y:S03]  /*110f0*/  LDSM.16.M88.4 R180, [R223] ;  /* 0x00000000dfb4783b */ /* 0x000e660000000200 */
[-C--:B------:R-:W-:Y:S03]  /*11100*/  HMMA.16816.F32 R28, R92, R34.reuse, RZ ;  /* 0x000000225c1c723c */ /* 0x080fe600000018ff */
[----:B------:R-:W1:Y:S05]  /*11110*/  LDSM.16.M88.4 R184, [R222+0x8100] ;  /* 0x00810000deb8783b */ /* 0x000e6a0000000200 */
[C---:B------:R-:W-:Y:S01]  /*11120*/  HMMA.16816.F32 R32, R96.reuse, R34, RZ ;  /* 0x000000226020723c */ /* 0x040fe200000018ff */
[----:B------:R-:W1:Y:S06]  /*11130*/  LDSM.16.M88.4 R188, [R228] ;  /* 0x00000000e4bc783b */ /* 0x000e6c0000000200 */
[----:B------:R-:W-:Y:S01]  /*11140*/  LDSM.16.M88.4 R192, [R225] ;  /* 0x00000000e1c0783b */ /* 0x000fe20000000200 */
[-C--:B------:R-:W-:Y:S05]  /*11150*/  HMMA.16816.F32 R36, R96, R48.reuse, RZ ;  /* 0x000000306024723c */ /* 0x080fea00000018ff */
[----:B------:R-:W-:Y:S03]  /*11160*/  LDSM.16.M88.4 R196, [R224] ;  /* 0x00000000e0c4783b */ /* 0x000fe60000000200 */
[C---:B------:R-:W-:Y:S08]  /*11170*/  HMMA.16816.F32 R40, R92.reuse, R48, RZ ;  /* 0x000000305c28723c */ /* 0x040ff000000018ff */
[-C--:B------:R-:W-:Y:S08]  /*11180*/  HMMA.16816.F32 R44, R92, R50.reuse, RZ ;  /* 0x000000325c2c723c */ /* 0x080ff000000018ff */
[C---:B------:R-:W-:Y:S08]  /*11190*/  HMMA.16816.F32 R48, R96.reuse, R50, RZ ;  /* 0x000000326030723c */ /* 0x040ff000000018ff */
[-C--:B--2---:R-:W-:Y:S08]  /*111a0*/  HMMA.16816.F32 R52, R96, R64.reuse, RZ ;  /* 0x000000406034723c */ /* 0x084ff000000018ff */
        /* <DEDUP_REMOVED lines=11> */
[----:B------:R-:W2:Y:S07]  /*11260*/  LDSM.16.M88.4 R172, [R227] ;  /* 0x00000000e3ac783b */ /* 0x000eae0000000200 */
        /* <DEDUP_REMOVED lines=8> */
[C---:B------:R-:W-:Y:S08]  /*112f0*/  HMMA.16816.F32 R32, R176.reuse, R190, R32 ;  /* 0x000000beb020723c */ /* 0x040ff00000001820 */
[-C--:B--2---:R-:W-:Y:S08]  /*11300*/  HMMA.16816.F32 R36, R176, R172.reuse, R36 ;  /* 0x000000acb024723c */ /* 0x084ff00000001824 */
[C---:B------:R-:W-:Y:S08]  /*11310*/  HMMA.16816.F32 R40, R184.reuse, R172, R40 ;  /* 0x000000acb828723c */ /* 0x040ff00000001828 */
[-C--:B------:R-:W-:Y:S04]  /*11320*/  HMMA.16816.F32 R44, R184, R174.reuse, R44 ;  /* 0x000000aeb82c723c */ /* 0x080fe8000000182c */
[----:B----4-:R-:W-:Y:S04]  /*11330*/  IMAD.WIDE.U32 R2, R229, UR16, R2 ;  /* 0x00000010e5027c25 */ /* 0x010fe8000f8e0002 */
[C---:B------:R-:W-:Y:S04]  /*11340*/  HMMA.16816.F32 R48, R176.reuse, R174, R48 ;  /* 0x000000aeb030723c */ /* 0x040fe80000001830 */
[----:B------:R-:W-:Y:S01]  /*11350*/  IMAD.IADD R0, R3, 0x1, R0 ;  /* 0x0000000103007824 */ /* 0x000fe200078e0200 */
[C---:B------:R-:W-:Y:S03]  /*11360*/  LEA R202, P0, R2.reuse, c[0x0][0x1f8], 0x1 ;  /* 0x00007e0002ca7a11 */ /* 0x040fe600078008ff */
[-C--:B-1----:R-:W-:Y:S04]  /*11370*/  HMMA.16816.F32 R52, R176, R180.reuse, R52 ;  /* 0x000000b4b034723c */ /* 0x082fe80000001834 */
[----:B------:R-:W-:Y:S02]  /*11380*/  LEA.HI.X R203, R2, c[0x0][0x1fc], R0, 0x1, P0 ;  /* 0x00007f0002cb7a11 */ /* 0x000fe400000f0c00 */
[----:B------:R-:W-:Y:S02]  /*11390*/  IADD3 R132, P0, R202, UR9, RZ ;  /* 0x00000009ca847c10 */ /* 0x000fe4000ff1e0ff */
[C---:B------:R-:W-:Y:S01]  /*113a0*/  HMMA.16816.F32 R56, R184.reuse, R180, R56 ;  /* 0x000000b4b838723c */ /* 0x040fe20000001838 */
[----:B------:R-:W-:Y:S01]  /*113b0*/  @!PT LDS RZ, [RZ] ;  /* 0x00000000fffff984 */ /* 0x000fe20000000800 */
[----:B------:R-:W-:Y:S01]  /*113c0*/  @!PT LDS RZ, [RZ] ;  /* 0x00000000fffff984 */ /* 0x000fe20000000800 */
[----:B------:R-:W-:Y:S01]  /*113d0*/  @!PT LDS RZ, [RZ] ;  /* 0x00000000fffff984 */ /* 0x000fe20000000800 */
[----:B------:R1:W-:Y:S03]  /*113e0*/  LDGSTS.E.BYPASS.LTC128B.128 [R231+0x100], [R202.64], !P6 ;  /* 0x00100000cae77fae */ /* 0x0003e6000f101d4c */
[----:B------:R-:W-:Y:S02]  /*113f0*/  IADD3.X R133, R203, UR8, RZ, P0, !PT ;  /* 0x00000008cb857c10 */ /* 0x000fe400087fe4ff */
[----:B------:R-:W-:Y:S02]  /*11400*/  IADD3 R200, P1, R132, UR9, RZ ;  /* 0x0000000984c87c10 */ /* 0x000fe4000ff3e0ff */
[-C--:B------:R-:W-:Y:S01]  /*11410*/  HMMA.16816.F32 R60, R184, R182.reuse, R60 ;  /* 0x000000b6b83c723c */ /* 0x080fe2000000183c */
[----:B------:R2:W-:Y:S03]  /*11420*/  LDGSTS.E.BYPASS.LTC128B.128 [R231+0x900], [R132.64], !P6 ;  /* 0x0090000084e77fae */ /* 0x0005e6000f101d4c */
[----:B------:R-:W-:Y:S02]  /*11430*/  IADD3.X R201, R133, UR8, RZ, P1, !PT ;  /* 0x0000000885c97c10 */ /* 0x000fe40008ffe4ff */
[----:B------:R-:W-:Y:S02]  /*11440*/  IADD3 R2, P0, R200, UR9, RZ ;  /* 0x00000009c8027c10 */ /* 0x000fe4000ff1e0ff */
[C---:B------:R-:W-:Y:S01]  /*11450*/  HMMA.16816.F32 R64, R176.reuse, R182, R64 ;  /* 0x000000b6b040723c */ /* 0x040fe20000001840 */
[----:B------:R1:W-:Y:S03]  /*11460*/  LDGSTS.E.BYPASS.LTC128B.128 [R231+0x1100], [R200.64], !P6 ;  /* 0x01100000c8e77fae */ /* 0x0003e6000f101d4c */
[----:B------:R-:W-:Y:S02]  /*11470*/  IADD3.X R3, R201, UR8, RZ, P0, !PT ;  /* 0x00000008c9037c10 */ /* 0x000fe400087fe4ff */
[----:B------:R-:W-:Y:S02]  /*11480*/  IADD3 R188, P1, R2, UR9, RZ ;  /* 0x0000000902bc7c10 */ /* 0x000fe4000ff3e0ff */
[-C--:B------:R-:W-:Y:S01]  /*11490*/  HMMA.16816.F32 R68, R176, R192.reuse, R68 ;  /* 0x000000c0b044723c */ /* 0x080fe20000001844 */
[----:B------:R4:W-:Y:S03]  /*114a0*/  LDGSTS.E.BYPASS.LTC128B.128 [R231+0x1900], [R2.64], !P6 ;  /* 0x0190000002e77fae */ /* 0x0009e6000f101d4c */
[----:B------:R-:W-:Y:S02]  /*114b0*/  IADD3.X R189, R3, UR8, RZ, P1, !PT ;  /* 0x0000000803bd7c10 */ /* 0x000fe40008ffe4ff */
[----:B------:R-:W-:Y:S02]  /*114c0*/  PLOP3.LUT P1, PT, PT, PT, UP2, 0x80, 0x0 ;  /* 0x000000000000781c */ /* 0x000fe40003f2f028 */
[C---:B------:R-:W-:Y:S01]  /*114d0*/  HMMA.16816.F32 R72, R184.reuse, R192, R72 ;  /* 0x000000c0b848723c */ /* 0x040fe20000001848 */
[----:B------:R3:W-:Y:S03]  /*114e0*/  LDGSTS.E.BYPASS.LTC128B.128 [R231+0x2100], [R188.64], !P6 ;  /* 0x02100000bce77fae */ /* 0x0007e6000f101d4c */
[----:B--2---:R-:W-:Y:S04]  /*114f0*/  IADD3 R132, P0, R188, UR9, RZ ;  /* 0x00000009bc847c10 */ /* 0x004fe8000ff1e0ff */
[-C--:B------:R-:W-:Y:S04]  /*11500*/  HMMA.16816.F32 R76, R184, R194.reuse, R76 ;  /* 0x000000c2b84c723c */ /* 0x080fe8000000184c */
[----:B------:R-:W-:Y:S02]  /*11510*/  IADD3.X R133, R189, UR8, RZ, P0, !PT ;  /* 0x00000008bd857c10 */ /* 0x000fe400087fe4ff */
[C---:B-----5:R-:W-:Y:S02]  /*11520*/  ISETP.GT.AND P0, PT, R229.reuse, R245, PT ;  /* 0x000000f5e500720c */ /* 0x060fe40003f04270 */
[C---:B------:R-:W-:Y:S01]  /*11530*/  HMMA.16816.F32 R80, R176.reuse, R194, R80 ;  /* 0x000000c2b050723c */ /* 0x040fe20000001850 */
[----:B------:R2:W-:Y:S06]  /*11540*/  LDGSTS.E.BYPASS.LTC128B.128 [R231+0x2900], [R132.64], !P6 ;  /* 0x0290000084e77fae */ /* 0x0005ec000f101d4c */
[----:B-1----:R-:W-:Y:S01]  /*11550*/  LDSM.16.M88.4 R200, [R218+0x3100] ;  /* 0x00310000dac8783b */ /* 0x002fe20000000200 */
[-C--:B------:R-:W-:Y:S04]  /*11560*/  HMMA.16816.F32 R84, R176, R196.reuse, R84 ;  /* 0x000000c4b054723c */ /* 0x080fe80000001854 */
[----:B------:R-:W-:Y:S01]  /*11570*/  @P0 IADD3 R0, R229, -0x1, RZ ;  /* 0xffffffffe5000810 */ /* 0x000fe20007ffe0ff */
[----:B---3--:R-:W1:Y:S01]  /*11580*/  LDSM.16.M88.4 R188, [R220+0x6100] ;  /* 0x00610000dcbc783b */ /* 0x008e620000000200 */
[----:B----4-:R-:W-:Y:S02]  /*11590*/  @P0 IMAD.MOV.U32 R3, RZ, RZ, R235 ;  /* 0x000000ffff030224 */ /* 0x010fe400078e00eb */
[C---:B------:R-:W-:Y:S03]  /*115a0*/  HMMA.16816.F32 R88, R184.reuse, R196, R88 ;  /* 0x000000c4b858723c */ /* 0x040fe60000001858 */
[----:B------:R-:W3:Y:S01]  /*115b0*/  LDSM.16.M88.4 R204, [R220+0x8100] ;  /* 0x00810000dccc783b */ /* 0x000ee20000000200 */
[----:B------:R-:W-:Y:S04]  /*115c0*/  @P0 SHF.R.S32.HI R2, RZ, 0x1f, R0 ;  /* 0x0000001fff020819 */ /* 0x000fe80000011400 */
[-C--:B------:R-:W-:Y:S01]  /*115d0*/  HMMA.16816.F32 R92, R184, R198.reuse, R92 ;  /* 0x000000c6b85c723c */ /* 0x080fe2000000185c */
[----:B------:R-:W0:Y:S03]  /*115e0*/  LDGDEPBAR ;  /* 0x00000000000079af */ /* 0x000e260000000000 */
[----:B--2---:R-:W-:Y:S03]  /*115f0*/  @P0 IMAD.WIDE.U32 R132, R0, c[0x0][0x1e0], RZ ;  /* 0x0000780000840a25 */ /* 0x004fe600078e00ff */
[----:B------:R-:W2:Y:S01]  /*11600*/  LDSM.16.M88.4 R208, [R218+0x3900] ;  /* 0x00390000dad0783b */ /* 0x000ea20000000200 */
[----:B------:R-:W-:Y:S04]  /*11610*/  HMMA.16816.F32 R96, R176, R198, R96 ;  /* 0x000000c6b060723c */ /* 0x000fe80000001860 */
[----:B------:R-:W-:Y:S01]  /*11620*/  @P0 IMAD R2, R2, c[0x0][0x1e0], RZ ;  /* 0x0000780002020a24 */ /* 0x000fe200078e02ff */
[----:B------:R-:W4:Y:S03]  /*11630*/  LDSM.16.M88.4 R172, [R218+0x4100] ;  /* 0x00410000daac783b */ /* 0x000f260000000200 */
[----:B------:R-:W-:Y:S03]  /*11640*/  @P0 IMAD R2, R0, c[0x0][0x1e4], R2 ;  /* 0x0000790000020a24 */ /* 0x000fe600078e0202 */
[----:B------:R-:W5:Y:S01]  /*11650*/  LDSM.16.M88.4 R180, [R218+0x4900] ;  /* 0x00490000dab4783b */ /* 0x000f620000000200 */
[----:B------:R-:W-:Y:S02]  /*11660*/  @P0 IMAD.IADD R0, R133, 0x1, R2 ;  /* 0x0000000185000824 */ /* 0x000fe400078e0202 */
[----:B------:R-:W-:Y:S02]  /*11670*/  @P0 IMAD.MOV.U32 R2, RZ, RZ, R232 ;  /* 0x000000ffff020224 */ /* 0x000fe400078e00e8 */
[----:B------:R-:W-:Y:S01]  /*11680*/  @P0 IMAD R0, R0, 0x60, RZ ;  /* 0x0000006000000824 */ /* 0x000fe200078e02ff */
[----:B------:R-:W4:Y:S01]  /*11690*/  LDSM.16.M88.4 R176, [R218+0x5100] ;  /* 0x00510000dab0783b */ /* 0x000f220000000200 */
[----:B------:R-:W-:Y:S01]  /*116a0*/  @P0 IMAD.WIDE.U32 R2, R132, 0x60, R2 ;  /* 0x0000006084020825 */ /* 0x000fe200078e0002 */
[-C--:B-1----:R-:W-:Y:S04]  /*116b0*/  HMMA.16816.F32 R4, R188, R200.reuse, R4 ;  /* 0x000000c8bc04723c */ /* 0x082fe80000001804 */
[----:B------:R-:W1:Y:S01]  /*116c0*/  LDSM.16.M88.4 R184, [R218+0x5900] ;  /* 0x00590000dab8783b */ /* 0x000e620000000200 */
[C---:B------:R-:W-:Y:S01]  /*116d0*/  @P0 LEA R132, P2, R2.reuse, c[0x0][0x1c8], 0x1 ;  /* 0x0000720002840a11 */ /* 0x040fe200078408ff */
[----:B------:R-:W-:Y:S02]  /*116e0*/  @P0 IMAD.IADD R0, R3, 0x1, R0 ;  /* 0x0000000103000824 */ /* 0x000fe400078e0200 */
[C---:B---3--:R-:W-:Y:S02]  /*116f0*/  HMMA.16816.F32 R8, R204.reuse, R200, R8 ;  /* 0x000000c8cc08723c */ /* 0x048fe40000001808 */
[----:B------:R-:W-:Y:S02]  /*11700*/  LDSM.16.M88.4 R192, [R217] ;  /* 0x00000000d9c0783b */ /* 0x000fe40000000200 */
[----:B------:R-:W-:Y:S01]  /*11710*/  @P0 LEA.HI.X R133, R2, c[0x0][0x1cc], R0, 0x1, P2 ;  /* 0x0000730002850a11 */ /* 0x000fe200010f0c00 */
[----:B------:R-:W-:Y:S01]  /*11720*/  @P1 IMAD.HI.U32 R0, R139, c[0x0][0x2c8], RZ ;  /* 0x0000b2008b001a27 */ /* 0x000fe200078e00ff */
[----:B------:R-:W-:Y:S02]  /*11730*/  @P0 IADD3 R2, P1, R132, UR6, RZ ;  /* 0x0000000684020c10 */ /* 0x000fe4000ff3e0ff */
[----:B------:R-:W-:Y:S01]  /*11740*/  LDSM.16.M88.4 R196, [R221+0x8100] ;  /* 0x00810000ddc4783b */ /* 0x000fe20000000200 */
[-C--:B------:R-:W-:Y:S03]  /*11750*/  HMMA.16816.F32 R12, R204, R202.reuse, R12 ;  /* 0x000000cacc0c723c */ /* 0x080fe6000000180c */
[----:B------:R-:W-:Y:S02]  /*11760*/  @P0 IADD3.X R3, R133, UR7, RZ, P1, !PT ;  /* 0x0000000785030c10 */ /* 0x000fe40008ffe4ff */
[----:B------:R-:W-:Y:S03]  /*11770*/  @P3 SHF.R.U32.HI R139, RZ, c[0x0][0x2cc], R0 ;  /* 0x0000b300ff8b3a19 */ /* 0x000fe60000011600 */
[C---:B------:R-:W-:Y:S01]  /*11780*/  HMMA.16816.F32 R16, R188.reuse, R202, R16 ;  /* 0x000000cabc10723c */ /* 0x040fe20000001810 */
[----:B------:R-:W-:Y:S07]  /*11790*/  LDSM.16.M88.4 R200, [R217+0x800] ;  /* 0x00080000d9c8783b */ /* 0x000fee0000000200 */
[-C--:B--2---:R-:W-:Y:S08]  /*117a0*/  HMMA.16816.F32 R20, R188, R208.reuse, R20 ;  /* 0x000000d0bc14723c */ /* 0x084ff00000001814 */
[C---:B------:R-:W-:Y:S08]  /*117b0*/  HMMA.16816.F32 R24, R204.reuse, R208, R24 ;  /* 0x000000d0cc18723c */ /* 0x040ff00000001818 */
[-C--:B------:R-:W-:Y:S08]  /*117c0*/  HMMA.16816.F32 R28, R204, R210.reuse, R28 ;  /* 0x000000d2cc1c723c */ /* 0x080ff0000000181c */
[C---:B------:R-:W-:Y:S08]  /*117d0*/  HMMA.16816.F32 R32, R188.reuse, R210, R32 ;  /* 0x000000d2bc20723c */ /* 0x040ff00000001820 */
[-C--:B----4-:R-:W-:Y:S08]  /*117e0*/  HMMA.16816.F32 R36, R188, R172.reuse, R36 ;  /* 0x000000acbc24723c */ /* 0x090ff00000001824 */
[C---:B------:R-:W-:Y:S08]  /*117f0*/  HMMA.16816.F32 R40, R204.reuse, R172, R40 ;  /* 0x000000accc28723c */ /* 0x040ff00000001828 */
[-C--:B------:R-:W-:Y:S08]  /*11800*/  HMMA.16816.F32 R44, R204, R174.reuse, R44 ;  /* 0x000000aecc2c723c */ /* 0x080ff0000000182c */
[C---:B------:R-:W-:Y:S01]  /*11810*/  HMMA.16816.F32 R48, R188.reuse, R174, R48 ;  /* 0x000000aebc30723c */ /* 0x040fe20000001830 */
[----:B------:R-:W2:Y:S07]  /*11820*/  LDSM.16.M88.4 R172, [R221+0x6100] ;  /* 0x00610000ddac783b */ /* 0x000eae0000000200 */
[-C--:B-----5:R-:W-:Y:S08]  /*11830*/  HMMA.16816.F32 R52, R188, R180.reuse, R52 ;  /* 0x000000b4bc34723c */ /* 0x0a0ff00000001834 */
        /* <DEDUP_REMOVED lines=9> */
[-C--:B-1----:R-:W-:Y:S08]  /*118d0*/  HMMA.16816.F32 R84, R188, R184.reuse, R84 ;  /* 0x000000b8bc54723c */ /* 0x082ff00000001854 */
[C---:B------:R-:W-:Y:S08]  /*118e0*/  HMMA.16816.F32 R88, R204.reuse, R184, R88 ;  /* 0x000000b8cc58723c */ /* 0x040ff00000001858 */
[-C--:B------:R-:W-:Y:S08]  /*118f0*/  HMMA.16816.F32 R92, R204, R186.reuse, R92 ;  /* 0x000000bacc5c723c */ /* 0x080ff0000000185c */
[----:B------:R-:W-:Y:S01]  /*11900*/  HMMA.16816.F32 R96, R188, R186, R96 ;  /* 0x000000babc60723c */ /* 0x000fe20000001860 */
[----:B------:R-:W1:Y:S07]  /*11910*/  LDSM.16.M88.4 R184, [R217+0x2000] ;  /* 0x00200000d9b8783b */ /* 0x000e6e0000000200 */
[-C--:B--2---:R-:W-:Y:S08]  /*11920*/  HMMA.16816.F32 R4, R172, R192.reuse, R4 ;  /* 0x000000c0ac04723c */ /* 0x084ff00000001804 */
[C---:B------:R-:W-:Y:S08]  /*11930*/  HMMA.16816.F32 R8, R196.reuse, R192, R8 ;  /* 0x000000c0c408723c */ /* 0x040ff00000001808 */
[-C--:B------:R-:W-:Y:S08]  /*11940*/  HMMA.16816.F32 R12, R196, R194.reuse, R12 ;  /* 0x000000c2c40c723c */ /* 0x080ff0000000180c */
[C---:B------:R-:W-:Y:S08]  /*11950*/  HMMA.16816.F32 R16, R172.reuse, R194, R16 ;  /* 0x000000c2ac10723c */ /* 0x040ff00000001810 */
[-C--:B------:R-:W-:Y:S08]  /*11960*/  HMMA.16816.F32 R20, R172, R200.reuse, R20 ;  /* 0x000000c8ac14723c */ /* 0x080ff00000001814 */
[C---:B------:R-:W-:Y:S08]  /*11970*/  HMMA.16816.F32 R24, R196.reuse, R200, R24 ;  /* 0x000000c8c418723c */ /* 0x040ff00000001818 */
[-C--:B------:R-:W-:Y:S08]  /*11980*/  HMMA.16816.F32 R28, R196, R202.reuse, R28 ;  /* 0x000000cac41c723c */ /* 0x080ff0000000181c */
[C---:B------:R-:W-:Y:S08]  /*11990*/  HMMA.16816.F32 R32, R172.reuse, R202, R32 ;  /* 0x000000caac20723c */ /* 0x040ff00000001820 */
[-C--:B---3--:R-:W-:Y:S08]  /*119a0*/  HMMA.16816.F32 R36, R172, R180.reuse, R36 ;  /* 0x000000b4ac24723c */ /* 0x088ff00000001824 */
[C---:B------:R-:W-:Y:S07]  /*119b0*/  HMMA.16816.F32 R40, R196.reuse, R180, R40 ;  /* 0x000000b4c428723c */ /* 0x040fee0000001828 */
[----:B------:R-:W-:Y:S01]  /*119c0*/  @P0 IADD3 R180, P2, R2, UR6, RZ ;  /* 0x0000000602b40c10 */ /* 0x000fe2000ff5e0ff */
[-C--:B------:R-:W-:Y:S04]  /*119d0*/  HMMA.16816.F32 R44, R196, R182.reuse, R44 ;  /* 0x000000b6c42c723c */ /* 0x080fe8000000182c */
[----:B------:R-:W-:Y:S04]  /*119e0*/  @P0 IADD3.X R181, R3, UR7, RZ, P2, !PT ;  /* 0x0000000703b50c10 */ /* 0x000fe800097fe4ff */
[C---:B------:R-:W-:Y:S08]  /*119f0*/  HMMA.16816.F32 R48, R172.reuse, R182, R48 ;  /* 0x000000b6ac30723c */ /* 0x040ff00000001830 */
[-C--:B----4-:R-:W-:Y:S08]  /*11a00*/  HMMA.16816.F32 R52, R172, R176.reuse, R52 ;  /* 0x000000b0ac34723c */ /* 0x090ff00000001834 */
[C---:B------:R-:W-:Y:S08]  /*11a10*/  HMMA.16816.F32 R56, R196.reuse, R176, R56 ;  /* 0x000000b0c438723c */ /* 0x040ff00000001838 */
[-C--:B------:R-:W-:Y:S08]  /*11a20*/  HMMA.16816.F32 R60, R196, R178.reuse, R60 ;  /* 0x000000b2c43c723c */ /* 0x080ff0000000183c */
[C---:B------:R-:W-:Y:S01]  /*11a30*/  HMMA.16816.F32 R64, R172.reuse, R178, R64 ;  /* 0x000000b2ac40723c */ /* 0x040fe20000001840 */
[----:B------:R-:W2:Y:S01]  /*11a40*/  LDSM.16.M88.4 R176, [R217+0x2800] ;  /* 0x00280000d9b0783b */ /* 0x000ea20000000200 */
[----:B------:R-:W-:Y:S05]  /*11a50*/  DEPBAR.LE SB0, 0x0 ;  /* 0x000080000000791a */ /* 0x000fea0000000000 */
[----:B------:R-:W-:Y:S01]  /*11a60*/  BAR.SYNC.DEFER_BLOCKING 0x0 ;  /* 0x0000000000007b1d */ /* 0x000fe20000010000 */
[-C--:B-1----:R-:W-:Y:S08]  /*11a70*/  HMMA.16816.F32 R68, R172, R184.reuse, R68 ;  /* 0x000000b8ac44723c */ /* 0x082ff00000001844 */
[C---:B------:R-:W-:Y:S08]  /*11a80*/  HMMA.16816.F32 R72, R196.reuse, R184, R72 ;  /* 0x000000b8c448723c */ /* 0x040ff00000001848 */
[-C--:B------:R-:W-:Y:S01]  /*11a90*/  HMMA.16816.F32 R76, R196, R186.reuse, R76 ;  /* 0x000000bac44c723c */ /* 0x080fe2000000184c */
[----:B------:R-:W-:Y:S01]  /*11aa0*/  @!PT LDS RZ, [RZ] ;  /* 0x00000000fffff984 */ /* 0x000fe20000000800 */
[----:B------:R-:W-:Y:S01]  /*11ab0*/  @!PT LDS RZ, [RZ] ;  /* 0x00000000fffff984 */ /* 0x000fe20000000800 */
[----:B------:R-:W-:Y:S01]  /*11ac0*/  @!PT LDS RZ, [RZ] ;  /* 0x00000000fffff984 */ /* 0x000fe20000000800 */
[----:B------:R1:W-:Y:S07]  /*11ad0*/  @P0 LDGSTS.E.BYPASS.LTC128B.128 [R231+0x3100], [R132.64], !P6 ;  /* 0x0310000084e70fae */ /* 0x0003ee000f101d4c */
[C---:B------:R-:W-:Y:S01]  /*11ae0*/  HMMA.16816.F32 R80, R172.reuse, R186, R80 ;  /* 0x000000baac50723c */ /* 0x040fe20000001850 */
[----:B------:R3:W-:Y:S07]  /*11af0*/  @P0 LDGSTS.E.BYPASS.LTC128B.128 [R231+0x3900], [R2.64], !P6 ;  /* 0x0390000002e70fae */ /* 0x0007ee000f101d4c */
[-C--:B--2---:R-:W-:Y:S01]  /*11b00*/  HMMA.16816.F32 R84, R172, R176.reuse, R84 ;  /* 0x000000b0ac54723c */ /* 0x084fe20000001854 */
[----:B------:R2:W-:Y:S07]  /*11b10*/  @P0 LDGSTS.E.BYPASS.LTC128B.128 [R231+0x4100], [R180.64], !P6 ;  /* 0x04100000b4e70fae */ /* 0x0005ee000f101d4c */
[C---:B------:R-:W-:Y:S08]  /*11b20*/  HMMA.16816.F32 R88, R196.reuse, R176, R88 ;  /* 0x000000b0c458723c */ /* 0x040ff00000001858 */
[-C--:B------:R-:W-:Y:S04]  /*11b30*/  HMMA.16816.F32 R92, R196, R178.reuse, R92 ;  /* 0x000000b2c45c723c */ /* 0x080fe8000000185c */
[----:B-1----:R-:W-:Y:S04]  /*11b40*/  @P0 IADD3 R132, P1, R180, UR6, RZ ;  /* 0x00000006b4840c10 */ /* 0x002fe8000ff3e0ff */
[----:B------:R-:W-:Y:S01]  /*11b50*/  @P0 IADD3.X R133, R181, UR7, RZ, P1, !PT ;  /* 0x00000007b5850c10 */ /* 0x000fe20008ffe4ff */
[----:B------:R-:W-:Y:S04]  /*11b60*/  HMMA.16816.F32 R96, R172, R178, R96 ;  /* 0x000000b2ac60723c */ /* 0x000fe80000001860 */
[----:B------:R1:W-:Y:S01]  /*11b70*/  @P0 LDGSTS.E.BYPASS.LTC128B.128 [R231+0x4900], [R132.64], !P6 ;  /* 0x0490000084e70fae */ /* 0x0003e2000f101d4c */
[----:B---3--:R-:W-:Y:S04]  /*11b80*/  @P0 IADD3 R2, P2, R132, UR6, RZ ;  /* 0x0000000684020c10 */ /* 0x008fe8000ff5e0ff */
[----:B------:R-:W-:Y:S03]  /*11b90*/  @P0 IADD3.X R3, R133, UR7, RZ, P2, !PT ;  /* 0x0000000785030c10 */ /* 0x000fe600097fe4ff */
[----:B------:R-:W-:Y:S02]  /*11ba0*/  @P0 IADD3 R176, P1, R2, UR6, RZ ;  /* 0x0000000602b00c10 */ /* 0x000fe4000ff3e0ff */
[----:B------:R3:W-:Y:S02]  /*11bb0*/  @P0 LDGSTS.E.BYPASS.LTC128B.128 [R231+0x5100], [R2.64], !P6 ;  /* 0x0510000002e70fae */ /* 0x0007e4000f101d4c */
[----:B------:R-:W-:Y:S05]  /*11bc0*/  @P0 IADD3.X R177, R3, UR7, RZ, P1, !PT ;  /* 0x0000000703b10c10 */ /* 0x000fea0008ffe4ff */
[----:B------:R2:W-:Y:S01]  /*11bd0*/  @P0 LDGSTS.E.BYPASS.LTC128B.128 [R231+0x5900], [R176.64], !P6 ;  /* 0x05900000b0e70fae */ /* 0x0005e2000f101d4c */
[----:B------:R-:W-:Y:S05]  /*11be0*/  PLOP3.LUT P0, PT, PT, PT, UP1, 0x40, 0x0 ;  /* 0x000000000000781c */ /* 0x000fea0003f0e818 */
[----:B------:R-:W0:Y:S01]  /*11bf0*/  LDGDEPBAR ;  /* 0x00000000000079af */ /* 0x000e220000000000 */
[----:B-1----:R-:W-:Y:S05]  /*11c00*/  IMAD R133, R229, -0x60, RZ ;  /* 0xffffffa0e5857824 */ /* 0x002fea00078e02ff */
[----:B------:R-:W3:Y:S01]  /*11c10*/  SHFL.IDX PT, R132, R139, RZ, 0x1c1f ;  /* 0x001c1fff8b847589 */ /* 0x000ee200000e0000 */
[----:B------:R-:W-:Y:S01]  /*11c20*/  IMAD.IADD R174, R133, 0x1, -R134 ;  /* 0x0000000185ae7824 */ /* 0x000fe200078e0a86 */
[----:B------:R-:W-:Y:S04]  /*11c30*/  IADD3 R173, -R134, 0x1, R133 ;  /* 0x0000000186ad7810 */ /* 0x000fe80007ffe185 */
[----:B------:R-:W-:Y:S04]  /*11c40*/  IADD3 R173, R173, c[0x0][0x1d0], RZ ;  /* 0x00007400adad7a10 */ /* 0x000fe80007ffe0ff */
[----:B------:R-:W-:Y:S04]  /*11c50*/  IADD3 R173, R173, -c[0x0][0x168], RZ ;  /* 0x80005a00adad7a10 */ /* 0x000fe80007ffe0ff */
[C---:B------:R-:W-:Y:S02]  /*11c60*/  IADD3 R172, R173.reuse, c[0x0][0x328], RZ ;  /* 0x0000ca00adac7a10 */ /* 0x040fe40007ffe0ff */
[----:B------:R-:W-:Y:S03]  /*11c70*/  IADD3 R173, R173, UR10, RZ ;  /* 0x0000000aadad7c10 */ /* 0x000fe6000fffe0ff */
[--C-:B---3--:R-:W-:Y:S02]  /*11c80*/  IMAD.IADD R2, R172, 0x1, R132.reuse ;  /* 0x00000001ac027824 */ /* 0x108fe400078e0284 */
[----:B------:R-:W-:Y:S01]  /*11c90*/  IMAD.IADD R0, R173, 0x1, R132 ;  /* 0x00000001ad007824 */ /* 0x000fe200078e0284 */
[----:B------:R-:W-:-:S05]  /*11ca0*/  @P0 BRA `(.L_x_505) ;  /* 0x0000018000000947 */ /* 0x000fca0003800000 */
[----:B--2---:R-:W-:Y:S01]  /*11cb0*/  IADD3 R3, R132, c[0x0][0x1d0], RZ ;  /* 0x0000740084037a10 */ /* 0x004fe20007ffe0ff */
        /* <DEDUP_REMOVED lines=13> */
.L_x_507:
[----:B------:R-:W-:Y:S04]  /*11d90*/  MOV R132, c[0x0][0x32c] ;  /* 0x0000cb0000847a02 */ /* 0x000fe80000000f00 */
[----:B------:R-:W-:Y:S11]  /*11da0*/  ISETP.NE.AND P0, PT, R132, 0x1, PT ;  /* 0x000000018400780c */ /* 0x000ff60003f05270 */
[----:B------:R-:W-:Y:S02]  /*11db0*/  @!UPT UIADD3 URZ, URZ, URZ, URZ ;  /* 0x0000003f3f3ff290 */ /* 0x000fe4000fffe03f */
[----:B------:R-:W-:Y:S05]  /*11dc0*/  @P0 IMAD.HI.U32 R132, R3, c[0x0][0x330], RZ ;  /* 0x0000cc0003840a27 */ /* 0x000fea00078e00ff */
[----:B------:R-:W-:Y:S02]  /*11dd0*/  @P0 SHF.R.U32.HI R3, RZ, c[0x0][0x334], R132 ;  /* 0x0000cd00ff030a19 */ /* 0x000fe40000011684 */
.L_x_508:
[----:B------:R-:W-:Y:S05]  /*11de0*/  BSYNC B0 ;  /* 0x0000000000007941 */ /* 0x000fea0003800000 */
.L_x_506:
[----:B------:R-:W-:Y:S05]  /*11df0*/  IMAD R3, R3, c[0x0][0x32c], R174 ;  /* 0x0000cb0003037a24 */ /* 0x000fea00078e02ae */
[----:B------:R-:W-:Y:S02]  /*11e00*/  IADD3 R132, R3, c[0x0][0x32c], RZ ;  /* 0x0000cb0003847a10 */ /* 0x000fe40007ffe0ff */
[----:B------:R-:W-:Y:S02]  /*11e10*/  IMNMX R0, R0, R3, !PT ;  /* 0x0000000300007217 */ /* 0x000fe40007800200 */
[----:B------:R-:W-:Y:S02]  /*11e20*/  IMNMX R2, R2, R132, PT ;  /* 0x0000008402027217 */ /* 0x000fe40003800200 */
.L_x_505:
[----:B--2---:R-:W-:Y:S01]  /*11e30*/  PLOP3.LUT P0, PT, PT, PT, UP1, 0x40, 0x0 ;  /* 0x000000000000781c */ /* 0x004fe20003f0e818 */
        /* <DEDUP_REMOVED lines=18> */
.L_x_511:
[----:B------:R-:W-:Y:S04]  /*11f60*/  MOV R175, c[0x0][0x32c] ;  /* 0x0000cb0000af7a02 */ /* 0x000fe80000000f00 */
[----:B------:R-:W-:Y:S11]  /*11f70*/  ISETP.NE.AND P0, PT, R175, 0x1, PT ;  /* 0x00000001af00780c */ /* 0x000ff60003f05270 */
[----:B------:R-:W-:Y:S02]  /*11f80*/  @!UPT UIADD3 URZ, URZ, URZ, URZ ;  /* 0x0000003f3f3ff290 */ /* 0x000fe4000fffe03f */
[----:B------:R-:W-:Y:S05]  /*11f90*/  @P0 IMAD.HI.U32 R175, R134, c[0x0][0x330], RZ ;  /* 0x0000cc0086af0a27 */ /* 0x000fea00078e00ff */
[----:B------:R-:W-:Y:S02]  /*11fa0*/  @P0 SHF.R.U32.HI R134, RZ, c[0x0][0x334], R175 ;  /* 0x0000cd00ff860a19 */ /* 0x000fe400000116af */
.L_x_512:
[----:B------:R-:W-:Y:S05]  /*11fb0*/  BSYNC B0 ;  /* 0x0000000000007941 */ /* 0x000fea0003800000 */
.L_x_510:
[----:B------:R-:W-:Y:S05]  /*11fc0*/  IMAD R134, R134, c[0x0][0x32c], R174 ;  /* 0x0000cb0086867a24 */ /* 0x000fea00078e02ae */
[----:B------:R-:W-:Y:S02]  /*11fd0*/  IADD3 R175, R134, c[0x0][0x32c], RZ ;  /* 0x0000cb0086af7a10 */ /* 0x000fe40007ffe0ff */
[----:B------:R-:W-:Y:S02]  /*11fe0*/  IMNMX R3, R3, R134, !PT ;  /* 0x0000008603037217 */ /* 0x000fe40007800200 */
[----:B------:R-:W-:Y:S02]  /*11ff0*/  IMNMX R132, R132, R175, PT ;  /* 0x000000af84847217 */ /* 0x000fe40003800200 */
.L_x_509:
[C---:B------:R-:W-:Y:S02]  /*12000*/  ISETP.GE.AND P0, PT, R133.reuse, 0x9, PT ;  /* 0x000000098500780c */ /* 0x040fe40003f06270 */
[C---:B------:R-:W-:Y:S02]  /*12010*/  ISETP.GE.AND P1, PT, R133.reuse, 0x2, PT ;  /* 0x000000028500780c */ /* 0x040fe40003f26270 */
[----:B------:R-:W-:Y:S02]  /*12020*/  P2R R181, PR, RZ, 0x1 ;  /* 0x00000001ffb57803 */ /* 0x000fe40000000000 */
[C---:B------:R-:W-:Y:S02]  /*12030*/  ISETP.GT.AND P0, PT, R0.reuse, 0x8, !P0 ;  /* 0x000000080000780c */ /* 0x040fe40004704270 */
[----:B------:R-:W-:Y:S02]  /*12040*/  P2R R182, PR, RZ, 0x2 ;  /* 0x00000002ffb67803 */ /* 0x000fe40000000000 */
[----:B------:R-:W-:Y:S02]  /*12050*/  ISETP.GT.AND P1, PT, R0, 0x1, !P1 ;  /* 0x000000010000780c */ /* 0x000fe40004f24270 */
[C---:B------:R-:W-:Y:S02]  /*12060*/  ISETP.GE.AND P2, PT, R133.reuse, 0x11, PT ;  /* 0x000000118500780c */ /* 0x040fe40003f46270 */
[C---:B------:R-:W-:Y:S02]  /*12070*/  ISETP.LT.OR P0, PT, R2.reuse, 0x9, P0 ;  /* 0x000000090200780c */ /* 0x040fe40000701670 */
[----:B------:R-:W-:Y:S02]  /*12080*/  ISETP.LT.OR P1, PT, R2, 0x2, P1 ;  /* 0x000000020200780c */ /* 0x000fe40000f21670 */
[----:B------:R-:W-:Y:S02]  /*12090*/  ISETP.GE.AND P3, PT, R133, 0xa, PT ;  /* 0x0000000a8500780c */ /* 0x000fe40003f66270 */
[----:B------:R-:W-:Y:S02]  /*120a0*/  FSEL R184, R16, -INF , !P0 ;  /* 0xff80000010b87808 */ /* 0x000fe40004000000 */
[C---:B------:R-:W-:Y:S02]  /*120b0*/  ISETP.GT.AND P0, PT, R0.reuse, 0x10, !P2 ;  /* 0x000000100000780c */ /* 0x040fe40005704270 */
[----:B------:R-:W-:Y:S02]  /*120c0*/  FSEL R183, R5, -INF , !P1 ;  /* 0xff80000005b77808 */ /* 0x000fe40004800000 */
[----:B------:R-:W-:Y:S02]  /*120d0*/  ISETP.GT.AND P1, PT, R0, 0x9, !P3 ;  /* 0x000000090000780c */ /* 0x000fe40005f24270 */
[----:B------:R-:W-:Y:S02]  /*120e0*/  P2R R179, PR, RZ, 0x4 ;  /* 0x00000004ffb37803 */ /* 0x000fe40000000000 */
[C---:B------:R-:W-:Y:S02]  /*120f0*/  ISETP.LT.OR P0, PT, R2.reuse, 0x11, P0 ;  /* 0x000000110200780c */ /* 0x040fe40000701670 */
[----:B------:R-:W-:Y:S02]  /*12100*/  ISETP.GE.AND P2, PT, R133, 0x12, PT ;  /* 0x000000128500780c */ /* 0x000fe40003f46270 */
[----:B------:R-:W-:Y:S02]  /*12110*/  ISETP.LT.OR P1, PT, R2, 0xa, P1 ;  /* 0x0000000a0200780c */ /* 0x000fe40000f21670 */
[----:B------:R-:W-:Y:S02]  /*12120*/  FSEL R186, R20, -INF , !P0 ;  /* 0xff80000014ba7808 */ /* 0x000fe40004000000 */
[----:B------:R-:W-:Y:S02]  /*12130*/  ISETP.GT.AND P0, PT, R0, 0x11, !P2 ;  /* 0x000000110000780c */ /* 0x000fe40005704270 */
[----:B------:R-:W-:Y:S02]  /*12140*/  FSEL R185, R17, -INF , !P1 ;  /* 0xff80000011b97808 */ /* 0x000fe40004800000 */
[----:B------:R-:W-:Y:S02]  /*12150*/  ISETP.LT.OR P0, PT, R2, 0x12, P0 ;  /* 0x000000120200780c */ /* 0x000fe40000701670 */
[----:B------:R-:W-:Y:S02]  /*12160*/  ISETP.GE.AND P1, PT, R133, 0x19, PT ;  /* 0x000000198500780c */ /* 0x000fe40003f26270 */
[----:B------:R-:W-:Y:S02]  /*12170*/  FSEL R187, R21, -INF , !P0 ;  /* 0xff80000015bb7808 */ /* 0x000fe40004000000 */
[----:B------:R-:W-:Y:S02]  /*12180*/  ISETP.GT.AND P0, PT, R0, 0x18, !P1 ;  /* 0x000000180000780c */ /* 0x000fe40004f04270 */
[----:B------:R-:W-:Y:S02]  /*12190*/  P2R R177, PR, RZ, 0x2 ;  /* 0x00000002ffb17803 */ /* 0x000fe40000000000 */
[----:B------:R-:W-:Y:S02]  /*121a0*/  ISETP.LT.OR P0, PT, R2, 0x19, P0 ;  /* 0x000000190200780c */ /* 0x000fe40000701670 */
[C---:B------:R-:W-:Y:S02]  /*121b0*/  ISETP.GE.AND P1, PT, R133.reuse, 0x1a, PT ;  /* 0x0000001a8500780c */ /* 0x040fe40003f26270 */
[----:B------:R-:W-:Y:S02]  /*121c0*/  FSEL R188, R32, -INF , !P0 ;  /* 0xff80000020bc7808 */ /* 0x000fe40004000000 */
[----:B------:R-:W-:Y:S02]  /*121d0*/  ISETP.GT.AND P0, PT, R0, 0x19, !P1 ;  /* 0x000000190000780c */ /* 0x000fe40004f04270 */
[----:B------:R-:W-:Y:S02]  /*121e0*/  P2R R176, PR, RZ, 0x2 ;  /* 0x00000002ffb07803 */ /* 0x000fe40000000000 */
        /* <DEDUP_REMOVED lines=39> */
[----:B------:R-:W-:Y:S02]  /*12460*/  ISETP.GE.AND P4, PT, R133, 0x41, PT ;  /* 0x000000418500780c */ /* 0x000fe40003f86270 */
[----:B------:R-:W-:Y:S02]  /*12470*/  ISETP.LT.OR P0, PT, R2, 0x3a, P0 ;  /* 0x0000003a0200780c */ /* 0x000fe40000701670 */
[----:B------:R-:W-:Y:S02]  /*12480*/  P2R R180, PR, RZ, 0x8 ;  /* 0x00000008ffb47803 */ /* 0x000fe40000000000 */
[----:B------:R-:W-:Y:S02]  /*12490*/  FSEL R203, R65, -INF , !P0 ;  /* 0xff80000041cb7808 */ /* 0x000fe40004000000 */
[----:B------:R-:W-:Y:S02]  /*124a0*/  ISETP.GT.AND P0, PT, R0, 0x40, !P4 ;  /* 0x000000400000780c */ /* 0x000fe40006704270 */
[C---:B------:R-:W-:Y:S02]  /*124b0*/  ISETP.GE.AND P3, PT, R133.reuse, 0x42, PT ;  /* 0x000000428500780c */ /* 0x040fe40003f66270 */
        /* <DEDUP_REMOVED lines=28> */
[----:B------:R-:W-:Y:S04]  /*12680*/  ISETP.GT.AND P0, PT, R0, 0x58, !P5 ;  /* 0x000000580000780c */ /* 0x000fe80006f04270 */
[----:B------:R-:W-:Y:S04]  /*12690*/  ISETP.LT.OR P0, PT, R2, 0x59, P0 ;  /* 0x000000590200780c */ /* 0x000fe80000701670 */
[----:B------:R-:W-:Y:S02]  /*126a0*/  FSEL R243, R96, -INF , !P0 ;  /* 0xff80000060f37808 */ /* 0x000fe40004000000 */
[----:B------:R-:W-:Y:S04]  /*126b0*/  ISETP.GT.AND P0, PT, R0, RZ, !P1 ;  /* 0x000000ff0000720c */ /* 0x000fe80004f04270 */
[----:B------:R-:W-:Y:S04]  /*126c0*/  ISETP.LT.OR P0, PT, R2, 0x1, P0 ;  /* 0x000000010200780c */ /* 0x000fe80000701670 */
[----:B------:R-:W-:Y:S02]  /*126d0*/  FSEL R52, R4, -INF , !P0 ;  /* 0xff80000004347808 */ /* 0x000fe40004000000 */
[----:B------:R-:W-:Y:S01]  /*126e0*/  ISETP.GE.AND P0, PT, R133, 0x5a, PT ;  /* 0x0000005a8500780c */ /* 0x000fe20003f06270 */
[----:B------:R-:W1:Y:S03]  /*126f0*/  SHFL.IDX PT, R4, R139, 0x2, 0x1c1f ;  /* 0x005c1f008b047f89 */ /* 0x000e6600000e0000 */
[----:B------:R-:W-:Y:S02]  /*12700*/  P2R R37, PR, RZ, 0x1 ;  /* 0x00000001ff257803 */ /* 0x000fe40000000000 */
[----:B------:R-:W-:Y:S04]  /*12710*/  ISETP.GT.AND P0, PT, R0, 0x59, !P0 ;  /* 0x000000590000780c */ /* 0x000fe80004704270 */
        /* <DEDUP_REMOVED lines=20> */
.L_x_515:
[----:B------:R-:W-:Y:S04]  /*12860*/  MOV R49, c[0x0][0x32c] ;  /* 0x0000cb0000317a02 */ /* 0x000fe80000000f00 */
[----:B------:R-:W-:Y:S11]  /*12870*/  ISETP.NE.AND P0, PT, R49, 0x1, PT ;  /* 0x000000013100780c */ /* 0x000ff60003f05270 */
[----:B------:R-:W-:Y:S02]  /*12880*/  @!UPT UIADD3 URZ, URZ, URZ, URZ ;  /* 0x0000003f3f3ff290 */ /* 0x000fe4000fffe03f */
[----:B------:R-:W-:Y:S05]  /*12890*/  @P0 IMAD.HI.U32 R49, R4, c[0x0][0x330], RZ ;  /* 0x0000cc0004310a27 */ /* 0x000fea00078e00ff */
[----:B------:R-:W-:Y:S02]  /*128a0*/  @P0 SHF.R.U32.HI R4, RZ, c[0x0][0x334], R49 ;  /* 0x0000cd00ff040a19 */ /* 0x000fe40000011631 */
.L_x_516:
[----:B------:R-:W-:Y:S05]  /*128b0*/  BSYNC B0 ;  /* 0x0000000000007941 */ /* 0x000fea0003800000 */
.L_x_514:
[----:B------:R-:W-:Y:S05]  /*128c0*/  IMAD R4, R4, c[0x0][0x32c], R174 ;  /* 0x0000cb0004047a24 */ /* 0x000fea00078e02ae */
[----:B------:R-:W-:Y:S02]  /*128d0*/  IADD3 R49, R4, c[0x0][0x32c], RZ ;  /* 0x0000cb0004317a10 */ /* 0x000fe40007ffe0ff */
[----:B------:R-:W-:Y:S02]  /*128e0*/  IMNMX R0, R0, R4, !PT ;  /* 0x0000000400007217 */ /* 0x000fe40007800200 */
[----:B------:R-:W-:Y:S02]  /*128f0*/  IMNMX R2, R2, R49, PT ;  /* 0x0000003102027217 */ /* 0x000fe40003800200 */
.L_x_513:
[----:B------:R-:W-:Y:S02]  /*12900*/  ISETP.NE.AND P0, PT, R181, RZ, PT ;  /* 0x000000ffb500720c */ /* 0x000fe40003f05270 */
[----:B------:R-:W-:Y:S02]  /*12910*/  P2R R4, PR, RZ, 0x10 ;  /* 0x00000010ff047803 */ /* 0x000fe40000000000 */
[----:B------:R-:W-:Y:S02]  /*12920*/  ISETP.GT.AND P0, PT, R3, 0x8, !P0 ;  /* 0x000000080300780c */ /* 0x000fe40004704270 */
[----:B------:R-:W-:Y:S02]  /*12930*/  P2R R49, PR, RZ, 0x40 ;  /* 0x00000040ff317803 */ /* 0x000fe40000000000 */
[----:B------:R-:W-:Y:S02]  /*12940*/  ISETP.LT.OR P0, PT, R132, 0x9, P0 ;  /* 0x000000098400780c */ /* 0x000fe40000701670 */
[----:B------:R-:W-:Y:S02]  /*12950*/  ISETP.NE.AND P6, PT, R37, RZ, PT ;  /* 0x000000ff2500720c */ /* 0x000fe40003fc5270 */
[----:B------:R-:W-:Y:S02]  /*12960*/  FSEL R53, R18, -INF , !P0 ;  /* 0xff80000012357808 */ /* 0x000fe40004000000 */
[----:B------:R-:W-:Y:S04]  /*12970*/  ISETP.NE.AND P0, PT, R180, RZ, PT ;  /* 0x000000ffb400720c */ /* 0x000fe80003f05270 */
[----:B------:R-:W-:Y:S04]  /*12980*/  ISETP.GT.AND P0, PT, R3, 0x9, !P0 ;  /* 0x000000090300780c */ /* 0x000fe80004704270 */
[C---:B------:R-:W-:Y:S04]  /*12990*/  ISETP.LT.OR P0, PT, R132.reuse, 0xa, P0 ;  /* 0x0000000a8400780c */ /* 0x040fe80000701670 */
[----:B------:R-:W-:Y:S02]  /*129a0*/  FSEL R64, R19, -INF , !P0 ;  /* 0xff80000013407808 */ /* 0x000fe40004000000 */
[----:B------:R-:W-:Y:S04]  /*129b0*/  ISETP.NE.AND P0, PT, R179, RZ, PT ;  /* 0x000000ffb300720c */ /* 0x000fe80003f05270 */
[C---:B------:R-:W-:Y:S04]  /*129c0*/  ISETP.GT.AND P0, PT, R3.reuse, 0x10, !P0 ;  /* 0x000000100300780c */ /* 0x040fe80004704270 */
[----:B------:R-:W-:Y:S04]  /*129d0*/  ISETP.LT.OR P0, PT, R132, 0x11, P0 ;  /* 0x000000118400780c */ /* 0x000fe80000701670 */
        /* <DEDUP_REMOVED lines=45> */
[C---:B------:R-:W-:Y:S02]  /*12cb0*/  ISETP.GT.AND P0, PT, R3.reuse, 0x40, !P4 ;  /* 0x000000400300780c */ /* 0x040fe40006704270 */
[----:B------:R-:W-:Y:S02]  /*12cc0*/  ISETP.NE.AND P4, PT, R182, RZ, PT ;  /* 0x000000ffb600720c */ /* 0x000fe40003f85270 */
[----:B------:R-:W-:Y:S04]  /*12cd0*/  ISETP.LT.OR P0, PT, R132, 0x41, P0 ;  /* 0x000000418400780c */ /* 0x000fe80000701670 */
[----:B------:R-:W-:Y:S02]  /*12ce0*/  FSEL R205, R70, -INF , !P0 ;  /* 0xff80000046cd7808 */ /* 0x000fe40004000000 */
[----:B------:R-:W-:Y:S04]  /*12cf0*/  ISETP.GT.AND P0, PT, R3, 0x41, !P3 ;  /* 0x000000410300780c */ /* 0x000fe80005f04270 */
[C---:B------:R-:W-:Y:S04]  /*12d00*/  ISETP.LT.OR P0, PT, R132.reuse, 0x42, P0 ;  /* 0x000000428400780c */ /* 0x040fe80000701670 */
[----:B------:R-:W-:Y:S02]  /*12d10*/  FSEL R206, R71, -INF , !P0 ;  /* 0xff80000047ce7808 */ /* 0x000fe40004000000 */
        /* <DEDUP_REMOVED lines=15> */
[----:B------:R-:W-:Y:S04]  /*12e10*/  ISETP.GT.AND P0, PT, R3, 0x1, !P4 ;  /* 0x000000010300780c */ /* 0x000fe80006704270 */
[C---:B------:R-:W-:Y:S04]  /*12e20*/  ISETP.LT.OR P0, PT, R132.reuse, 0x2, P0 ;  /* 0x000000028400780c */ /* 0x040fe80000701670 */
[----:B------:R-:W-:Y:S02]  /*12e30*/  FSEL R19, R7, -INF , !P0 ;  /* 0xff80000007137808 */ /* 0x000fe40004000000 */
[C---:B------:R-:W-:Y:S04]  /*12e40*/  ISETP.GT.AND P0, PT, R3.reuse, RZ, !P1 ;  /* 0x000000ff0300720c */ /* 0x040fe80004f04270 */
[----:B------:R-:W-:Y:S04]  /*12e50*/  ISETP.LT.OR P0, PT, R132, 0x1, P0 ;  /* 0x000000018400780c */ /* 0x000fe80000701670 */
[----:B------:R-:W-:Y:S02]  /*12e60*/  FSEL R18, R6, -INF , !P0 ;  /* 0xff80000006127808 */ /* 0x000fe40004000000 */
[C---:B------:R-:W-:Y:S04]  /*12e70*/  ISETP.GT.AND P0, PT, R3.reuse, 0x58, !P5 ;  /* 0x000000580300780c */ /* 0x040fe80006f04270 */
[----:B------:R-:W-:Y:S04]  /*12e80*/  ISETP.LT.OR P0, PT, R132, 0x59, P0 ;  /* 0x000000598400780c */ /* 0x000fe80000701670 */
[----:B------:R-:W-:Y:S02]  /*12e90*/  FSEL R241, R98, -INF , !P0 ;  /* 0xff80000062f17808 */ /* 0x000fe40004000000 */
[----:B------:R-:W-:Y:S02]  /*12ea0*/  ISETP.GT.AND P0, PT, R3, 0x59, !P6 ;  /* 0x000000590300780c */ /* 0x000fe40007704270 */
[----:B------:R-:W1:Y:S02]  /*12eb0*/  SHFL.IDX PT, R3, R139, 0x3, 0x1c1f ;  /* 0x007c1f008b037f89 */ /* 0x000e6400000e0000 */
[----:B------:R-:W-:Y:S04]  /*12ec0*/  ISETP.LT.OR P0, PT, R132, 0x5a, P0 ;  /* 0x0000005a8400780c */ /* 0x000fe80000701670 */
[----:B------:R-:W-:Y:S02]  /*12ed0*/  FSEL R242, R99, -INF , !P0 ;  /* 0xff80000063f27808 */ /* 0x000fe40004000000 */
[----:B------:R-:W-:Y:S04]  /*12ee0*/  ISETP.GT.AND P0, PT, R0, RZ, !P1 ;  /* 0x000000ff0000720c */ /* 0x000fe80004f04270 */
[----:B------:R-:W-:Y:S04]  /*12ef0*/  ISETP.LT.OR P0, PT, R2, 0x1, P0 ;  /* 0x000000010200780c */ /* 0x000fe80000701670 */
[----:B------:R-:W-:Y:S02]  /*12f00*/  FSEL R8, R8, -INF , !P0 ;  /* 0xff80000008087808 */ /* 0x000fe40004000000 */
[----:B------:R-:W-:Y:S02]  /*12f10*/  ISETP.GT.AND P0, PT, R0, 0x1, !P4 ;  /* 0x000000010000780c */ /* 0x000fe40006704270 */
[----:B------:R-:W-:Y:S02]  /*12f20*/  ISETP.NE.AND P4, PT, R4, RZ, PT ;  /* 0x000000ff0400720c */ /* 0x000fe40003f85270 */
        /* <DEDUP_REMOVED lines=82> */
[----:B------:R-:W-:Y:S01]  /*13450*/  ISETP.GT.AND P0, PT, R0, 0x59, !P6 ;  /* 0x000000590000780c */ /* 0x000fe20007704270 */
[--C-:B-1----:R-:W-:Y:S01]  /*13460*/  IMAD.IADD R0, R173, 0x1, R3.reuse ;  /* 0x00000001ad007824 */ /* 0x102fe200078e0203 */
[----:B------:R-:W-:Y:S02]  /*13470*/  ISETP.NE.AND P6, PT, R49, RZ, PT ;  /* 0x000000ff3100720c */ /* 0x000fe40003fc5270 */
[----:B------:R-:W-:Y:S01]  /*13480*/  ISETP.LT.OR P0, PT, R2, 0x5a, P0 ;  /* 0x0000005a0200780c */ /* 0x000fe20000701670 */
[----:B------:R-:W-:Y:S03]  /*13490*/  IMAD.IADD R2, R172, 0x1, R3 ;  /* 0x00000001ac027824 */ /* 0x000fe600078e0203 */
[----:B------:R-:W-:Y:S02]  /*134a0*/  FSEL R93, R93, -INF , !P0 ;  /* 0xff8000005d5d7808 */ /* 0x000fe40004000000 */
[----:B------:R-:W-:Y:S11]  /*134b0*/  PLOP3.LUT P0, PT, PT, PT, UP1, 0x40, 0x0 ;  /* 0x000000000000781c */ /* 0x000ff60003f0e818 */
[----:B------:R-:W-:Y:S02]  /*134c0*/  @!UPT UIADD3 URZ, URZ, URZ, URZ ;  /* 0x0000003f3f3ff290 */ /* 0x000fe4000fffe03f */
        /* <DEDUP_REMOVED lines=15> */
.L_x_519:
[----:B------:R-:W-:Y:S04]  /*135c0*/  MOV R4, c[0x0][0x32c] ;  /* 0x0000cb0000047a02 */ /* 0x000fe80000000f00 */
[----:B------:R-:W-:Y:S11]  /*135d0*/  ISETP.NE.AND P0, PT, R4, 0x1, PT ;  /* 0x000000010400780c */ /* 0x000ff60003f05270 */
[----:B------:R-:W-:Y:S02]  /*135e0*/  @!UPT UIADD3 URZ, URZ, URZ, URZ ;  /* 0x0000003f3f3ff290 */ /* 0x000fe4000fffe03f */
[----:B------:R-:W-:Y:S05]  /*135f0*/  @P0 IMAD.HI.U32 R4, R3, c[0x0][0x330], RZ ;  /* 0x0000cc0003040a27 */ /* 0x000fea00078e00ff */
[----:B------:R-:W-:Y:S02]  /*13600*/  @P0 SHF.R.U32.HI R3, RZ, c[0x0][0x334], R4 ;  /* 0x0000cd00ff030a19 */ /* 0x000fe40000011604 */
.L_x_520:
[----:B------:R-:W-:Y:S05]  /*13610*/  BSYNC B0 ;  /* 0x0000000000007941 */ /* 0x000fea0003800000 */
.L_x_518:
[----:B------:R-:W-:Y:S05]  /*13620*/  IMAD R3, R3, c[0x0][0x32c], R174 ;  /* 0x0000cb0003037a24 */ /* 0x000fea00078e02ae */
[----:B------:R-:W-:Y:S02]  /*13630*/  IADD3 R4, R3, c[0x0][0x32c], RZ ;  /* 0x0000cb0003047a10 */ /* 0x000fe40007ffe0ff */
[----:B------:R-:W-:Y:S02]  /*13640*/  IMNMX R0, R0, R3, !PT ;  /* 0x0000000300007217 */ /* 0x000fe40007800200 */
[----:B------:R-:W-:Y:S02]  /*13650*/  IMNMX R2, R2, R4, PT ;  /* 0x0000000402027217 */ /* 0x000fe40003800200 */
.L_x_517:
[----:B------:R-:W-:Y:S02]  /*13660*/  ISETP.GT.AND P0, PT, R0, RZ, !P1 ;  /* 0x000000ff0000720c */ /* 0x000fe40004f04270 */
[----:B------:R-:W-:Y:S02]  /*13670*/  ISETP.NE.AND P1, PT, R179, RZ, PT ;  /* 0x000000ffb300720c */ /* 0x000fe40003f25270 */
        /* <DEDUP_REMOVED lines=50> */
[----:B------:R-:W-:Y:S01]  /*139a0*/  ISETP.NE.AND P0, PT, R175, RZ, PT ;  /* 0x000000ffaf00720c */ /* 0x000fe20003f05270 */
[----:B------:R-:W-:Y:S01]  /*139b0*/  LDSM.16.MT88.4 R28, [R216+0x100] ;  /* 0x00010000d81c783b */ /* 0x000fe20000004200 */
        /* <DEDUP_REMOVED lines=13> */
[----:B------:R-:W-:Y:S02]  /*13a90*/  FMNMX.FTZ R134, R185, R134, !PT ;  /* 0x00000086b9867209 */ /* 0x000fe40007810000 */
        /* <DEDUP_REMOVED lines=47> */
[----:B------:R-:W-:Y:S02]  /*13d90*/  ISETP.NE.AND P3, PT, R5, RZ, PT ;  /* 0x000000ff0500720c */ /* 0x000fe40003f65270 */
        /* <DEDUP_REMOVED lines=18> */
[----:B------:R-:W-:Y:S02]  /*13ec0*/  ISETP.LT.OR P0, PT, R2, 0x42, P0 ;  /* 0x000000420200780c */ /* 0x000fe40000701670 */
[----:B------:R-:W-:Y:S02]  /*13ed0*/  FMNMX.FTZ R4, R198, R4, !PT ;  /* 0x00000004c6047209 */ /* 0x000fe40007810000 */
[----:B------:R-:W-:Y:S01]  /*13ee0*/  FMNMX.FTZ R5, R10, R138, !PT ;  /* 0x0000008a0a057209 */ /* 0x000fe20007810000 */
[----:B------:R-:W2:Y:S01]  /*13ef0*/  SHFL.BFLY PT, R133, R3, 0x2, 0x1f ;  /* 0x0c401f0003857f89 */ /* 0x000ea200000e0000 */
[----:B------:R-:W-:Y:S02]  /*13f00*/  FMNMX.FTZ R4, R199, R4, !PT ;  /* 0x00000004c7047209 */ /* 0x000fe40007810000 */
[----:B------:R-:W-:Y:S02]  /*13f10*/  FSEL R89, R75, -INF , !P0 ;  /* 0xff8000004b597808 */ /* 0x000fe40004000000 */
[----:B------:R-:W-:Y:S02]  /*13f20*/  FMNMX.FTZ R4, R207, R4, !PT ;  /* 0x00000004cf047209 */ /* 0x000fe40007810000 */
[----:B------:R-:W-:Y:S02]  /*13f30*/  ISETP.GT.AND P0, PT, R0, 0x48, !P2 ;  /* 0x000000480000780c */ /* 0x000fe40005704270 */
[----:B------:R-:W-:Y:S02]  /*13f40*/  FMNMX.FTZ R4, R208, R4, !PT ;  /* 0x00000004d0047209 */ /* 0x000fe40007810000 */
[----:B------:R-:W-:Y:S02]  /*13f50*/  FMNMX.FTZ R5, R11, R5, !PT ;  /* 0x000000050b057209 */ /* 0x000fe40007810000 */
[----:B------:R-:W-:Y:S02]  /*13f60*/  FMNMX.FTZ R4, R210, R4, !PT ;  /* 0x00000004d2047209 */ /* 0x000fe40007810000 */
[----:B------:R-:W-:Y:S02]  /*13f70*/  FMNMX.FTZ R5, R14, R5, !PT ;  /* 0x000000050e057209 */ /* 0x000fe40007810000 */
[----:B-1----:R-:W-:Y:S02]  /*13f80*/  FMNMX.FTZ R134, R134, R6, !PT ;  /* 0x0000000686867209 */ /* 0x002fe40007810000 */
[----:B------:R-:W-:Y:S02]  /*13f90*/  FMNMX.FTZ R4, R211, R4, !PT ;  /* 0x00000004d3047209 */ /* 0x000fe40007810000 */
[C---:B------:R-:W-:Y:S01]  /*13fa0*/  FSETP.NEU.FTZ.AND P2, PT, R134.reuse, -INF , PT ;  /* 0xff8000008600780b */ /* 0x040fe20003f5d000 */
[----:B------:R-:W-:Y:S01]  /*13fb0*/  FMUL.FTZ R39, R134, c[0x0][0x2d0] ;  /* 0x0000b40086277a20 */ /* 0x000fe20000410000 */
[----:B------:R-:W-:Y:S02]  /*13fc0*/  FMNMX.FTZ R5, R15, R5, !PT ;  /* 0x000000050f057209 */ /* 0x000fe40007810000 */
[----:B--2---:R-:W-:Y:S02]  /*13fd0*/  FMNMX.FTZ R133, R3, R133, !PT ;  /* 0x0000008503857209 */ /* 0x004fe40007810000 */
[----:B------:R-:W-:Y:S02]  /*13fe0*/  FSEL R39, R39, RZ, P2 ;  /* 0x000000ff27277208 */ /* 0x000fe40001000000 */
[----:B------:R-:W-:Y:S01]  /*13ff0*/  FMNMX.FTZ R3, R238, R4, !PT ;  /* 0x00000004ee037209 */ /* 0x000fe20007810000 */
[----:B------:R-:W1:Y:S01]  /*14000*/  SHFL.BFLY PT, R6, R133, 0x1, 0x1f ;  /* 0x0c201f0085067f89 */ /* 0x000e6200000e0000 */
[----:B------:R-:W-:Y:S01]  /*14010*/  FMNMX.FTZ R5, R56, R5, !PT ;  /* 0x0000000538057209 */ /* 0x000fe20007810000 */
[--C-:B------:R-:W-:Y:S01]  /*14020*/  FFMA.FTZ R4, R52, c[0x0][0x2d0], -R39.reuse ;  /* 0x0000b40034047a23 */ /* 0x100fe20000010827 */
[----:B------:R-:W-:Y:S02]  /*14030*/  ISETP.LT.OR P0, PT, R2, 0x49, P0 ;  /* 0x000000490200780c */ /* 0x000fe40000701670 */
[----:B------:R-:W-:Y:S01]  /*14040*/  FMNMX.FTZ R5, R57, R5, !PT ;  /* 0x0000000539057209 */ /* 0x000fe20007810000 */
[----:B------:R2:W3:Y:S01]  /*14050*/  MUFU.EX2 R23, R4 ;  /* 0x0000000400177308 */ /* 0x0004e20000000800 */
[----:B------:R-:W-:Y:S02]  /*14060*/  FMNMX.FTZ R3, R240, R3, !PT ;  /* 0x00000003f0037209 */ /* 0x000fe40007810000 */
[----:B------:R-:W-:Y:S02]  /*14070*/  FMNMX.FTZ R5, R66, R5, !PT ;  /* 0x0000000542057209 */ /* 0x000fe40007810000 */
[----:B------:R-:W-:Y:S02]  /*14080*/  FMNMX.FTZ R3, R92, R3, !PT ;  /* 0x000000035c037209 */ /* 0x000fe40007810000 */
[----:B------:R-:W-:Y:S02]  /*14090*/  FMNMX.FTZ R5, R70, R5, !PT ;  /* 0x0000000546057209 */ /* 0x000fe40007810000 */
[----:B------:R-:W-:Y:S02]  /*140a0*/  FMNMX.FTZ R3, R93, R3, !PT ;  /* 0x000000035d037209 */ /* 0x000fe40007810000 */
[----:B------:R-:W-:Y:S02]  /*140b0*/  FMNMX.FTZ R5, R71, R5, !PT ;  /* 0x0000000547057209 */ /* 0x000fe40007810000 */
[----:B------:R-:W-:Y:S01]  /*140c0*/  ISETP.NE.AND P1, PT, R16, RZ, PT ;  /* 0x000000ff1000720c */ /* 0x000fe20003f25270 */
[----:B------:R-:W4:Y:S01]  /*140d0*/  SHFL.BFLY PT, R7, R3, 0x2, 0x1f ;  /* 0x0c401f0003077f89 */ /* 0x000f2200000e0000 */
[----:B------:R-:W-:Y:S01]  /*140e0*/  FMNMX.FTZ R5, R72, R5, !PT ;  /* 0x0000000548057209 */ /* 0x000fe20007810000 */
[--C-:B------:R-:W-:Y:S01]  /*140f0*/  FFMA.FTZ R16, R188, c[0x0][0x2d0], -R39.reuse ;  /* 0x0000b400bc107a23 */ /* 0x100fe20000010827 */
[----:B------:R-:W-:Y:S02]  /*14100*/  FSEL R78, R78, -INF , !P0 ;  /* 0xff8000004e4e7808 */ /* 0x000fe40004000000 */
[----:B-1----:R-:W-:Y:S01]  /*14110*/  FMNMX.FTZ R133, R133, R6, !PT ;  /* 0x0000000685857209 */ /* 0x002fe20007810000 */
[----:B------:R-:W-:Y:S01]  /*14120*/  MUFU.EX2 R252, R16 ;  /* 0x0000001000fc7308 */ /* 0x000fe20000000800 */
[----:B------:R-:W-:Y:S02]  /*14130*/  ISETP.GT.AND P0, PT, R0, 0x49, !P1 ;  /* 0x000000490000780c */ /* 0x000fe40004f04270 */
[C---:B------:R-:W-:Y:S01]  /*14140*/  FSETP.NEU.FTZ.AND P1, PT, R133.reuse, -INF , PT ;  /* 0xff8000008500780b */ /* 0x040fe20003f3d000 */
[----:B------:R-:W-:Y:S01]  /*14150*/  FMUL.FTZ R60, R133, c[0x0][0x2d0] ;  /* 0x0000b400853c7a20 */ /* 0x000fe20000410000 */
[----:B--2---:R-:W-:Y:S01]  /*14160*/  FMNMX.FTZ R4, R73, R5, !PT ;  /* 0x0000000549047209 */ /* 0x004fe20007810000 */
[--C-:B------:R-:W-:Y:S01]  /*14170*/  FFMA.FTZ R5, R183, c[0x0][0x2d0], -R39.reuse ;  /* 0x0000b400b7057a23 */ /* 0x100fe20000010827 */
[----:B------:R-:W-:Y:S02]  /*14180*/  ISETP.LT.OR P0, PT, R2, 0x4a, P0 ;  /* 0x0000004a0200780c */ /* 0x000fe40000701670 */
[----:B------:R-:W-:Y:S01]  /*14190*/  FMNMX.FTZ R4, R76, R4, !PT ;  /* 0x000000044c047209 */ /* 0x000fe20007810000 */
[----:B------:R1:W2:Y:S01]  /*141a0*/  MUFU.EX2 R174, R5 ;  /* 0x0000000500ae7308 */ /* 0x0002a20000000800 */
[----:B------:R-:W-:Y:S02]  /*141b0*/  FSEL R60, R60, RZ, P1 ;  /* 0x000000ff3c3c7208 */ /* 0x000fe40000800000 */
[----:B------:R-:W-:Y:S02]  /*141c0*/  FSEL R79, R79, -INF , !P0 ;  /* 0xff8000004f4f7808 */ /* 0x000fe40004000000 */
[----:B------:R-:W-:Y:S02]  /*141d0*/  ISETP.NE.AND P0, PT, R48, RZ, PT ;  /* 0x000000ff3000720c */ /* 0x000fe40003f05270 */
[----:B------:R-:W-:Y:S01]  /*141e0*/  ISETP.NE.AND P4, PT, R37, RZ, PT ;  /* 0x000000ff2500720c */ /* 0x000fe20003f85270 */
[----:B------:R-:W-:Y:S01]  /*141f0*/  LDSM.16.MT88.4 R48, [R214+0x100] ;  /* 0x00010000d630783b */ /* 0x000fe20000004200 */
[----:B----4-:R-:W-:Y:S02]  /*14200*/  FMNMX.FTZ R3, R3, R7, !PT ;  /* 0x0000000703037209 */ /* 0x010fe40007810000 */
[C---:B------:R-:W-:Y:S02]  /*14210*/  ISETP.GT.AND P0, PT, R0.reuse, 0x51, !P0 ;  /* 0x000000510000780c */ /* 0x040fe40004704270 */
[----:B------:R-:W-:Y:S02]  /*14220*/  ISETP.GT.AND P4, PT, R0, 0x59, !P4 ;  /* 0x000000590000780c */ /* 0x000fe40006784270 */
[----:B------:R-:W-:Y:S01]  /*14230*/  ISETP.LT.OR P0, PT, R2, 0x52, P0 ;  /* 0x000000520200780c */ /* 0x000fe20000701670 */
[----:B------:R-:W4:Y:S01]  /*14240*/  SHFL.BFLY PT, R132, R3, 0x1, 0x1f ;  /* 0x0c201f0003847f89 */ /* 0x000f2200000e0000 */
[----:B------:R-:W-:Y:S02]  /*14250*/  ISETP.GT.AND P3, PT, R0, 0x50, !P3 ;  /* 0x000000500000780c */ /* 0x000fe40005f64270 */
[----:B------:R-:W-:Y:S02]  /*14260*/  FSEL R91, R91, -INF , !P0 ;  /* 0xff8000005b5b7808 */ /* 0x000fe40004000000 */
[C---:B------:R-:W-:Y:S02]  /*14270*/  ISETP.LT.OR P0, PT, R2.reuse, 0x5a, P4 ;  /* 0x0000005a0200780c */ /* 0x040fe40002701670 */
[----:B------:R-:W-:Y:S02]  /*14280*/  ISETP.LT.OR P3, PT, R2, 0x51, P3 ;  /* 0x000000510200780c */ /* 0x000fe40001f61670 */
[----:B-1----:R-:W-:Y:S01]  /*14290*/  FMNMX.FTZ R5, R77, R4, !PT ;  /* 0x000000044d057209 */ /* 0x002fe20007810000 */
[--C-:B------:R-:W-:Y:S01]  /*142a0*/  FFMA.FTZ R4, R184, c[0x0][0x2d0], -R39.reuse ;  /* 0x0000b400b8047a23 */ /* 0x100fe20000010827 */
[----:B------:R-:W-:Y:S02]  /*142b0*/  FSEL R38, R95, -INF , !P0 ;  /* 0xff8000005f267808 */ /* 0x000fe40004000000 */
[----:B---3--:R-:W-:Y:S01]  /*142c0*/  MOV R95, R23 ;  /* 0x00000017005f7202 */ /* 0x008fe20000000f00 */
[----:B------:R1:W-:Y:S01]  /*142d0*/  MUFU.EX2 R176, R4 ;  /* 0x0000000400b07308 */ /* 0x0003e20000000800 */
[----:B------:R-:W-:Y:S02]  /*142e0*/  FMNMX.FTZ R5, R87, R5, !PT ;  /* 0x0000000557057209 */ /* 0x000fe40007810000 */
[----:B------:R-:W-:Y:S02]  /*142f0*/  ISETP.GT.AND P5, PT, R0, 0x58, !P5 ;  /* 0x000000580000780c */ /* 0x000fe40006fa4270 */
[----:B------:R-:W-:Y:S02]  /*14300*/  FMNMX.FTZ R5, R88, R5, !PT ;  /* 0x0000000558057209 */ /* 0x000fe40007810000 */
[----:B------:R-:W-:Y:S02]  /*14310*/  FSEL R90, R90, -INF , !P3 ;  /* 0xff8000005a5a7808 */ /* 0x000fe40005800000 */
[----:B------:R-:W-:Y:S02]  /*14320*/  FMNMX.FTZ R5, R63, R5, !PT ;  /* 0x000000053f057209 */ /* 0x000fe40007810000 */
[----:B----4-:R-:W-:Y:S01]  /*14330*/  FMNMX.FTZ R132, R3, R132, !PT ;  /* 0x0000008403847209 */ /* 0x010fe20007810000 */
[--C-:B------:R-:W-:Y:S01]  /*14340*/  FFMA.FTZ R3, R64, c[0x0][0x2d0], -R60.reuse ;  /* 0x0000b40040037a23 */ /* 0x100fe2000001083c */
[----:B------:R-:W-:Y:S02]  /*14350*/  FMNMX.FTZ R5, R74, R5, !PT ;  /* 0x000000054a057209 */ /* 0x000fe40007810000 */
[C---:B------:R-:W-:Y:S01]  /*14360*/  FSETP.NEU.FTZ.AND P0, PT, R132.reuse, -INF , PT ;  /* 0xff8000008400780b */ /* 0x040fe20003f1d000 */
[----:B------:R-:W-:Y:S01]  /*14370*/  FMUL.FTZ R61, R132, c[0x0][0x2d0] ;  /* 0x0000b400843d7a20 */ /* 0x000fe20000410000 */
[----:B------:R-:W-:Y:S02]  /*14380*/  FMNMX.FTZ R5, R89, R5, !PT ;  /* 0x0000000559057209 */ /* 0x000fe40007810000 */
[----:B------:R-:W-:Y:S01]  /*14390*/  ISETP.LT.OR P3, PT, R2, 0x59, P5 ;  /* 0x000000590200780c */ /* 0x000fe20002f61670 */
[--C-:B------:R-:W-:Y:S01]  /*143a0*/  FFMA.FTZ R2, R53, c[0x0][0x2d0], -R60.reuse ;  /* 0x0000b40035027a23 */ /* 0x100fe2000001083c */
[----:B------:R-:W-:Y:S02]  /*143b0*/  FSEL R61, R61, RZ, P0 ;  /* 0x000000ff3d3d7208 */ /* 0x000fe40000000000 */
[----:B------:R-:W-:Y:S01]  /*143c0*/  FSEL R94, R94, -INF , !P3 ;  /* 0xff8000005e5e7808 */ /* 0x000fe20005800000 */
[----:B-1----:R-:W-:Y:S01]  /*143d0*/  FFMA.FTZ R4, R185, c[0x0][0x2d0], -R39 ;  /* 0x0000b400b9047a23 */ /* 0x002fe20000010827 */
[----:B--2---:R-:W-:Y:S02]  /*143e0*/  F2FP.PACK_AB R40, R174, R95 ;  /* 0x0000005fae28723e */ /* 0x004fe400000000ff */
[----:B------:R-:W-:Y:S01]  /*143f0*/  MOV R172, R245 ;  /* 0x000000f500ac7202 */ /* 0x000fe20000000f00 */
[----:B------:R1:W-:Y:S02]  /*14400*/  MUFU.EX2 R22, R4 ;  /* 0x0000000400167308 */ /* 0x0003e40000000800 */
[--C-:B-1----:R-:W-:Y:S08]  /*14410*/  FFMA.FTZ R4, R18, c[0x0][0x2d0], -R60.reuse ;  /* 0x0000b40012047a23 */ /* 0x102ff0000001083c */
[----:B------:R1:W2:Y:S02]  /*14420*/  MUFU.EX2 R24, R4 ;  /* 0x0000000400187308 */ /* 0x0002a40000000800 */
[----:B-1----:R-:W-:Y:S08]  /*14430*/  FMNMX.FTZ R4, R78, R5, !PT ;  /* 0x000000054e047209 */ /* 0x002ff00007810000 */
[----:B------:R1:W-:Y:S01]  /*14440*/  MUFU.EX2 R5, R3 ;  /* 0x0000000300057308 */ /* 0x0003e20000000800 */
[----:B------:R-:W-:Y:S01]  /*14450*/  FMNMX.FTZ R0, R79, R4, !PT ;  /* 0x000000044f007209 */ /* 0x000fe20007810000 */
[--C-:B------:R-:W-:Y:S03]  /*14460*/  FFMA.FTZ R4, R19, c[0x0][0x2d0], -R60.reuse ;  /* 0x0000b40013047a23 */ /* 0x100fe6000001083c */
[----:B------:R-:W-:Y:S05]  /*14470*/  FMNMX.FTZ R0, R90, R0, !PT ;  /* 0x000000005a007209 */ /* 0x000fea0007810000 */
[----:B------:R-:W3:Y:S01]  /*14480*/  MUFU.EX2 R173, R4 ;  /* 0x0000000400ad7308 */ /* 0x000ee20000000800 */
[----:B------:R-:W-:Y:S04]  /*14490*/  FMNMX.FTZ R0, R91, R0, !PT ;  /* 0x000000005b007209 */ /* 0x000fe80007810000 */
[----:B------:R-:W-:Y:S04]  /*144a0*/  FMNMX.FTZ R0, R94, R0, !PT ;  /* 0x000000005e007209 */ /* 0x000fe80007810000 */
[----:B------:R-:W-:Y:S01]  /*144b0*/  FMNMX.FTZ R0, R38, R0, !PT ;  /* 0x0000000026007209 */ /* 0x000fe20007810000 */
[----:B------:R4:W5:Y:S01]  /*144c0*/  MUFU.EX2 R4, R2 ;  /* 0x0000000200047308 */ /* 0x0009620000000800 */
[--C-:B-1----:R-:W-:Y:S02]  /*144d0*/  FFMA.FTZ R3, R8, c[0x0][0x2d0], -R61.reuse ;  /* 0x0000b40008037a23 */ /* 0x102fe4000001083d */
[--C-:B------:R-:W-:Y:S01]  /*144e0*/  FFMA.FTZ R8, R65, c[0x0][0x2d0], -R60.reuse ;  /* 0x0000b40041087a23 */ /* 0x100fe2000001083c */
[----:B--2---:R-:W-:Y:S01]  /*144f0*/  MOV R65, R24 ;  /* 0x0000001800417202 */ /* 0x004fe20000000f00 */
[----:B------:R-:W-:Y:S05]  /*14500*/  FFMA.FTZ R24, R69, c[0x0][0x2d0], -R60 ;  /* 0x0000b40045187a23 */ /* 0x000fea000001083c */
[----:B------:R1:W-:Y:S01]  /*14510*/  MUFU.EX2 R139, R3 ;  /* 0x00000003008b7308 */ /* 0x0003e20000000800 */
[----:B---3--:R-:W-:Y:S09]  /*14520*/  F2FP.PACK_AB R41, R173, R65 ;  /* 0x00000041ad29723e */ /* 0x008ff200000000ff */
[----:B------:R-:W-:Y:S01]  /*14530*/  MUFU.EX2 R26, R8 ;  /* 0x00000008001a7308 */ /* 0x000fe20000000800 */
[----:B----4-:R-:W2:Y:S01]  /*14540*/  SHFL.BFLY PT, R2, R0, 0x2, 0x1f ;  /* 0x0c401f0000027f89 */ /* 0x010ea200000e0000 */
[----:B-----5:R-:W-:Y:S02]  /*14550*/  IMAD.MOV.U32 R64, RZ, RZ, R4 ;  /* 0x000000ffff407224 */ /* 0x020fe400078e0004 */
[--C-:B------:R-:W-:Y:S06]  /*14560*/  FFMA.FTZ R4, R13, c[0x0][0x2d0], -R61.reuse ;  /* 0x0000b4000d047a23 */ /* 0x100fec000001083d */
[----:B------:R-:W-:Y:S01]  /*14570*/  MUFU.EX2 R250, R24 ;  /* 0x0000001800fa7308 */ /* 0x000fe20000000800 */
[--C-:B-1----:R-:W-:Y:S09]  /*14580*/  FFMA.FTZ R3, R9, c[0x0][0x2d0], -R61.reuse ;  /* 0x0000b40009037a23 */ /* 0x102ff2000001083d */
[----:B------:R1:W3:Y:S10]  /*14590*/  MUFU.EX2 R175, R3 ;  /* 0x0000000300af7308 */ /* 0x0002f40000000800 */
[----:B------:R-:W-:Y:S01]  /*145a0*/  MUFU.EX2 R6, R4 ;  /* 0x0000000400067308 */ /* 0x000fe20000000800 */
[----:B-1----:R-:W-:Y:S01]  /*145b0*/  FFMA.FTZ R3, R12, c[0x0][0x2d0], -R61 ;  /* 0x0000b4000c037a23 */ /* 0x002fe2000001083d */
[----:B---3--:R-:W-:Y:S01]  /*145c0*/  F2FP.PACK_AB R44, R175, R139 ;  /* 0x0000008baf2c723e */ /* 0x008fe200000000ff */
[----:B------:R-:W-:Y:S07]  /*145d0*/  FFMA.FTZ R12, R68, c[0x0][0x2d0], -R60 ;  /* 0x0000b400440c7a23 */ /* 0x000fee000001083c */
[----:B------:R2:W1:Y:S02]  /*145e0*/  MUFU.EX2 R7, R3 ;  /* 0x0000000300077308 */ /* 0x0004640000000800 */
[----:B--2---:R-:W-:Y:S01]  /*145f0*/  FMNMX.FTZ R3, R0, R2, !PT ;  /* 0x0000000200037209 */ /* 0x004fe20007810000 */
[----:B------:R-:W-:Y:S01]  /*14600*/  FFMA.FTZ R2, R186, c[0x0][0x2d0], -R39 ;  /* 0x0000b400ba027a23 */ /* 0x000fe20000010827 */
[----:B------:R-:W-:Y:S06]  /*14610*/  FSEL R0, R134, RZ, P2 ;  /* 0x000000ff86007208 */ /* 0x000fec0001000000 */
[----:B------:R2:W-:Y:S01]  /*14620*/  MUFU.EX2 R27, R2 ;  /* 0x00000002001b7308 */ /* 0x0005e20000000800 */
[----:B------:R-:W3:Y:S01]  /*14630*/  SHFL.BFLY PT, R4, R3, 0x1, 0x1f ;  /* 0x0c201f0003047f89 */ /* 0x000ee200000e0000 */
[----:B------:R-:W-:Y:S01]  /*14640*/  FADD.FTZ R0, -R0, R135 ;  /* 0x0000008700007221 */ /* 0x000fe20000010100 */
[----:B-1----:R-:W-:Y:S03]  /*14650*/  MOV R135, R7 ;  /* 0x0000000700877202 */ /* 0x002fe60000000f00 */
[----:B------:R-:W-:Y:S04]  /*14660*/  FMUL.FTZ R0, R0, c[0x0][0x2d0] ;  /* 0x0000b40000007a20 */ /* 0x000fe80000410000 */
[----:B------:R1:W4:Y:S01]  /*14670*/  MUFU.EX2 R37, R0 ;  /* 0x0000000000257308 */ /* 0x0003220000000800 */
[----:B--2---:R-:W-:Y:S02]  /*14680*/  FSEL R2, R133, RZ, P1 ;  /* 0x000000ff85027208 */ /* 0x004fe40000800000 */
[----:B---3--:R-:W-:Y:S03]  /*14690*/  FMNMX.FTZ R3, R3, R4, !PT ;  /* 0x0000000403037209 */ /* 0x008fe60007810000 */
[----:B------:R-:W-:Y:S02]  /*146a0*/  FADD.FTZ R2, -R2, R136 ;  /* 0x0000008802027221 */ /* 0x000fe40000010100 */
[C---:B------:R-:W-:Y:S02]  /*146b0*/  FMUL.FTZ R62, R3.reuse, c[0x0][0x2d0] ;  /* 0x0000b400033e7a20 */ /* 0x040fe40000410000 */
[----:B------:R-:W-:Y:S01]  /*146c0*/  FMUL.FTZ R2, R2, c[0x0][0x2d0] ;  /* 0x0000b40002027a20 */ /* 0x000fe20000410000 */
[----:B-1----:R-:W-:Y:S01]  /*146d0*/  FSEL R0, R132, RZ, P0 ;  /* 0x000000ff84007208 */ /* 0x002fe20000000000 */
[----:B------:R-:W-:Y:S01]  /*146e0*/  IMAD.MOV.U32 R136, RZ, RZ, R22 ;  /* 0x000000ffff887224 */ /* 0x000fe200078e0016 */
[----:B------:R-:W-:Y:S01]  /*146f0*/  FSETP.NEU.FTZ.AND P0, PT, R3, -INF , PT ;  /* 0xff8000000300780b */ /* 0x000fe20003f1d000 */
[----:B------:R-:W1:Y:S01]  /*14700*/  MUFU.EX2 R36, R2 ;  /* 0x0000000200247308 */ /* 0x000e620000000800 */
[----:B------:R-:W2:Y:S01]  /*14710*/  LDSM.16.MT88.4 R20, [R213+0x100] ;  /* 0x00010000d514783b */ /* 0x000ea20000004200 */
[----:B------:R-:W-:Y:S01]  /*14720*/  FADD.FTZ R0, -R0, R137 ;  /* 0x0000008900007221 */ /* 0x000fe20000010100 */
[----:B------:R-:W-:Y:S01]  /*14730*/  FSEL R62, R62, RZ, P0 ;  /* 0x000000ff3e3e7208 */ /* 0x000fe20000000000 */
[C---:B----4-:R-:W-:Y:S01]  /*14740*/  FMUL.FTZ R16, R37.reuse, R152 ;  /* 0x0000009825107220 */ /* 0x050fe20000410000 */
[----:B------:R-:W-:Y:S01]  /*14750*/  MOV R137, R5 ;  /* 0x0000000500897202 */ /* 0x000fe20000000f00 */
[----:B------:R-:W-:Y:S01]  /*14760*/  FMUL.FTZ R0, R0, c[0x0][0x2d0] ;  /* 0x0000b40000007a20 */ /* 0x000fe20000410000 */
[----:B------:R-:W-:Y:S01]  /*14770*/  F2FP.PACK_AB R42, R136, R176 ;  /* 0x000000b0882a723e */ /* 0x000fe200000000ff */
[----:B------:R-:W-:Y:S01]  /*14780*/  FMUL.FTZ R17, R37, R153 ;  /* 0x0000009925117220 */ /* 0x000fe20000410000 */
[----:B------:R-:W-:Y:S01]  /*14790*/  F2FP.PACK_AB R43, R137, R64 ;  /* 0x00000040892b723e */ /* 0x000fe200000000ff */
[----:B------:R3:W4:Y:S01]  /*147a0*/  MUFU.EX2 R2, R0 ;  /* 0x0000000000027308 */ /* 0x0007220000000800 */
[--C-:B------:R-:W-:Y:S02]  /*147b0*/  FFMA.FTZ R4, R14, c[0x0][0x2d0], -R62.reuse ;  /* 0x0000b4000e047a23 */ /* 0x100fe4000001083e */
[C---:B------:R-:W-:Y:S02]  /*147c0*/  FMUL.FTZ R112, R37.reuse, R112 ;  /* 0x0000007025707220 */ /* 0x040fe40000410000 */
[C---:B------:R-:W-:Y:S02]  /*147d0*/  FMUL.FTZ R113, R37.reuse, R113 ;  /* 0x0000007125717220 */ /* 0x040fe40000410000 */
[C---:B------:R-:W-:Y:S02]  /*147e0*/  FMUL.FTZ R116, R37.reuse, R116 ;  /* 0x0000007425747220 */ /* 0x040fe40000410000 */
[C---:B------:R-:W-:Y:S01]  /*147f0*/  FMUL.FTZ R117, R37.reuse, R117 ;  /* 0x0000007525757220 */ /* 0x040fe20000410000 */
[----:B------:R5:W2:Y:S01]  /*14800*/  MUFU.EX2 R9, R4 ;  /* 0x0000000400097308 */ /* 0x000aa20000000800 */
[C---:B------:R-:W-:Y:S02]  /*14810*/  FMUL.FTZ R104, R37.reuse, R104 ;  /* 0x0000006825687220 */ /* 0x040fe40000410000 */
[----:B------:R-:W-:Y:S02]  /*14820*/  FMUL.FTZ R105, R37, R105 ;  /* 0x0000006925697220 */ /* 0x000fe40000410000 */
[C---:B-1----:R-:W-:Y:S02]  /*14830*/  FMUL.FTZ R7, R36.reuse, R143 ;  /* 0x0000008f24077220 */ /* 0x042fe40000410000 */
[C---:B------:R-:W-:Y:S02]  /*14840*/  FMUL.FTZ R18, R36.reuse, R154 ;  /* 0x0000009a24127220 */ /* 0x040fe40000410000 */
[C---:B------:R-:W-:Y:S02]  /*14850*/  FMUL.FTZ R19, R36.reuse, R155 ;  /* 0x0000009b24137220 */ /* 0x040fe40000410000 */
[C---:B------:R-:W-:Y:S01]  /*14860*/  FMUL.FTZ R106, R36.reuse, R106 ;  /* 0x0000006a246a7220 */ /* 0x040fe20000410000 */
[----:B------:R-:W-:Y:S01]  /*14870*/  LDSM.16.MT88.4 R152, [R213+0x2900] ;  /* 0x00290000d598783b */ /* 0x000fe20000004200 */
[----:B------:R-:W-:Y:S02]  /*14880*/  FMUL.FTZ R107, R36, R107 ;  /* 0x0000006b246b7220 */ /* 0x000fe40000410000 */
[--C-:B---3--:R-:W-:Y:S02]  /*14890*/  FFMA.FTZ R0, R10, c[0x0][0x2d0], -R62.reuse ;  /* 0x0000b4000a007a23 */ /* 0x108fe4000001083e */
[C---:B----4-:R-:W-:Y:S02]  /*148a0*/  FMUL.FTZ R108, R2.reuse, R108 ;  /* 0x0000006c026c7220 */ /* 0x050fe40000410000 */
[----:B------:R1:W-:Y:S01]  /*148b0*/  MUFU.EX2 R75, R0 ;  /* 0x00000000004b7308 */ /* 0x0003e20000000800 */
[C---:B------:R-:W-:Y:S02]  /*148c0*/  FMUL.FTZ R8, R2.reuse, R144 ;  /* 0x0000009002087220 */ /* 0x040fe40000410000 */
[C---:B------:R-:W-:Y:S02]  /*148d0*/  FMUL.FTZ R13, R2.reuse, R149 ;  /* 0x00000095020d7220 */ /* 0x040fe40000410000 */
[--C-:B-----5:R-:W-:Y:S02]  /*148e0*/  FFMA.FTZ R4, R15, c[0x0][0x2d0], -R62.reuse ;  /* 0x0000b4000f047a23 */ /* 0x120fe4000001083e */
[----:B--2---:R-:W-:Y:S02]  /*148f0*/  IMAD.MOV.U32 R143, RZ, RZ, R9 ;  /* 0x000000ffff8f7224 */ /* 0x004fe400078e0009 */
[C---:B------:R-:W-:Y:S01]  /*14900*/  FMUL.FTZ R9, R2.reuse, R145 ;  /* 0x0000009102097220 */ /* 0x040fe20000410000 */
[----:B------:R2:W-:Y:S01]  /*14910*/  MUFU.EX2 R5, R4 ;  /* 0x0000000400057308 */ /* 0x0005e20000000800 */
[C---:B------:R-:W-:Y:S02]  /*14920*/  FMUL.FTZ R24, R2.reuse, R160 ;  /* 0x000000a002187220 */ /* 0x040fe40000410000 */
[C---:B------:R-:W-:Y:S01]  /*14930*/  FMUL.FTZ R25, R2.reuse, R161 ;  /* 0x000000a102197220 */ /* 0x040fe20000410000 */
[----:B------:R-:W-:Y:S01]  /*14940*/  MOV R161, R26 ;  /* 0x0000001a00a17202 */ /* 0x000fe20000000f00 */
[C---:B------:R-:W-:Y:S02]  /*14950*/  FMUL.FTZ R100, R2.reuse, R100 ;  /* 0x0000006402647220 */ /* 0x040fe40000410000 */
[C---:B------:R-:W-:Y:S02]  /*14960*/  FMUL.FTZ R101, R2.reuse, R101 ;  /* 0x0000006502657220 */ /* 0x040fe40000410000 */
[----:B------:R-:W-:Y:S02]  /*14970*/  FMUL.FTZ R109, R2, R109 ;  /* 0x0000006d026d7220 */ /* 0x000fe40000410000 */
[C---:B------:R-:W-:Y:S02]  /*14980*/  FMUL.FTZ R114, R36.reuse, R114 ;  /* 0x0000007224727220 */ /* 0x040fe40000410000 */
[C---:B------:R-:W-:Y:S02]  /*14990*/  FMUL.FTZ R115, R36.reuse, R115 ;  /* 0x0000007324737220 */ /* 0x040fe40000410000 */
[----:B-1----:R-:W-:Y:S02]  /*149a0*/  FFMA.FTZ R0, R11, c[0x0][0x2d0], -R62 ;  /* 0x0000b4000b007a23 */ /* 0x002fe4000001083e */
[C---:B------:R-:W-:Y:S02]  /*149b0*/  FMUL.FTZ R118, R36.reuse, R118 ;  /* 0x0000007624767220 */ /* 0x040fe40000410000 */
[----:B------:R1:W3:Y:S01]  /*149c0*/  MUFU.EX2 R33, R0 ;  /* 0x0000000000217308 */ /* 0x0002e20000000800 */
[----:B------:R-:W-:Y:S02]  /*149d0*/  FMUL.FTZ R119, R36, R119 ;  /* 0x0000007724777220 */ /* 0x000fe40000410000 */
[C---:B------:R-:W-:Y:S02]  /*149e0*/  FMUL.FTZ R120, R2.reuse, R120 ;  /* 0x0000007802787220 */ /* 0x040fe40000410000 */
[--C-:B--2---:R-:W-:Y:S02]  /*149f0*/  FFMA.FTZ R4, R187, c[0x0][0x2d0], -R39.reuse ;  /* 0x0000b400bb047a23 */ /* 0x104fe40000010827 */
[C---:B------:R-:W-:Y:S02]  /*14a00*/  FMUL.FTZ R121, R2.reuse, R121 ;  /* 0x0000007902797220 */ /* 0x040fe40000410000 */
[C---:B------:R-:W-:Y:S01]  /*14a10*/  FMUL.FTZ R124, R2.reuse, R124 ;  /* 0x0000007c027c7220 */ /* 0x040fe20000410000 */
[----:B------:R2:W4:Y:S01]  /*14a20*/  MUFU.EX2 R32, R4 ;  /* 0x0000000400207308 */ /* 0x0005220000000800 */
[----:B------:R-:W-:Y:S02]  /*14a30*/  FMUL.FTZ R125, R2, R125 ;  /* 0x0000007d027d7220 */ /* 0x000fe40000410000 */
[C---:B------:R-:W-:Y:S02]  /*14a40*/  FMUL.FTZ R128, R37.reuse, R128 ;  /* 0x0000008025807220 */ /* 0x040fe40000410000 */
[----:B------:R-:W-:Y:S02]  /*14a50*/  FMUL.FTZ R129, R37, R129 ;  /* 0x0000008125817220 */ /* 0x000fe40000410000 */
[C---:B------:R-:W-:Y:S02]  /*14a60*/  FMUL.FTZ R130, R36.reuse, R130 ;  /* 0x0000008224827220 */ /* 0x040fe40000410000 */
[----:B------:R-:W-:Y:S01]  /*14a70*/  FMUL.FTZ R131, R36, R131 ;  /* 0x0000008324837220 */ /* 0x000fe20000410000 */
[----:B-1----:R-:W-:Y:S02]  /*14a80*/  FSEL R0, R3, RZ, P0 ;  /* 0x000000ff03007208 */ /* 0x002fe40000000000 */
[----:B---3--:R-:W-:Y:S03]  /*14a90*/  F2FP.PACK_AB R45, R33, R75 ;  /* 0x0000004b212d723e */ /* 0x008fe600000000ff */
[----:B------:R-:W-:Y:S02]  /*14aa0*/  FADD.FTZ R0, -R0, R138 ;  /* 0x0000008a00007221 */ /* 0x000fe40000010100 */
[----:B------:R-:W-:Y:S02]  /*14ab0*/  IMAD.MOV.U32 R138, RZ, RZ, R6 ;  /* 0x000000ffff8a7224 */ /* 0x000fe400078e0006 */
[----:B------:R-:W-:Y:S02]  /*14ac0*/  FMUL.FTZ R0, R0, c[0x0][0x2d0] ;  /* 0x0000b40000007a20 */ /* 0x000fe40000410000 */
[C---:B--2---:R-:W-:Y:S01]  /*14ad0*/  FMUL.FTZ R4, R37.reuse, R140 ;  /* 0x0000008c25047220 */ /* 0x044fe20000410000 */
[----:B------:R-:W-:Y:S01]  /*14ae0*/  MOV R140, R5 ;  /* 0x00000005008c7202 */ /* 0x000fe20000000f00 */
[----:B------:R-:W-:Y:S01]  /*14af0*/  FMUL.FTZ R5, R37, R141 ;  /* 0x0000008d25057220 */ /* 0x000fe20000410000 */
[----:B------:R-:W-:Y:S01]  /*14b00*/  F2FP.PACK_AB R46, R138, R135 ;  /* 0x000000878a2e723e */ /* 0x000fe200000000ff */
[----:B------:R-:W1:Y:S01]  /*14b10*/  MUFU.EX2 R0, R0 ;  /* 0x0000000000007308 */ /* 0x000e620000000800 */
[----:B------:R-:W-:Y:S01]  /*14b20*/  FMUL.FTZ R6, R36, R142 ;  /* 0x0000008e24067220 */ /* 0x000fe20000410000 */
[----:B------:R-:W-:Y:S02]  /*14b30*/  F2FP.PACK_AB R47, R140, R143 ;  /* 0x0000008f8c2f723e */ /* 0x000fe400000000ff */
[----:B----4-:R-:W-:Y:S01]  /*14b40*/  MOV R142, R32 ;  /* 0x00000020008e7202 */ /* 0x010fe20000000f00 */
[----:B------:R-:W-:Y:S03]  /*14b50*/  FFMA.FTZ R32, R80, c[0x0][0x2d0], -R60 ;  /* 0x0000b40050207a23 */ /* 0x000fe6000001083c */
[-C--:B------:R-:W-:Y:S02]  /*14b60*/  HMMA.16816.F32 R4, R40, R20.reuse, R4 ;  /* 0x000000142804723c */ /* 0x080fe40000001804 */
[----:B------:R2:W-:Y:S10]  /*14b70*/  MUFU.EX2 R141, R12 ;  /* 0x0000000c008d7308 */ /* 0x0005f40000000800 */
[----:B------:R3:W-:Y:S01]  /*14b80*/  MUFU.EX2 R249, R32 ;  /* 0x0000002000f97308 */ /* 0x0007e20000000800 */
[C---:B-1----:R-:W-:Y:S01]  /*14b90*/  FMUL.FTZ R10, R0.reuse, R146 ;  /* 0x00000092000a7220 */ /* 0x042fe20000410000 */
[----:B------:R-:W-:Y:S01]  /*14ba0*/  MOV R146, R95 ;  /* 0x0000005f00927202 */ /* 0x000fe20000000f00 */
[C---:B------:R-:W-:Y:S02]  /*14bb0*/  FMUL.FTZ R11, R0.reuse, R147 ;  /* 0x00000093000b7220 */ /* 0x040fe40000410000 */
[C---:B------:R-:W-:Y:S02]  /*14bc0*/  FMUL.FTZ R110, R0.reuse, R110 ;  /* 0x0000006e006e7220 */ /* 0x040fe40000410000 */
[C---:B------:R-:W-:Y:S02]  /*14bd0*/  FMUL.FTZ R111, R0.reuse, R111 ;  /* 0x0000006f006f7220 */ /* 0x040fe40000410000 */
[----:B------:R-:W-:Y:S01]  /*14be0*/  FMUL.FTZ R122, R0, R122 ;  /* 0x0000007a007a7220 */ /* 0x000fe20000410000 */
[C---:B------:R-:W-:Y:S04]  /*14bf0*/  HMMA.16816.F32 R8, R44.reuse, R20, R8 ;  /* 0x000000142c08723c */ /* 0x040fe80000001808 */
[----:B--2---:R-:W-:Y:S02]  /*14c00*/  FMUL.FTZ R12, R2, R148 ;  /* 0x00000094020c7220 */ /* 0x004fe40000410000 */
[C---:B------:R-:W-:Y:S02]  /*14c10*/  FMUL.FTZ R14, R0.reuse, R150 ;  /* 0x00000096000e7220 */ /* 0x040fe40000410000 */
[----:B------:R-:W-:Y:S04]  /*14c20*/  FFMA.FTZ R20, R189, c[0x0][0x2d0], -R39 ;  /* 0x0000b400bd147a23 */ /* 0x000fe80000010827 */
[----:B------:R1:W-:Y:S01]  /*14c30*/  MUFU.EX2 R251, R20 ;  /* 0x0000001400fb7308 */ /* 0x0003e20000000800 */
[----:B------:R-:W-:Y:S02]  /*14c40*/  FMUL.FTZ R15, R0, R151 ;  /* 0x00000097000f7220 */ /* 0x000fe40000410000 */
[----:B---3--:R-:W-:Y:S02]  /*14c50*/  FFMA.FTZ R32, R54, c[0x0][0x2d0], -R61 ;  /* 0x0000b40036207a23 */ /* 0x008fe4000001083d */
[----:B------:R-:W2:Y:S01]  /*14c60*/  LDSM.16.MT88.4 R52, [R215+0x100] ;  /* 0x00010000d734783b */ /* 0x000ea20000004200 */
[C---:B------:R-:W-:Y:S02]  /*14c70*/  FMUL.FTZ R123, R0.reuse, R123 ;  /* 0x0000007b007b7220 */ /* 0x040fe40000410000 */
[-C--:B------:R-:W-:Y:S02]  /*14c80*/  HMMA.16816.F32 R12, R44, R22.reuse, R12 ;  /* 0x000000162c0c723c */ /* 0x080fe4000000180c */
[----:B------:R3:W-:Y:S01]  /*14c90*/  MUFU.EX2 R247, R32 ;  /* 0x0000002000f77308 */ /* 0x0007e20000000800 */
[C---:B------:R-:W-:Y:S02]  /*14ca0*/  FMUL.FTZ R126, R0.reuse, R126 ;  /* 0x0000007e007e7220 */ /* 0x040fe40000410000 */
[C---:B------:R-:W-:Y:S02]  /*14cb0*/  FMUL.FTZ R127, R0.reuse, R127 ;  /* 0x0000007f007f7220 */ /* 0x040fe40000410000 */
[C---:B------:R-:W-:Y:S01]  /*14cc0*/  FMUL.FTZ R21, R37.reuse, R157 ;  /* 0x0000009d25157220 */ /* 0x040fe20000410000 */
[C---:B------:R-:W-:Y:S04]  /*14cd0*/  HMMA.16816.F32 R16, R40.reuse, R22, R16 ;  /* 0x000000162810723c */ /* 0x040fe80000001810 */
[C---:B------:R-:W-:Y:S01]  /*14ce0*/  FMUL.FTZ R26, R0.reuse, R162 ;  /* 0x000000a2001a7220 */ /* 0x040fe20000410000 */
[----:B------:R-:W-:Y:S01]  /*14cf0*/  MOV R162, R27 ;  /* 0x0000001b00a27202 */ /* 0x000fe20000000f00 */
[----:B------:R-:W-:Y:S02]  /*14d00*/  FMUL.FTZ R27, R0, R163 ;  /* 0x000000a3001b7220 */ /* 0x000fe40000410000 */
[----:B-1----:R-:W-:Y:S02]  /*14d10*/  FMUL.FTZ R20, R37, R156 ;  /* 0x0000009c25147220 */ /* 0x002fe40000410000 */
[----:B------:R-:W4:Y:S02]  /*14d20*/  LDL.LU R156, [R1+0x1c] ;  /* 0x00001c00019c7983 */ /* 0x000f240000300800 */
[C---:B------:R-:W-:Y:S01]  /*14d30*/  FMUL.FTZ R22, R36.reuse, R158 ;  /* 0x0000009e24167220 */ /* 0x040fe20000410000 */
[----:B------:R-:W-:Y:S01]  /*14d40*/  MOV R158, R64 ;  /* 0x00000040009e7202 */ /* 0x000fe20000000f00 */
[----:B------:R-:W-:Y:S01]  /*14d50*/  FMUL.FTZ R23, R36, R159 ;  /* 0x0000009f24177220 */ /* 0x000fe20000410000 */
[----:B------:R-:W-:Y:S01]  /*14d60*/  MOV R159, R176 ;  /* 0x000000b0009f7202 */ /* 0x000fe20000000f00 */
[----:B------:R-:W-:Y:S02]  /*14d70*/  IMAD.MOV.U32 R157, RZ, RZ, R135 ;  /* 0x000000ffff9d7224 */ /* 0x000fe400078e0087 */
[----:B---3--:R-:W-:Y:S02]  /*14d80*/  FFMA.FTZ R32, R67, c[0x0][0x2d0], -R61 ;  /* 0x0000b40043207a23 */ /* 0x008fe4000001083d */
[C---:B------:R-:W-:Y:S01]  /*14d90*/  FMUL.FTZ R102, R0.reuse, R102 ;  /* 0x0000006600667220 */ /* 0x040fe20000410000 */
[-C--:B------:R-:W-:Y:S01]  /*14da0*/  HMMA.16816.F32 R20, R40, R28.reuse, R20 ;  /* 0x0000001c2814723c */ /* 0x080fe20000001814 */
[----:B------:R1:W3:Y:S02]  /*14db0*/  MUFU.EX2 R246, R32 ;  /* 0x0000002000f67308 */ /* 0x0002e40000000800 */
[----:B------:R-:W-:Y:S02]  /*14dc0*/  FMUL.FTZ R103, R0, R103 ;  /* 0x0000006700677220 */ /* 0x000fe40000410000 */
[----:B------:R-:W-:Y:S02]  /*14dd0*/  IMAD.MOV.U32 R163, RZ, RZ, R33 ;  /* 0x000000ffffa37224 */ /* 0x000fe400078e0021 */
[----:B------:R-:W-:Y:S01]  /*14de0*/  FMUL.FTZ R33, R2, R169 ;  /* 0x000000a902217220 */ /* 0x000fe20000410000 */
[C---:B------:R-:W-:Y:S04]  /*14df0*/  HMMA.16816.F32 R24, R44.reuse, R28, R24 ;  /* 0x0000001c2c18723c */ /* 0x040fe80000001818 */
[----:B------:R-:W-:Y:S03]  /*14e00*/  IMAD.MOV.U32 R64, RZ, RZ, R172 ;  /* 0x000000ffff407224 */ /* 0x000fe600078e00ac */
[--C-:B------:R-:W-:Y:S01]  /*14e10*/  FFMA.FTZ R28, R34, c[0x0][0x2d0], -R61.reuse ;  /* 0x0000b400221c7a23 */ /* 0x100fe2000001083d */
[-C--:B------:R-:W-:Y:S03]  /*14e20*/  HMMA.16816.F32 R100, R44, R30.reuse, R100 ;  /* 0x0000001e2c64723c */ /* 0x080fe60000001864 */
[----:B------:R5:W-:Y:S01]  /*14e30*/  MUFU.EX2 R160, R28 ;  /* 0x0000001c00a07308 */ /* 0x000be20000000800 */
[----:B------:R-:W-:Y:S02]  /*14e40*/  FMUL.FTZ R29, R37, R165 ;  /* 0x000000a5251d7220 */ /* 0x000fe40000410000 */
[----:B------:R-:W-:Y:S02]  /*14e50*/  FMUL.FTZ R34, R0, R170 ;  /* 0x000000aa00227220 */ /* 0x000fe40000410000 */
[C---:B------:R-:W-:Y:S04]  /*14e60*/  HMMA.16816.F32 R104, R40.reuse, R30, R104 ;  /* 0x0000001e2868723c */ /* 0x040fe80000001868 */
[----:B-1----:R-:W-:Y:S02]  /*14e70*/  FMUL.FTZ R32, R2, R168 ;  /* 0x000000a802207220 */ /* 0x002fe40000410000 */
[----:B------:R-:W-:Y:S02]  /*14e80*/  IMAD.MOV.U32 R144, RZ, RZ, R64 ;  /* 0x000000ffff907224 */ /* 0x000fe400078e0040 */
[C---:B------:R-:W-:Y:S04]  /*14e90*/  FMUL.FTZ R30, R36.reuse, R166 ;  /* 0x000000a6241e7220 */ /* 0x040fe80000410000 */
[----:B------:R-:W-:Y:S02]  /*14ea0*/  FMUL.FTZ R31, R36, R167 ;  /* 0x000000a7241f7220 */ /* 0x000fe40000410000 */
[----:B-----5:R-:W-:Y:S02]  /*14eb0*/  FFMA.FTZ R28, R35, c[0x0][0x2d0], -R61 ;  /* 0x0000b400231c7a23 */ /* 0x020fe4000001083d */
[----:B------:R-:W-:Y:S02]  /*14ec0*/  FMUL.FTZ R35, R0, R171 ;  /* 0x000000ab00237220 */ /* 0x000fe40000410000 */
[----:B------:R1:W-:Y:S02]  /*14ed0*/  MUFU.EX2 R248, R28 ;  /* 0x0000001c00f87308 */ /* 0x0003e40000000800 */
[----:B-1----:R-:W-:Y:S07]  /*14ee0*/  FMUL.FTZ R28, R37, R164 ;  /* 0x000000a4251c7220 */ /* 0x002fee0000410000 */
[-C--:B------:R-:W-:Y:S08]  /*14ef0*/  HMMA.16816.F32 R28, R40, R48.reuse, R28 ;  /* 0x00000030281c723c */ /* 0x080ff0000000181c */
[C---:B------:R-:W-:Y:S07]  /*14f00*/  HMMA.16816.F32 R108, R44.reuse, R48, R108 ;  /* 0x000000302c6c723c */ /* 0x040fee000000186c */
[--C-:B------:R-:W-:Y:S01]  /*14f10*/  FFMA.FTZ R48, R190, c[0x0][0x2d0], -R39.reuse ;  /* 0x0000b400be307a23 */ /* 0x100fe20000010827 */
[-C--:B------:R-:W-:Y:S03]  /*14f20*/  HMMA.16816.F32 R32, R44, R50.reuse, R32 ;  /* 0x000000322c20723c */ /* 0x080fe60000001820 */
[----:B------:R1:W-:Y:S05]  /*14f30*/  MUFU.EX2 R245, R48 ;  /* 0x0000003000f57308 */ /* 0x0003ea0000000800 */
[C---:B------:R-:W-:Y:S08]  /*14f40*/  HMMA.16816.F32 R112, R40.reuse, R50, R112 ;  /* 0x000000322870723c */ /* 0x040ff00000001870 */
[-C--:B--2---:R-:W-:Y:S08]  /*14f50*/  HMMA.16816.F32 R116, R40, R52.reuse, R116 ;  /* 0x000000342874723c */ /* 0x084ff00000001874 */
[C---:B------:R-:W-:Y:S04]  /*14f60*/  HMMA.16816.F32 R120, R44.reuse, R52, R120 ;  /* 0x000000342c78723c */ /* 0x040fe80000001878 */
[--C-:B-1----:R-:W-:Y:S02]  /*14f70*/  FFMA.FTZ R48, R56, c[0x0][0x2d0], -R62.reuse ;  /* 0x0000b40038307a23 */ /* 0x102fe4000001083e */
[--C-:B------:R-:W-:Y:S02]  /*14f80*/  FFMA.FTZ R56, R66, c[0x0][0x2d0], -R62.reuse ;  /* 0x0000b40042387a23 */ /* 0x100fe4000001083e */
[----:B------:R1:W-:Y:S01]  /*14f90*/  MUFU.EX2 R68, R48 ;  /* 0x0000003000447308 */ /* 0x0003e20000000800 */
[-C--:B------:R-:W-:Y:S03]  /*14fa0*/  HMMA.16816.F32 R124, R44, R54.reuse, R124 ;  /* 0x000000362c7c723c */ /* 0x080fe6000000187c */
[--C-:B------:R-:W-:Y:S04]  /*14fb0*/  FFMA.FTZ R52, R70, c[0x0][0x2d0], -R62.reuse ;  /* 0x0000b40046347a23 */ /* 0x100fe8000001083e */
[--C-:B------:R-:W-:Y:S01]  /*14fc0*/  FFMA.FTZ R44, R191, c[0x0][0x2d0], -R39.reuse ;  /* 0x0000b400bf2c7a23 */ /* 0x100fe20000010827 */
[----:B------:R-:W-:Y:S01]  /*14fd0*/  HMMA.16816.F32 R128, R40, R54, R128 ;  /* 0x000000362880723c */ /* 0x000fe20000001880 */
[----:B------:R2:W-:Y:S03]  /*14fe0*/  MUFU.EX2 R189, R56 ;  /* 0x0000003800bd7308 */ /* 0x0005e60000000800 */
[----:B---3--:R-:W-:Y:S02]  /*14ff0*/  F2FP.PACK_AB R46, R246, R247 ;  /* 0x000000f7f62e723e */ /* 0x008fe400000000ff */
[----:B------:R-:W-:Y:S02]  /*15000*/  MOV R191, R144 ;  /* 0x0000009000bf7202 */ /* 0x000fe40000000f00 */
[----:B------:R-:W-:Y:S02]  /*15010*/  F2FP.PACK_AB R40, R142, R162 ;  /* 0x000000a28e28723e */ /* 0x000fe400000000ff */
[----:B------:R-:W-:Y:S01]  /*15020*/  ISETP.GT.AND P0, PT, R229, R191, PT ;  /* 0x000000bfe500720c */ /* 0x000fe20003f04270 */
[----:B------:R3:W-:Y:S01]  /*15030*/  MUFU.EX2 R187, R44 ;  /* 0x0000002c00bb7308 */ /* 0x0007e20000000800 */
[----:B------:R-:W-:Y:S02]  /*15040*/  F2FP.PACK_AB R41, R141, R161 ;  /* 0x000000a18d29723e */ /* 0x000fe400000000ff */
[----:B------:R-:W-:Y:S01]  /*15050*/  F2FP.PACK_AB R42, R251, R252 ;  /* 0x000000fcfb2a723e */ /* 0x000fe200000000ff */
[----:B-1----:R-:W-:Y:S01]  /*15060*/  FFMA.FTZ R48, R57, c[0x0][0x2d0], -R62 ;  /* 0x0000b40039307a23 */ /* 0x002fe2000001083e */
[----:B------:R-:W-:Y:S05]  /*15070*/  F2FP.PACK_AB R43, R249, R250 ;  /* 0x000000faf92b723e */ /* 0x000fea00000000ff */
[----:B------:R1:W5:Y:S01]  /*15080*/  MUFU.EX2 R190, R48 ;  /* 0x0000003000be7308 */ /* 0x0003620000000800 */
[--C-:B--2---:R-:W-:Y:S09]  /*15090*/  FFMA.FTZ R56, R84, c[0x0][0x2d0], -R60.reuse ;  /* 0x0000b40054387a23 */ /* 0x104ff2000001083c */
[----:B------:R2:W2:Y:S01]  /*150a0*/  MUFU.EX2 R188, R52 ;  /* 0x0000003400bc7308 */ /* 0x0004a20000000800 */
[----:B---3--:R-:W-:Y:S09]  /*150b0*/  FFMA.FTZ R44, R81, c[0x0][0x2d0], -R60 ;  /* 0x0000b400512c7a23 */ /* 0x008ff2000001083c */
[----:B------:R3:W-:Y:S01]  /*150c0*/  MUFU.EX2 R167, R44 ;  /* 0x0000002c00a77308 */ /* 0x0007e20000000800 */
[----:B-1----:R-:W1:Y:S01]  /*150d0*/  LDSM.16.MT88.4 R48, [R213+0x900] ;  /* 0x00090000d530783b */ /* 0x002e620000004200 */
[----:B-----5:R-:W-:Y:S08]  /*150e0*/  F2FP.PACK_AB R45, R190, R68 ;  /* 0x00000044be2d723e */ /* 0x020ff000000000ff */
[----:B------:R5:W-:Y:S01]  /*150f0*/  MUFU.EX2 R166, R56 ;  /* 0x0000003800a67308 */ /* 0x000be20000000800 */
[----:B--2---:R-:W2:Y:S01]  /*15100*/  LDSM.16.MT88.4 R52, [R216+0x900] ;  /* 0x00090000d834783b */ /* 0x004ea20000004200 */
[----:B------:R-:W-:Y:S02]  /*15110*/  F2FP.PACK_AB R47, R188, R189 ;  /* 0x000000bdbc2f723e */ /* 0x000fe400000000ff */
[----:B---3--:R-:W-:Y:S05]  /*15120*/  F2FP.PACK_AB R44, R248, R160 ;  /* 0x000000a0f82c723e */ /* 0x008fea00000000ff */
[----:B-----5:R-:W3:Y:S01]  /*15130*/  LDSM.16.MT88.4 R56, [R214+0x900] ;  /* 0x00090000d638783b */ /* 0x020ee20000004200 */
[-C--:B-1----:R-:W-:Y:S08]  /*15140*/  HMMA.16816.F32 R4, R40, R48.reuse, R4 ;  /* 0x000000302804723c */ /* 0x082ff00000001804 */
[C---:B------:R-:W-:Y:S07]  /*15150*/  HMMA.16816.F32 R8, R44.reuse, R48, R8 ;  /* 0x000000302c08723c */ /* 0x040fee0000001808 */
[--C-:B------:R-:W-:Y:S01]  /*15160*/  FFMA.FTZ R48, R192, c[0x0][0x2d0], -R39.reuse ;  /* 0x0000b400c0307a23 */ /* 0x100fe20000010827 */
[-C--:B------:R-:W-:Y:S03]  /*15170*/  HMMA.16816.F32 R12, R44, R50.reuse, R12 ;  /* 0x000000322c0c723c */ /* 0x080fe6000000180c */
[----:B------:R1:W-:Y:S01]  /*15180*/  MUFU.EX2 R186, R48 ;  /* 0x0000003000ba7308 */ /* 0x0003e20000000800 */
[----:B------:R-:W-:Y:S04]  /*15190*/  IMAD.MOV.U32 R192, RZ, RZ, R140 ;  /* 0x000000ffffc07224 */ /* 0x000fe800078e008c */
[C---:B------:R-:W-:Y:S08]  /*151a0*/  HMMA.16816.F32 R16, R40.reuse, R50, R16 ;  /* 0x000000322810723c */ /* 0x040ff00000001810 */
[-C--:B--2---:R-:W-:Y:S08]  /*151b0*/  HMMA.16816.F32 R20, R40, R52.reuse, R20 ;  /* 0x000000342814723c */ /* 0x084ff00000001814 */
[C---:B------:R-:W-:Y:S04]  /*151c0*/  HMMA.16816.F32 R24, R44.reuse, R52, R24 ;  /* 0x000000342c18723c */ /* 0x040fe80000001818 */
[----:B-1----:R-:W-:Y:S01]  /*151d0*/  FFMA.FTZ R48, R193, c[0x0][0x2d0], -R39 ;  /* 0x0000b400c1307a23 */ /* 0x002fe20000010827 */
[----:B------:R-:W-:Y:S02]  /*151e0*/  MOV R193, R141 ;  /* 0x0000008d00c17202 */ /* 0x000fe40000000f00 */
[--C-:B------:R-:W-:Y:S01]  /*151f0*/  FFMA.FTZ R52, R83, c[0x0][0x2d0], -R61.reuse ;  /* 0x0000b40053347a23 */ /* 0x100fe2000001083d */
[-C--:B------:R-:W-:Y:S01]  /*15200*/  HMMA.16816.F32 R100, R44, R54.reuse, R100 ;  /* 0x000000362c64723c */ /* 0x080fe20000001864 */
[----:B------:R1:W-:Y:S07]  /*15210*/  MUFU.EX2 R185, R48 ;  /* 0x0000003000b97308 */ /* 0x0003ee0000000800 */
[C---:B------:R-:W-:Y:S03]  /*15220*/  HMMA.16816.F32 R104, R40.reuse, R54, R104 ;  /* 0x000000362868723c */ /* 0x040fe60000001868 */
[----:B------:R2:W-:Y:S05]  /*15230*/  MUFU.EX2 R164, R52 ;  /* 0x0000003400a47308 */ /* 0x0005ea0000000800 */
[-C--:B---3--:R-:W-:Y:S08]  /*15240*/  HMMA.16816.F32 R28, R40, R56.reuse, R28 ;  /* 0x00000038281c723c */ /* 0x088ff0000000181c */
[C---:B------:R-:W-:Y:S04]  /*15250*/  HMMA.16816.F32 R108, R44.reuse, R56, R108 ;  /* 0x000000382c6c723c */ /* 0x040fe8000000186c */
[----:B-1----:R-:W-:Y:S03]  /*15260*/  FFMA.FTZ R48, R96, c[0x0][0x2d0], -R60 ;  /* 0x0000b40060307a23 */ /* 0x002fe6000001083c */
[----:B------:R-:W-:Y:S01]  /*15270*/  FFMA.FTZ R56, R72, c[0x0][0x2d0], -R62 ;  /* 0x0000b40048387a23 */ /* 0x000fe2000001083e */
[----:B------:R1:W-:Y:S01]  /*15280*/  MUFU.EX2 R184, R48 ;  /* 0x0000003000b87308 */ /* 0x0003e20000000800 */
[-C--:B------:R-:W-:Y:S03]  /*15290*/  HMMA.16816.F32 R32, R44, R58.reuse, R32 ;  /* 0x0000003a2c20723c */ /* 0x080fe60000001820 */
[--C-:B--2---:R-:W-:Y:S05]  /*152a0*/  FFMA.FTZ R52, R85, c[0x0][0x2d0], -R61.reuse ;  /* 0x0000b40055347a23 */ /* 0x104fea000001083d */
[C---:B------:R-:W-:Y:S01]  /*152b0*/  HMMA.16816.F32 R112, R40.reuse, R58, R112 ;  /* 0x0000003a2870723c */ /* 0x040fe20000001870 */
[----:B------:R2:W-:Y:S10]  /*152c0*/  MUFU.EX2 R182, R52 ;  /* 0x0000003400b67308 */ /* 0x0005f40000000800 */
[----:B------:R3:W-:Y:S01]  /*152d0*/  MUFU.EX2 R178, R56 ;  /* 0x0000003800b27308 */ /* 0x0007e20000000800 */
[----:B-1----:R-:W-:Y:S09]  /*152e0*/  FFMA.FTZ R48, R97, c[0x0][0x2d0], -R60 ;  /* 0x0000b40061307a23 */ /* 0x002ff2000001083c */
[----:B------:R1:W-:Y:S01]  /*152f0*/  MUFU.EX2 R183, R48 ;  /* 0x0000003000b77308 */ /* 0x0003e20000000800 */
[--C-:B--2---:R-:W-:Y:S09]  /*15300*/  FFMA.FTZ R52, R86, c[0x0][0x2d0], -R61.reuse ;  /* 0x0000b40056347a23 */ /* 0x104ff2000001083d */
[----:B------:R2:W5:Y:S01]  /*15310*/  MUFU.EX2 R181, R52 ;  /* 0x0000003400b57308 */ /* 0x0005620000000800 */
[----:B---3--:R-:W-:Y:S09]  /*15320*/  FFMA.FTZ R56, R73, c[0x0][0x2d0], -R62 ;  /* 0x0000b40049387a23 */ /* 0x008ff2000001083e */
[----:B------:R3:W-:Y:S01]  /*15330*/  MUFU.EX2 R171, R56 ;  /* 0x0000003800ab7308 */ /* 0x0007e20000000800 */
[----:B-1----:R-:W-:Y:S09]  /*15340*/  FFMA.FTZ R48, R82, c[0x0][0x2d0], -R61 ;  /* 0x0000b40052307a23 */ /* 0x002ff2000001083d */
[----:B------:R1:W-:Y:S01]  /*15350*/  MUFU.EX2 R165, R48 ;  /* 0x0000003000a57308 */ /* 0x0003e20000000800 */
[--C-:B--2---:R-:W-:Y:S01]  /*15360*/  FFMA.FTZ R52, R194, c[0x0][0x2d0], -R39.reuse ;  /* 0x0000b400c2347a23 */ /* 0x104fe20000010827 */
[----:B------:R-:W-:Y:S08]  /*15370*/  MOV R194, R142 ;  /* 0x0000008e00c27202 */ /* 0x000ff00000000f00 */
[----:B------:R2:W-:Y:S01]  /*15380*/  MUFU.EX2 R180, R52 ;  /* 0x0000003400b47308 */ /* 0x0005e20000000800 */
[----:B---3--:R-:W-:Y:S01]  /*15390*/  FFMA.FTZ R56, R196, c[0x0][0x2d0], -R60 ;  /* 0x0000b400c4387a23 */ /* 0x008fe2000001083c */
[----:B------:R-:W-:Y:S08]  /*153a0*/  MOV R196, R137 ;  /* 0x0000008900c47202 */ /* 0x000ff00000000f00 */
[----:B------:R3:W-:Y:S01]  /*153b0*/  MUFU.EX2 R168, R56 ;  /* 0x0000003800a87308 */ /* 0x0007e20000000800 */
[----:B-1----:R-:W1:Y:S01]  /*153c0*/  LDSM.16.MT88.4 R48, [R215+0x900] ;  /* 0x00090000d730783b */ /* 0x002e620000004200 */
[--C-:B--2---:R-:W-:Y:S08]  /*153d0*/  FFMA.FTZ R52, R71, c[0x0][0x2d0], -R62.reuse ;  /* 0x0000b40047347a23 */ /* 0x104ff0000001083e */
[----:B------:R2:W1:Y:S01]  /*153e0*/  MUFU.EX2 R179, R52 ;  /* 0x0000003400b37308 */ /* 0x0004620000000800 */
[----:B---3--:R-:W-:Y:S08]  /*153f0*/  LDSM.16.MT88.4 R56, [R214+0x1100] ;  /* 0x00110000d638783b */ /* 0x008ff00000004200 */
[----:B--2---:R-:W2:Y:S01]  /*15400*/  LDSM.16.MT88.4 R52, [R213+0x1100] ;  /* 0x00110000d534783b */ /* 0x004ea20000004200 */
[-C--:B-1----:R-:W-:Y:S08]  /*15410*/  HMMA.16816.F32 R116, R40, R48.reuse, R116 ;  /* 0x000000302874723c */ /* 0x082ff00000001874 */
[C---:B------:R-:W-:Y:S07]  /*15420*/  HMMA.16816.F32 R120, R44.reuse, R48, R120 ;  /* 0x000000302c78723c */ /* 0x040fee0000001878 */
[----:B------:R-:W-:Y:S01]  /*15430*/  FFMA.FTZ R48, R76, c[0x0][0x2d0], -R62 ;  /* 0x0000b4004c307a23 */ /* 0x000fe2000001083e */
[-C--:B------:R-:W-:Y:S03]  /*15440*/  HMMA.16816.F32 R124, R44, R50.reuse, R124 ;  /* 0x000000322c7c723c */ /* 0x080fe6000000187c */
[----:B------:R1:W3:Y:S04]  /*15450*/  MUFU.EX2 R177, R48 ;  /* 0x0000003000b17308 */ /* 0x0002e80000000800 */
[----:B------:R-:W-:Y:S01]  /*15460*/  FFMA.FTZ R44, R197, c[0x0][0x2d0], -R39 ;  /* 0x0000b400c52c7a23 */ /* 0x000fe20000010827 */
[----:B------:R-:W-:Y:S04]  /*15470*/  HMMA.16816.F32 R128, R40, R50, R128 ;  /* 0x000000322880723c */ /* 0x000fe80000001880 */
[----:B-----5:R-:W-:Y:S01]  /*15480*/  F2FP.PACK_AB R46, R181, R182 ;  /* 0x000000b6b52e723e */ /* 0x020fe200000000ff */
[----:B------:R5:W-:Y:S01]  /*15490*/  MUFU.EX2 R170, R44 ;  /* 0x0000002c00aa7308 */ /* 0x000be20000000800 */
[----:B------:R-:W-:Y:S01]  /*154a0*/  F2FP.PACK_AB R45, R178, R179 ;  /* 0x000000b3b22d723e */ /* 0x000fe200000000ff */
[----:B------:R-:W-:Y:S01]  /*154b0*/  IMAD.MOV.U32 R197, RZ, RZ, R143 ;  /* 0x000000ffffc57224 */ /* 0x000fe200078e008f */
[----:B------:R-:W-:Y:S04]  /*154c0*/  F2FP.PACK_AB R40, R187, R245 ;  /* 0x000000f5bb28723e */ /* 0x000fe800000000ff */
[----:B------:R-:W-:Y:S02]  /*154d0*/  F2FP.PACK_AB R41, R166, R167 ;  /* 0x000000a7a629723e */ /* 0x000fe400000000ff */
[----:B------:R-:W-:Y:S02]  /*154e0*/  F2FP.PACK_AB R42, R185, R186 ;  /* 0x000000bab92a723e */ /* 0x000fe400000000ff */
[----:B------:R-:W-:Y:S01]  /*154f0*/  F2FP.PACK_AB R43, R183, R184 ;  /* 0x000000b8b72b723e */ /* 0x000fe200000000ff */
[----:B-1----:R-:W1:Y:S01]  /*15500*/  LDSM.16.MT88.4 R48, [R216+0x1100] ;  /* 0x00110000d830783b */ /* 0x002e620000004200 */
[----:B---3--:R-:W-:Y:S05]  /*15510*/  F2FP.PACK_AB R47, R177, R171 ;  /* 0x000000abb12f723e */ /* 0x008fea00000000ff */
[-C--:B--2---:R-:W-:Y:S03]  /*15520*/  HMMA.16816.F32 R4, R40, R52.reuse, R4 ;  /* 0x000000342804723c */ /* 0x084fe60000001804 */
[----:B-----5:R-:W-:Y:S02]  /*15530*/  FFMA.FTZ R44, R195, c[0x0][0x2d0], -R60 ;  /* 0x0000b400c32c7a23 */ /* 0x020fe4000001083c */
[----:B------:R-:W-:Y:S02]  /*15540*/  IMAD.MOV.U32 R195, RZ, RZ, R138 ;  /* 0x000000ffffc37224 */ /* 0x000fe400078e008a */
[----:B------:R2:W-:Y:S02]  /*15550*/  MUFU.EX2 R169, R44 ;  /* 0x0000002c00a97308 */ /* 0x0005e40000000800 */
[----:B--2---:R-:W-:Y:S07]  /*15560*/  F2FP.PACK_AB R44, R164, R165 ;  /* 0x000000a5a42c723e */ /* 0x004fee00000000ff */
[C---:B------:R-:W-:Y:S07]  /*15570*/  HMMA.16816.F32 R8, R44.reuse, R52, R8 ;  /* 0x000000342c08723c */ /* 0x040fee0000001808 */
[--C-:B------:R-:W-:Y:S01]  /*15580*/  FFMA.FTZ R52, R202, c[0x0][0x2d0], -R39.reuse ;  /* 0x0000b400ca347a23 */ /* 0x100fe20000010827 */
[-C--:B------:R-:W-:Y:S03]  /*15590*/  HMMA.16816.F32 R12, R44, R54.reuse, R12 ;  /* 0x000000362c0c723c */ /* 0x080fe6000000180c */
[----:B------:R2:W-:Y:S01]  /*155a0*/  MUFU.EX2 R176, R52 ;  /* 0x0000003400b07308 */ /* 0x0005e20000000800 */
[----:B------:R-:W-:Y:S04]  /*155b0*/  MOV R202, R136 ;  /* 0x0000008800ca7202 */ /* 0x000fe80000000f00 */
[C---:B------:R-:W-:Y:S08]  /*155c0*/  HMMA.16816.F32 R16, R40.reuse, R54, R16 ;  /* 0x000000362810723c */ /* 0x040ff00000001810 */
[-C--:B-1----:R-:W-:Y:S08]  /*155d0*/  HMMA.16816.F32 R20, R40, R48.reuse, R20 ;  /* 0x000000302814723c */ /* 0x082ff00000001814 */
[C---:B------:R-:W-:Y:S04]  /*155e0*/  HMMA.16816.F32 R24, R44.reuse, R48, R24 ;  /* 0x000000302c18723c */ /* 0x040fe80000001818 */
[----:B--2---:R-:W-:Y:S02]  /*155f0*/  FFMA.FTZ R52, R203, c[0x0][0x2d0], -R39 ;  /* 0x0000b400cb347a23 */ /* 0x004fe40000010827 */
[----:B------:R-:W-:Y:S02]  /*15600*/  IMAD.MOV.U32 R203, RZ, RZ, R175 ;  /* 0x000000ffffcb7224 */ /* 0x000fe400078e00af */
[-C--:B------:R-:W-:Y:S01]  /*15610*/  HMMA.16816.F32 R100, R44, R50.reuse, R100 ;  /* 0x000000322c64723c */ /* 0x080fe20000001864 */
[----:B------:R1:W-:Y:S03]  /*15620*/  MUFU.EX2 R175, R52 ;  /* 0x0000003400af7308 */ /* 0x0003e60000000800 */
[--C-:B------:R-:W-:Y:S04]  /*15630*/  FFMA.FTZ R48, R98, c[0x0][0x2d0], -R61.reuse ;  /* 0x0000b40062307a23 */ /* 0x100fe8000001083d */
[C---:B------:R-:W-:Y:S03]  /*15640*/  HMMA.16816.F32 R104, R40.reuse, R50, R104 ;  /* 0x000000322868723c */ /* 0x040fe60000001868 */
[----:B------:R2:W-:Y:S05]  /*15650*/  MUFU.EX2 R138, R48 ;  /* 0x00000030008a7308 */ /* 0x0005ea0000000800 */
[-C--:B------:R-:W-:Y:S08]  /*15660*/  HMMA.16816.F32 R28, R40, R56.reuse, R28 ;  /* 0x00000038281c723c */ /* 0x080ff0000000181c */
[C---:B------:R-:W-:Y:S04]  /*15670*/  HMMA.16816.F32 R108, R44.reuse, R56, R108 ;  /* 0x000000382c6c723c */ /* 0x040fe8000000186c */
[----:B-1----:R-:W-:Y:S01]  /*15680*/  FFMA.FTZ R52, R200, c[0x0][0x2d0], -R60 ;  /* 0x0000b400c8347a23 */ /* 0x002fe2000001083c */
[----:B------:R-:W-:Y:S02]  /*15690*/  MOV R200, R173 ;  /* 0x000000ad00c87202 */ /* 0x000fe40000000f00 */
[----:B------:R-:W-:Y:S01]  /*156a0*/  FFMA.FTZ R56, R87, c[0x0][0x2d0], -R62 ;  /* 0x0000b40057387a23 */ /* 0x000fe2000001083e */
[-C--:B------:R-:W-:Y:S01]  /*156b0*/  HMMA.16816.F32 R32, R44, R58.reuse, R32 ;  /* 0x0000003a2c20723c */ /* 0x080fe20000001820 */
[----:B------:R1:W-:Y:S03]  /*156c0*/  MUFU.EX2 R173, R52 ;  /* 0x0000003400ad7308 */ /* 0x0003e60000000800 */
[--C-:B--2---:R-:W-:Y:S04]  /*156d0*/  FFMA.FTZ R48, R99, c[0x0][0x2d0], -R61.reuse ;  /* 0x0000b40063307a23 */ /* 0x104fe8000001083d */
[C---:B------:R-:W-:Y:S03]  /*156e0*/  HMMA.16816.F32 R112, R40.reuse, R58, R112 ;  /* 0x0000003a2870723c */ /* 0x040fe60000001870 */
[----:B------:R2:W-:Y:S10]  /*156f0*/  MUFU.EX2 R172, R48 ;  /* 0x0000003000ac7308 */ /* 0x0005f40000000800 */
[----:B------:R3:W-:Y:S01]  /*15700*/  MUFU.EX2 R99, R56 ;  /* 0x0000003800637308 */ /* 0x0007e20000000800 */
[----:B-1----:R-:W-:Y:S01]  /*15710*/  FFMA.FTZ R52, R201, c[0x0][0x2d0], -R60 ;  /* 0x0000b400c9347a23 */ /* 0x002fe2000001083c */
[----:B------:R-:W-:Y:S08]  /*15720*/  MOV R201, R174 ;  /* 0x000000ae00c97202 */ /* 0x000ff00000000f00 */
[----:B------:R1:W-:Y:S01]  /*15730*/  MUFU.EX2 R174, R52 ;  /* 0x0000003400ae7308 */ /* 0x0003e20000000800 */
[--C-:B--2---:R-:W-:Y:S02]  /*15740*/  FFMA.FTZ R48, R198, c[0x0][0x2d0], -R61.reuse ;  /* 0x0000b400c6307a23 */ /* 0x104fe4000001083d */
[----:B------:R-:W2:Y:S07]  /*15750*/  LDL.LU R198, [R1+0x18] ;  /* 0x0000180001c67983 */ /* 0x000eae0000300800 */
[----:B------:R5:W-:Y:S01]  /*15760*/  MUFU.EX2 R137, R48 ;  /* 0x0000003000897308 */ /* 0x000be20000000800 */
[----:B---3--:R-:W-:Y:S09]  /*15770*/  FFMA.FTZ R56, R88, c[0x0][0x2d0], -R62 ;  /* 0x0000b40058387a23 */ /* 0x008ff2000001083e */
[----:B------:R3:W-:Y:S01]  /*15780*/  MUFU.EX2 R98, R56 ;  /* 0x0000003800627308 */ /* 0x0007e20000000800 */
[----:B-1----:R-:W1:Y:S01]  /*15790*/  LDSM.16.MT88.4 R52, [R215+0x1100] ;  /* 0x00110000d734783b */ /* 0x002e620000004200 */
[----:B-----5:R-:W-:Y:S01]  /*157a0*/  FFMA.FTZ R48, R199, c[0x0][0x2d0], -R61 ;  /* 0x0000b400c7307a23 */ /* 0x020fe2000001083d */
[----:B------:R-:W-:Y:S07]  /*157b0*/  MOV R199, R139 ;  /* 0x0000008b00c77202 */ /* 0x000fee0000000f00 */
[----:B------:R5:W1:Y:S01]  /*157c0*/  MUFU.EX2 R139, R48 ;  /* 0x00000030008b7308 */ /* 0x000a620000000800 */
[----:B---3--:R-:W-:Y:S09]  /*157d0*/  FFMA.FTZ R56, R206, c[0x0][0x2d0], -R60 ;  /* 0x0000b400ce387a23 */ /* 0x008ff2000001083c */
[----:B------:R3:W-:Y:S01]  /*157e0*/  MUFU.EX2 R96, R56 ;  /* 0x0000003800607308 */ /* 0x0007e20000000800 */
[--C-:B-----5:R-:W-:Y:S01]  /*157f0*/  FFMA.FTZ R48, R204, c[0x0][0x2d0], -R39.reuse ;  /* 0x0000b400cc307a23 */ /* 0x120fe20000010827 */
[-C--:B-1----:R-:W-:Y:S01]  /*15800*/  HMMA.16816.F32 R116, R40, R52.reuse, R116 ;  /* 0x000000342874723c */ /* 0x082fe20000001874 */
[----:B------:R-:W5:Y:S07]  /*15810*/  LDL.LU R204, [R1+0x14] ;  /* 0x0000140001cc7983 */ /* 0x000f6e0000300800 */
[----:B------:R1:W-:Y:S01]  /*15820*/  MUFU.EX2 R136, R48 ;  /* 0x0000003000887308 */ /* 0x0003e20000000800 */
[----:B------:R-:W4:Y:S01]  /*15830*/  LDL.LU R145, [R1+0x10] ;  /* 0x0000100001917983 */ /* 0x000f220000300800 */
[C---:B------:R-:W-:Y:S03]  /*15840*/  HMMA.16816.F32 R120, R44.reuse, R52, R120 ;  /* 0x000000342c78723c */ /* 0x040fe60000001878 */
[----:B---3--:R-:W-:Y:S04]  /*15850*/  LDSM.16.MT88.4 R56, [R214+0x1900] ;  /* 0x00190000d638783b */ /* 0x008fe80000004200 */
[--C-:B------:R-:W-:Y:S01]  /*15860*/  FFMA.FTZ R52, R63, c[0x0][0x2d0], -R62.reuse ;  /* 0x0000b4003f347a23 */ /* 0x100fe2000001083e */
[-C--:B------:R-:W-:Y:S03]  /*15870*/  HMMA.16816.F32 R124, R44, R54.reuse, R124 ;  /* 0x000000362c7c723c */ /* 0x080fe6000000187c */
[----:B------:R3:W3:Y:S04]  /*15880*/  MUFU.EX2 R67, R52 ;  /* 0x0000003400437308 */ /* 0x0006e80000000800 */
[--C-:B------:R-:W-:Y:S01]  /*15890*/  FFMA.FTZ R44, R209, c[0x0][0x2d0], -R39.reuse ;  /* 0x0000b400d12c7a23 */ /* 0x100fe20000010827 */
[----:B------:R-:W-:Y:S04]  /*158a0*/  HMMA.16816.F32 R128, R40, R54, R128 ;  /* 0x000000362880723c */ /* 0x000fe80000001880 */
[----:B-1----:R-:W-:Y:S01]  /*158b0*/  FFMA.FTZ R48, R77, c[0x0][0x2d0], -R62 ;  /* 0x0000b4004d307a23 */ /* 0x002fe2000001083e */
[----:B------:R1:W-:Y:S01]  /*158c0*/  MUFU.EX2 R97, R44 ;  /* 0x0000002c00617308 */ /* 0x0003e20000000800 */
[----:B------:R-:W-:Y:S02]  /*158d0*/  F2FP.PACK_AB R46, R139, R137 ;  /* 0x000000898b2e723e */ /* 0x000fe400000000ff */
[----:B------:R-:W-:Y:S04]  /*158e0*/  F2FP.PACK_AB R40, R170, R180 ;  /* 0x000000b4aa28723e */ /* 0x000fe800000000ff */
[----:B------:R-:W-:Y:S02]  /*158f0*/  F2FP.PACK_AB R41, R168, R169 ;  /* 0x000000a9a829723e */ /* 0x000fe400000000ff */
[----:B------:R-:W-:Y:S01]  /*15900*/  F2FP.PACK_AB R42, R175, R176 ;  /* 0x000000b0af2a723e */ /* 0x000fe200000000ff */
[----:B------:R1:W1:Y:S01]  /*15910*/  MUFU.EX2 R135, R48 ;  /* 0x0000003000877308 */ /* 0x0002620000000800 */
[----:B------:R-:W-:Y:S02]  /*15920*/  F2FP.PACK_AB R43, R174, R173 ;  /* 0x000000adae2b723e */ /* 0x000fe400000000ff */
[----:B------:R-:W-:Y:S01]  /*15930*/  MOV R209, R65 ;  /* 0x0000004100d17202 */ /* 0x000fe20000000f00 */
[----:B---3--:R-:W-:Y:S01]  /*15940*/  LDSM.16.MT88.4 R52, [R216+0x1900] ;  /* 0x00190000d834783b */ /* 0x008fe20000004200 */
[----:B------:R-:W-:Y:S01]  /*15950*/  F2FP.PACK_AB R47, R67, R98 ;  /* 0x00000062432f723e */ /* 0x000fe200000000ff */
[--C-:B-1----:R-:W-:Y:S04]  /*15960*/  FFMA.FTZ R44, R205, c[0x0][0x2d0], -R60.reuse ;  /* 0x0000b400cd2c7a23 */ /* 0x102fe8000001083c */
[----:B------:R1:W-:Y:S02]  /*15970*/  MUFU.EX2 R88, R44 ;  /* 0x0000002c00587308 */ /* 0x0003e40000000800 */
[----:B------:R-:W3:Y:S01]  /*15980*/  LDSM.16.MT88.4 R48, [R213+0x1900] ;  /* 0x00190000d530783b */ /* 0x000ee20000004200 */
[----:B------:R-:W-:Y:S02]  /*15990*/  F2FP.PACK_AB R45, R99, R135 ;  /* 0x00000087632d723e */ /* 0x000fe400000000ff */
[----:B-1----:R-:W-:Y:S01]  /*159a0*/  F2FP.PACK_AB R44, R172, R138 ;  /* 0x0000008aac2c723e */ /* 0x002fe200000000ff */
[-C--:B---3--:R-:W-:Y:S08]  /*159b0*/  HMMA.16816.F32 R4, R40, R48.reuse, R4 ;  /* 0x000000302804723c */ /* 0x088ff00000001804 */
[C---:B------:R-:W-:Y:S07]  /*159c0*/  HMMA.16816.F32 R8, R44.reuse, R48, R8 ;  /* 0x000000302c08723c */ /* 0x040fee0000001808 */
[--C-:B------:R-:W-:Y:S01]  /*159d0*/  FFMA.FTZ R48, R233, c[0x0][0x2d0], -R39.reuse ;  /* 0x0000b400e9307a23 */ /* 0x100fe20000010827 */
[-C--:B------:R-:W-:Y:S03]  /*159e0*/  HMMA.16816.F32 R12, R44, R50.reuse, R12 ;  /* 0x000000322c0c723c */ /* 0x080fe6000000180c */
[----:B------:R1:W-:Y:S05]  /*159f0*/  MUFU.EX2 R87, R48 ;  /* 0x0000003000577308 */ /* 0x0003ea0000000800 */
[C---:B------:R-:W-:Y:S08]  /*15a00*/  HMMA.16816.F32 R16, R40.reuse, R50, R16 ;  /* 0x000000322810723c */ /* 0x040ff00000001810 */
[-C--:B------:R-:W-:Y:S08]  /*15a10*/  HMMA.16816.F32 R20, R40, R52.reuse, R20 ;  /* 0x000000342814723c */ /* 0x080ff00000001814 */
[C---:B------:R-:W-:Y:S04]  /*15a20*/  HMMA.16816.F32 R24, R44.reuse, R52, R24 ;  /* 0x000000342c18723c */ /* 0x040fe80000001818 */
[----:B-1----:R-:W-:Y:S03]  /*15a30*/  FFMA.FTZ R48, R234, c[0x0][0x2d0], -R39 ;  /* 0x0000b400ea307a23 */ /* 0x002fe60000010827 */
[--C-:B------:R-:W-:Y:S01]  /*15a40*/  FFMA.FTZ R52, R208, c[0x0][0x2d0], -R61.reuse ;  /* 0x0000b400d0347a23 */ /* 0x100fe2000001083d */
[-C--:B------:R-:W-:Y:S01]  /*15a50*/  HMMA.16816.F32 R100, R44, R54.reuse, R100 ;  /* 0x000000362c64723c */ /* 0x080fe20000001864 */
[----:B------:R1:W-:Y:S07]  /*15a60*/  MUFU.EX2 R95, R48 ;  /* 0x00000030005f7308 */ /* 0x0003ee0000000800 */
[C---:B------:R-:W-:Y:S03]  /*15a70*/  HMMA.16816.F32 R104, R40.reuse, R54, R104 ;  /* 0x000000362868723c */ /* 0x040fe60000001868 */
[----:B------:R3:W-:Y:S05]  /*15a80*/  MUFU.EX2 R84, R52 ;  /* 0x0000003400547308 */ /* 0x0007ea0000000800 */
[-C--:B------:R-:W-:Y:S08]  /*15a90*/  HMMA.16816.F32 R28, R40, R56.reuse, R28 ;  /* 0x00000038281c723c */ /* 0x080ff0000000181c */
[C---:B------:R-:W-:Y:S04]  /*15aa0*/  HMMA.16816.F32 R108, R44.reuse, R56, R108 ;  /* 0x000000382c6c723c */ /* 0x040fe8000000186c */
[----:B-1----:R-:W-:Y:S03]  /*15ab0*/  FFMA.FTZ R48, R230, c[0x0][0x2d0], -R60 ;  /* 0x0000b400e6307a23 */ /* 0x002fe6000001083c */
[----:B------:R-:W-:Y:S01]  /*15ac0*/  FFMA.FTZ R56, R89, c[0x0][0x2d0], -R62 ;  /* 0x0000b40059387a23 */ /* 0x000fe2000001083e */
[-C--:B------:R-:W-:Y:S01]  /*15ad0*/  HMMA.16816.F32 R32, R44, R58.reuse, R32 ;  /* 0x0000003a2c20723c */ /* 0x080fe20000001820 */
[----:B------:R1:W-:Y:S03]  /*15ae0*/  MUFU.EX2 R85, R48 ;  /* 0x0000003000557308 */ /* 0x0003e60000000800 */
[--C-:B---3--:R-:W-:Y:S04]  /*15af0*/  FFMA.FTZ R52, R210, c[0x0][0x2d0], -R61.reuse ;  /* 0x0000b400d2347a23 */ /* 0x108fe8000001083d */
[C---:B------:R-:W-:Y:S03]  /*15b00*/  HMMA.16816.F32 R112, R40.reuse, R58, R112 ;  /* 0x0000003a2870723c */ /* 0x040fe60000001870 */
[----:B------:R3:W-:Y:S10]  /*15b10*/  MUFU.EX2 R83, R52 ;  /* 0x0000003400537308 */ /* 0x0007f40000000800 */
[----:B------:R3:W-:Y:S01]  /*15b20*/  MUFU.EX2 R65, R56 ;  /* 0x0000003800417308 */ /* 0x0007e20000000800 */
[----:B-1----:R-:W-:Y:S09]  /*15b30*/  FFMA.FTZ R48, R232, c[0x0][0x2d0], -R60 ;  /* 0x0000b400e8307a23 */ /* 0x002ff2000001083c */
[----:B------:R1:W-:Y:S01]  /*15b40*/  MUFU.EX2 R86, R48 ;  /* 0x0000003000567308 */ /* 0x0003e20000000800 */
[--C-:B---3--:R-:W-:Y:S09]  /*15b50*/  FFMA.FTZ R52, R211, c[0x0][0x2d0], -R61.reuse ;  /* 0x0000b400d3347a23 */ /* 0x108ff2000001083d */
[----:B------:R3:W3:Y:S01]  /*15b60*/  MUFU.EX2 R81, R52 ;  /* 0x0000003400517308 */ /* 0x0006e20000000800 */
[----:B------:R-:W-:Y:S09]  /*15b70*/  FFMA.FTZ R56, R78, c[0x0][0x2d0], -R62 ;  /* 0x0000b4004e387a23 */ /* 0x000ff2000001083e */
[----:B------:R3:W-:Y:S01]  /*15b80*/  MUFU.EX2 R64, R56 ;  /* 0x0000003800407308 */ /* 0x0007e20000000800 */
[----:B-1----:R-:W-:Y:S02]  /*15b90*/  FFMA.FTZ R48, R207, c[0x0][0x2d0], -R61 ;  /* 0x0000b400cf307a23 */ /* 0x002fe4000001083d */
[----:B--2---:R-:W-:Y:S07]  /*15ba0*/  FFMA.FTZ R2, R2, R198, R199 ;  /* 0x000000c602027223 */ /* 0x004fee00000100c7 */
[----:B------:R1:W-:Y:S01]  /*15bb0*/  MUFU.EX2 R82, R48 ;  /* 0x0000003000527308 */ /* 0x0003e20000000800 */
[----:B------:R-:W-:Y:S02]  /*15bc0*/  FADD.FTZ R2, R203, R2 ;  /* 0x00000002cb027221 */ /* 0x000fe40000010000 */
[----:B---3--:R-:W-:Y:S07]  /*15bd0*/  FFMA.FTZ R52, R235, c[0x0][0x2d0], -R39 ;  /* 0x0000b400eb347a23 */ /* 0x008fee0000010827 */
[----:B------:R2:W-:Y:S01]  /*15be0*/  MUFU.EX2 R80, R52 ;  /* 0x0000003400507308 */ /* 0x0005e20000000800 */
[----:B------:R-:W-:Y:S01]  /*15bf0*/  FFMA.FTZ R56, R237, c[0x0][0x2d0], -R60 ;  /* 0x0000b400ed387a23 */ /* 0x000fe2000001083c */
[----:B-1----:R-:W1:Y:S01]  /*15c00*/  LDSM.16.MT88.4 R48, [R215+0x1900] ;  /* 0x00190000d730783b */ /* 0x002e620000004200 */
[----:B--2---:R-:W-:Y:S07]  /*15c10*/  FFMA.FTZ R52, R74, c[0x0][0x2d0], -R62 ;  /* 0x0000b4004a347a23 */ /* 0x004fee000001083e */
[----:B------:R2:W-:Y:S10]  /*15c20*/  MUFU.EX2 R74, R56 ;  /* 0x00000038004a7308 */ /* 0x0005f40000000800 */
[----:B------:R3:W3:Y:S01]  /*15c30*/  MUFU.EX2 R66, R52 ;  /* 0x0000003400427308 */ /* 0x0006e20000000800 */
[----:B-----5:R-:W-:Y:S01]  /*15c40*/  FFMA.FTZ R36, R36, R204, R209 ;  /* 0x000000cc24247223 */ /* 0x020fe200000100d1 */
[----:B--2---:R-:W-:Y:S01]  /*15c50*/  LDSM.16.MT88.4 R56, [R214+0x2100] ;  /* 0x00210000d638783b */ /* 0x004fe20000004200 */
[----:B----4-:R-:W-:Y:S01]  /*15c60*/  FFMA.FTZ R37, R37, R145, R146 ;  /* 0x0000009125257223 */ /* 0x010fe20000010092 */
[-C--:B-1----:R-:W-:Y:S06]  /*15c70*/  HMMA.16816.F32 R116, R40, R48.reuse, R116 ;  /* 0x000000302874723c */ /* 0x082fec0000001874 */
[----:B---3--:R-:W1:Y:S02]  /*15c80*/  LDSM.16.MT88.4 R52, [R213+0x2100] ;  /* 0x00210000d534783b */ /* 0x008e640000004200 */
[C---:B------:R-:W-:Y:S07]  /*15c90*/  HMMA.16816.F32 R120, R44.reuse, R48, R120 ;  /* 0x000000302c78723c */ /* 0x040fee0000001878 */
[----:B------:R-:W-:Y:S01]  /*15ca0*/  FFMA.FTZ R48, R79, c[0x0][0x2d0], -R62 ;  /* 0x0000b4004f307a23 */ /* 0x000fe2000001083e */
[-C--:B------:R-:W-:Y:S03]  /*15cb0*/  HMMA.16816.F32 R124, R44, R50.reuse, R124 ;  /* 0x000000322c7c723c */ /* 0x080fe6000000187c */
[----:B------:R2:W3:Y:S04]  /*15cc0*/  MUFU.EX2 R63, R48 ;  /* 0x00000030003f7308 */ /* 0x0004e80000000800 */
[--C-:B------:R-:W-:Y:S01]  /*15cd0*/  FFMA.FTZ R44, R239, c[0x0][0x2d0], -R39.reuse ;  /* 0x0000b400ef2c7a23 */ /* 0x100fe20000010827 */
[----:B------:R-:W-:Y:S04]  /*15ce0*/  HMMA.16816.F32 R128, R40, R50, R128 ;  /* 0x000000322880723c */ /* 0x000fe80000001880 */
[----:B------:R-:W-:Y:S01]  /*15cf0*/  F2FP.PACK_AB R46, R81, R83 ;  /* 0x00000053512e723e */ /* 0x000fe200000000ff */
[----:B------:R4:W5:Y:S01]  /*15d00*/  MUFU.EX2 R78, R44 ;  /* 0x0000002c004e7308 */ /* 0x0009620000000800 */
[----:B------:R-:W-:Y:S02]  /*15d10*/  F2FP.PACK_AB R45, R65, R66 ;  /* 0x00000042412d723e */ /* 0x000fe400000000ff */
[----:B------:R-:W-:Y:S04]  /*15d20*/  F2FP.PACK_AB R40, R97, R136 ;  /* 0x000000886128723e */ /* 0x000fe800000000ff */
[----:B------:R-:W-:Y:S02]  /*15d30*/  F2FP.PACK_AB R41, R96, R88 ;  /* 0x000000586029723e */ /* 0x000fe400000000ff */
[----:B------:R-:W-:Y:S02]  /*15d40*/  F2FP.PACK_AB R42, R95, R87 ;  /* 0x000000575f2a723e */ /* 0x000fe400000000ff */
[----:B------:R-:W-:Y:S01]  /*15d50*/  F2FP.PACK_AB R43, R86, R85 ;  /* 0x00000055562b723e */ /* 0x000fe200000000ff */
[----:B--2---:R-:W2:Y:S01]  /*15d60*/  LDSM.16.MT88.4 R48, [R216+0x2100] ;  /* 0x00210000d830783b */ /* 0x004ea20000004200 */
[----:B---3--:R-:W-:Y:S05]  /*15d70*/  F2FP.PACK_AB R47, R63, R64 ;  /* 0x000000403f2f723e */ /* 0x008fea00000000ff */
[-C--:B-1----:R-:W-:Y:S03]  /*15d80*/  HMMA.16816.F32 R4, R40, R52.reuse, R4 ;  /* 0x000000342804723c */ /* 0x082fe60000001804 */
[--C-:B----4-:R-:W-:Y:S04]  /*15d90*/  FFMA.FTZ R44, R236, c[0x0][0x2d0], -R60.reuse ;  /* 0x0000b400ec2c7a23 */ /* 0x110fe8000001083c */
[----:B------:R1:W3:Y:S02]  /*15da0*/  MUFU.EX2 R77, R44 ;  /* 0x0000002c004d7308 */ /* 0x0002e40000000800 */
[----:B-1----:R-:W-:Y:S07]  /*15db0*/  F2FP.PACK_AB R44, R84, R82 ;  /* 0x00000052542c723e */ /* 0x002fee00000000ff */
[C---:B------:R-:W-:Y:S07]  /*15dc0*/  HMMA.16816.F32 R8, R44.reuse, R52, R8 ;  /* 0x000000342c08723c */ /* 0x040fee0000001808 */
[--C-:B------:R-:W-:Y:S01]  /*15dd0*/  FFMA.FTZ R52, R243, c[0x0][0x2d0], -R39.reuse ;  /* 0x0000b400f3347a23 */ /* 0x100fe20000010827 */
[-C--:B------:R-:W-:Y:S03]  /*15de0*/  HMMA.16816.F32 R12, R44, R54.reuse, R12 ;  /* 0x000000362c0c723c */ /* 0x080fe6000000180c */
[----:B------:R1:W-:Y:S01]  /*15df0*/  MUFU.EX2 R76, R52 ;  /* 0x00000034004c7308 */ /* 0x0003e20000000800 */
[----:B------:R-:W-:Y:S04]  /*15e00*/  FFMA.FTZ R39, R244, c[0x0][0x2d0], -R39 ;  /* 0x0000b400f4277a23 */ /* 0x000fe80000010827 */
[C---:B------:R-:W-:Y:S05]  /*15e10*/  HMMA.16816.F32 R16, R40.reuse, R54, R16 ;  /* 0x000000362810723c */ /* 0x040fea0000001810 */
[----:B------:R4:W3:Y:S03]  /*15e20*/  MUFU.EX2 R73, R39 ;  /* 0x0000002700497308 */ /* 0x0008e60000000800 */
[-C--:B--2---:R-:W-:Y:S08]  /*15e30*/  HMMA.16816.F32 R20, R40, R48.reuse, R20 ;  /* 0x000000302814723c */ /* 0x084ff00000001814 */
[C---:B------:R-:W-:Y:S01]  /*15e40*/  HMMA.16816.F32 R24, R44.reuse, R48, R24 ;  /* 0x000000302c18723c */ /* 0x040fe20000001818 */
[----:B-1----:R-:W1:Y:S07]  /*15e50*/  LDSM.16.MT88.4 R52, [R215+0x2100] ;  /* 0x00210000d734783b */ /* 0x002e6e0000004200 */
[-C--:B------:R-:W-:Y:S04]  /*15e60*/  HMMA.16816.F32 R100, R44, R50.reuse, R100 ;  /* 0x000000322c64723c */ /* 0x080fe80000001864 */
[--C-:B----4-:R-:W-:Y:S02]  /*15e70*/  FFMA.FTZ R39, R241, c[0x0][0x2d0], -R60.reuse ;  /* 0x0000b400f1277a23 */ /* 0x110fe4000001083c */
[----:B------:R-:W-:Y:S02]  /*15e80*/  FFMA.FTZ R60, R242, c[0x0][0x2d0], -R60 ;  /* 0x0000b400f23c7a23 */ /* 0x000fe4000001083c */
[C---:B------:R-:W-:Y:S01]  /*15e90*/  HMMA.16816.F32 R104, R40.reuse, R50, R104 ;  /* 0x000000322868723c */ /* 0x040fe20000001868 */
[----:B------:R2:W-:Y:S01]  /*15ea0*/  MUFU.EX2 R72, R39 ;  /* 0x0000002700487308 */ /* 0x0005e20000000800 */
[----:B------:R-:W4:Y:S06]  /*15eb0*/  LDSM.16.MT88.4 R48, [R216+0x2900] ;  /* 0x00290000d830783b */ /* 0x000f2c0000004200 */
[-C--:B------:R-:W-:Y:S03]  /*15ec0*/  HMMA.16816.F32 R28, R40, R56.reuse, R28 ;  /* 0x00000038281c723c */ /* 0x080fe6000000181c */
[----:B------:R-:W1:Y:S05]  /*15ed0*/  MUFU.EX2 R71, R60 ;  /* 0x0000003c00477308 */ /* 0x000e6a0000000800 */
[C---:B------:R-:W-:Y:S08]  /*15ee0*/  HMMA.16816.F32 R108, R44.reuse, R56, R108 ;  /* 0x000000382c6c723c */ /* 0x040ff0000000186c */
[-C--:B------:R-:W-:Y:S04]  /*15ef0*/  HMMA.16816.F32 R32, R44, R58.reuse, R32 ;  /* 0x0000003a2c20723c */ /* 0x080fe80000001820 */
[--C-:B--2---:R-:W-:Y:S04]  /*15f00*/  FFMA.FTZ R39, R238, c[0x0][0x2d0], -R61.reuse ;  /* 0x0000b400ee277a23 */ /* 0x104fe8000001083d */
[----:B------:R2:W-:Y:S01]  /*15f10*/  MUFU.EX2 R70, R39 ;  /* 0x0000002700467308 */ /* 0x0005e20000000800 */
[C---:B------:R-:W-:Y:S08]  /*15f20*/  HMMA.16816.F32 R112, R40.reuse, R58, R112 ;  /* 0x0000003a2870723c */ /* 0x040ff00000001870 */
[-C--:B-1----:R-:W-:Y:S08]  /*15f30*/  HMMA.16816.F32 R116, R40, R52.reuse, R116 ;  /* 0x000000342874723c */ /* 0x082ff00000001874 */
[C---:B------:R-:W-:Y:S04]  /*15f40*/  HMMA.16816.F32 R120, R44.reuse, R52, R120 ;  /* 0x000000342c78723c */ /* 0x040fe80000001878 */
[--C-:B--2---:R-:W-:Y:S04]  /*15f50*/  FFMA.FTZ R39, R240, c[0x0][0x2d0], -R61.reuse ;  /* 0x0000b400f0277a23 */ /* 0x104fe8000001083d */
[-C--:B------:R-:W-:Y:S01]  /*15f60*/  HMMA.16816.F32 R124, R44, R54.reuse, R124 ;  /* 0x000000362c7c723c */ /* 0x080fe2000000187c */
[----:B------:R1:W2:Y:S07]  /*15f70*/  MUFU.EX2 R60, R39 ;  /* 0x00000027003c7308 */ /* 0x0002ae0000000800 */
[----:B------:R-:W-:Y:S07]  /*15f80*/  HMMA.16816.F32 R128, R40, R54, R128 ;  /* 0x000000362880723c */ /* 0x000fee0000001880 */
[----:B-----5:R-:W-:Y:S02]  /*15f90*/  F2FP.PACK_AB R40, R78, R80 ;  /* 0x000000504e28723e */ /* 0x020fe400000000ff */
[----:B---3--:R-:W-:Y:S03]  /*15fa0*/  F2FP.PACK_AB R41, R74, R77 ;  /* 0x0000004d4a29723e */ /* 0x008fe600000000ff */
[----:B------:R-:W-:Y:S02]  /*15fb0*/  F2FP.PACK_AB R42, R73, R76 ;  /* 0x0000004c492a723e */ /* 0x000fe400000000ff */
[----:B------:R-:W-:Y:S01]  /*15fc0*/  F2FP.PACK_AB R43, R71, R72 ;  /* 0x00000048472b723e */ /* 0x000fe200000000ff */
[--C-:B-1----:R-:W-:Y:S01]  /*15fd0*/  FFMA.FTZ R39, R92, c[0x0][0x2d0], -R61.reuse ;  /* 0x0000b4005c277a23 */ /* 0x102fe2000001083d */
[----:B--2---:R-:W-:Y:S01]  /*15fe0*/  F2FP.PACK_AB R44, R60, R70 ;  /* 0x000000463c2c723e */ /* 0x004fe200000000ff */
[----:B------:R-:W-:Y:S04]  /*15ff0*/  FFMA.FTZ R61, R93, c[0x0][0x2d0], -R61 ;  /* 0x0000b4005d3d7a23 */ /* 0x000fe8000001083d */
[-C--:B------:R-:W-:Y:S01]  /*16000*/  HMMA.16816.F32 R140, R40, R152.reuse, R4 ;  /* 0x00000098288c723c */ /* 0x080fe20000001804 */
[----:B------:R1:W-:Y:S01]  /*16010*/  MUFU.EX2 R69, R39 ;  /* 0x0000002700457308 */ /* 0x0003e20000000800 */
[----:B------:R-:W2:Y:S09]  /*16020*/  LDSM.16.MT88.4 R4, [R214+0x2900] ;  /* 0x00290000d604783b */ /* 0x000eb20000004200 */
[----:B------:R-:W3:Y:S01]  /*16030*/  MUFU.EX2 R61, R61 ;  /* 0x0000003d003d7308 */ /* 0x000ee20000000800 */
[--C-:B-1----:R-:W-:Y:S09]  /*16040*/  FFMA.FTZ R39, R90, c[0x0][0x2d0], -R62.reuse ;  /* 0x0000b4005a277a23 */ /* 0x102ff2000001083e */
[----:B------:R1:W-:Y:S01]  /*16050*/  MUFU.EX2 R56, R39 ;  /* 0x0000002700387308 */ /* 0x0003e20000000800 */
[----:B---3--:R-:W-:Y:S01]  /*16060*/  F2FP.PACK_AB R46, R61, R69 ;  /* 0x000000453d2e723e */ /* 0x008fe200000000ff */
[--C-:B-1----:R-:W-:Y:S08]  /*16070*/  FFMA.FTZ R39, R91, c[0x0][0x2d0], -R62.reuse ;  /* 0x0000b4005b277a23 */ /* 0x102ff0000001083e */
[----:B------:R1:W3:Y:S02]  /*16080*/  MUFU.EX2 R57, R39 ;  /* 0x0000002700397308 */ /* 0x0002e40000000800 */
[--C-:B-1----:R-:W-:Y:S01]  /*16090*/  FFMA.FTZ R39, R94, c[0x0][0x2d0], -R62.reuse ;  /* 0x0000b4005e277a23 */ /* 0x102fe2000001083e */
[----:B---3--:R-:W-:Y:S01]  /*160a0*/  F2FP.PACK_AB R45, R57, R56 ;  /* 0x00000038392d723e */ /* 0x008fe200000000ff */
[----:B------:R-:W-:Y:S06]  /*160b0*/  FFMA.FTZ R62, R38, c[0x0][0x2d0], -R62 ;  /* 0x0000b400263e7a23 */ /* 0x000fec000001083e */
[----:B------:R-:W-:Y:S10]  /*160c0*/  MUFU.EX2 R39, R39 ;  /* 0x0000002700277308 */ /* 0x000ff40000000800 */
[----:B------:R-:W1:Y:S02]  /*160d0*/  MUFU.EX2 R62, R62 ;  /* 0x0000003e003e7308 */ /* 0x000e640000000800 */
[----:B-1----:R-:W-:Y:S07]  /*160e0*/  F2FP.PACK_AB R47, R62, R39 ;  /* 0x000000273e2f723e */ /* 0x002fee00000000ff */
        /* <DEDUP_REMOVED lines=8> */
[----:B------:R-:W-:Y:S02]  /*16170*/  FFMA.FTZ R12, R0, R156, R75 ;  /* 0x0000009c000c7223 */ /* 0x000fe4000001004b */
[----:B------:R-:W-:Y:S01]  /*16180*/  FADD.FTZ R8, R202, R8 ;  /* 0x00000008ca087221 */ /* 0x000fe20000010000 */
[-C--:B----4-:R-:W-:Y:S03]  /*16190*/  HMMA.16816.F32 R156, R40, R48.reuse, R20 ;  /* 0x00000030289c723c */ /* 0x090fe60000001814 */
        /* <DEDUP_REMOVED lines=57> */
[----:B------:R-:W-:Y:S01]  /*16530*/  FADD.FTZ R5, R175, R0 ;  /* 0x00000000af057221 */ /* 0x000fe20000010000 */
[----:B------:R-:W-:Y:S01]  /*16540*/  MOV R137, R132 ;  /* 0x0000008400897202 */ /* 0x000fe20000000f00 */
[----:B------:R-:W-:Y:S02]  /*16550*/  FADD.FTZ R4, R99, R4 ;  /* 0x0000000463047221 */ /* 0x000fe40000010000 */
[----:B------:R-:W-:Y:S01]  /*16560*/  FADD.FTZ R2, R174, R12 ;  /* 0x0000000cae027221 */ /* 0x000fe20000010000 */
[C---:B------:R-:W-:Y:S04]  /*16570*/  HMMA.16816.F32 R120, R44.reuse, R8, R120 ;  /* 0x000000082c78723c */ /* 0x040fe80000001878 */
[----:B------:R-:W-:Y:S02]  /*16580*/  FADD.FTZ R0, R139, R13 ;  /* 0x0000000d8b007221 */ /* 0x000fe40000010000 */
[----:B------:R-:W-:Y:S01]  /*16590*/  FADD.FTZ R6, R136, R5 ;  /* 0x0000000588067221 */ /* 0x000fe20000010000 */
[----:B------:R-:W-:Y:S01]  /*165a0*/  MOV R136, R133 ;  /* 0x0000008500887202 */ /* 0x000fe20000000f00 */
        /* <DEDUP_REMOVED lines=31> */
[----:B------:R1:W-:Y:S01]  /*167a0*/  STL [R1+0x10], R0 ;  /* 0x0000100001007387 */ /* 0x0003e20000100800 */
[----:B------:R-:W-:Y:S02]  /*167b0*/  FADD.FTZ R2, R57, R2 ;  /* 0x0000000239027221 */ /* 0x000fe40000010000 */
[----:B------:R-:W-:Y:S01]  /*167c0*/  FADD.FTZ R4, R61, R4 ;  /* 0x000000043d047221 */ /* 0x000fe20000010000 */
[----:B------:R2:W-:Y:S01]  /*167d0*/  STL [R1+0x14], R5 ;  /* 0x0000140501007387 */ /* 0x0005e20000100800 */
[----:B------:R-:W-:Y:S02]  /*167e0*/  FADD.FTZ R2, R39, R2 ;  /* 0x0000000227027221 */ /* 0x000fe40000010000 */
[----:B------:R-:W-:Y:S01]  /*167f0*/  IMAD.MOV.U32 R135, RZ, RZ, R134 ;  /* 0x000000ffff877224 */ /* 0x000fe200078e0086 */
[----:B------:R2:W-:Y:S01]  /*16800*/  STL [R1+0x18], R4 ;  /* 0x0000180401007387 */ /* 0x0005e20000100800 */
[----:B------:R-:W-:Y:S05]  /*16810*/  FADD.FTZ R2, R62, R2 ;  /* 0x000000023e027221 */ /* 0x000fea0000010000 */
[----:B------:R2:W-:Y:S01]  /*16820*/  STL [R1+0x1c], R2 ;  /* 0x00001c0201007387 */ /* 0x0005e20000100800 */
[----:B-1----:R-:W-:Y:S04]  /*16830*/  IADD3 R0, R229, -0x1, RZ ;  /* 0xffffffffe5007810 */ /* 0x002fe80007ffe0ff */
[----:B------:R-:W-:Y:S01]  /*16840*/  MOV R229, R0 ;  /* 0x0000000000e57202 */ /* 0x000fe20000000f00 */
[----:B------:R-:W-:-:S05]  /*16850*/  @P0 BRA `(.L_x_521) ;  /* 0xffffa6e000000947 */ /* 0x000fca000383ffff */
.L_x_504:
[----:B------:R-:W3:Y:S04]  /*16860*/  LDL.LU R0, [R1+0x10] ;  /* 0x0000100001007983 */ /* 0x000ee80000300800 */
[----:B--2---:R-:W2:Y:S04]  /*16870*/  LDL.LU R4, [R1+0x14] ;  /* 0x0000140001047983 */ /* 0x004ea80000300800 */
[----:B------:R-:W4:Y:S04]  /*16880*/  LDL.LU R8, [R1+0x18] ;  /* 0x0000180001087983 */ /* 0x000f280000300800 */
[----:B------:R-:W5:Y:S01]  /*16890*/  LDL.LU R2, [R1+0x1c] ;  /* 0x00001c0001027983 */ /* 0x000f620000300800 */
[----:B------:R-:W-:-:S02]  /*168a0*/  MOV R20, 0xff800000 ;  /* 0xff80000000147802 */ /* 0x000fc40000000f00 */
[----:B------:R-:W-:Y:S02]  /*168b0*/  MOV R21, 0xff800000 ;  /* 0xff80000000157802 */ /* 0x000fe40000000f00 */
[----:B------:R-:W-:Y:S02]  /*168c0*/  MOV R22, 0xff800000 ;  /* 0xff80000000167802 */ /* 0x000fe40000000f00 */
[----:B------:R-:W-:Y:S02]  /*168d0*/  MOV R23, 0xff800000 ;  /* 0xff80000000177802 */ /* 0x000fe40000000f00 */
[----:B------:R-:W-:Y:S01]  /*168e0*/  PLOP3.LUT P4, PT, PT, PT, PT, 0x8, 0x0 ;  /* 0x000000000000781c */ /* 0x000fe20003f8e170 */
[----:B---3--:R-:W1:Y:S04]  /*168f0*/  SHFL.BFLY PT, R5, R0, 0x2, 0x1f ;  /* 0x0c401f0000057f89 */ /* 0x008e6800000e0000 */
[----:B--2---:R-:W2:Y:S04]  /*16900*/  SHFL.BFLY PT, R9, R4, 0x2, 0x1f ;  /* 0x0c401f0004097f89 */ /* 0x004ea800000e0000 */
[----:B----4-:R-:W3:Y:S04]  /*16910*/  SHFL.BFLY PT, R7, R8, 0x2, 0x1f ;  /* 0x0c401f0008077f89 */ /* 0x010ee800000e0000 */
[----:B-----5:R-:W4:Y:S01]  /*16920*/  SHFL.BFLY PT, R6, R2, 0x2, 0x1f ;  /* 0x0c401f0002067f89 */ /* 0x020f2200000e0000 */
[----:B-1----:R-:W-:-:S02]  /*16930*/  FADD.FTZ R5, R5, R0 ;  /* 0x0000000005057221 */ /* 0x002fc40000010000 */
[----:B--2---:R-:W-:-:S03]  /*16940*/  FADD.FTZ R9, R9, R4 ;  /* 0x0000000409097221 */ /* 0x004fc60000010000 */
[----:B------:R-:W1:Y:S01]  /*16950*/  SHFL.BFLY PT, R0, R5, 0x1, 0x1f ;  /* 0x0c201f0005007f89 */ /* 0x000e6200000e0000 */
[----:B---3--:R-:W-:-:S03]  /*16960*/  FADD.FTZ R7, R7, R8 ;  /* 0x0000000807077221 */ /* 0x008fc60000010000 */
[----:B------:R-:W2:Y:S01]  /*16970*/  SHFL.BFLY PT, R4, R9, 0x1, 0x1f ;  /* 0x0c201f0009047f89 */ /* 0x000ea200000e0000 */
[----:B----4-:R-:W-:-:S03]  /*16980*/  FADD.FTZ R6, R6, R2 ;  /* 0x0000000206067221 */ /* 0x010fc60000010000 */
[----:B------:R-:W3:Y:S04]  /*16990*/  SHFL.BFLY PT, R2, R7, 0x1, 0x1f ;  /* 0x0c201f0007027f89 */ /* 0x000ee800000e0000 */
[----:B------:R-:W4:Y:S01]  /*169a0*/  SHFL.BFLY PT, R8, R6, 0x1, 0x1f ;  /* 0x0c201f0006087f89 */ /* 0x000f2200000e0000 */
[----:B-1----:R-:W-:Y:S01]  /*169b0*/  FADD.FTZ R5, R5, R0 ;  /* 0x0000000005057221 */ /* 0x002fe20000010000 */
[----:B------:R-:W-:Y:S01]  /*169c0*/  MOV R0, RZ ;  /* 0x000000ff00007202 */ /* 0x000fe20000000f00 */
[----:B--2---:R-:W-:-:S03]  /*169d0*/  FADD.FTZ R9, R9, R4 ;  /* 0x0000000409097221 */ /* 0x004fc60000010000 */
[----:B------:R-:W-:Y:S02]  /*169e0*/  FSETP.NE.FTZ.AND P3, PT, R5, RZ, PT ;  /* 0x000000ff0500720b */ /* 0x000fe40003f75000 */
[----:B------:R-:W-:Y:S01]  /*169f0*/  MOV R4, RZ ;  /* 0x000000ff00047202 */ /* 0x000fe20000000f00 */
[----:B---3--:R-:W-:Y:S01]  /*16a00*/  FADD.FTZ R7, R7, R2 ;  /* 0x0000000207077221 */ /* 0x008fe20000010000 */
[----:B------:R-:W-:Y:S02]  /*16a10*/  FSETP.NE.FTZ.AND P2, PT, R9, RZ, PT ;  /* 0x000000ff0900720b */ /* 0x000fe40003f55000 */
[----:B------:R-:W-:Y:S01]  /*16a20*/  MOV R2, RZ ;  /* 0x000000ff00027202 */ /* 0x000fe20000000f00 */
[----:B----4-:R-:W-:Y:S01]  /*16a30*/  FADD.FTZ R6, R8, R6 ;  /* 0x0000000608067221 */ /* 0x010fe20000010000 */
[----:B------:R-:W-:-:S05]  /*16a40*/  FSETP.NE.FTZ.AND P1, PT, R7, RZ, PT ;  /* 0x000000ff0700720b */ /* 0x000fca0003f35000 */
[----:B------:R-:W1:Y:S01]  /*16a50*/  @P3 MUFU.RCP R0, R5 ;  /* 0x0000000500003308 */ /* 0x000e620000001000 */
[----:B------:R-:W-:-:S07]  /*16a60*/  FSETP.NE.FTZ.AND P0, PT, R6, RZ, PT ;  /* 0x000000ff0600720b */ /* 0x000fce0003f15000 */
[----:B------:R-:W-:Y:S06]  /*16a70*/  @P2 MUFU.RCP R4, R9 ;  /* 0x0000000900042308 */ /* 0x000fec0000001000 */
[----:B------:R-:W-:Y:S01]  /*16a80*/  @P0 MOV R8, 0x3f317218 ;  /* 0x3f31721800080802 */ /* 0x000fe20000000f00 */
[C---:B-1----:R-:W-:Y:S01]  /*16a90*/  FMUL.FTZ R140, R0.reuse, R140 ;  /* 0x0000008c008c7220 */ /* 0x042fe20000410000 */
[----:B------:R-:W1:Y:S01]  /*16aa0*/  @P1 MUFU.RCP R2, R7 ;  /* 0x0000000700021308 */ /* 0x000e620000001000 */
[C---:B------:R-:W-:Y:S02]  /*16ab0*/  FMUL.FTZ R141, R0.reuse, R141 ;  /* 0x0000008d008d7220 */ /* 0x040fe40000410000 */
        /* <DEDUP_REMOVED lines=11> */
[C---:B------:R-:W-:Y:S02]  /*16b70*/  FMUL.FTZ R113, R0.reuse, R113 ;  /* 0x0000007100717220 */ /* 0x040fe40000410000 */
[C---:B------:R-:W-:Y:S01]  /*16b80*/  FMUL.FTZ R116, R0.reuse, R116 ;  /* 0x0000007400747220 */ /* 0x040fe20000410000 */
[----:B------:R-:W-:Y:S01]  /*16b90*/  @P1 MUFU.LG2 R7, R7 ;  /* 0x0000000700071308 */ /* 0x000fe20000000c00 */
[C---:B------:R-:W-:Y:S02]  /*16ba0*/  FMUL.FTZ R117, R0.reuse, R117 ;  /* 0x0000007500757220 */ /* 0x040fe40000410000 */
[C---:B------:R-:W-:Y:S02]  /*16bb0*/  FMUL.FTZ R128, R0.reuse, R128 ;  /* 0x0000008000807220 */ /* 0x040fe40000410000 */
[----:B------:R-:W-:Y:S01]  /*16bc0*/  FMUL.FTZ R129, R0, R129 ;  /* 0x0000008100817220 */ /* 0x000fe20000410000 */
[----:B------:R-:W-:Y:S01]  /*16bd0*/  MOV R0, RZ ;  /* 0x000000ff00007202 */ /* 0x000fe20000000f00 */
[----:B-1----:R-:W-:-:S02]  /*16be0*/  FMUL.FTZ R144, R2, R144 ;  /* 0x0000009002907220 */ /* 0x002fc40000410000 */
[C---:B------:R-:W-:Y:S02]  /*16bf0*/  FMUL.FTZ R145, R2.reuse, R145 ;  /* 0x0000009102917220 */ /* 0x040fe40000410000 */
[C---:B------:R-:W-:Y:S01]  /*16c00*/  FMUL.FTZ R148, R2.reuse, R148 ;  /* 0x0000009402947220 */ /* 0x040fe20000410000 */
[----:B------:R-:W1:Y:S01]  /*16c10*/  @P0 MUFU.RCP R0, R6 ;  /* 0x0000000600000308 */ /* 0x000e620000001000 */
[C---:B------:R-:W-:Y:S02]  /*16c20*/  FMUL.FTZ R149, R2.reuse, R149 ;  /* 0x0000009502957220 */ /* 0x040fe40000410000 */
[C---:B------:R-:W-:Y:S02]  /*16c30*/  FMUL.FTZ R160, R2.reuse, R160 ;  /* 0x000000a002a07220 */ /* 0x040fe40000410000 */
[C---:B------:R-:W-:Y:S02]  /*16c40*/  FMUL.FTZ R161, R2.reuse, R161 ;  /* 0x000000a102a17220 */ /* 0x040fe40000410000 */
[C---:B------:R-:W-:Y:S01]  /*16c50*/  FMUL.FTZ R100, R2.reuse, R100 ;  /* 0x0000006402647220 */ /* 0x040fe20000410000 */
[----:B------:R-:W2:Y:S01]  /*16c60*/  @P0 MUFU.LG2 R6, R6 ;  /* 0x0000000600060308 */ /* 0x000ea20000000c00 */
        /* <DEDUP_REMOVED lines=8> */
[----:B------:R-:W-:Y:S01]  /*16cf0*/  FMUL.FTZ R125, R2, R125 ;  /* 0x0000007d027d7220 */ /* 0x000fe20000410000 */
[----:B------:R-:W-:Y:S01]  /*16d00*/  @P2 MOV R2, 0x3f317218 ;  /* 0x3f31721800022802 */ /* 0x000fe20000000f00 */
        /* <DEDUP_REMOVED lines=17> */
[----:B-1----:R-:W-:-:S02]  /*16e20*/  FMUL.FTZ R146, R0, R146 ;  /* 0x0000009200927220 */ /* 0x002fc40000410000 */
        /* <DEDUP_REMOVED lines=16> */
[----:B------:R-:W-:Y:S02]  /*16f30*/  @P2 FMUL.FTZ R5, R2, c[0x0][0x2d0] ;  /* 0x0000b40002052a20 */ /* 0x000fe40000410000 */
[----:B------:R-:W-:Y:S02]  /*16f40*/  @P3 FMUL.FTZ R10, R4, c[0x0][0x2d0] ;  /* 0x0000b400040a3a20 */ /* 0x000fe40000410000 */
[----:B------:R-:W-:-:S02]  /*16f50*/  @P1 FMUL.FTZ R2, R0, c[0x0][0x2d0] ;  /* 0x0000b40000021a20 */ /* 0x000fc40000410000 */
[----:B------:R-:W-:Y:S02]  /*16f60*/  @P3 FMUL.FTZ R11, R11, 0.69314718246459960938 ;  /* 0x3f3172180b0b3820 */ /* 0x000fe40000410000 */
[----:B------:R-:W-:Y:S02]  /*16f70*/  @P2 FMUL.FTZ R9, R9, 0.69314718246459960938 ;  /* 0x3f31721809092820 */ /* 0x000fe40000410000 */
[----:B------:R-:W-:Y:S02]  /*16f80*/  @P1 FMUL.FTZ R7, R7, 0.69314718246459960938 ;  /* 0x3f31721807071820 */ /* 0x000fe40000410000 */
[----:B--2---:R-:W-:Y:S02]  /*16f90*/  @P0 FMUL.FTZ R4, R6, 0.69314718246459960938 ;  /* 0x3f31721806040820 */ /* 0x004fe40000410000 */
[----:B------:R-:W-:Y:S02]  /*16fa0*/  @P0 FMUL.FTZ R0, R8, c[0x0][0x2d0] ;  /* 0x0000b40008000a20 */ /* 0x000fe40000410000 */
[----:B------:R-:W-:-:S02]  /*16fb0*/  @P3 FFMA.FTZ R20, R10, R134, R11 ;  /* 0x000000860a143223 */ /* 0x000fc4000001000b */
[----:B------:R-:W-:Y:S02]  /*16fc0*/  @P2 FFMA.FTZ R21, R5, R133, R9 ;  /* 0x0000008505152223 */ /* 0x000fe40000010009 */
[----:B------:R-:W-:Y:S02]  /*16fd0*/  @P1 FFMA.FTZ R22, R2, R132, R7 ;  /* 0x0000008402161223 */ /* 0x000fe40000010007 */
[----:B------:R-:W-:Y:S02]  /*16fe0*/  @P0 FFMA.FTZ R23, R0, R3, R4 ;  /* 0x0000000300170223 */ /* 0x000fe40000010004 */
.L_x_446:
[----:B-1----:R-:W-:Y:S05]  /*16ff0*/  @P4 BRA `(.L_x_522) ;  /* 0x0000149000004947 */ /* 0x002fea0003800000 */
[----:B------:R-:W1:Y:S01]  /*17000*/  S2R R16, SR_TID.X ;  /* 0x0000000000107919 */ /* 0x000e620000002100 */
[----:B------:R-:W-:Y:S01]  /*17010*/  ULDC.64 UR4, c[0x0][0x4d0] ;  /* 0x0001340000047ab9 */ /* 0x000fe20000000a00 */
[----:B------:R-:W-:Y:S01]  /*17020*/  IMAD R4, RZ, RZ, -UR11 ;  /* 0x8000000bff047e24 */ /* 0x000fe2000f8e02ff */
[----:B------:R-:W-:Y:S01]  /*17030*/  UIMAD.WIDE.U32 UR8, UR11, UR4, URZ ;  /* 0x000000040b0872a5 */ /* 0x000fe2000f8e003f */
[----:B------:R-:W2:Y:S01]  /*17040*/  S2R R12, SR_CTAID.Y ;  /* 0x00000000000c7919 */ /* 0x000ea20000002600 */
[----:B------:R-:W-:Y:S01]  /*17050*/  USHF.R.S32.HI UR6, URZ, 0x1f, UR11 ;  /* 0x0000001f3f067899 */ /* 0x000fe2000801140b */
[----:B------:R-:W-:Y:S01]  /*17060*/  MOV R24, c[0x0][0x4e8] ;  /* 0x00013a0000187a02 */ /* 0x000fe20000000f00 */
[----:B------:R-:W-:Y:S01]  /*17070*/  BSSY B0, `(.L_x_523) ;  /* 0x00000ab000007945 */ /* 0x000fe20003800000 */
[----:B------:R-:W3:Y:S01]  /*17080*/  S2R R9, SR_CTAID.Z ;  /* 0x0000000000097919 */ /* 0x000ee20000002700 */
[----:B------:R-:W-:Y:S01]  /*17090*/  IMAD.U32 R3, RZ, RZ, UR9 ;  /* 0x00000009ff037e24 */ /* 0x000fe2000f8e00ff */
[----:B------:R-:W-:Y:S01]  /*170a0*/  UIMAD UR7, UR6, UR4, URZ ;  /* 0x00000004060772a4 */ /* 0x000fe2000f8e023f */
[----:B------:R-:W-:Y:S01]  /*170b0*/  IMAD.U32 R2, RZ, RZ, UR8 ;  /* 0x00000008ff027e24 */ /* 0x000fe2000f8e00ff */
[----:B------:R-:W4:Y:S04]  /*170c0*/  S2R R15, SR_CTAID.X ;  /* 0x00000000000f7919 */ /* 0x000f280000002500 */
[----:B------:R-:W-:Y:S01]  /*170d0*/  BAR.SYNC.DEFER_BLOCKING 0x1, 0x80 ;  /* 0x0042000000007b1d */ /* 0x000fe20000010000 */
[----:B------:R-:W-:Y:S01]  /*170e0*/  UIMAD UR5, UR11, UR5, UR7 ;  /* 0x000000050b0572a4 */ /* 0x000fe2000f8e0207 */
[C---:B------:R-:W-:Y:S01]  /*170f0*/  ISETP.NE.AND P0, PT, R24.reuse, 0x1, PT ;  /* 0x000000011800780c */ /* 0x040fe20003f05270 */
[----:B------:R-:W-:-:S02]  /*17100*/  IMAD R24, R24, c[0x0][0x388], RZ ;  /* 0x0000e20018187a24 */ /* 0x000fc400078e02ff */
[----:B------:R-:W-:Y:S01]  /*17110*/  UIADD3 UR5, UR9, UR5, URZ ;  /* 0x0000000509057290 */ /* 0x000fe2000fffe03f */
[----:B-1----:R-:W-:-:S05]  /*17120*/  SHF.R.S32.HI R6, RZ, 0x1f, R16 ;  /* 0x0000001fff067819 */ /* 0x002fca0000011410 */
[----:B------:R-:W-:Y:S01]  /*17130*/  IMAD.U32 R5, RZ, RZ, UR5 ;  /* 0x00000005ff057e24 */ /* 0x000fe2000f8e00ff */
[-C--:B------:R-:W-:Y:S01]  /*17140*/  LEA.HI R0, R6, R16.reuse, RZ, 0x2 ;  /* 0x0000001006007211 */ /* 0x080fe200078f10ff */
[----:B--2---:R-:W-:Y:S01]  /*17150*/  IMAD R12, R4, c[0x0][0x550], R12 ;  /* 0x00015400040c7a24 */ /* 0x004fe200078e020c */
[-C--:B------:R-:W-:Y:S01]  /*17160*/  LEA.HI R6, R6, R16.reuse, RZ, 0x5 ;  /* 0x0000001006067211 */ /* 0x080fe200078f28ff */
[----:B------:R-:W-:Y:S01]  /*17170*/  IMAD.MOV.U32 R4, RZ, RZ, R2 ;  /* 0x000000ffff047224 */ /* 0x000fe200078e0002 */
[----:B------:R-:W-:Y:S01]  /*17180*/  LOP3.LUT R0, R0, 0xfffffffc, RZ, 0xc0, !PT ;  /* 0xfffffffc00007812 */ /* 0x000fe200078ec0ff */
[----:B------:R-:W-:Y:S01]  /*17190*/  ULDC.64 UR4, c[0x0][0x438] ;  /* 0x00010e0000047ab9 */ /* 0x000fe20000000a00 */
[----:B------:R-:W-:Y:S01]  /*171a0*/  LOP3.LUT R7, R6, 0xffffffe0, RZ, 0xc0, !PT ;  /* 0xffffffe006077812 */ /* 0x000fe200078ec0ff */
[----:B------:R-:W-:Y:S01]  /*171b0*/  UIMAD UR6, UR6, UR4, URZ ;  /* 0x00000004060672a4 */ /* 0x000fe2000f8e023f */
[----:B------:R-:W-:Y:S01]  /*171c0*/  IADD3 R0, -R0, R16, RZ ;  /* 0x0000001000007210 */ /* 0x000fe20007ffe1ff */
[----:B------:R-:W-:Y:S01]  /*171d0*/  UIMAD.WIDE.U32 UR8, UR11, UR4, URZ ;  /* 0x000000040b0872a5 */ /* 0x000fe2000f8e003f */
[--C-:B------:R-:W-:Y:S01]  /*171e0*/  SHF.R.S32.HI R8, RZ, 0x5, R6.reuse ;  /* 0x00000005ff087819 */ /* 0x100fe20000011406 */
[----:B------:R-:W-:Y:S01]  /*171f0*/  IMAD.IADD R16, R16, 0x1, -R7 ;  /* 0x0000000110107824 */ /* 0x000fe200078e0a07 */
[----:B------:R-:W-:Y:S01]  /*17200*/  LEA.HI R3, R0, R0, RZ, 0x1 ;  /* 0x0000000000037211 */ /* 0x000fe200078f08ff */
[----:B------:R-:W-:Y:S01]  /*17210*/  UIMAD UR4, UR11, UR5, UR6 ;  /* 0x000000050b0472a4 */ /* 0x000fe2000f8e0206 */
[----:B------:R-:W-:Y:S01]  /*17220*/  SHF.R.S32.HI R2, RZ, 0x1f, R6 ;  /* 0x0000001fff027819 */ /* 0x000fe20000011406 */
[----:B---3--:R-:W-:Y:S01]  /*17230*/  IMAD.WIDE.U32 R4, R9, c[0x0][0x4d8], R4 ;  /* 0x0001360009047a25 */ /* 0x008fe200078e0004 */
[----:B------:R-:W-:Y:S01]  /*17240*/  LOP3.LUT R7, R3, 0x1ffffffe, RZ, 0xc0, !PT ;  /* 0x1ffffffe03077812 */ /* 0x000fe200078ec0ff */
[----:B------:R-:W-:Y:S01]  /*17250*/  UIADD3 UR4, UR9, UR4, URZ ;  /* 0x0000000409047290 */ /* 0x000fe2000fffe03f */
[----:B------:R-:W-:-:S02]  /*17260*/  LEA.HI R2, R2, R8, RZ, 0x2 ;  /* 0x0000000802027211 */ /* 0x000fc400078f10ff */
[----:B------:R-:W-:Y:S01]  /*17270*/  IADD3 R7, R0, -R7, RZ ;  /* 0x8000000700077210 */ /* 0x000fe20007ffe0ff */
[----:B------:R-:W-:Y:S01]  /*17280*/  IMAD.SHL.U32 R0, R3, 0x20, RZ ;  /* 0x0000002003007824 */ /* 0x000fe200078e00ff */
[----:B------:R-:W-:Y:S02]  /*17290*/  SHF.R.S32.HI R3, RZ, 0x1f, R16 ;  /* 0x0000001fff037819 */ /* 0x000fe40000011410 */
[----:B------:R-:W-:Y:S02]  /*172a0*/  LOP3.LUT R2, R2, 0xffffffc, RZ, 0xc0, !PT ;  /* 0x0ffffffc02027812 */ /* 0x000fe400078ec0ff */
[----:B------:R-:W-:Y:S01]  /*172b0*/  LEA.HI R18, R3, R16, RZ, 0x2 ;  /* 0x0000001003127211 */ /* 0x000fe200078f10ff */
[----:B------:R-:W-:Y:S01]  /*172c0*/  IMAD.U32 R3, RZ, RZ, UR9 ;  /* 0x00000009ff037e24 */ /* 0x000fe2000f8e00ff */
[----:B------:R-:W-:Y:S01]  /*172d0*/  LOP3.LUT R0, R0, 0xffffffc0, RZ, 0xc0, !PT ;  /* 0xffffffc000007812 */ /* 0x000fe200078ec0ff */
[----:B------:R-:W-:Y:S01]  /*172e0*/  IMAD.IADD R8, R8, 0x1, -R2 ;  /* 0x0000000108087824 */ /* 0x000fe200078e0a02 */
[----:B------:R-:W-:Y:S01]  /*172f0*/  SHF.R.S32.HI R6, RZ, 0x2, R18 ;  /* 0x00000002ff067819 */ /* 0x000fe20000011412 */
[----:B------:R-:W-:Y:S01]  /*17300*/  IMAD.U32 R2, RZ, RZ, UR8 ;  /* 0x00000008ff027e24 */ /* 0x000fe2000f8e00ff */
[----:B------:R-:W-:Y:S01]  /*17310*/  SHF.R.S32.HI R10, RZ, 0x1f, R9 ;  /* 0x0000001fff0a7819 */ /* 0x000fe20000011409 */
[----:B------:R-:W-:Y:S01]  /*17320*/  IMAD R7, R7, 0x8, R0 ;  /* 0x0000000807077824 */ /* 0x000fe200078e0200 */
[----:B------:R-:W-:Y:S01]  /*17330*/  MOV R3, UR4 ;  /* 0x0000000400037c02 */ /* 0x000fe20008000f00 */
[----:B------:R-:W-:-:S02]  /*17340*/  IMAD R14, R8, 0x10, R6 ;  /* 0x00000010080e7824 */ /* 0x000fc400078e0206 */
[C---:B------:R-:W-:Y:S02]  /*17350*/  IMAD R0, R10.reuse, c[0x0][0x4d8], RZ ;  /* 0x000136000a007a24 */ /* 0x040fe400078e02ff */
[----:B------:R-:W-:Y:S01]  /*17360*/  IMAD R6, R10, c[0x0][0x440], RZ ;  /* 0x000110000a067a24 */ /* 0x000fe200078e02ff */
[----:B------:R-:W-:Y:S01]  /*17370*/  IADD3 R8, R14, R7, RZ ;  /* 0x000000070e087210 */ /* 0x000fe20007ffe0ff */
[C---:B------:R-:W-:Y:S02]  /*17380*/  IMAD R0, R9.reuse, c[0x0][0x4dc], R0 ;  /* 0x0001370009007a24 */ /* 0x040fe400078e0200 */
[----:B------:R-:W-:Y:S02]  /*17390*/  IMAD R6, R9, c[0x0][0x444], R6 ;  /* 0x0001110009067a24 */ /* 0x000fe400078e0206 */
[----:B----4-:R-:W-:Y:S02]  /*173a0*/  IMAD R8, R15, 0x80, R8 ;  /* 0x000000800f087824 */ /* 0x010fe400078e0208 */
[----:B------:R-:W-:-:S04]  /*173b0*/  IMAD.WIDE.U32 R2, R9, c[0x0][0x440], R2 ;  /* 0x0001100009027a25 */ /* 0x000fc800078e0002 */
[----:B------:R-:W-:-:S04]  /*173c0*/  @P0 IMAD.HI.U32 R11, R8, c[0x0][0x4ec], RZ ;  /* 0x00013b00080b0a27 */ /* 0x000fc800078e00ff */
[----:B------:R-:W-:Y:S01]  /*173d0*/  IMAD.IADD R5, R5, 0x1, R0 ;  /* 0x0000000105057824 */ /* 0x000fe200078e0200 */
[----:B------:R-:W-:Y:S01]  /*173e0*/  SHF.R.S32.HI R0, RZ, 0x1f, R12 ;  /* 0x0000001fff007819 */ /* 0x000fe2000001140c */
[----:B------:R-:W-:Y:S01]  /*173f0*/  IMAD.IADD R3, R3, 0x1, R6 ;  /* 0x0000000103037824 */ /* 0x000fe200078e0206 */
[----:B------:R-:W-:Y:S01]  /*17400*/  MOV R6, R8 ;  /* 0x0000000800067202 */ /* 0x000fe20000000f00 */
[----:B------:R-:W-:Y:S01]  /*17410*/  @P0 IMAD.HI.U32 R10, R8, c[0x0][0x4ec], RZ ;  /* 0x00013b00080a0a27 */ /* 0x000fe200078e00ff */
[----:B------:R-:W-:-:S03]  /*17420*/  @P0 SHF.R.U32.HI R6, RZ, c[0x0][0x4f0], R11 ;  /* 0x00013c00ff060a19 */ /* 0x000fc6000001160b */
[----:B------:R-:W-:Y:S01]  /*17430*/  IMAD.MOV.U32 R7, RZ, RZ, R8 ;  /* 0x000000ffff077224 */ /* 0x000fe200078e0008 */
[----:B------:R-:W-:Y:S01]  /*17440*/  @P0 SHF.R.U32.HI R7, RZ, c[0x0][0x4f0], R10 ;  /* 0x00013c00ff070a19 */ /* 0x000fe2000001160a */
[C---:B------:R-:W-:Y:S02]  /*17450*/  IMAD R9, R0.reuse, c[0x0][0x448], RZ ;  /* 0x0001120000097a24 */ /* 0x040fe400078e02ff */
[----:B------:R-:W-:Y:S02]  /*17460*/  IMAD R0, R0, c[0x0][0x4e0], RZ ;  /* 0x0001380000007a24 */ /* 0x000fe400078e02ff */
[----:B------:R-:W-:Y:S02]  /*17470*/  IMAD.MOV R10, RZ, RZ, -R6 ;  /* 0x000000ffff0a7224 */ /* 0x000fe400078e0a06 */
        /* <DEDUP_REMOVED lines=11> */
[----:B------:R-:W-:Y:S01]  /*17530*/  IMAD R10, R7, c[0x0][0x434], R9 ;  /* 0x00010d00070a7a24 */ /* 0x000fe200078e0209 */
[----:B------:R-:W-:Y:S01]  /*17540*/  IADD3 R3, R3, R11, RZ ;  /* 0x0000000b03037210 */ /* 0x000fe20007ffe0ff */
[----:B------:R-:W-:-:S02]  /*17550*/  IMAD R9, R6, c[0x0][0x4c8], RZ ;  /* 0x0001320006097a24 */ /* 0x000fc400078e02ff */
[----:B------:R-:W-:Y:S02]  /*17560*/  IMAD.MOV R6, RZ, RZ, -R7 ;  /* 0x000000ffff067224 */ /* 0x000fe400078e0a07 */
[----:B------:R-:W-:-:S04]  /*17570*/  IMAD.WIDE.U32 R4, R0, c[0x0][0x4c8], R4 ;  /* 0x0001320000047a25 */ /* 0x000fc800078e0004 */
[----:B------:R-:W-:Y:S02]  /*17580*/  IMAD R0, R0, c[0x0][0x4cc], R9 ;  /* 0x0001330000007a24 */ /* 0x000fe400078e0209 */
[----:B------:R-:W-:Y:S01]  /*17590*/  IMAD R13, R6, c[0x0][0x4e8], R8 ;  /* 0x00013a00060d7a24 */ /* 0x000fe200078e0208 */
[C---:B------:R-:W-:Y:S01]  /*175a0*/  LEA R6, P0, R4.reuse, c[0x0][0x4a8], 0x2 ;  /* 0x00012a0004067a11 */ /* 0x040fe200078010ff */
[----:B------:R-:W-:Y:S01]  /*175b0*/  IMAD.WIDE.U32 R2, R7, c[0x0][0x430], R2 ;  /* 0x00010c0007027a25 */ /* 0x000fe200078e0002 */
[----:B------:R-:W-:Y:S02]  /*175c0*/  IADD3 R0, R5, R0, RZ ;  /* 0x0000000005007210 */ /* 0x000fe40007ffe0ff */
[----:B------:R-:W-:Y:S01]  /*175d0*/  SHF.R.S32.HI R7, RZ, 0x1f, R13 ;  /* 0x0000001fff077819 */ /* 0x000fe2000001140d */
[----:B------:R-:W-:Y:S01]  /*175e0*/  IMAD.IADD R3, R3, 0x1, R10 ;  /* 0x0000000103037824 */ /* 0x000fe200078e020a */
[----:B------:R-:W-:Y:S01]  /*175f0*/  LEA.HI.X R0, R4, c[0x0][0x4ac], R0, 0x2, P0 ;  /* 0x00012b0004007a11 */ /* 0x000fe200000f1400 */
[----:B------:R-:W-:Y:S01]  /*17600*/  IMAD R12, R15, 0x80, R14 ;  /* 0x000000800f0c7824 */ /* 0x000fe200078e020e */
[----:B------:R-:W-:Y:S01]  /*17610*/  SHFL.IDX PT, R4, R6, RZ, 0x1c1f ;  /* 0x001c1fff06047589 */ /* 0x000fe200000e0000 */
[----:B------:R-:W-:Y:S01]  /*17620*/  IMAD R7, R7, c[0x0][0x428], RZ ;  /* 0x00010a0007077a24 */ /* 0x000fe200078e02ff */
[----:B------:R-:W-:Y:S01]  /*17630*/  LOP3.LUT P0, RZ, R16, 0x3, RZ, 0xc0, !PT ;  /* 0x0000000310ff7812 */ /* 0x000fe2000780c0ff */
[----:B------:R-:W-:Y:S01]  /*17640*/  IMAD.WIDE.U32 R2, R13, c[0x0][0x428], R2 ;  /* 0x00010a000d027a25 */ /* 0x000fe200078e0002 */
[----:B------:R-:W1:Y:S01]  /*17650*/  SHFL.IDX PT, R5, R0, RZ, 0x1c1f ;  /* 0x001c1fff00057589 */ /* 0x000e6200000e0000 */
[----:B------:R-:W-:-:S02]  /*17660*/  IADD3 R14, R12, 0x40, RZ ;  /* 0x000000400c0e7810 */ /* 0x000fc40007ffe0ff */
[----:B------:R-:W-:Y:S01]  /*17670*/  IMAD R15, R13, c[0x0][0x42c], R7 ;  /* 0x00010b000d0f7a24 */ /* 0x000fe200078e0207 */
[----:B------:R-:W-:Y:S01]  /*17680*/  SHFL.IDX PT, R10, R6, 0x1, 0x1c1f ;  /* 0x003c1f00060a7f89 */ /* 0x000fe200000e0000 */
[C---:B------:R-:W-:Y:S02]  /*17690*/  IADD3 R13, R12.reuse, 0x48, RZ ;  /* 0x000000480c0d7810 */ /* 0x040fe40007ffe0ff */
[-C--:B------:R-:W-:Y:S01]  /*176a0*/  ISETP.GE.OR P4, PT, R12, R24.reuse, P0 ;  /* 0x000000180c00720c */ /* 0x080fe20000786670 */
[----:B------:R-:W2:Y:S01]  /*176b0*/  SHFL.IDX PT, R11, R0, 0x1, 0x1c1f ;  /* 0x003c1f00000b7f89 */ /* 0x000ea200000e0000 */
[-C--:B------:R-:W-:Y:S01]  /*176c0*/  ISETP.GE.OR P2, PT, R14, R24.reuse, P0 ;  /* 0x000000180e00720c */ /* 0x080fe20000746670 */
[----:B------:R-:W-:Y:S01]  /*176d0*/  IMAD.IADD R3, R3, 0x1, R15 ;  /* 0x0000000103037824 */ /* 0x000fe200078e020f */
[----:B------:R-:W-:Y:S01]  /*176e0*/  LEA R19, P1, R2, c[0x0][0x400], 0x2 ;  /* 0x0001000002137a11 */ /* 0x000fe200078210ff */
[----:B------:R-:W-:Y:S01]  /*176f0*/  SHFL.IDX PT, R8, R6, 0x2, 0x1c1f ;  /* 0x005c1f0006087f89 */ /* 0x000fe200000e0000 */
[----:B------:R-:W-:-:S02]  /*17700*/  ISETP.GE.AND P5, PT, R14, R24, PT ;  /* 0x000000180e00720c */ /* 0x000fc40003fa6270 */
[----:B------:R-:W-:Y:S01]  /*17710*/  LEA.HI.X R17, R2, c[0x0][0x404], R3, 0x2, P1 ;  /* 0x0001010002117a11 */ /* 0x000fe200008f1403 */
[----:B------:R-:W3:Y:S01]  /*17720*/  SHFL.IDX PT, R9, R0, 0x2, 0x1c1f ;  /* 0x005c1f0000097f89 */ /* 0x000ee200000e0000 */
[----:B------:R-:W-:-:S03]  /*17730*/  ISETP.GE.AND P6, PT, R13, R24, PT ;  /* 0x000000180d00720c */ /* 0x000fc60003fc6270 */
[----:B------:R-:W-:Y:S04]  /*17740*/  SHFL.IDX PT, R6, R6, 0x3, 0x1c1f ;  /* 0x007c1f0006067f89 */ /* 0x000fe800000e0000 */
[----:B------:R4:W5:Y:S04]  /*17750*/  SHFL.IDX PT, R7, R0, 0x3, 0x1c1f ;  /* 0x007c1f0000077f89 */ /* 0x00096800000e0000 */
[----:B-1----:R1:W-:Y:S04]  /*17760*/  @!P4 ST.E [R4.64], R20 ;  /* 0x000000140400c985 */ /* 0x0023e8000c10190c */
[----:B------:R1:W1:Y:S04]  /*17770*/  SHFL.IDX PT, R2, R19, RZ, 0x1c1f ;  /* 0x001c1fff13027589 */ /* 0x00026800000e0000 */
[----:B------:R1:W1:Y:S01]  /*17780*/  SHFL.IDX PT, R3, R17, RZ, 0x1c1f ;  /* 0x001c1fff11037589 */ /* 0x00026200000e0000 */
[----:B----4-:R-:W-:-:S04]  /*17790*/  IADD3 R0, R12, 0x8, RZ ;  /* 0x000000080c007810 */ /* 0x010fc80007ffe0ff */
[CC--:B------:R-:W-:Y:S02]  /*177a0*/  ISETP.GE.OR P3, PT, R0.reuse, R24.reuse, P0 ;  /* 0x000000180000720c */ /* 0x0c0fe40000766670 */
[-C--:B------:R-:W-:Y:S02]  /*177b0*/  ISETP.GE.OR P0, PT, R13, R24.reuse, P0 ;  /* 0x000000180d00720c */ /* 0x080fe40000706670 */
[----:B------:R-:W-:Y:S02]  /*177c0*/  ISETP.GE.AND P4, PT, R0, R24, PT ;  /* 0x000000180000720c */ /* 0x000fe40003f86270 */
[----:B------:R-:W-:-:S04]  /*177d0*/  LOP3.LUT R0, R18, 0x7ffffffc, RZ, 0xc0, !PT ;  /* 0x7ffffffc12007812 */ /* 0x000fc800078ec0ff */
[----:B------:R-:W-:-:S03]  /*177e0*/  IADD3 R0, R16, -R0, RZ ;  /* 0x8000000010007210 */ /* 0x000fc60007ffe0ff */
[----:B--2---:R2:W-:Y:S02]  /*177f0*/  @!P3 ST.E [R10.64], R21 ;  /* 0x000000150a00b985 */ /* 0x0045e4000c10190c */
[----:B------:R-:W-:Y:S02]  /*17800*/  IMAD.SHL.U32 R0, R0, 0x2, RZ ;  /* 0x0000000200007824 */ /* 0x000fe400078e00ff */
[----:B---3--:R2:W-:Y:S04]  /*17810*/  @!P2 ST.E [R8.64], R22 ;  /* 0x000000160800a985 */ /* 0x0085e8000c10190c */
[----:B-----5:R2:W-:Y:S01]  /*17820*/  @!P0 ST.E [R6.64], R23 ;  /* 0x0000001706008985 */ /* 0x0205e2000c10190c */
        /* <DEDUP_REMOVED lines=47> */
.L_x_524:
[----:B-1----:R-:W-:Y:S05]  /*17b20*/  BSYNC B0 ;  /* 0x0000000000007941 */ /* 0x002fea0003800000 */
.L_x_523:
        /* <DEDUP_REMOVED lines=49> */
.L_x_526:
[----:B------:R-:W-:Y:S05]  /*17e40*/  BSYNC B0 ;  /* 0x0000000000007941 */ /* 0x000fea0003800000 */
.L_x_525:
        /* <DEDUP_REMOVED lines=49> */
.L_x_528:
[----:B------:R-:W-:Y:S05]  /*18160*/  BSYNC B0 ;  /* 0x0000000000007941 */ /* 0x000fea0003800000 */
.L_x_527:
        /* <DEDUP_REMOVED lines=50> */
.L_x_522:
        /* <DEDUP_REMOVED lines=9> */
[----:B------:R-:W1:Y:S01]  /*18520*/  S2R R7, SR_CTAID.Z ;  /* 0x0000000000077919 */ /* 0x000e620000002700 */
[----:B------:R-:W-:Y:S01]  /*18530*/  USHF.R.S32.HI UR6, URZ, 0x1f, UR11 ;  /* 0x0000001f3f067899 */ /* 0x000fe2000801140b */
[----:B------:R-:W-:Y:S01]  /*18540*/  ISETP.NE.AND P0, PT, R3, 0x1, PT ;  /* 0x000000010300780c */ /* 0x000fe20003f05270 */
[----:B------:R-:W-:Y:S01]  /*18550*/  ULDC.64 UR4, c[0x0][0x4d0] ;  /* 0x0001340000047ab9 */ /* 0x000fe20000000a00 */
[----:B------:R-:W2:Y:S01]  /*18560*/  S2R R9, SR_CTAID.Y ;  /* 0x0000000000097919 */ /* 0x000ea20000002600 */
[----:B------:R-:W-:Y:S01]  /*18570*/  UIMAD UR6, UR6, UR4, URZ ;  /* 0x00000004060672a4 */ /* 0x000fe2000f8e023f */
[----:B------:R-:W-:Y:S01]  /*18580*/  IADD3 R4, RZ, -UR11, RZ ;  /* 0x8000000bff047c10 */ /* 0x000fe2000fffe0ff */
[----:B------:R-:W-:Y:S01]  /*18590*/  UIMAD.WIDE.U32 UR8, UR11, UR4, URZ ;  /* 0x000000040b0872a5 */ /* 0x000fe2000f8e003f */
[----:B------:R-:W-:Y:S01]  /*185a0*/  MOV R0, R8 ;  /* 0x0000000800007202 */ /* 0x000fe20000000f00 */
[----:B------:R-:W-:-:S04]  /*185b0*/  UIMAD UR4, UR11, UR5, UR6 ;  /* 0x000000050b0472a4 */ /* 0x000fc8000f8e0206 */
[----:B------:R-:W-:Y:S01]  /*185c0*/  UIADD3 UR4, UR9, UR4, URZ ;  /* 0x0000000409047290 */ /* 0x000fe2000fffe03f */
[----:B------:R-:W-:Y:S01]  /*185d0*/  MOV R3, UR9 ;  /* 0x0000000900037c02 */ /* 0x000fe20008000f00 */
[----:B------:R-:W-:-:S04]  /*185e0*/  @P0 IMAD.HI.U32 R5, R8, c[0x0][0x4ec], RZ ;  /* 0x00013b0008050a27 */ /* 0x000fc800078e00ff */
[----:B------:R-:W-:Y:S01]  /*185f0*/  IMAD.U32 R2, RZ, RZ, UR8 ;  /* 0x00000008ff027e24 */ /* 0x000fe2000f8e00ff */
[----:B------:R-:W-:Y:S01]  /*18600*/  @P0 SHF.R.U32.HI R0, RZ, c[0x0][0x4f0], R5 ;  /* 0x00013c00ff000a19 */ /* 0x000fe20000011605 */
[----:B------:R-:W-:Y:S01]  /*18610*/  IMAD.U32 R3, RZ, RZ, UR4 ;  /* 0x00000004ff037e24 */ /* 0x000fe2000f8e00ff */
[----:B-1----:R-:W-:-:S03]  /*18620*/  SHF.R.S32.HI R6, RZ, 0x1f, R7 ;  /* 0x0000001fff067819 */ /* 0x002fc60000011407 */
[----:B------:R-:W-:-:S04]  /*18630*/  IMAD.WIDE.U32 R2, R7, c[0x0][0x4d8], R2 ;  /* 0x0001360007027a25 */ /* 0x000fc800078e0002 */
[----:B------:R-:W-:Y:S02]  /*18640*/  IMAD R6, R6, c[0x0][0x4d8], RZ ;  /* 0x0001360006067a24 */ /* 0x000fe400078e02ff */
[----:B--2---:R-:W-:Y:S02]  /*18650*/  IMAD R4, R4, c[0x0][0x550], R9 ;  /* 0x0001540004047a24 */ /* 0x004fe400078e0209 */
[----:B------:R-:W-:Y:S01]  /*18660*/  IMAD R5, R7, c[0x0][0x4dc], R6 ;  /* 0x0001370007057a24 */ /* 0x000fe200078e0206 */
[----:B------:R-:W-:Y:S02]  /*18670*/  IADD3 R7, -R0, RZ, RZ ;  /* 0x000000ff00077210 */ /* 0x000fe40007ffe1ff */
[----:B------:R-:W-:Y:S01]  /*18680*/  SHF.R.S32.HI R6, RZ, 0x1f, R4 ;  /* 0x0000001fff067819 */ /* 0x000fe20000011404 */
[----:B------:R-:W-:Y:S02]  /*18690*/  IMAD.IADD R3, R5, 0x1, R3 ;  /* 0x0000000105037824 */ /* 0x000fe400078e0203 */
[----:B------:R-:W-:Y:S01]  /*186a0*/  IMAD R5, R7, c[0x0][0x4e8], R8 ;  /* 0x00013a0007057a24 */ /* 0x000fe200078e0208 */
[----:B------:R-:W-:Y:S01]  /*186b0*/  SHF.R.S32.HI R7, RZ, 0x1f, R0 ;  /* 0x0000001fff077819 */ /* 0x000fe20000011400 */
[----:B------:R-:W-:-:S02]  /*186c0*/  IMAD R6, R6, c[0x0][0x4e0], RZ ;  /* 0x0001380006067a24 */ /* 0x000fc400078e02ff */
[----:B------:R-:W-:-:S04]  /*186d0*/  IMAD.WIDE.U32 R2, R4, c[0x0][0x4e0], R2 ;  /* 0x0001380004027a25 */ /* 0x000fc800078e0002 */
[----:B------:R-:W-:Y:S01]  /*186e0*/  IMAD R6, R4, c[0x0][0x4e4], R6 ;  /* 0x0001390004067a24 */ /* 0x000fe200078e0206 */
[----:B------:R-:W-:Y:S02]  /*186f0*/  SHF.R.S32.HI R4, RZ, 0x1f, R5 ;  /* 0x0000001fff047819 */ /* 0x000fe40000011405 */
[----:B------:R-:W-:-:S03]  /*18700*/  IADD3 R2, P0, R0, R2, RZ ;  /* 0x0000000200027210 */ /* 0x000fc60007f1e0ff */
[----:B------:R-:W-:Y:S01]  /*18710*/  IMAD R0, R4, c[0x0][0x4c8], RZ ;  /* 0x0001320004007a24 */ /* 0x000fe200078e02ff */
[----:B------:R-:W-:-:S03]  /*18720*/  IADD3.X R3, R7, R3, R6, P0, !PT ;  /* 0x0000000307037210 */ /* 0x000fc600007fe406 */
[C---:B------:R-:W-:Y:S02]  /*18730*/  IMAD R0, R5.reuse, c[0x0][0x4cc], R0 ;  /* 0x0001330005007a24 */ /* 0x040fe400078e0200 */
[----:B------:R-:W-:-:S05]  /*18740*/  IMAD.WIDE.U32 R2, R5, c[0x0][0x4c8], R2 ;  /* 0x0001320005027a25 */ /* 0x000fca00078e0002 */
[----:B------:R-:W-:Y:S02]  /*18750*/  IADD3 R0, R3, R0, RZ ;  /* 0x0000000003007210 */ /* 0x000fe40007ffe0ff */
[----:B------:R-:W-:-:S04]  /*18760*/  LEA R4, P0, R2, c[0x0][0x4a8], 0x2 ;  /* 0x00012a0002047a11 */ /* 0x000fc800078010ff */
[----:B------:R-:W-:Y:S02]  /*18770*/  LEA.HI.X R5, R2, c[0x0][0x4ac], R0, 0x2, P0 ;  /* 0x00012b0002057a11 */ /* 0x000fe400000f1400 */
[----:B------:R-:W-:-:S05]  /*18780*/  MOV R0, 0xff800000 ;  /* 0xff80000000007802 */ /* 0x000fca0000000f00 */
[----:B------:R-:W-:Y:S01]  /*18790*/  STG.E [R4.64], R0 ;  /* 0x0000000004007986 */ /* 0x000fe2000c10190c */
[----:B------:R-:W-:Y:S05]  /*187a0*/  EXIT ;  /* 0x000000000000794d */ /* 0x000fea0003800000 */
.L_x_529:
        /* <DEDUP_REMOVED lines=13> */
.L_x_1625:


//--------------------- .text._ZN7cutlass13device_kernelIN5flash19enable_sm80_to_sm89INS1_16FlashAttnFwdSm80INS1_25CollectiveMainloopFwdSm80ILi4ELi1ELb0EN4cute5tupleIJNS5_1CILi128EEENS7_ILi80EEENS7_ILi64EEEEEELi64ENS_6half_tEfNS_4arch4Sm80ELb0ELb1ELb0ELb1ELb0ELb0ELb1ELb1EEENS1_21CollectiveEpilogueFwdINS6_IJS8_SA_S9_EEENS6_IJNS7_ILi1EEESI_SI_EEESC_SE_Li128ELb1ELb1ELb1ELb0EEENS1_36VarlenDynamicPersistentTileSchedulerILi128ELi80ELi128ELi128ELb1ELb1ELb0ELb1ELb0ELb1EEEEEEEEEvNT_6ParamsE --------------------------
	.section	.text._ZN7cutlass13device_kernelIN5flash19enable_sm80_to_sm89INS1_16FlashAttnFwdSm80INS1_25CollectiveMainloopFwdSm80ILi4ELi1ELb0EN4cute5tupleIJNS5_1CILi128EEENS7_ILi80EEENS7_ILi64EEEEEELi64ENS_6half_tEfNS_4arch4Sm80ELb0ELb1ELb0ELb1ELb0ELb0ELb1ELb1EEENS1_21CollectiveEpilogueFwdINS6_IJS8_SA_S9_EEENS6_IJNS7_ILi1EEESI_SI_EEESC_SE_Li128ELb1ELb1ELb1ELb0EEENS1_36VarlenDynamicPersistentTileSchedulerILi128ELi80ELi128ELi128ELb1ELb1ELb0ELb1ELb0ELb1EEEEEEEEEvNT_6ParamsE,"ax",@progbits
	.sectioninfo	@"SHI_REGISTERS=255"
	.align	128
.text._ZN7cutlass13device_kernelIN5flash19enable_sm80_to_sm89INS1_16FlashAttnFwdSm80INS1_25CollectiveMainloopFwdSm80ILi4ELi1ELb0EN4cute5tupleIJNS5_1CILi128EEENS7_ILi80EEENS7_ILi64EEEEEELi64ENS_6half_tEfNS_4arch4Sm80ELb0ELb1ELb0ELb1ELb0ELb0ELb1ELb1EEENS1_21CollectiveEpilogueFwdINS6_IJS8_SA_S9_EEENS6_IJNS7_ILi1EEESI_SI_EEESC_SE_Li128ELb1ELb1ELb1ELb0EEENS1_36VarlenDynamicPersistentTileSchedulerILi128ELi80ELi128ELi128ELb1ELb1ELb0ELb1ELb0ELb1EEEEEEEEEvNT_6ParamsE:
        .type           _ZN7cutlass13device_kernelIN5flash19enable_sm80_to_sm89INS1_16FlashAttnFwdSm80INS1_25CollectiveMainloopFwdSm80ILi4ELi1ELb0EN4cute5tupleIJNS5_1CILi128EEENS7_ILi80EEENS7_ILi64EEEEEELi64ENS_6half_tEfNS_4arch4Sm80ELb0ELb1ELb0ELb1ELb0ELb0ELb1ELb1EEENS1_21CollectiveEpilogueFwdINS6_IJS8_SA_S9_EEENS6_IJNS7_ILi1EEESI_SI_EEESC_SE_Li128ELb1ELb1ELb1ELb0EEENS1_36VarlenDynamicPersistentTileSchedulerILi128ELi80ELi128ELi128ELb1ELb1ELb0ELb1ELb0ELb1EEEEEEEEEvNT_6ParamsE,@function
        .size           _ZN7cutlass13device_kernelIN5flash19enable_sm80_to_sm89INS1_16FlashAttnFwdSm80INS1_25CollectiveMainloopFwdSm80ILi4ELi1ELb0EN4cute5tupleIJNS5_1CILi128EEENS7_ILi80EEENS7_ILi64EEEEEELi64ENS_6half_tEfNS_4arch4Sm80ELb0ELb1ELb0ELb1ELb0ELb0ELb1ELb1EEENS1_21CollectiveEpilogueFwdINS6_IJS8_SA_S9_EEENS6_IJNS7_ILi1EEESI_SI_EEESC_SE_Li128ELb1ELb1ELb1ELb0EEENS1_36VarlenDynamicPersistentTileSchedulerILi128ELi80ELi128ELi128ELb1ELb1ELb0ELb1ELb0ELb1EEEEEEEEEvNT_6ParamsE,(.L_x_1626 - _ZN7cutlass13device_kernelIN5flash19enable_sm80_to_sm89INS1_16FlashAttnFwdSm80INS1_25CollectiveMainloopFwdSm80ILi4ELi1ELb0EN4cute5tupleIJNS5_1CILi128EEENS7_ILi80EEENS7_ILi64EEEEEELi64ENS_6half_tEfNS_4arch4Sm80ELb0ELb1ELb0ELb1ELb0ELb0ELb1ELb1EEENS1_21CollectiveEpilogueFwdINS6_IJS8_SA_S9_EEENS6_IJNS7_ILi1EEESI_SI_EEESC_SE_Li128ELb1ELb1ELb1ELb0EEENS1_36VarlenDynamicPersistentTileSchedulerILi128ELi80ELi128ELi128ELb1ELb1ELb0ELb1ELb0ELb1EEEEEEEEEvNT_6ParamsE)
        .other          _ZN7cutlass13device_kernelIN5flash19enable_sm80_to_sm89INS1_16FlashAttnFwdSm80INS1_25CollectiveMainloopFwdSm80ILi4ELi1ELb0EN4cute5tupleIJNS5_1CILi128EEENS7_ILi80EEENS7_ILi64EEEEEELi64ENS_6half_tEfNS_4arch4Sm80ELb0ELb1ELb0ELb1ELb0ELb0ELb1ELb1EEENS1_21CollectiveEpilogueFwdINS6_IJS8_SA_S9_EEENS6_IJNS7_ILi1EEESI_SI_EEESC_SE_Li128ELb1ELb1ELb1ELb0EEENS1_36VarlenDynamicPersistentTileSchedulerILi128ELi80ELi128ELi128ELb1ELb1ELb0ELb1ELb0ELb1EEEEEEEEEvNT_6ParamsE,@"STO_CUDA_ENTRY STV_DEFAULT"
_ZN7cutlass13device_kernelIN5flash19enable_sm80_to_sm89INS1_16FlashAttnFwdSm80INS1_25CollectiveMainloopFwdSm80ILi4ELi1ELb0EN4cute5tupleIJNS5_1CILi128EEENS7_ILi80EEENS7_ILi64EEEEEELi64ENS_6half_tEfNS_4arch4Sm80ELb0ELb1ELb0ELb1ELb0ELb0ELb1ELb1EEENS1_21CollectiveEpilogueFwdINS6_IJS8_SA_S9_EEENS6_IJNS7_ILi1EEESI_SI_EEESC_SE_Li128ELb1ELb1ELb1ELb0EEENS1_36VarlenDynamicPersistentTileSchedulerILi128ELi80ELi128ELi128ELb1ELb1ELb0ELb1ELb0ELb1EEEEEEEEEvNT_6ParamsE:
        /* <DEDUP_REMOVED lines=10> */
[----:B-1----:R1:W-:Y:S04]  /*00a0*/  @P0 STL.64 [R1+0x48], R4 ;  /* 0x0000480401000387 */ /* 0x0023e80000100a00 */
[----:B------:R1:W-:Y:S04]  /*00b0*/  @P0 STL.64 [R1+0x50], R6 ;  /* 0x0000500601000387 */ /* 0x0003e80000100a00 */
[----:B------:R-:W-:Y:S06]  /*00c0*/  @P0 BAR.ARV 0x4, 0x80 ;  /* 0x0102000000000b1d */ /* 0x000fec0000002000 */
[----:B------:R-:W-:Y:S05]  /*00d0*/  @P0 BRA `(.L_x_530) ;  /* 0x00000ff000000947 */ /* 0x000fea0003800000 */
[----:B------:R-:W-:Y:S01]  /*00e0*/  LOP3.LUT R14, R2, 0x1f, RZ, 0xc0, !PT ;  /* 0x0000001f020e7812 */ /* 0x000fe200078ec0ff */
[----:B------:R-:W-:-:S02]  /*00f0*/  IMAD.MOV.U32 R10, RZ, RZ, RZ ;  /* 0x000000ffff0a7224 */ /* 0x000fc400078e00ff */
[----:B------:R-:W-:Y:S01]  /*0100*/  IMAD.MOV.U32 R8, RZ, RZ, RZ ;  /* 0x000000ffff087224 */ /* 0x000fe200078e00ff */
[----:B------:R-:W-:-:S04]  /*0110*/  ISETP.NE.AND P6, PT, R14, 0x1f, PT ;  /* 0x0000001f0e00780c */ /* 0x000fc80003fc5270 */
[----:B------:R-:W-:-:S13]  /*0120*/  ISETP.GE.OR P0, PT, R14, c[0x0][0x53c], !P6 ;  /* 0x00014f000e007a0c */ /* 0x000fda0007706670 */
[----:B-1----:R-:W-:Y:S02]  /*0130*/  @!P0 IMAD.MOV.U32 R4, RZ, RZ, 0x4 ;  /* 0x00000004ff048424 */ /* 0x002fe400078e00ff */
        /* <DEDUP_REMOVED lines=10> */
[----:B------:R-:W-:Y:S02]  /*01e0*/  ISETP.GE.U32.AND P1, PT, R14, 0x10, PT ;  /* 0x000000100e00780c */ /* 0x000fe40003f26070 */
[----:B------:R-:W-:Y:S01]  /*01f0*/  MOV R7, RZ ;  /* 0x000000ff00077202 */ /* 0x000fe20000000f00 */
[----:B--2---:R-:W-:-:S05]  /*0200*/  IMAD R4, R10, R8, RZ ;  /* 0x000000080a047224 */ /* 0x004fca00078e02ff */
[----:B------:R-:W2:Y:S02]  /*0210*/  SHFL.UP PT, R0, R4, 0x1, RZ ;  /* 0x0420000004007989 */ /* 0x000ea400000e00ff */
[----:B--2---:R-:W-:-:S05]  /*0220*/  SEL R0, R0, RZ, P5 ;  /* 0x000000ff00007207 */ /* 0x004fca0002800000 */
[----:B------:R-:W-:-:S05]  /*0230*/  IMAD.IADD R4, R4, 0x1, R0 ;  /* 0x0000000104047824 */ /* 0x000fca00078e0200 */
[----:B------:R-:W2:Y:S02]  /*0240*/  SHFL.UP PT, R0, R4, 0x2, RZ ;  /* 0x0440000004007989 */ /* 0x000ea400000e00ff */
[----:B--2---:R-:W-:-:S04]  /*0250*/  SEL R0, R0, RZ, P4 ;  /* 0x000000ff00007207 */ /* 0x004fc80002000000 */
[----:B------:R-:W-:-:S05]  /*0260*/  IADD3 R4, R4, R0, RZ ;  /* 0x0000000004047210 */ /* 0x000fca0007ffe0ff */
        /* <DEDUP_REMOVED lines=16> */
.L_x_535:
        /* <DEDUP_REMOVED lines=17> */
.L_x_719:
        /* <DEDUP_REMOVED lines=16> */
.L_x_720:
[----:B--2---:R-:W-:-:S05]  /*0580*/  IMAD R0, R0, c[0x0][0x538], RZ ;  /* 0x00014e0000007a24 */ /* 0x004fca00078e02ff */
[----:B------:R-:W-:-:S04]  /*0590*/  IADD3 R6, R0, R6, RZ ;  /* 0x0000000600067210 */ /* 0x000fc80007ffe0ff */
[----:B------:R-:W-:-:S13]  /*05a0*/  ISETP.GT.AND P0, PT, R6, UR4, PT ;  /* 0x0000000406007c0c */ /* 0x000fda000bf04270 */
[----:B-1----:R-:W-:Y:S05]  /*05b0*/  @!P0 BRA `(.L_x_535) ;  /* 0xfffffdb000008947 */ /* 0x002fea000383ffff */
.L_x_531:
[----:B------:R-:W-:-:S05]  /*05c0*/  IADD3 R12, -R0, R6, RZ ;  /* 0x00000006000c7210 */ /* 0x000fca0007ffe1ff */
[----:B------:R-:W-:-:S05]  /*05d0*/  IMAD R0, R4, c[0x0][0x538], R12 ;  /* 0x00014e0004007a24 */ /* 0x000fca00078e020c */
[----:B------:R-:W-:Y:S01]  /*05e0*/  ISETP.GT.AND P0, PT, R0, UR4, PT ;  /* 0x0000000400007c0c */ /* 0x000fe2000bf04270 */
[----:B------:R-:W-:-:S12]  /*05f0*/  BRA.DIV ~URZ, `(.L_x_536) ;  /* 0x00018d327f007947 */ /* 0x000fd8000b800000 */
[----:B------:R-:W-:-:S04]  /*0600*/  VOTE.ANY R11, PT, !P0 ;  /* 0x00000000000b7806 */ /* 0x000fc800040e0100 */
.L_x_721:
[----:B------:R-:W1:Y:S02]  /*0610*/  POPC R0, R11 ;  /* 0x0000000b00007309 */ /* 0x000e640000000000 */
[----:B-1----:R-:W-:-:S05]  /*0620*/  IADD3 R2, R0, R7, RZ ;  /* 0x0000000700027210 */ /* 0x002fca0007ffe0ff */
[----:B------:R1:W-:Y:S01]  /*0630*/  STL [R1+0x54], R2 ;  /* 0x0000540201007387 */ /* 0x0003e20000100800 */
[----:B------:R-:W-:Y:S05]  /*0640*/  BRA.DIV ~URZ, `(.L_x_537) ;  /* 0x00018d327f007947 */ /* 0x000fea000b800000 */
[----:B------:R2:W3:Y:S01]  /*0650*/  SHFL.IDX PT, R13, R10, R0, 0x1f ;  /* 0x00001f000a0d7589 */ /* 0x0004e200000e0000 */
[----:B------:R-:W-:-:S03]  /*0660*/  MOV R6, RZ ;  /* 0x000000ff00067202 */ /* 0x000fc60000000f00 */
[----:B------:R2:W4:Y:S04]  /*0670*/  SHFL.IDX PT, R10, R8, R0, 0x1f ;  /* 0x00001f00080a7589 */ /* 0x00052800000e0000 */
.L_x_722:
[----:B------:R-:W-:Y:S01]  /*0680*/  ISETP.NE.AND P0, PT, R11, RZ, PT ;  /* 0x000000ff0b00720c */ /* 0x000fe20003f05270 */
[----:B------:R-:W-:-:S12]  /*0690*/  BSSY B0, `(.L_x_538) ;  /* 0x0000005000007945 */ /* 0x000fd80003800000 */
[----:B------:R-:W-:Y:S05]  /*06a0*/  @!P0 BRA `(.L_x_539) ;  /* 0x0000003000008947 */ /* 0x000fea0003800000 */
[----:B------:R-:W-:Y:S01]  /*06b0*/  IADD3 R5, R0, -0x1, RZ ;  /* 0xffffffff00057810 */ /* 0x000fe20007ffe0ff */
[----:B------:R-:W-:Y:S05]  /*06c0*/  BRA.DIV ~URZ, `(.L_x_540) ;  /* 0x00018d927f007947 */ /* 0x000fea000b800000 */
[----:B------:R1:W2:Y:S02]  /*06d0*/  SHFL.IDX PT, R6, R4, R5, 0x1f ;  /* 0x00001f0504067589 */ /* 0x0002a400000e0000 */
.L_x_539:
[----:B------:R-:W-:Y:S05]  /*06e0*/  BSYNC B0 ;  /* 0x0000000000007941 */ /* 0x000fea0003800000 */
.L_x_538:
[----:B--2---:R-:W-:Y:S01]  /*06f0*/  IMAD R0, R6, c[0x0][0x538], R12 ;  /* 0x00014e0006007a24 */ /* 0x004fe200078e020c */
[----:B----4-:R-:W-:Y:S01]  /*0700*/  ISETP.NE.AND P0, PT, R10, 0x1, PT ;  /* 0x000000010a00780c */ /* 0x010fe20003f05270 */
[----:B------:R-:W-:Y:S03]  /*0710*/  BSSY B0, `(.L_x_541) ;  /* 0x0000089000007945 */ /* 0x000fe60003800000 */
[----:B------:R2:W-:Y:S01]  /*0720*/  STL [R1+0x48], R0 ;  /* 0x0000480001007387 */ /* 0x0005e20000100800 */
[----:B------:R-:W-:-:S08]  /*0730*/  IADD3 R9, -R0, UR4, RZ ;  /* 0x0000000400097c10 */ /* 0x000fd0000fffe1ff */
[----:B------:R-:W-:Y:S05]  /*0740*/  @!P0 BRA `(.L_x_542) ;  /* 0x000003f000008947 */ /* 0x000fea0003800000 */
[-C--:B--23--:R-:W-:Y:S02]  /*0750*/  IABS R0, R13.reuse ;  /* 0x0000000d00007213 */ /* 0x08cfe40000000000 */
[----:B------:R-:W-:-:S03]  /*0760*/  IABS R6, R13 ;  /* 0x0000000d00067213 */ /* 0x000fc60000000000 */
[----:B-1----:R-:W-:Y:S01]  /*0770*/  IMAD.MOV.U32 R5, RZ, RZ, R0 ;  /* 0x000000ffff057224 */ /* 0x002fe200078e0000 */
[----:B------:R-:W-:-:S03]  /*0780*/  IABS R0, R10 ;  /* 0x0000000a00007213 */ /* 0x000fc60000000000 */
[----:B------:R-:W1:Y:S02]  /*0790*/  I2F.RP R2, R5 ;  /* 0x0000000500027306 */ /* 0x000e640000209400 */
[----:B------:R-:W-:Y:S01]  /*07a0*/  IMAD.MOV.U32 R8, RZ, RZ, R0 ;  /* 0x000000ffff087224 */ /* 0x000fe200078e0000 */
[----:B------:R-:W-:-:S05]  /*07b0*/  IABS R0, R9 ;  /* 0x0000000900007213 */ /* 0x000fca0000000000 */
[----:B------:R-:W-:Y:S08]  /*07c0*/  I2F.RP R7, R8 ;  /* 0x0000000800077306 */ /* 0x000ff00000209400 */
[----:B-1----:R-:W1:Y:S02]  /*07d0*/  MUFU.RCP R2, R2 ;  /* 0x0000000200027308 */ /* 0x002e640000001000 */
[----:B-1----:R-:W-:-:S06]  /*07e0*/  IADD3 R2, R2, 0xffffffe, RZ ;  /* 0x0ffffffe02027810 */ /* 0x002fcc0007ffe0ff */
[----:B------:R-:W1:Y:S02]  /*07f0*/  F2I.FTZ.U32.TRUNC.NTZ R3, R2 ;  /* 0x0000000200037305 */ /* 0x000e64000021f000 */
[----:B-1----:R-:W-:-:S04]  /*0800*/  IMAD.MOV R2, RZ, RZ, -R3 ;  /* 0x000000ffff027224 */ /* 0x002fc800078e0a03 */
[----:B------:R-:W-:Y:S02]  /*0810*/  IMAD R4, R2, R5, RZ ;  /* 0x0000000502047224 */ /* 0x000fe400078e02ff */
[----:B------:R-:W-:-:S04]  /*0820*/  IMAD.MOV.U32 R2, RZ, RZ, RZ ;  /* 0x000000ffff027224 */ /* 0x000fc800078e00ff */
[----:B------:R-:W-:Y:S01]  /*0830*/  IMAD.HI.U32 R2, R3, R4, R2 ;  /* 0x0000000403027227 */ /* 0x000fe200078e0002 */
[----:B------:R-:W-:-:S03]  /*0840*/  MOV R3, R0 ;  /* 0x0000000000037202 */ /* 0x000fc60000000f00 */
[----:B------:R-:W-:Y:S02]  /*0850*/  IMAD.MOV R0, RZ, RZ, -R6 ;  /* 0x000000ffff007224 */ /* 0x000fe400078e0a06 */
        /* <DEDUP_REMOVED lines=28> */
[----:B------:R-:W-:-:S03]  /*0a20*/  IMAD.MOV R5, RZ, RZ, -R4 ;  /* 0x000000ffff057224 */ /* 0x000fc600078e0a04 */
        /* <DEDUP_REMOVED lines=10> */
[----:B------:R-:W-:-:S04]  /*0ad0*/  IMAD.MOV R2, RZ, RZ, -R0 ;  /* 0x000000ffff027224 */ /* 0x000fc800078e0a00 */
[C---:B------:R-:W-:Y:S01]  /*0ae0*/  IMAD R3, R10.reuse, R2, R4 ;  /* 0x000000020a037224 */ /* 0x040fe200078e0204 */
[----:B------:R-:W-:Y:S01]  /*0af0*/  LEA R2, R10, R0, 0x18 ;  /* 0x000000000a027211 */ /* 0x000fe200078ec0ff */
[----:B------:R-:W-:-:S04]  /*0b00*/  IMAD R0, R13, R5, R9 ;  /* 0x000000050d007224 */ /* 0x000fc800078e0209 */
[----:B------:R-:W-:-:S05]  /*0b10*/  IMAD R2, R3, 0x10000, R2 ;  /* 0x0001000003027824 */ /* 0x000fca00078e0202 */
[----:B------:R1:W-:Y:S01]  /*0b20*/  STL [R1+0x50], R2 ;  /* 0x0000500201007387 */ /* 0x0003e20000100800 */
[----:B------:R-:W-:Y:S05]  /*0b30*/  BRA `(.L_x_543) ;  /* 0x0000046000007947 */ /* 0x000fea0003800000 */
.L_x_542:
[----:B------:R-:W4:Y:S01]  /*0b40*/  LDL R3, [R1+0x54] ;  /* 0x0000540001037983 */ /* 0x000f220000100800 */
[----:B-1----:R-:W-:-:S04]  /*0b50*/  IMAD.MOV.U32 R2, RZ, RZ, 0x4 ;  /* 0x00000004ff027424 */ /* 0x002fc800078e00ff */
[----:B----4-:R-:W-:-:S05]  /*0b60*/  IMAD.WIDE R2, R3, R2, c[0x0][0x590] ;  /* 0x0001640003027625 */ /* 0x010fca00078e0202 */
[----:B------:R-:W4:Y:S02]  /*0b70*/  LDG.E R7, [R2.64] ;  /* 0x0000000802077981 */ /* 0x000f24000c1e1900 */
[----:B---34-:R-:W-:-:S05]  /*0b80*/  IMAD R11, R7, R13, RZ ;  /* 0x0000000d070b7224 */ /* 0x018fca00078e02ff */
[-C--:B--2---:R-:W-:Y:S02]  /*0b90*/  IABS R0, R11.reuse ;  /* 0x0000000b00007213 */ /* 0x084fe40000000000 */
[----:B------:R-:W-:-:S03]  /*0ba0*/  IABS R8, R11 ;  /* 0x0000000b00087213 */ /* 0x000fc60000000000 */
[----:B------:R-:W-:-:S04]  /*0bb0*/  IMAD.MOV.U32 R6, RZ, RZ, R0 ;  /* 0x000000ffff067224 */ /* 0x000fc800078e0000 */
        /* <DEDUP_REMOVED lines=8> */
[----:B------:R-:W-:Y:S01]  /*0c40*/  MOV R5, R0 ;  /* 0x0000000000057202 */ /* 0x000fe20000000f00 */
[----:B------:R-:W-:-:S04]  /*0c50*/  IMAD.MOV.U32 R2, RZ, RZ, RZ ;  /* 0x000000ffff027224 */ /* 0x000fc800078e00ff */
[----:B------:R-:W-:-:S04]  /*0c60*/  IMAD.HI.U32 R0, R3, R4, R2 ;  /* 0x0000000403007227 */ /* 0x000fc800078e0002 */
[----:B------:R-:W-:Y:S02]  /*0c70*/  IMAD.MOV R2, RZ, RZ, -R8 ;  /* 0x000000ffff027224 */ /* 0x000fe400078e0a08 */
        /* <DEDUP_REMOVED lines=9> */
[----:B------:R-:W-:-:S04]  /*0d10*/  @P2 IADD3 R0, R0, 0x1, RZ ;  /* 0x0000000100002810 */ /* 0x000fc80007ffe0ff */
[----:B------:R-:W-:-:S05]  /*0d20*/  MOV R4, R0 ;  /* 0x0000000000047202 */ /* 0x000fca0000000f00 */
[----:B------:R-:W-:Y:S01]  /*0d30*/  @!P1 IMAD.MOV R4, RZ, RZ, -R4 ;  /* 0x000000ffff049224 */ /* 0x000fe200078e0a04 */
[----:B------:R-:W-:-:S05]  /*0d40*/  @!P0 LOP3.LUT R4, RZ, R11, RZ, 0x33, !PT ;  /* 0x0000000bff048212 */ /* 0x000fca00078e33ff */
[----:B------:R-:W-:-:S05]  /*0d50*/  IMAD R10, R7, R4, RZ ;  /* 0x00000004070a7224 */ /* 0x000fca00078e02ff */
[----:B------:R-:W-:-:S04]  /*0d60*/  IADD3 R0, -R10, c[0x0][0x538], RZ ;  /* 0x00014e000a007a10 */ /* 0x000fc80007ffe1ff */
[----:B------:R-:W-:-:S04]  /*0d70*/  IMNMX R6, R7, R0, PT ;  /* 0x0000000007067217 */ /* 0x000fc80003800200 */
[----:B------:R-:W-:-:S05]  /*0d80*/  IABS R0, R6 ;  /* 0x0000000600007213 */ /* 0x000fca0000000000 */
[----:B------:R-:W-:-:S04]  /*0d90*/  IMAD.MOV.U32 R5, RZ, RZ, R0 ;  /* 0x000000ffff057224 */ /* 0x000fc800078e0000 */
[----:B------:R-:W1:Y:S08]  /*0da0*/  I2F.RP R2, R5 ;  /* 0x0000000500027306 */ /* 0x000e700000209400 */
[----:B-1----:R-:W1:Y:S02]  /*0db0*/  MUFU.RCP R2, R2 ;  /* 0x0000000200027308 */ /* 0x002e640000001000 */
[----:B-1----:R-:W-:-:S06]  /*0dc0*/  IADD3 R2, R2, 0xffffffe, RZ ;  /* 0x0ffffffe02027810 */ /* 0x002fcc0007ffe0ff */
[----:B------:R1:W2:Y:S02]  /*0dd0*/  F2I.FTZ.U32.TRUNC.NTZ R3, R2 ;  /* 0x0000000200037305 */ /* 0x0002a4000021f000 */
[----:B-1----:R-:W-:Y:S01]  /*0de0*/  IMAD.MOV R2, RZ, RZ, -R4 ;  /* 0x000000ffff027224 */ /* 0x002fe200078e0a04 */
[----:B--2---:R-:W-:-:S03]  /*0df0*/  IADD3 R0, RZ, -R3, RZ ;  /* 0x80000003ff007210 */ /* 0x004fc60007ffe0ff */
[----:B------:R-:W-:Y:S01]  /*0e00*/  IMAD R8, R11, R2, R9 ;  /* 0x000000020b087224 */ /* 0x000fe200078e0209 */
[----:B------:R-:W-:Y:S01]  /*0e10*/  IABS R9, R6 ;  /* 0x0000000600097213 */ /* 0x000fe20000000000 */
[----:B------:R-:W-:-:S03]  /*0e20*/  IMAD.MOV.U32 R2, RZ, RZ, R0 ;  /* 0x000000ffff027224 */ /* 0x000fc600078e0000 */
[----:B------:R-:W-:Y:S01]  /*0e30*/  IABS R0, R8 ;  /* 0x0000000800007213 */ /* 0x000fe20000000000 */
[----:B------:R-:W-:Y:S02]  /*0e40*/  IMAD R7, R2, R5, RZ ;  /* 0x0000000502077224 */ /* 0x000fe400078e02ff */
[----:B------:R-:W-:Y:S02]  /*0e50*/  IMAD.MOV.U32 R2, RZ, RZ, RZ ;  /* 0x000000ffff027224 */ /* 0x000fe400078e00ff */
[----:B------:R-:W-:Y:S01]  /*0e60*/  IMAD.MOV.U32 R4, RZ, RZ, R0 ;  /* 0x000000ffff047224 */ /* 0x000fe200078e0000 */
[----:B------:R-:W-:Y:S01]  /*0e70*/  IADD3 R0, RZ, -R9, RZ ;  /* 0x80000009ff007210 */ /* 0x000fe20007ffe0ff */
[----:B------:R-:W-:-:S04]  /*0e80*/  IMAD.HI.U32 R3, R3, R7, R2 ;  /* 0x0000000703037227 */ /* 0x000fc800078e0002 */
[----:B------:R-:W-:Y:S02]  /*0e90*/  IMAD.MOV.U32 R2, RZ, RZ, R0 ;  /* 0x000000ffff027224 */ /* 0x000fe400078e0000 */
[----:B------:R-:W-:Y:S01]  /*0ea0*/  IMAD.HI.U32 R0, R3, R4, RZ ;  /* 0x0000000403007227 */ /* 0x000fe200078e00ff */
[----:B------:R-:W-:-:S03]  /*0eb0*/  IADD3 R3, R10, 0x1000000, R8 ;  /* 0x010000000a037810 */ /* 0x000fc60007ffe008 */
[----:B------:R-:W-:-:S05]  /*0ec0*/  IMAD R2, R0, R2, R4 ;  /* 0x0000000200027224 */ /* 0x000fca00078e0204 */
[----:B------:R-:W-:-:S13]  /*0ed0*/  ISETP.GT.U32.AND P0, PT, R5, R2, PT ;  /* 0x000000020500720c */ /* 0x000fda0003f04070 */
[----:B------:R-:W-:Y:S01]  /*0ee0*/  @!P0 IMAD.IADD R2, R2, 0x1, -R5 ;  /* 0x0000000102028824 */ /* 0x000fe200078e0a05 */
[----:B------:R-:W-:Y:S02]  /*0ef0*/  @!P0 IADD3 R0, R0, 0x1, RZ ;  /* 0x0000000100008810 */ /* 0x000fe40007ffe0ff */
[----:B------:R-:W-:Y:S02]  /*0f00*/  ISETP.NE.AND P0, PT, R6, RZ, PT ;  /* 0x000000ff0600720c */ /* 0x000fe40003f05270 */
[----:B------:R-:W-:Y:S02]  /*0f10*/  ISETP.GE.U32.AND P2, PT, R2, R5, PT ;  /* 0x000000050200720c */ /* 0x000fe40003f46070 */
[----:B------:R-:W-:-:S04]  /*0f20*/  LOP3.LUT R2, R8, R6, RZ, 0x3c, !PT ;  /* 0x0000000608027212 */ /* 0x000fc800078e3cff */
[----:B------:R-:W-:Y:S01]  /*0f30*/  ISETP.GE.AND P1, PT, R2, RZ, PT ;  /* 0x000000ff0200720c */ /* 0x000fe20003f26270 */
[----:B------:R-:W-:-:S06]  /*0f40*/  IMAD.MOV R2, RZ, RZ, -R6 ;  /* 0x000000ffff027224 */ /* 0x000fcc00078e0a06 */
[----:B------:R-:W-:-:S06]  /*0f50*/  @P2 IADD3 R0, R0, 0x1, RZ ;  /* 0x0000000100002810 */ /* 0x000fcc0007ffe0ff */
[----:B------:R-:W-:Y:S02]  /*0f60*/  @!P1 IADD3 R0, -R0, RZ, RZ ;  /* 0x000000ff00009210 */ /* 0x000fe40007ffe1ff */
[----:B------:R-:W-:-:S05]  /*0f70*/  @!P0 LOP3.LUT R0, RZ, R6, RZ, 0x33, !PT ;  /* 0x00000006ff008212 */ /* 0x000fca00078e33ff */
[----:B------:R-:W-:-:S05]  /*0f80*/  IMAD R2, R0, R2, R3 ;  /* 0x0000000200027224 */ /* 0x000fca00078e0203 */
[----:B------:R1:W-:Y:S02]  /*0f90*/  STL [R1+0x50], R2 ;  /* 0x0000500201007387 */ /* 0x0003e40000100800 */
.L_x_543:
[----:B------:R-:W-:Y:S05]  /*0fa0*/  BSYNC B0 ;  /* 0x0000000000007941 */ /* 0x000fea0003800000 */
.L_x_541:
[----:B------:R-:W-:-:S04]  /*0fb0*/  LOP3.LUT R0, RZ, R0, RZ, 0x33, !PT ;  /* 0x00000000ff007212 */ /* 0x000fc800078e33ff */
[----:B------:R-:W-:-:S05]  /*0fc0*/  IADD3 R0, R0, R13, RZ ;  /* 0x0000000d00007210 */ /* 0x000fca0007ffe0ff */
[----:B------:R2:W-:Y:S01]  /*0fd0*/  STL [R1+0x4c], R0 ;  /* 0x00004c0001007387 */ /* 0x0005e20000100800 */
[----:B------:R-:W-:Y:S05]  /*0fe0*/  BRA `(.L_x_544) ;  /* 0x0000006000007947 */ /* 0x000fea0003800000 */
.L_x_532:
[----:B------:R-:W-:Y:S01]  /*0ff0*/  MOV R0, UR4 ;  /* 0x0000000400007c02 */ /* 0x000fe20008000f00 */
[----:B------:R-:W-:Y:S04]  /*1000*/  STL [R1+0x4c], RZ ;  /* 0x00004cff01007387 */ /* 0x000fe80000100800 */
[----:B------:R-:W-:Y:S04]  /*1010*/  STL [R1+0x50], RZ ;  /* 0x000050ff01007387 */ /* 0x000fe80000100800 */
[----:B------:R1:W-:Y:S02]  /*1020*/  STL [R1+0x48], R0 ;  /* 0x0000480001007387 */ /* 0x0003e40000100800 */
[----:B-1----:R-:W-:-:S05]  /*1030*/  MOV R0, c[0x0][0x53c] ;  /* 0x00014f0000007a02 */ /* 0x002fca0000000f00 */
[----:B------:R1:W-:Y:S02]  /*1040*/  STL [R1+0x54], R0 ;  /* 0x0000540001007387 */ /* 0x0003e40000100800 */
.L_x_544:
[----:B------:R-:W3:Y:S04]  /*1050*/  LDL R4, [R1+0x48] ;  /* 0x0000480001047983 */ /* 0x000ee80000100800 */
[----:B------:R-:W3:Y:S04]  /*1060*/  LDL R5, [R1+0x4c] ;  /* 0x00004c0001057983 */ /* 0x000ee80000100800 */
[----:B------:R-:W3:Y:S04]  /*1070*/  LDL R6, [R1+0x50] ;  /* 0x0000500001067983 */ /* 0x000ee80000100800 */
[----:B------:R-:W3:Y:S01]  /*1080*/  LDL R7, [R1+0x54] ;  /* 0x0000540001077983 */ /* 0x000ee20000100800 */
[----:B------:R-:W-:Y:S01]  /*1090*/  ISETP.NE.AND P0, PT, R14, RZ, PT ;  /* 0x000000ff0e00720c */ /* 0x000fe20003f05270 */
[----:B------:R-:W-:-:S12]  /*10a0*/  WARPSYNC 0xffffffff ;  /* 0xffffffff00007948 */ /* 0x000fd80003800000 */
[----:B---3--:R3:W-:Y:S04]  /*10b0*/  @!P0 STS.128 [0x9100], R4 ;  /* 0x00910004ff008388 */ /* 0x0087e80000000c00 */
[----:B------:R-:W-:Y:S06]  /*10c0*/  BAR.ARV 0x5, 0x80 ;  /* 0x0142000000007b1d */ /* 0x000fec0000002000 */
.L_x_530:
[----:B-12---:R-:W2:Y:S02]  /*10d0*/  LDL R0, [R1+0x54] ;  /* 0x0000540001007983 */ /* 0x006ea40000100800 */
[----:B--2---:R-:W-:-:S13]  /*10e0*/  ISETP.GE.AND P0, PT, R0, c[0x0][0x53c], PT ;  /* 0x00014f0000007a0c */ /* 0x004fda0003f06270 */
        /* <DEDUP_REMOVED lines=11> */
[----:B---3--:R-:W-:Y:S01]  /*11a0*/  IMAD.SHL.U32 R4, R18, 0x40, RZ ;  /* 0x0000004012047824 */ /* 0x008fe200078e00ff */
[----:B------:R-:W-:Y:S01]  /*11b0*/  SHF.R.S32.HI R7, RZ, 0x2, R13 ;  /* 0x00000002ff077819 */ /* 0x000fe2000001140d */
[----:B------:R-:W-:Y:S01]  /*11c0*/  IMAD.IADD R14, R3, 0x1, -R0 ;  /* 0x00000001030e7824 */ /* 0x000fe200078e0a00 */
[----:B------:R-:W-:Y:S01]  /*11d0*/  LOP3.LUT R0, R2, 0xfffffff0, RZ, 0xc0, !PT ;  /* 0xfffffff002007812 */ /* 0x000fe200078ec0ff */
[----:B------:R-:W-:Y:S01]  /*11e0*/  IMAD.IADD R9, R16, 0x1, -R9 ;  /* 0x0000000110097824 */ /* 0x000fe200078e0a09 */
[----:B------:R-:W-:-:S03]  /*11f0*/  SHF.R.S32.HI R3, RZ, 0x1f, R13 ;  /* 0x0000001fff037819 */ /* 0x000fc6000001140d */
[----:B------:R-:W-:Y:S01]  /*1200*/  IMAD.IADD R2, R16, 0x1, -R0 ;  /* 0x0000000110027824 */ /* 0x000fe200078e0a00 */
[----:B------:R-:W-:Y:S01]  /*1210*/  LEA.HI R3, R3, R7, RZ, 0x3 ;  /* 0x0000000703037211 */ /* 0x000fe200078f18ff */
[C---:B------:R-:W-:Y:S01]  /*1220*/  IMAD.SHL.U32 R20, R9.reuse, 0x8, RZ ;  /* 0x0000000809147824 */ /* 0x040fe200078e00ff */
[----:B------:R-:W-:Y:S01]  /*1230*/  LOP3.LUT R0, R4, 0x1c0, RZ, 0xc0, !PT ;  /* 0x000001c004007812 */ /* 0x000fe200078ec0ff */
[----:B------:R-:W-:Y:S01]  /*1240*/  IMAD.SHL.U32 R8, R9, 0x40, RZ ;  /* 0x0000004009087824 */ /* 0x000fe200078e00ff */
[----:B------:R-:W-:Y:S02]  /*1250*/  SHF.R.S32.HI R6, RZ, 0x1f, R2 ;  /* 0x0000001fff067819 */ /* 0x000fe40000011402 */
[----:B------:R-:W-:Y:S01]  /*1260*/  LOP3.LUT R3, R3, 0xfffffff8, RZ, 0xc0, !PT ;  /* 0xfffffff803037812 */ /* 0x000fe200078ec0ff */
[----:B------:R-:W-:Y:S01]  /*1270*/  STL [R1+0x30], R20 ;  /* 0x0000301401007387 */ /* 0x000fe20000100800 */
[----:B------:R-:W-:Y:S02]  /*1280*/  LEA.HI R12, R6, R2, RZ, 0x3 ;  /* 0x00000002060c7211 */ /* 0x000fe400078f18ff */
[----:B------:R-:W-:Y:S01]  /*1290*/  SHF.R.U32.HI R5, RZ, 0x3, R0 ;  /* 0x00000003ff057819 */ /* 0x000fe20000011600 */
[----:B------:R-:W-:Y:S01]  /*12a0*/  IMAD.IADD R7, R7, 0x1, -R3 ;  /* 0x0000000107077824 */ /* 0x000fe200078e0a03 */
[----:B------:R-:W-:-:S02]  /*12b0*/  LOP3.LUT R4, R0, 0x38, R20, 0xf8, !PT ;  /* 0x0000003800047812 */ /* 0x000fc400078ef814 */
[----:B------:R-:W-:Y:S02]  /*12c0*/  LOP3.LUT R0, R8, 0x1c0, RZ, 0xc0, !PT ;  /* 0x000001c008007812 */ /* 0x000fe400078ec0ff */
[----:B------:R-:W-:Y:S02]  /*12d0*/  LOP3.LUT R3, R12, 0xfffffff8, RZ, 0xc0, !PT ;  /* 0xfffffff80c037812 */ /* 0x000fe400078ec0ff */
[CC--:B------:R-:W-:Y:S02]  /*12e0*/  LEA.HI R6, R11.reuse, R16.reuse, RZ, 0x6 ;  /* 0x000000100b067211 */ /* 0x0c0fe400078f30ff */
[----:B------:R-:W-:Y:S02]  /*12f0*/  LOP3.LUT R5, R4, R5, RZ, 0x3c, !PT ;  /* 0x0000000504057212 */ /* 0x000fe400078e3cff */
[----:B------:R-:W-:Y:S01]  /*1300*/  LOP3.LUT R4, R0, 0x8, R10, 0xf8, !PT ;  /* 0x0000000800047812 */ /* 0x000fe200078ef80a */
[----:B------:R-:W-:Y:S01]  /*1310*/  IMAD.IADD R10, R2, 0x1, -R3 ;  /* 0x00000001020a7824 */ /* 0x000fe200078e0a03 */
[----:B------:R-:W-:Y:S01]  /*1320*/  SHF.R.U32.HI R0, RZ, 0x3, R0 ;  /* 0x00000003ff007819 */ /* 0x000fe20000011600 */
[----:B------:R-:W-:Y:S01]  /*1330*/  IMAD.SHL.U32 R3, R6, 0x8, RZ ;  /* 0x0000000806037824 */ /* 0x000fe200078e00ff */
[----:B------:R-:W-:-:S02]  /*1340*/  LEA.HI R11, R11, R16, RZ, 0x5 ;  /* 0x000000100b0b7211 */ /* 0x000fc400078f28ff */
[----:B------:R-:W-:Y:S02]  /*1350*/  LOP3.LUT R2, R13, 0xfffffffc, RZ, 0xc0, !PT ;  /* 0xfffffffc0d027812 */ /* 0x000fe400078ec0ff */
[----:B------:R-:W-:Y:S02]  /*1360*/  LOP3.LUT R15, R4, R0, RZ, 0x3c, !PT ;  /* 0x00000000040f7212 */ /* 0x000fe400078e3cff */
[----:B------:R-:W-:Y:S01]  /*1370*/  LOP3.LUT R0, R11, 0xffffffe0, RZ, 0xc0, !PT ;  /* 0xffffffe00b007812 */ /* 0x000fe200078ec0ff */
[C---:B------:R-:W-:Y:S01]  /*1380*/  IMAD.IADD R8, R16.reuse, 0x1, -R2 ;  /* 0x0000000110087824 */ /* 0x040fe200078e0a02 */
[----:B------:R-:W-:Y:S02]  /*1390*/  LOP3.LUT R213, R5, 0x7ffffe00, R3, 0xf8, !PT ;  /* 0x7ffffe0005d57812 */ /* 0x000fe400078ef803 */
        /* <DEDUP_REMOVED lines=8> */
[C---:B------:R-:W-:Y:S01]  /*1420*/  LOP3.LUT R2, R0.reuse, 0x1ffffffe, RZ, 0xc0, !PT ;  /* 0x1ffffffe00027812 */ /* 0x040fe200078ec0ff */
[----:B------:R-:W-:Y:S01]  /*1430*/  IMAD.SHL.U32 R0, R0, 0x20, RZ ;  /* 0x0000002000007824 */ /* 0x000fe200078e00ff */
[----:B------:R-:W-:Y:S02]  /*1440*/  LOP3.LUT R3, R3, 0xffffffc, RZ, 0xc0, !PT ;  /* 0x0ffffffc03037812 */ /* 0x000fe400078ec0ff */
[----:B------:R-:W-:Y:S01]  /*1450*/  SHF.R.S32.HI R11, RZ, 0x1f, R17 ;  /* 0x0000001fff0b7819 */ /* 0x000fe20000011411 */
[----:B------:R-:W-:Y:S01]  /*1460*/  IMAD.IADD R2, R8, 0x1, -R2 ;  /* 0x0000000108027824 */ /* 0x000fe200078e0a02 */
[----:B------:R-:W-:Y:S01]  /*1470*/  LOP3.LUT R0, R0, 0xffffffc0, RZ, 0xc0, !PT ;  /* 0xffffffc000007812 */ /* 0x000fe200078ec0ff */
[----:B------:R-:W-:Y:S01]  /*1480*/  IMAD.IADD R5, R6, 0x1, -R3 ;  /* 0x0000000106057824 */ /* 0x000fe200078e0a03 */
[----:B------:R-:W-:Y:S01]  /*1490*/  LEA.HI R11, R11, R17, RZ, 0x2 ;  /* 0x000000110b0b7211 */ /* 0x000fe200078f10ff */
[----:B------:R-:W-:Y:S01]  /*14a0*/  IMAD.SHL.U32 R3, R10, 0x40, RZ ;  /* 0x000000400a037824 */ /* 0x000fe200078e00ff */
[----:B------:R-:W-:Y:S01]  /*14b0*/  R2P PR, R7, 0x6 ;  /* 0x0000000607007804 */ /* 0x000fe20000000000 */
[----:B------:R-:W-:Y:S01]  /*14c0*/  IMAD R13, R2, 0x8, R0 ;  /* 0x00000008020d7824 */ /* 0x000fe200078e0200 */
[----:B------:R-:W-:Y:S01]  /*14d0*/  SHF.R.S32.HI R4, RZ, 0x2, R11 ;  /* 0x00000002ff047819 */ /* 0x000fe2000001140b */
[----:B------:R-:W-:Y:S01]  /*14e0*/  IMAD.SHL.U32 R2, R14, 0x8, RZ ;  /* 0x000000080e027824 */ /* 0x000fe200078e00ff */
[----:B------:R-:W-:Y:S01]  /*14f0*/  LOP3.LUT R0, R3, 0x1c0, RZ, 0xc0, !PT ;  /* 0x000001c003007812 */ /* 0x000fe200078ec0ff */
[----:B------:R-:W-:Y:S01]  /*1500*/  IMAD.SHL.U32 R3, R7, 0x40, RZ ;  /* 0x0000004007037824 */ /* 0x000fe200078e00ff */
[----:B------:R-:W-:Y:S01]  /*1510*/  LOP3.LUT P4, RZ, R9, 0x2, RZ, 0xc0, !PT ;  /* 0x0000000209ff7812 */ /* 0x000fe2000788c0ff */
[----:B------:R-:W-:Y:S01]  /*1520*/  IMAD R16, R5, 0x10, R4 ;  /* 0x0000001005107824 */ /* 0x000fe200078e0204 */
[----:B------:R-:W-:Y:S01]  /*1530*/  LOP3.LUT R2, R0, 0x8, R2, 0xf8, !PT ;  /* 0x0000000800027812 */ /* 0x000fe200078ef802 */
[----:B------:R-:W-:Y:S01]  /*1540*/  IMAD.SHL.U32 R6, R6, 0x400, RZ ;  /* 0x0000040006067824 */ /* 0x000fe200078e00ff */
[----:B------:R-:W-:Y:S01]  /*1550*/  LOP3.LUT R4, R3, 0x1c0, RZ, 0xc0, !PT ;  /* 0x000001c003047812 */ /* 0x000fe200078ec0ff */
[----:B------:R-:W-:Y:S01]  /*1560*/  IMAD.SHL.U32 R7, R12, 0x40, RZ ;  /* 0x000000400c077824 */ /* 0x000fe200078e00ff */
[----:B------:R-:W-:Y:S01]  /*1570*/  SHF.R.U32.HI R0, RZ, 0x3, R0 ;  /* 0x00000003ff007819 */ /* 0x000fe20000011600 */
[----:B------:R-:W-:Y:S01]  /*1580*/  IMAD R5, R8, 0x2, R6 ;  /* 0x0000000208057824 */ /* 0x000fe200078e0206 */
[----:B------:R-:W-:Y:S01]  /*1590*/  LEA.HI R4, R4, R4, RZ, 0x1d ;  /* 0x0000000404047211 */ /* 0x000fe200078fe8ff */
[----:B------:R-:W-:Y:S01]  /*15a0*/  IMAD.MOV.U32 R12, RZ, RZ, 0x40 ;  /* 0x00000040ff0c7424 */ /* 0x000fe200078e00ff */
[----:B------:R-:W-:Y:S01]  /*15b0*/  LOP3.LUT R2, R2, R0, RZ, 0x3c, !PT ;  /* 0x0000000002027212 */ /* 0x000fe200078e3cff */
[----:B------:R-:W-:Y:S01]  /*15c0*/  IMAD R0, R14, 0x200, R15 ;  /* 0x000002000e007824 */ /* 0x000fe200078e020f */
[----:B------:R-:W-:Y:S01]  /*15d0*/  LOP3.LUT R3, R7, 0xfffffe00, RZ, 0xc0, !PT ;  /* 0xfffffe0007037812 */ /* 0x000fe200078ec0ff */
[----:B------:R-:W-:Y:S01]  /*15e0*/  IMAD.IADD R8, R5, 0x1, R4 ;  /* 0x0000000105087824 */ /* 0x000fe200078e0204 */
[----:B------:R-:W-:Y:S01]  /*15f0*/  LOP3.LUT P6, RZ, R10, 0x2, RZ, 0xc0, !PT ;  /* 0x000000020aff7812 */ /* 0x000fe200078cc0ff */
[----:B------:R-:W-:Y:S01]  /*1600*/  IMAD.MOV.U32 R7, RZ, RZ, -0x10 ;  /* 0xfffffff0ff077424 */ /* 0x000fe200078e00ff */
[----:B------:R-:W-:Y:S01]  /*1610*/  IADD3 R4, R2, R3, R6 ;  /* 0x0000000302047210 */ /* 0x000fe20007ffe006 */
[C---:B------:R-:W-:Y:S01]  /*1620*/  IMAD R6, R9.reuse, 0x10, R18 ;  /* 0x0000001009067824 */ /* 0x040fe200078e0212 */
[----:B------:R-:W-:Y:S01]  /*1630*/  LOP3.LUT P5, RZ, R10, 0x4, RZ, 0xc0, !PT ;  /* 0x000000040aff7812 */ /* 0x000fe200078ac0ff */
[----:B------:R-:W-:Y:S01]  /*1640*/  IMAD.MOV.U32 R10, RZ, RZ, 0x20 ;  /* 0x00000020ff0a7424 */ /* 0x000fe200078e00ff */
[----:B------:R-:W-:Y:S01]  /*1650*/  LEA R119, R0, 0x2900, 0x1 ;  /* 0x0000290000777811 */ /* 0x000fe200078e08ff */
[----:B------:R-:W-:Y:S01]  /*1660*/  STL [R1+0x84], R16 ;  /* 0x0000841001007387 */ /* 0x000fe20000100800 */
[----:B------:R-:W-:Y:S01]  /*1670*/  LOP3.LUT P3, RZ, R9, 0x4, RZ, 0xc0, !PT ;  /* 0x0000000409ff7812 */ /* 0x000fe2000786c0ff */
[----:B------:R-:W-:Y:S01]  /*1680*/  IMAD.IADD R9, R16, 0x1, R13 ;  /* 0x0000000110097824 */ /* 0x000fe200078e020d */
[----:B------:R-:W-:Y:S01]  /*1690*/  SEL R7, R7, 0x10, !P0 ;  /* 0x0000001007077807 */ /* 0x000fe20004000000 */
[----:B------:R1:W-:Y:S01]  /*16a0*/  STL [R1+0x74], R6 ;  /* 0x0000740601007387 */ /* 0x0003e20000100800 */
[----:B------:R-:W-:-:S02]  /*16b0*/  LEA R8, R8, 0x80, 0x1 ;  /* 0x0000008008087811 */ /* 0x000fc400078e08ff */
[----:B------:R-:W-:Y:S01]  /*16c0*/  LOP3.LUT R5, R2, R3, RZ, 0xfc, !PT ;  /* 0x0000000302057212 */ /* 0x000fe200078efcff */
[----:B------:R2:W-:Y:S01]  /*16d0*/  STL [R1+0x3c], R9 ;  /* 0x00003c0901007387 */ /* 0x0005e20000100800 */
[C---:B------:R-:W-:Y:S02]  /*16e0*/  IADD3 R206, R119.reuse, 0x20, RZ ;  /* 0x0000002077ce7810 */ /* 0x040fe40007ffe0ff */
[----:B------:R-:W-:Y:S01]  /*16f0*/  SEL R2, R12, 0xffffffc0, !P3 ;  /* 0xffffffc00c027807 */ /* 0x000fe20005800000 */
[----:B------:R3:W-:Y:S01]  /*1700*/  STL [R1+0x58], R8 ;  /* 0x0000580801007387 */ /* 0x0007e20000100800 */
[----:B------:R-:W-:Y:S02]  /*1710*/  @P4 IADD3 R206, R119, -0x20, RZ ;  /* 0xffffffe077ce4810 */ /* 0x000fe40007ffe0ff */
[----:B------:R-:W-:Y:S01]  /*1720*/  LOP3.LUT R3, R11, 0x7ffffffc, RZ, 0xc0, !PT ;  /* 0x7ffffffc0b037812 */ /* 0x000fe200078ec0ff */
[----:B------:R-:W-:Y:S01]  /*1730*/  IMAD.IADD R11, R8, 0x1, R7 ;  /* 0x00000001080b7824 */ /* 0x000fe200078e0207 */
[----:B------:R-:W-:Y:S01]  /*1740*/  SEL R0, R10, 0xffffffe0, !P6 ;  /* 0xffffffe00a007807 */ /* 0x000fe20007000000 */
[----:B------:R-:W-:Y:S01]  /*1750*/  IMAD.IADD R201, R119, 0x1, R2 ;  /* 0x0000000177c97824 */ /* 0x000fe200078e0202 */
[----:B------:R-:W-:Y:S01]  /*1760*/  LEA R202, R4, 0x5100, 0x1 ;  /* 0x0000510004ca7811 */ /* 0x000fe200078e08ff */
[----:B------:R-:W-:Y:S01]  /*1770*/  IMAD.IADD R198, R2, 0x1, R206 ;  /* 0x0000000102c67824 */ /* 0x000fe200078e02ce */
[----:B------:R-:W-:Y:S01]  /*1780*/  LEA R196, R5, 0x100, 0x1 ;  /* 0x0000010005c47811 */ /* 0x000fe200078e08ff */
[----:B------:R-:W-:Y:S01]  /*1790*/  IMAD.IADD R3, R17, 0x1, -R3 ;  /* 0x0000000111037824 */ /* 0x000fe200078e0a03 */
[----:B------:R-:W-:Y:S01]  /*17a0*/  IADD3 R210, R206, 0x800, RZ ;  /* 0x00000800ced27810 */ /* 0x000fe20007ffe0ff */
[----:B------:R-:W-:Y:S01]  /*17b0*/  IMAD.IADD R205, R202, 0x1, R0 ;  /* 0x00000001cacd7824 */ /* 0x000fe200078e0200 */
[----:B------:R-:W-:Y:S01]  /*17c0*/  IADD3 R209, R206, 0x1000, RZ ;  /* 0x00001000ced17810 */ /* 0x000fe20007ffe0ff */
[----:B------:R-:W-:Y:S01]  /*17d0*/  IMAD.SHL.U32 R242, R3, 0x2, RZ ;  /* 0x0000000203f27824 */ /* 0x000fe200078e00ff */
[----:B------:R-:W-:Y:S01]  /*17e0*/  SEL R3, R12, 0xffffffc0, !P5 ;  /* 0xffffffc00c037807 */ /* 0x000fe20006800000 */
[----:B------:R-:W-:Y:S01]  /*17f0*/  IMAD.IADD R200, R0, 0x1, R196 ;  /* 0x0000000100c87824 */ /* 0x000fe200078e02c4 */
[----:B-1----:R-:W-:-:S02]  /*1800*/  SEL R6, R10, 0xffffffe0, !P1 ;  /* 0xffffffe00a067807 */ /* 0x002fc40004800000 */
[----:B------:R-:W-:Y:S01]  /*1810*/  IADD3 R208, R206, 0x1800, RZ ;  /* 0x00001800ced07810 */ /* 0x000fe20007ffe0ff */
[----:B------:R-:W-:Y:S01]  /*1820*/  IMAD.IADD R203, R202, 0x1, R3 ;  /* 0x00000001cacb7824 */ /* 0x000fe200078e0203 */
[C---:B--2---:R-:W-:Y:S01]  /*1830*/  IADD3 R9, R8.reuse, 0x40, RZ ;  /* 0x0000004008097810 */ /* 0x044fe20007ffe0ff */
[C-C-:B------:R-:W-:Y:S01]  /*1840*/  IMAD.IADD R10, R8.reuse, 0x1, R6.reuse ;  /* 0x00000001080a7824 */ /* 0x140fe200078e0206 */
[----:B------:R-:W-:Y:S01]  /*1850*/  @P2 IADD3 R9, R8, -0x40, RZ ;  /* 0xffffffc008092810 */ /* 0x000fe20007ffe0ff */
[----:B------:R-:W-:Y:S01]  /*1860*/  IMAD.IADD R2, R11, 0x1, R6 ;  /* 0x000000010b027824 */ /* 0x000fe200078e0206 */
[----:B------:R-:W-:Y:S01]  /*1870*/  IADD3 R207, R206, 0x2000, RZ ;  /* 0x00002000cecf7810 */ /* 0x000fe20007ffe0ff */
[----:B------:R-:W-:Y:S01]  /*1880*/  IMAD.IADD R197, R3, 0x1, R196 ;  /* 0x0000000103c57824 */ /* 0x000fe200078e02c4 */
[----:B------:R-:W-:Y:S01]  /*1890*/  STL [R1+0x70], R10 ;  /* 0x0000700a01007387 */ /* 0x000fe20000100800 */
[----:B---3--:R-:W-:Y:S02]  /*18a0*/  IMAD.IADD R8, R6, 0x1, R9 ;  /* 0x0000000106087824 */ /* 0x008fe400078e0209 */
[----:B------:R-:W-:Y:S01]  /*18b0*/  IMAD.IADD R204, R0, 0x1, R203 ;  /* 0x0000000100cc7824 */ /* 0x000fe200078e02cb */
[----:B------:R-:W-:Y:S01]  /*18c0*/  STL [R1+0x68], R11 ;  /* 0x0000680b01007387 */ /* 0x000fe20000100800 */
[----:B------:R-:W-:-:S02]  /*18d0*/  IMAD.IADD R3, R7, 0x1, R8 ;  /* 0x0000000107037824 */ /* 0x000fc400078e0208 */
[----:B------:R-:W-:Y:S01]  /*18e0*/  IMAD.IADD R199, R0, 0x1, R197 ;  /* 0x0000000100c77824 */ /* 0x000fe200078e02c5 */
[----:B------:R1:W-:Y:S04]  /*18f0*/  STL [R1+0x6c], R2 ;  /* 0x00006c0201007387 */ /* 0x0003e80000100800 */
[----:B------:R-:W-:Y:S04]  /*1900*/  STL [R1+0x5c], R9 ;  /* 0x00005c0901007387 */ /* 0x000fe80000100800 */
[----:B------:R-:W-:Y:S01]  /*1910*/  STL [R1+0x60], R8 ;  /* 0x0000600801007387 */ /* 0x000fe20000100800 */
[----:B-1----:R-:W-:-:S05]  /*1920*/  IMAD.IADD R2, R7, 0x1, R9 ;  /* 0x0000000107027824 */ /* 0x002fca00078e0209 */
[----:B------:R1:W-:Y:S04]  /*1930*/  STL [R1+0x64], R2 ;  /* 0x0000640201007387 */ /* 0x0003e80000100800 */
[----:B------:R2:W-:Y:S01]  /*1940*/  STL [R1+0x7c], R3 ;  /* 0x00007c0301007387 */ /* 0x0005e20000100800 */
[----:B-1----:R-:W-:-:S05]  /*1950*/  IMAD.IADD R2, R6, 0x1, R2 ;  /* 0x0000000106027824 */ /* 0x002fca00078e0202 */
[----:B------:R2:W-:Y:S02]  /*1960*/  STL [R1+0x78], R2 ;  /* 0x0000780201007387 */ /* 0x0005e40000100800 */
.L_x_718:
[----:B------:R-:W3:Y:S04]  /*1970*/  LDL R25, [R1+0x54] ;  /* 0x0000540001197983 */ /* 0x000ee80000100800 */
[----:B------:R-:W4:Y:S01]  /*1980*/  LDL R16, [R1+0x50] ;  /* 0x0000500001107983 */ /* 0x000f220000100800 */
[----:B------:R-:W-:Y:S02]  /*1990*/  ISETP.NE.U32.AND P0, PT, RZ, c[0x0][0x370], PT ;  /* 0x0000dc00ff007a0c */ /* 0x000fe40003f05070 */
[----:B------:R-:W-:Y:S02]  /*19a0*/  ISETP.NE.U32.AND P2, PT, RZ, c[0x0][0x360], PT ;  /* 0x0000d800ff007a0c */ /* 0x000fe40003f45070 */
[----:B------:R-:W-:Y:S02]  /*19b0*/  ISETP.NE.AND.EX P1, PT, RZ, c[0x0][0x374], PT, P0 ;  /* 0x0000dd00ff007a0c */ /* 0x000fe40003f25300 */
[----:B------:R-:W-:-:S02]  /*19c0*/  ISETP.NE.AND.EX P0, PT, RZ, c[0x0][0x364], PT, P2 ;  /* 0x0000d900ff007a0c */ /* 0x000fc40003f05320 */
[----:B------:R-:W-:Y:S02]  /*19d0*/  ISETP.NE.U32.AND P4, PT, RZ, c[0x0][0x348], PT ;  /* 0x0000d200ff007a0c */ /* 0x000fe40003f85070 */
[----:B------:R-:W-:Y:S02]  /*19e0*/  ISETP.NE.U32.AND P3, PT, RZ, c[0x0][0x350], PT ;  /* 0x0000d400ff007a0c */ /* 0x000fe40003f65070 */
[----:B------:R-:W-:Y:S02]  /*19f0*/  ISETP.NE.AND.EX P4, PT, RZ, c[0x0][0x34c], PT, P4 ;  /* 0x0000d300ff007a0c */ /* 0x000fe40003f85340 */
[----:B------:R-:W-:Y:S01]  /*1a00*/  ISETP.NE.AND.EX P3, PT, RZ, c[0x0][0x354], PT, P3 ;  /* 0x0000d500ff007a0c */ /* 0x000fe20003f65330 */
[----:B------:R-:W-:Y:S01]  /*1a10*/  IMAD.MOV.U32 R15, RZ, RZ, 0x4 ;  /* 0x00000004ff0f7424 */ /* 0x000fe200078e00ff */
[----:B------:R-:W-:Y:S01]  /*1a20*/  CS2R R12, SRZ ;  /* 0x00000000000c7805 */ /* 0x000fe2000001ff00 */
[----:B------:R-:W-:Y:S02]  /*1a30*/  IMAD.MOV.U32 R4, RZ, RZ, RZ ;  /* 0x000000ffff047224 */ /* 0x000fe400078e00ff */
[----:B---3--:R-:W-:-:S04]  /*1a40*/  @P1 IMAD.WIDE R10, R25, R15, c[0x0][0x370] ;  /* 0x0000dc00190a1625 */ /* 0x008fc800078e020f */
[CC--:B------:R-:W-:Y:S01]  /*1a50*/  @P0 IMAD.WIDE R8, R25.reuse, R15.reuse, c[0x0][0x360] ;  /* 0x0000d80019080625 */ /* 0x0c0fe200078e020f */
[----:B------:R1:W5:Y:S03]  /*1a60*/  @P1 LDG.E R4, [R10.64] ;  /* 0x000000080a041981 */ /* 0x000366000c1e1900 */
[CC--:B------:R-:W-:Y:S01]  /*1a70*/  IMAD.WIDE R6, R25.reuse, R15.reuse, c[0x0][0x348] ;  /* 0x0000d20019067625 */ /* 0x0c0fe200078e020f */
[----:B------:R1:W5:Y:S03]  /*1a80*/  @P0 LDG.E R235, [R8.64] ;  /* 0x0000000808eb0981 */ /* 0x000366000c1e1900 */
[----:B--2---:R-:W-:Y:S01]  /*1a90*/  IMAD.WIDE R2, R25, R15, c[0x0][0x350] ;  /* 0x0000d40019027625 */ /* 0x004fe200078e020f */
[----:B------:R1:W5:Y:S04]  /*1aa0*/  @P4 LDG.E R13, [R6.64] ;  /* 0x00000008060d4981 */ /* 0x000368000c1e1900 */
[----:B------:R1:W5:Y:S01]  /*1ab0*/  @P3 LDG.E R12, [R2.64] ;  /* 0x00000008020c3981 */ /* 0x000362000c1e1900 */
[----:B----4-:R-:W-:-:S05]  /*1ac0*/  LOP3.LUT R26, R16, 0xffff, RZ, 0xc0, !PT ;  /* 0x0000ffff101a7812 */ /* 0x010fca00078ec0ff */
[----:B------:R1:W-:Y:S01]  /*1ad0*/  STL [R1+0x40], R26 ;  /* 0x0000401a01007387 */ /* 0x0003e20000100800 */
[----:B------:R-:W-:Y:S01]  /*1ae0*/  YIELD ;  /* 0x0000000000007946 */ /* 0x000fe20003800000 */
[----:B------:R-:W-:Y:S05]  /*1af0*/  @P0 BRA `(.L_x_545) ;  /* 0x0000005000000947 */ /* 0x000fea0003800000 */
[----:B-----5:R-:W-:Y:S01]  /*1b00*/  MOV R235, c[0x0][0x168] ;  /* 0x00005a0000eb7a02 */ /* 0x020fe20000000f00 */
[----:B------:R-:W-:Y:S05]  /*1b10*/  @!P4 BRA `(.L_x_545) ;  /* 0x000000300000c947 */ /* 0x000fea0003800000 */
[----:B------:R-:W2:Y:S04]  /*1b20*/  LDG.E R5, [R6.64] ;  /* 0x0000000806057981 */ /* 0x000ea8000c1e1900 */
[----:B------:R-:W2:Y:S02]  /*1b30*/  LDG.E R0, [R6.64+0x4] ;  /* 0x0000040806007981 */ /* 0x000ea4000c1e1900 */
[----:B--2---:R-:W-:Y:S02]  /*1b40*/  IADD3 R235, -R5, R0, RZ ;  /* 0x0000000005eb7210 */ /* 0x004fe40007ffe1ff */
.L_x_545:
[----:B------:R-:W-:-:S04]  /*1b50*/  ISETP.NE.U32.AND P0, PT, RZ, c[0x0][0x368], PT ;  /* 0x0000da00ff007a0c */ /* 0x000fc80003f05070 */
[----:B------:R-:W-:-:S13]  /*1b60*/  ISETP.NE.AND.EX P0, PT, RZ, c[0x0][0x36c], PT, P0 ;  /* 0x0000db00ff007a0c */ /* 0x000fda0003f05300 */
[----:B------:R-:W-:Y:S05]  /*1b70*/  @!P0 BRA `(.L_x_546) ;  /* 0x0000003000008947 */ /* 0x000fea0003800000 */
[----:B-1----:R-:W-:-:S05]  /*1b80*/  IMAD.WIDE R2, R25, R15, c[0x0][0x368] ;  /* 0x0000da0019027625 */ /* 0x002fca00078e020f */
[----:B------:R1:W5:Y:S01]  /*1b90*/  LDG.E R0, [R2.64] ;  /* 0x0000000802007981 */ /* 0x000362000c1e1900 */
[----:B------:R-:W-:Y:S05]  /*1ba0*/  BRA `(.L_x_547) ;  /* 0x0000005000007947 */ /* 0x000fea0003800000 */
.L_x_546:
[----:B------:R-:W-:Y:S01]  /*1bb0*/  MOV R0, c[0x0][0x1d0] ;  /* 0x0000740000007a02 */ /* 0x000fe20000000f00 */
[----:B------:R-:W-:Y:S05]  /*1bc0*/  @!P3 BRA `(.L_x_547) ;  /* 0x000000300000b947 */ /* 0x000fea0003800000 */
[----:B------:R-:W2:Y:S04]  /*1bd0*/  LDG.E R5, [R2.64] ;  /* 0x0000000802057981 */ /* 0x000ea8000c1e1900 */
[----:B------:R-:W2:Y:S02]  /*1be0*/  LDG.E R0, [R2.64+0x4] ;  /* 0x0000040802007981 */ /* 0x000ea4000c1e1900 */
[----:B--2---:R-:W-:Y:S02]  /*1bf0*/  IADD3 R0, -R5, R0, RZ ;  /* 0x0000000005007210 */ /* 0x004fe40007ffe1ff */
.L_x_547:
[----:B-1----:R-:W2:Y:S04]  /*1c00*/  LDL.LU R2, [R1+0x4c] ;  /* 0x00004c0001027983 */ /* 0x002ea80000300800 */
[----:B------:R-:W3:Y:S01]  /*1c10*/  LDL.LU R5, [R1+0x14] ;  /* 0x0000140001057983 */ /* 0x000ee20000300800 */
[----:B------:R-:W-:-:S02]  /*1c20*/  IMAD.MOV.U32 R3, RZ, RZ, c[0x0][0x2c4] ;  /* 0x0000b100ff037624 */ /* 0x000fc400078e00ff */
[----:B------:R-:W-:Y:S02]  /*1c30*/  IMAD.MOV.U32 R6, RZ, RZ, c[0x0][0x32c] ;  /* 0x0000cb00ff067624 */ /* 0x000fe400078e00ff */
[--C-:B-----5:R-:W-:Y:S01]  /*1c40*/  IMAD.IADD R236, R0, 0x1, -R4.reuse ;  /* 0x0000000100ec7824 */ /* 0x120fe200078e0a04 */
[----:B------:R-:W-:Y:S01]  /*1c50*/  ISETP.NE.AND P5, PT, R3, 0x1, PT ;  /* 0x000000010300780c */ /* 0x000fe20003fa5270 */
[----:B------:R-:W-:Y:S01]  /*1c60*/  IMAD.IADD R14, R12, 0x1, R4 ;  /* 0x000000010c0e7824 */ /* 0x000fe200078e0204 */
[----:B------:R-:W-:Y:S01]  /*1c70*/  ISETP.GE.AND P1, PT, R6, 0x1, PT ;  /* 0x000000010600780c */ /* 0x000fe20003f26270 */
[----:B--2---:R-:W-:Y:S01]  /*1c80*/  IMAD.SHL.U32 R18, R2, 0x80, RZ ;  /* 0x0000008002127824 */ /* 0x004fe200078e00ff */
[----:B---3--:R-:W-:-:S04]  /*1c90*/  LOP3.LUT R5, R5, 0xfffeffff, RZ, 0xc0, !PT ;  /* 0xfffeffff05057812 */ /* 0x008fc800078ec0ff */
[----:B------:R1:W-:Y:S01]  /*1ca0*/  STL [R1+0x38], R18 ;  /* 0x0000381201007387 */ /* 0x0003e20000100800 */
[----:B------:R-:W-:-:S04]  /*1cb0*/  IADD3 R2, R18, 0x7f, RZ ;  /* 0x0000007f12027810 */ /* 0x000fc80007ffe0ff */
[----:B------:R-:W-:Y:S01]  /*1cc0*/  @P5 LOP3.LUT R5, R5, 0x10000, RZ, 0xfc, !PT ;  /* 0x0001000005055812 */ /* 0x000fe200078efcff */
[----:B------:R-:W-:-:S03]  /*1cd0*/  @P5 IMAD.HI.U32 R3, R2, c[0x0][0x2c8], RZ ;  /* 0x0000b20002035a27 */ /* 0x000fc600078e00ff */
[----:B------:R-:W-:Y:S01]  /*1ce0*/  LOP3.LUT R5, R5, 0xffff7fff, RZ, 0xc0, !PT ;  /* 0xffff7fff05057812 */ /* 0x000fe200078ec0ff */
[----:B------:R-:W-:-:S03]  /*1cf0*/  IMAD.MOV.U32 R0, RZ, RZ, R2 ;  /* 0x000000ffff007224 */ /* 0x000fc600078e0002 */
[----:B------:R-:W-:Y:S02]  /*1d00*/  @P1 LOP3.LUT R5, R5, 0x8000, RZ, 0xfc, !PT ;  /* 0x0000800005051812 */ /* 0x000fe400078efcff */
[----:B------:R-:W-:Y:S02]  /*1d10*/  IADD3 R2, R236, 0x1, -R235 ;  /* 0x00000001ec027810 */ /* 0x000fe40007ffe8eb */
[----:B------:R-:W-:Y:S01]  /*1d20*/  @P5 SHF.R.U32.HI R0, RZ, c[0x0][0x2cc], R3 ;  /* 0x0000b300ff005a19 */ /* 0x000fe20000011603 */
[----:B------:R1:W-:Y:S04]  /*1d30*/  STL [R1+0x14], R5 ;  /* 0x0000140501007387 */ /* 0x0003e80000100800 */
[----:B------:R-:W-:-:S05]  /*1d40*/  IMAD.IADD R0, R2, 0x1, R0 ;  /* 0x0000000102007824 */ /* 0x000fca00078e0200 */
[----:B------:R-:W-:Y:S01]  /*1d50*/  IADD3 R3, R0, c[0x0][0x328], RZ ;  /* 0x0000ca0000037a10 */ /* 0x000fe20007ffe0ff */
[----:B------:R-:W-:Y:S05]  /*1d60*/  @!P1 BRA `(.L_x_548) ;  /* 0x0000010000009947 */ /* 0x000fea0003800000 */
[C---:B------:R-:W-:Y:S01]  /*1d70*/  ISETP.GT.AND P0, PT, R0.reuse, RZ, PT ;  /* 0x000000ff0000720c */ /* 0x040fe20003f04270 */
[----:B------:R-:W-:Y:S01]  /*1d80*/  BSSY B0, `(.L_x_549) ;  /* 0x000000c000007945 */ /* 0x000fe20003800000 */
[----:B------:R-:W-:-:S11]  /*1d90*/  IADD3 R2, R0, -0x1, RZ ;  /* 0xffffffff00027810 */ /* 0x000fd60007ffe0ff */
[----:B------:R-:W-:Y:S05]  /*1da0*/  @P0 BRA `(.L_x_550) ;  /* 0x0000006000000947 */ /* 0x000fea0003800000 */
[----:B------:R-:W-:Y:S01]  /*1db0*/  ISETP.NE.AND P0, PT, R6, 0x1, PT ;  /* 0x000000010600780c */ /* 0x000fe20003f05270 */
[----:B------:R-:W-:-:S12]  /*1dc0*/  IMAD.MOV R0, RZ, RZ, -R0 ;  /* 0x000000ffff007224 */ /* 0x000fd800078e0a00 */
[----:B------:R-:W-:-:S05]  /*1dd0*/  @P0 IMAD.HI.U32 R2, R0, c[0x0][0x330], RZ ;  /* 0x0000cc0000020a27 */ /* 0x000fca00078e00ff */
[----:B------:R-:W-:-:S04]  /*1de0*/  @P0 SHF.R.U32.HI R0, RZ, c[0x0][0x334], R2 ;  /* 0x0000cd00ff000a19 */ /* 0x000fc80000011602 */
[----:B------:R-:W-:Y:S01]  /*1df0*/  LOP3.LUT R2, RZ, R0, RZ, 0x33, !PT ;  /* 0x00000000ff027212 */ /* 0x000fe200078e33ff */
[----:B------:R-:W-:Y:S05]  /*1e00*/  BRA `(.L_x_551) ;  /* 0x0000003000007947 */ /* 0x000fea0003800000 */
.L_x_550:
[----:B------:R-:W-:-:S13]  /*1e10*/  ISETP.NE.AND P0, PT, R6, 0x1, PT ;  /* 0x000000010600780c */ /* 0x000fda0003f05270 */
[----:B------:R-:W-:-:S05]  /*1e20*/  @P0 IMAD.HI.U32 R0, R2, c[0x0][0x330], RZ ;  /* 0x0000cc0002000a27 */ /* 0x000fca00078e00ff */
[----:B------:R-:W-:Y:S02]  /*1e30*/  @P0 SHF.R.U32.HI R2, RZ, c[0x0][0x334], R0 ;  /* 0x0000cd00ff020a19 */ /* 0x000fe40000011600 */
.L_x_551:
[----:B------:R-:W-:Y:S05]  /*1e40*/  BSYNC B0 ;  /* 0x0000000000007941 */ /* 0x000fea0003800000 */
.L_x_549:
[----:B------:R-:W-:-:S05]  /*1e50*/  IMAD R2, R2, R6, c[0x0][0x32c] ;  /* 0x0000cb0002027624 */ /* 0x000fca00078e0206 */
[----:B------:R-:W-:-:S04]  /*1e60*/  IMNMX R3, R3, R2, PT ;  /* 0x0000000203037217 */ /* 0x000fc80003800200 */
.L_x_548:
[----:B------:R-:W-:Y:S01]  /*1e70*/  IADD3 R3, R3, 0x4f, RZ ;  /* 0x0000004f03037810 */ /* 0x000fe20007ffe0ff */
[----:B------:R-:W-:Y:S01]  /*1e80*/  @P5 IMAD.HI.U32 R4, R18, c[0x0][0x2c8], RZ ;  /* 0x0000b20012045a27 */ /* 0x000fe200078e00ff */
[----:B------:R-:W-:-:S03]  /*1e90*/  IADD3 R2, R236, 0x4f, RZ ;  /* 0x0000004fec027810 */ /* 0x000fc60007ffe0ff */
[----:B-1----:R-:W-:-:S04]  /*1ea0*/  IMAD.HI R5, R3, 0x66666667, RZ ;  /* 0x6666666703057827 */ /* 0x002fc800078e02ff */
[----:B------:R-:W-:-:S04]  /*1eb0*/  IMAD.HI R2, R2, 0x66666667, RZ ;  /* 0x6666666702027827 */ /* 0x000fc800078e02ff */
[----:B------:R-:W-:Y:S01]  /*1ec0*/  IMAD.MOV.U32 R0, RZ, RZ, R18 ;  /* 0x000000ffff007224 */ /* 0x000fe200078e0012 */
[----:B------:R-:W-:Y:S01]  /*1ed0*/  @P5 SHF.R.U32.HI R0, RZ, c[0x0][0x2cc], R4 ;  /* 0x0000b300ff005a19 */ /* 0x000fe20000011604 */
[----:B------:R-:W-:Y:S01]  /*1ee0*/  IMAD.IADD R231, R236, 0x1, -R235 ;  /* 0x00000001ece77824 */ /* 0x000fe200078e0aeb */
[----:B------:R-:W-:Y:S02]  /*1ef0*/  SHF.R.U32.HI R4, RZ, 0x1f, R5 ;  /* 0x0000001fff047819 */ /* 0x000fe40000011605 */
[----:B------:R-:W-:Y:S01]  /*1f00*/  SHF.R.U32.HI R3, RZ, 0x1f, R2 ;  /* 0x0000001fff037819 */ /* 0x000fe20000011602 */
[----:B------:R-:W-:Y:S01]  /*1f10*/  IMAD.IADD R0, R231, 0x1, R0 ;  /* 0x00000001e7007824 */ /* 0x000fe200078e0200 */
[----:B------:R-:W-:Y:S02]  /*1f20*/  LEA.HI.SX32 R4, R5, R4, 0x1b ;  /* 0x0000000405047211 */ /* 0x000fe400078fdaff */
[----:B------:R-:W-:Y:S02]  /*1f30*/  LEA.HI.SX32 R3, R2, R3, 0x1b ;  /* 0x0000000302037211 */ /* 0x000fe400078fdaff */
[----:B------:R-:W-:-:S02]  /*1f40*/  IADD3 R2, R0, -c[0x0][0x324], RZ ;  /* 0x8000c90000027a10 */ /* 0x000fc40007ffe0ff */
[----:B------:R-:W-:Y:S01]  /*1f50*/  IMNMX R9, R3, R4, PT ;  /* 0x0000000403097217 */ /* 0x000fe20003800200 */
[----:B------:R-:W-:Y:S05]  /*1f60*/  @!P1 BRA `(.L_x_552) ;  /* 0x000000f000009947 */ /* 0x000fea0003800000 */
[----:B------:R-:W-:Y:S01]  /*1f70*/  ISETP.GT.AND P0, PT, R0, -0x1, PT ;  /* 0xffffffff0000780c */ /* 0x000fe20003f04270 */
[----:B------:R-:W-:-:S12]  /*1f80*/  BSSY B0, `(.L_x_553) ;  /* 0x000000b000007945 */ /* 0x000fd80003800000 */
[----:B------:R-:W-:Y:S05]  /*1f90*/  @P0 BRA `(.L_x_554) ;  /* 0x0000006000000947 */ /* 0x000fea0003800000 */
[----:B------:R-:W-:Y:S02]  /*1fa0*/  ISETP.NE.AND P0, PT, R6, 0x1, PT ;  /* 0x000000010600780c */ /* 0x000fe40003f05270 */
[----:B------:R-:W-:-:S11]  /*1fb0*/  LOP3.LUT R0, RZ, R0, RZ, 0x33, !PT ;  /* 0x00000000ff007212 */ /* 0x000fd600078e33ff */
[----:B------:R-:W-:-:S05]  /*1fc0*/  @P0 IMAD.HI.U32 R3, R0, c[0x0][0x330], RZ ;  /* 0x0000cc0000030a27 */ /* 0x000fca00078e00ff */
[----:B------:R-:W-:-:S04]  /*1fd0*/  @P0 SHF.R.U32.HI R0, RZ, c[0x0][0x334], R3 ;  /* 0x0000cd00ff000a19 */ /* 0x000fc80000011603 */
[----:B------:R-:W-:Y:S01]  /*1fe0*/  LOP3.LUT R0, RZ, R0, RZ, 0x33, !PT ;  /* 0x00000000ff007212 */ /* 0x000fe200078e33ff */
[----:B------:R-:W-:Y:S05]  /*1ff0*/  BRA `(.L_x_555) ;  /* 0x0000003000007947 */ /* 0x000fea0003800000 */
.L_x_554:
[----:B------:R-:W-:-:S13]  /*2000*/  ISETP.NE.AND P0, PT, R6, 0x1, PT ;  /* 0x000000010600780c */ /* 0x000fda0003f05270 */
[----:B------:R-:W-:-:S05]  /*2010*/  @P0 IMAD.HI.U32 R3, R0, c[0x0][0x330], RZ ;  /* 0x0000cc0000030a27 */ /* 0x000fca00078e00ff */
[----:B------:R-:W-:Y:S02]  /*2020*/  @P0 SHF.R.U32.HI R0, RZ, c[0x0][0x334], R3 ;  /* 0x0000cd00ff000a19 */ /* 0x000fe40000011603 */
.L_x_555:
[----:B------:R-:W-:Y:S05]  /*2030*/  BSYNC B0 ;  /* 0x0000000000007941 */ /* 0x000fea0003800000 */
.L_x_553:
[----:B------:R-:W-:-:S05]  /*2040*/  IMAD R0, R0, c[0x0][0x32c], RZ ;  /* 0x0000cb0000007a24 */ /* 0x000fca00078e02ff */
[----:B------:R-:W-:-:S05]  /*2050*/  IMNMX R2, R2, R0, !PT ;  /* 0x0000000002027217 */ /* 0x000fca0007800200 */
.L_x_552:
[----:B------:R-:W-:Y:S01]  /*2060*/  IMAD.HI R2, R2, 0x66666667, RZ ;  /* 0x6666666702027827 */ /* 0x000fe200078e02ff */
[----:B------:R-:W-:Y:S01]  /*2070*/  LOP3.LUT R3, R16, 0xff000000, RZ, 0xc0, !PT ;  /* 0xff00000010037812 */ /* 0x000fe200078ec0ff */
[----:B------:R-:W-:Y:S03]  /*2080*/  BSSY B0, `(.L_x_556) ;  /* 0x000002d000007945 */ /* 0x000fe60003800000 */
[----:B------:R-:W-:Y:S02]  /*2090*/  SHF.R.U32.HI R0, RZ, 0x1f, R2 ;  /* 0x0000001fff007819 */ /* 0x000fe40000011602 */
[----:B------:R-:W-:Y:S02]  /*20a0*/  SHF.R.U32.HI R3, RZ, 0x8, R3 ;  /* 0x00000008ff037819 */ /* 0x000fe40000011603 */
[----:B------:R-:W-:Y:S02]  /*20b0*/  LEA.HI.SX32 R2, R2, R0, 0x1b ;  /* 0x0000000002027211 */ /* 0x000fe400078fdaff */
[----:B------:R-:W-:-:S02]  /*20c0*/  LOP3.LUT R0, R16, 0xff0000, RZ, 0xc0, !PT ;  /* 0x00ff000010007812 */ /* 0x000fc400078ec0ff */
[----:B------:R-:W-:Y:S01]  /*20d0*/  IMNMX R6, RZ, R2, !PT ;  /* 0x00000002ff067217 */ /* 0x000fe20007800200 */
[----:B------:R-:W-:Y:S01]  /*20e0*/  IMAD.MOV.U32 R2, RZ, RZ, RZ ;  /* 0x000000ffff027224 */ /* 0x000fe200078e00ff */
[----:B------:R-:W-:Y:S02]  /*20f0*/  LEA.HI R0, R0, R3, RZ, 0x10 ;  /* 0x0000000300007211 */ /* 0x000fe400078f80ff */
[----:B------:R-:W-:Y:S02]  /*2100*/  ISETP.GT.AND P0, PT, R9, R6, PT ;  /* 0x000000060900720c */ /* 0x000fe40003f04270 */
[----:B------:R-:W-:Y:S02]  /*2110*/  LOP3.LUT R12, R0, 0xff, RZ, 0xc0, !PT ;  /* 0x000000ff000c7812 */ /* 0x000fe400078ec0ff */
[----:B------:R-:W-:-:S03]  /*2120*/  SHF.R.U32.HI R5, RZ, 0x10, R0 ;  /* 0x00000010ff057819 */ /* 0x000fc60000011600 */
[----:B------:R1:W-:Y:S04]  /*2130*/  STL [R1+0x4c], R12 ;  /* 0x00004c0c01007387 */ /* 0x0003e80000100800 */
[----:B------:R1:W-:Y:S02]  /*2140*/  STL [R1+0x44], R5 ;  /* 0x0000440501007387 */ /* 0x0003e40000100800 */
[----:B------:R-:W-:Y:S05]  /*2150*/  @!P0 BRA `(.L_x_557) ;  /* 0x000001f000008947 */ /* 0x000fea0003800000 */
[----:B------:R-:W-:-:S04]  /*2160*/  ISETP.NE.AND P0, PT, R5, RZ, PT ;  /* 0x000000ff0500720c */ /* 0x000fc80003f05270 */
[----:B------:R-:W-:-:S04]  /*2170*/  SEL R0, R5, c[0x0][0x338], P0 ;  /* 0x0000ce0005007a07 */ /* 0x000fc80000000000 */
[----:B------:R-:W-:Y:S02]  /*2180*/  IABS R3, R0 ;  /* 0x0000000000037213 */ /* 0x000fe40000000000 */
[----:B------:R-:W-:Y:S02]  /*2190*/  IADD3 R7, R0, -0x1, R9 ;  /* 0xffffffff00077810 */ /* 0x000fe40007ffe009 */
[----:B------:R-:W2:Y:S03]  /*21a0*/  I2F.RP R2, R3 ;  /* 0x0000000300027306 */ /* 0x000ea60000209400 */
[----:B------:R-:W-:-:S05]  /*21b0*/  IMAD.IADD R7, R7, 0x1, -R6 ;  /* 0x0000000107077824 */ /* 0x000fca00078e0a06 */
[----:B------:R-:W-:Y:S01]  /*21c0*/  IABS R11, R7 ;  /* 0x00000007000b7213 */ /* 0x000fe20000000000 */
        /* <DEDUP_REMOVED lines=24> */
.L_x_557:
[----:B------:R-:W-:Y:S05]  /*2350*/  BSYNC B0 ;  /* 0x0000000000007941 */ /* 0x000fea0003800000 */
.L_x_556:
[----:B------:R-:W-:Y:S01]  /*2360*/  IMAD R234, R12, R2, R6 ;  /* 0x000000020cea7224 */ /* 0x000fe200078e0206 */
        /* <DEDUP_REMOVED lines=40> */
[----:B------:R-:W2:Y:S04]  /*25f0*/  LDL R4, [R1+0x74] ;  /* 0x0000740001047983 */ /* 0x000ea80000100800 */
[----:B------:R-:W3:Y:S04]  /*2600*/  LDL.64 R10, [R1+0x30] ;  /* 0x00003000010a7983 */ /* 0x000ee80000100a00 */
[----:B------:R4:W3:Y:S01]  /*2610*/  LDL.64 R20, [R1+0x30] ;  /* 0x0000300001147983 */ /* 0x0008e20000100a00 */
[----:B------:R-:W-:-:S04]  /*2620*/  ISETP.NE.U32.AND P0, PT, RZ, c[0x0][0x340], PT ;  /* 0x0000d000ff007a0c */ /* 0x000fc80003f05070 */
[----:B------:R-:W-:-:S13]  /*2630*/  ISETP.NE.AND.EX P0, PT, RZ, c[0x0][0x344], PT, P0 ;  /* 0x0000d100ff007a0c */ /* 0x000fda0003f05300 */
[----:B------:R-:W-:-:S05]  /*2640*/  @P0 IMAD.WIDE R2, R25, R15, c[0x0][0x340] ;  /* 0x0000d00019020625 */ /* 0x000fca00078e020f */
[----:B------:R5:W4:Y:S01]  /*2650*/  @P0 LDG.E R16, [R2.64] ;  /* 0x0000000802100981 */ /* 0x000b22000c1e1900 */
[----:B------:R-:W-:Y:S02]  /*2660*/  SHF.R.S32.HI R0, RZ, 0x1f, R13 ;  /* 0x0000001fff007819 */ /* 0x000fe4000001140d */
[----:B------:R-:W-:Y:S01]  /*2670*/  SHF.R.S32.HI R15, RZ, 0x1f, R25 ;  /* 0x0000001fff0f7819 */ /* 0x000fe20000011419 */
[----:B------:R-:W1:Y:S01]  /*2680*/  S2R R7, SR_TID.X ;  /* 0x0000000000077919 */ /* 0x000e620000002100 */
[----:B------:R-:W-:Y:S01]  /*2690*/  IADD3 R60, R211, -0x1, RZ ;  /* 0xffffffffd33c7810 */ /* 0x000fe20007ffe0ff */
[----:B------:R-:W-:Y:S01]  /*26a0*/  IMAD R0, R0, c[0x0][0x178], RZ ;  /* 0x00005e0000007a24 */ /* 0x000fe200078e02ff */
[----:B------:R-:W-:-:S03]  /*26b0*/  SEL R6, R15, RZ, !P4 ;  /* 0x000000ff0f067207 */ /* 0x000fc60006000000 */
[----:B-----5:R-:W-:Y:S01]  /*26c0*/  IMAD R2, R13, c[0x0][0x17c], R0 ;  /* 0x00005f000d027a24 */ /* 0x020fe200078e0200 */
[----:B-1----:R-:W-:-:S04]  /*26d0*/  SHF.R.S32.HI R17, RZ, 0x1f, R7 ;  /* 0x0000001fff117819 */ /* 0x002fc80000011407 */
[----:B------:R-:W-:-:S04]  /*26e0*/  LEA.HI R17, R17, R7, RZ, 0x3 ;  /* 0x0000000711117211 */ /* 0x000fc800078f18ff */
[----:B------:R-:W-:Y:S02]  /*26f0*/  SHF.R.S32.HI R17, RZ, 0x3, R17 ;  /* 0x00000003ff117819 */ /* 0x000fe40000011411 */
[----:B--2---:R-:W-:Y:S01]  /*2700*/  IADD3 R12, R4, R18, RZ ;  /* 0x00000012040c7210 */ /* 0x004fe20007ffe0ff */
[----:B------:R-:W-:-:S03]  /*2710*/  IMAD.WIDE.U32 R4, R13, c[0x0][0x178], RZ ;  /* 0x00005e000d047a25 */ /* 0x000fc600078e00ff */
[----:B------:R-:W-:Y:S01]  /*2720*/  MOV R0, R12 ;  /* 0x0000000c00007202 */ /* 0x000fe20000000f00 */
[----:B------:R-:W-:Y:S01]  /*2730*/  @P5 IMAD.HI.U32 R3, R12, c[0x0][0x2c8], RZ ;  /* 0x0000b2000c035a27 */ /* 0x000fe200078e00ff */
[----:B------:R-:W-:Y:S02]  /*2740*/  IADD3 R5, R5, R2, RZ ;  /* 0x0000000205057210 */ /* 0x000fe40007ffe0ff */
[C---:B------:R-:W-:Y:S01]  /*2750*/  IADD3 R2, P1, R17.reuse, R14, RZ ;  /* 0x0000000e11027210 */ /* 0x040fe20007f3e0ff */
[----:B---3--:R-:W-:Y:S01]  /*2760*/  IMAD.MOV.U32 R20, RZ, RZ, R10 ;  /* 0x000000ffff147224 */ /* 0x008fe200078e000a */
[----:B------:R-:W-:Y:S01]  /*2770*/  @P5 SHF.R.U32.HI R0, RZ, c[0x0][0x2cc], R3 ;  /* 0x0000b300ff005a19 */ /* 0x000fe20000011603 */
[----:B------:R-:W-:Y:S01]  /*2780*/  IMAD.WIDE.U32 R4, R26, c[0x0][0x1b8], R4 ;  /* 0x00006e001a047a25 */ /* 0x000fe200078e0004 */
[----:B------:R-:W-:Y:S02]  /*2790*/  SHF.R.S32.HI R3, RZ, 0x1f, R14 ;  /* 0x0000001fff037819 */ /* 0x000fe4000001140e */
[----:B------:R-:W-:Y:S01]  /*27a0*/  SHF.R.S32.HI R21, RZ, 0x1f, R20 ;  /* 0x0000001fff157819 */ /* 0x000fe20000011414 */
[----:B------:R-:W-:Y:S01]  /*27b0*/  IMAD R11, R6, c[0x0][0x1c0], RZ ;  /* 0x00007000060b7a24 */ /* 0x000fe200078e02ff */
[----:B------:R-:W-:-:S02]  /*27c0*/  LEA.HI.X.SX32 R3, R17, R3, 0x1, P1 ;  /* 0x0000000311037211 */ /* 0x000fc400008f0eff */
[----:B------:R-:W-:Y:S01]  /*27d0*/  SEL R10, R25, RZ, !P4 ;  /* 0x000000ff190a7207 */ /* 0x000fe20006000000 */
[----:B------:R-:W-:Y:S01]  /*27e0*/  IMAD.WIDE.U32 R6, R2, c[0x0][0x1e0], R20 ;  /* 0x0000780002067a25 */ /* 0x000fe200078e0014 */
[----:B------:R1:W-:Y:S01]  /*27f0*/  STL [R1+0x34], R21 ;  /* 0x0000341501007387 */ /* 0x0003e20000100800 */
[----:B------:R-:W-:Y:S02]  /*2800*/  ISETP.GE.AND P2, PT, R20, c[0x0][0x198], PT ;  /* 0x0000660014007a0c */ /* 0x000fe40003f46270 */
[C---:B------:R-:W-:Y:S02]  /*2810*/  IMAD R14, R3.reuse, c[0x0][0x1e0], RZ ;  /* 0x00007800030e7a24 */ /* 0x040fe400078e02ff */
[----:B------:R-:W-:Y:S02]  /*2820*/  IMAD R13, R3, c[0x0][0x208], RZ ;  /* 0x00008200030d7a24 */ /* 0x000fe400078e02ff */
[----:B------:R-:W-:Y:S02]  /*2830*/  IMAD R3, R26, c[0x0][0x1bc], R5 ;  /* 0x00006f001a037a24 */ /* 0x000fe400078e0205 */
[----:B------:R-:W-:-:S04]  /*2840*/  IMAD.WIDE.U32 R8, R2, c[0x0][0x208], R20 ;  /* 0x0000820002087a25 */ /* 0x000fc800078e0014 */
[C---:B------:R-:W-:Y:S02]  /*2850*/  IMAD R5, R2.reuse, c[0x0][0x1e4], R14 ;  /* 0x0000790002057a24 */ /* 0x040fe400078e020e */
[----:B------:R-:W-:Y:S01]  /*2860*/  IMAD R13, R2, c[0x0][0x20c], R13 ;  /* 0x00008300020d7a24 */ /* 0x000fe200078e020d */
[----:B------:R-:W-:Y:S01]  /*2870*/  MOV R2, R4 ;  /* 0x0000000400027202 */ /* 0x000fe20000000f00 */
[C---:B------:R-:W-:Y:S01]  /*2880*/  IMAD R11, R10.reuse, c[0x0][0x1c4], R11 ;  /* 0x000071000a0b7a24 */ /* 0x040fe200078e020b */
[----:B------:R-:W-:Y:S02]  /*2890*/  SHF.R.S32.HI R4, RZ, 0x1f, R0 ;  /* 0x0000001fff047819 */ /* 0x000fe40000011400 */
[----:B------:R-:W-:Y:S01]  /*28a0*/  IADD3 R7, R7, R5, RZ ;  /* 0x0000000507077210 */ /* 0x000fe20007ffe0ff */
[----:B------:R-:W-:-:S04]  /*28b0*/  IMAD.WIDE.U32 R2, R10, c[0x0][0x1c0], R2 ;  /* 0x000070000a027a25 */ /* 0x000fc800078e0002 */
[----:B------:R-:W-:Y:S01]  /*28c0*/  IMAD.IADD R5, R9, 0x1, R13 ;  /* 0x0000000109057824 */ /* 0x000fe200078e020d */
[----:B------:R-:W-:Y:S01]  /*28d0*/  IADD3 R3, R3, R11, RZ ;  /* 0x0000000b03037210 */ /* 0x000fe20007ffe0ff */
[----:B------:R-:W-:Y:S01]  /*28e0*/  IMAD R9, R4, c[0x0][0x1b0], RZ ;  /* 0x00006c0004097a24 */ /* 0x000fe200078e02ff */
[----:B------:R-:W-:Y:S01]  /*28f0*/  MOV R4, R8 ;  /* 0x0000000800047202 */ /* 0x000fe20000000f00 */
[----:B------:R-:W-:Y:S02]  /*2900*/  IMAD.MOV R8, RZ, RZ, -R0 ;  /* 0x000000ffff087224 */ /* 0x000fe400078e0a00 */
[C---:B------:R-:W-:Y:S02]  /*2910*/  IMAD R13, R0.reuse, c[0x0][0x1b4], R9 ;  /* 0x00006d00000d7a24 */ /* 0x040fe400078e0209 */
[----:B------:R-:W-:-:S04]  /*2920*/  IMAD.WIDE.U32 R10, R0, c[0x0][0x1b0], R2 ;  /* 0x00006c00000a7a25 */ /* 0x000fc800078e0002 */
[----:B------:R-:W-:Y:S02]  /*2930*/  IMAD R0, R8, c[0x0][0x2c4], R12 ;  /* 0x0000b10008007a24 */ /* 0x000fe400078e020c */
[C---:B------:R-:W-:Y:S01]  /*2940*/  IMAD.WIDE.U32 R2, R26.reuse, c[0x0][0x210], R4 ;  /* 0x000084001a027a25 */ /* 0x040fe200078e0004 */
[----:B------:R-:W-:Y:S02]  /*2950*/  IADD3 R5, R11, R13, RZ ;  /* 0x0000000d0b057210 */ /* 0x000fe40007ffe0ff */
[----:B------:R-:W-:Y:S01]  /*2960*/  SHF.R.S32.HI R11, RZ, 0x1f, R0 ;  /* 0x0000001fff0b7819 */ /* 0x000fe20000011400 */
[C---:B------:R-:W-:Y:S01]  /*2970*/  IMAD R9, R26.reuse, c[0x0][0x214], R3 ;  /* 0x000085001a097a24 */ /* 0x040fe200078e0203 */
[----:B----4-:R-:W-:Y:S01]  /*2980*/  @P0 SHF.R.S32.HI R3, RZ, 0x1f, R16 ;  /* 0x0000001fff030819 */ /* 0x010fe20000011410 */
[C---:B------:R-:W-:Y:S01]  /*2990*/  IMAD.WIDE.U32 R6, R26.reuse, c[0x0][0x1e8], R6 ;  /* 0x00007a001a067a25 */ /* 0x040fe200078e0006 */
[----:B------:R-:W-:Y:S02]  /*29a0*/  @!P0 MOV R3, R15 ;  /* 0x0000000f00038202 */ /* 0x000fe40000000f00 */
[----:B------:R-:W-:Y:S01]  /*29b0*/  MOV R8, R2 ;  /* 0x0000000200087202 */ /* 0x000fe20000000f00 */
[----:B------:R-:W-:Y:S01]  /*29c0*/  IMAD R12, R11, c[0x0][0x1a8], RZ ;  /* 0x00006a000b0c7a24 */ /* 0x000fe200078e02ff */
[----:B------:R-:W-:Y:S01]  /*29d0*/  @P0 MOV R2, R16 ;  /* 0x0000001000020202 */ /* 0x000fe20000000f00 */
[----:B------:R-:W-:Y:S01]  /*29e0*/  IMAD.MOV.U32 R4, RZ, RZ, R10 ;  /* 0x000000ffff047224 */ /* 0x000fe200078e000a */
[----:B------:R-:W-:Y:S01]  /*29f0*/  @!P0 MOV R2, R25 ;  /* 0x0000001900028202 */ /* 0x000fe20000000f00 */
[----:B------:R-:W-:Y:S01]  /*2a00*/  IMAD R7, R26, c[0x0][0x1ec], R7 ;  /* 0x00007b001a077a24 */ /* 0x000fe200078e0207 */
[----:B------:R-:W-:Y:S01]  /*2a10*/  SEL R11, R3, RZ, !P3 ;  /* 0x000000ff030b7207 */ /* 0x000fe20005800000 */
[----:B------:R-:W-:Y:S01]  /*2a20*/  IMAD R12, R0, c[0x0][0x1ac], R12 ;  /* 0x00006b00000c7a24 */ /* 0x000fe200078e020c */
[----:B------:R-:W-:Y:S01]  /*2a30*/  SEL R10, R2, RZ, !P3 ;  /* 0x000000ff020a7207 */ /* 0x000fe20005800000 */
[----:B------:R-:W-:-:S04]  /*2a40*/  IMAD.WIDE.U32 R2, R0, c[0x0][0x1a8], R4 ;  /* 0x00006a0000027a25 */ /* 0x000fc800078e0004 */
[C---:B------:R-:W-:Y:S02]  /*2a50*/  IMAD R5, R11.reuse, c[0x0][0x218], RZ ;  /* 0x000086000b057a24 */ /* 0x040fe400078e02ff */
[----:B------:R-:W-:Y:S02]  /*2a60*/  IMAD R4, R11, c[0x0][0x1f0], RZ ;  /* 0x00007c000b047a24 */ /* 0x000fe400078e02ff */
[----:B------:R-:W-:Y:S01]  /*2a70*/  IMAD.WIDE.U32 R14, R10, c[0x0][0x1f0], R6 ;  /* 0x00007c000a0e7a25 */ /* 0x000fe200078e0006 */
[----:B------:R-:W-:-:S03]  /*2a80*/  LEA R7, P0, R2, c[0x0][0x160], 0x1 ;  /* 0x0000580002077a11 */ /* 0x000fc600078008ff */
[----:B------:R-:W-:Y:S01]  /*2a90*/  IMAD.IADD R0, R3, 0x1, R12 ;  /* 0x0000000103007824 */ /* 0x000fe200078e020c */
[----:B------:R1:W-:Y:S01]  /*2aa0*/  STL.64 [R1+0x18], R14 ;  /* 0x0000180e01007387 */ /* 0x0003e20000100a00 */
[----:B------:R-:W-:-:S03]  /*2ab0*/  IMAD.WIDE.U32 R8, R10, c[0x0][0x218], R8 ;  /* 0x000086000a087a25 */ /* 0x000fc600078e0008 */
[----:B------:R-:W-:Y:S01]  /*2ac0*/  LEA.HI.X R6, R2, c[0x0][0x164], R0, 0x1, P0 ;  /* 0x0000590002067a11 */ /* 0x000fe200000f0c00 */
[C---:B------:R-:W-:Y:S01]  /*2ad0*/  IMAD R3, R10.reuse, c[0x0][0x21c], R5 ;  /* 0x000087000a037a24 */ /* 0x040fe200078e0205 */
[----:B------:R1:W-:Y:S01]  /*2ae0*/  STL.64 [R1+0x20], R8 ;  /* 0x0000200801007387 */ /* 0x0003e20000100a00 */
[----:B------:R-:W-:Y:S01]  /*2af0*/  IMAD R4, R10, c[0x0][0x1f4], R4 ;  /* 0x00007d000a047a24 */ /* 0x000fe200078e0204 */
[----:B------:R-:W-:Y:S02]  /*2b00*/  IADD3 R0, R17, R18, RZ ;  /* 0x0000001211007210 */ /* 0x000fe40007ffe0ff */
[----:B------:R-:W-:Y:S02]  /*2b10*/  IADD3 R2, R9, R3, RZ ;  /* 0x0000000309027210 */ /* 0x000fe40007ffe0ff */
[----:B------:R-:W-:-:S03]  /*2b20*/  IADD3 R4, R15, R4, RZ ;  /* 0x000000040f047210 */ /* 0x000fc60007ffe0ff */
[----:B------:R1:W-:Y:S04]  /*2b30*/  STL [R1+0x2c], R2 ;  /* 0x00002c0201007387 */ /* 0x0003e80000100800 */
[----:B------:R1:W-:Y:S01]  /*2b40*/  STL [R1+0x28], R4 ;  /* 0x0000280401007387 */ /* 0x0003e20000100800 */
[----:B------:R-:W-:Y:S05]  /*2b50*/  BRA.DIV ~URZ, `(.L_x_559) ;  /* 0x000169627f007947 */ /* 0x000fea000b800000 */
[----:B-1----:R1:W2:Y:S02]  /*2b60*/  SHFL.IDX PT, R8, R6, RZ, 0x181f ;  /* 0x00181fff06087589 */ /* 0x0022a400000e0000 */
.L_x_723:
[----:B------:R-:W-:Y:S05]  /*2b70*/  BRA.DIV ~URZ, `(.L_x_560) ;  /* 0x000169b27f007947 */ /* 0x000fea000b800000 */
[----:B------:R3:W4:Y:S02]  /*2b80*/  SHFL.IDX PT, R2, R7, RZ, 0x181f ;  /* 0x00181fff07027589 */ /* 0x00072400000e0000 */
.L_x_724:
[----:B------:R-:W-:Y:S01]  /*2b90*/  IMAD R4, R235, c[0x0][0x2c4], RZ ;  /* 0x0000b100eb047a24 */ /* 0x000fe200078e02ff */
[----:B------:R-:W-:Y:S04]  /*2ba0*/  BSSY B0, `(.L_x_561) ;  /* 0x000000a000007945 */ /* 0x000fe80003800000 */
[----:B------:R-:W-:-:S13]  /*2bb0*/  ISETP.GE.AND P0, PT, R0, R4, PT ;  /* 0x000000040000720c */ /* 0x000fda0003f06270 */
[----:B------:R-:W-:Y:S05]  /*2bc0*/  @P0 BRA `(.L_x_562) ;  /* 0x0000007000000947 */ /* 0x000fea0003800000 */
[----:B------:R-:W5:Y:S02]  /*2bd0*/  LDL.64 R10, [R1+0x30] ;  /* 0x00003000010a7983 */ /* 0x000f640000100a00 */
[----:B----45:R-:W-:-:S04]  /*2be0*/  LEA R2, P0, R10, R2, 0x1 ;  /* 0x000000020a027211 */ /* 0x030fc800078008ff */
[----:B--2---:R-:W-:-:S05]  /*2bf0*/  LEA.HI.X R3, R10, R8, R11, 0x1, P0 ;  /* 0x000000080a037211 */ /* 0x004fca00000f0c0b */
[----:B------:R-:W-:Y:S01]  /*2c00*/  @!PT LDS RZ, [RZ] ;  /* 0x00000000fffff984 */ /* 0x000fe20000000800 */
[----:B------:R-:W-:Y:S01]  /*2c10*/  @!PT LDS RZ, [RZ] ;  /* 0x00000000fffff984 */ /* 0x000fe20000000800 */
[----:B------:R-:W-:Y:S01]  /*2c20*/  @!PT LDS RZ, [RZ] ;  /* 0x00000000fffff984 */ /* 0x000fe20000000800 */
[----:B------:R2:W-:Y:S04]  /*2c30*/  LDGSTS.E.BYPASS.LTC128B.128 [R213+0x5100], [R2.64], !P2 ;  /* 0x0510000002d57fae */ /* 0x0005e8000d101d48 */
.L_x_562:
[----:B------:R-:W-:Y:S05]  /*2c40*/  BSYNC B0 ;  /* 0x0000000000007941 */ /* 0x000fea0003800000 */
.L_x_561:
[----:B------:R-:W-:Y:S05]  /*2c50*/  BRA.DIV ~URZ, `(.L_x_563) ;  /* 0x000169427f007947 */ /* 0x000fea000b800000 */
[----:B--2---:R2:W1:Y:S04]  /*2c60*/  SHFL.IDX PT, R8, R6, 0x1, 0x181f ;  /* 0x00381f0006087f89 */ /* 0x00446800000e0000 */
[----:B----4-:R2:W4:Y:S02]  /*2c70*/  SHFL.IDX PT, R2, R7, 0x1, 0x181f ;  /* 0x00381f0007027f89 */ /* 0x01052400000e0000 */
.L_x_725:
[----:B------:R-:W-:Y:S01]  /*2c80*/  IADD3 R3, R0, 0x10, RZ ;  /* 0x0000001000037810 */ /* 0x000fe20007ffe0ff */
[----:B------:R-:W-:Y:S03]  /*2c90*/  BSSY B0, `(.L_x_564) ;  /* 0x000000a000007945 */ /* 0x000fe60003800000 */
[----:B------:R-:W-:-:S13]  /*2ca0*/  ISETP.GE.AND P0, PT, R3, R4, PT ;  /* 0x000000040300720c */ /* 0x000fda0003f06270 */
[----:B------:R-:W-:Y:S05]  /*2cb0*/  @P0 BRA `(.L_x_565) ;  /* 0x0000007000000947 */ /* 0x000fea0003800000 */
[----:B------:R-:W5:Y:S02]  /*2cc0*/  LDL.64 R10, [R1+0x30] ;  /* 0x00003000010a7983 */ /* 0x000f640000100a00 */
[----:B----45:R-:W-:-:S04]  /*2cd0*/  LEA R2, P0, R10, R2, 0x1 ;  /* 0x000000020a027211 */ /* 0x030fc800078008ff */
[----:B-1----:R-:W-:-:S05]  /*2ce0*/  LEA.HI.X R3, R10, R8, R11, 0x1, P0 ;  /* 0x000000080a037211 */ /* 0x002fca00000f0c0b */
[----:B------:R-:W-:Y:S01]  /*2cf0*/  @!PT LDS RZ, [RZ] ;  /* 0x00000000fffff984 */ /* 0x000fe20000000800 */
[----:B------:R-:W-:Y:S01]  /*2d00*/  @!PT LDS RZ, [RZ] ;  /* 0x00000000fffff984 */ /* 0x000fe20000000800 */
[----:B------:R-:W-:Y:S01]  /*2d10*/  @!PT LDS RZ, [RZ] ;  /* 0x00000000fffff984 */ /* 0x000fe20000000800 */
[----:B------:R1:W-:Y:S04]  /*2d20*/  LDGSTS.E.BYPASS.LTC128B.128 [R213+0x5900], [R2.64], !P2 ;  /* 0x0590000002d57fae */ /* 0x0003e8000d101d48 */
.L_x_565:
[----:B------:R-:W-:Y:S05]  /*2d30*/  BSYNC B0 ;  /* 0x0000000000007941 */ /* 0x000fea0003800000 */
.L_x_564:
[----:B------:R-:W-:Y:S05]  /*2d40*/  BRA.DIV ~URZ, `(.L_x_566) ;  /* 0x000169227f007947 */ /* 0x000fea000b800000 */
[----:B-1----:R1:W2:Y:S02]  /*2d50*/  SHFL.IDX PT, R8, R6, 0x2, 0x181f ;  /* 0x00581f0006087f89 */ /* 0x0022a400000e0000 */
.L_x_726:
[----:B------:R-:W-:Y:S05]  /*2d60*/  BRA.DIV ~URZ, `(.L_x_567) ;  /* 0x000169727f007947 */ /* 0x000fea000b800000 */
[----:B----4-:R4:W1:Y:S02]  /*2d70*/  SHFL.IDX PT, R2, R7, 0x2, 0x181f ;  /* 0x00581f0007027f89 */ /* 0x01086400000e0000 */
.L_x_727:
[----:B------:R-:W-:Y:S01]  /*2d80*/  IADD3 R3, R0, 0x20, RZ ;  /* 0x0000002000037810 */ /* 0x000fe20007ffe0ff */
[----:B------:R-:W-:Y:S03]  /*2d90*/  BSSY B0, `(.L_x_568) ;  /* 0x000000a000007945 */ /* 0x000fe60003800000 */
[----:B------:R-:W-:-:S13]  /*2da0*/  ISETP.GE.AND P0, PT, R3, R4, PT ;  /* 0x000000040300720c */ /* 0x000fda0003f06270 */
[----:B------:R-:W-:Y:S05]  /*2db0*/  @P0 BRA `(.L_x_569) ;  /* 0x0000007000000947 */ /* 0x000fea0003800000 */
[----:B------:R-:W5:Y:S02]  /*2dc0*/  LDL.64 R10, [R1+0x30] ;  /* 0x00003000010a7983 */ /* 0x000f640000100a00 */
[----:B-1---5:R-:W-:-:S04]  /*2dd0*/  LEA R2, P0, R10, R2, 0x1 ;  /* 0x000000020a027211 */ /* 0x022fc800078008ff */
[----:B--2---:R-:W-:-:S05]  /*2de0*/  LEA.HI.X R3, R10, R8, R11, 0x1, P0 ;  /* 0x000000080a037211 */ /* 0x004fca00000f0c0b */
[----:B------:R-:W-:Y:S01]  /*2df0*/  @!PT LDS RZ, [RZ] ;  /* 0x00000000fffff984 */ /* 0x000fe20000000800 */
[----:B------:R-:W-:Y:S01]  /*2e00*/  @!PT LDS RZ, [RZ] ;  /* 0x00000000fffff984 */ /* 0x000fe20000000800 */
[----:B------:R-:W-:Y:S01]  /*2e10*/  @!PT LDS RZ, [RZ] ;  /* 0x00000000fffff984 */ /* 0x000fe20000000800 */
[----:B------:R1:W-:Y:S04]  /*2e20*/  LDGSTS.E.BYPASS.LTC128B.128 [R213+0x6100], [R2.64], !P2 ;  /* 0x0610000002d57fae */ /* 0x0003e8000d101d48 */
.L_x_569:
[----:B------:R-:W-:Y:S05]  /*2e30*/  BSYNC B0 ;  /* 0x0000000000007941 */ /* 0x000fea0003800000 */
.L_x_568:
[----:B------:R-:W-:Y:S05]  /*2e40*/  BRA.DIV ~URZ, `(.L_x_570) ;  /* 0x000169027f007947 */ /* 0x000fea000b800000 */
[----:B--2---:R2:W3:Y:S04]  /*2e50*/  SHFL.IDX PT, R8, R6, 0x3, 0x181f ;  /* 0x00781f0006087f89 */ /* 0x0044e800000e0000 */
[----:B-1----:R2:W1:Y:S02]  /*2e60*/  SHFL.IDX PT, R2, R7, 0x3, 0x181f ;  /* 0x00781f0007027f89 */ /* 0x00246400000e0000 */
.L_x_728:
[----:B------:R-:W-:Y:S01]  /*2e70*/  IADD3 R3, R0, 0x30, RZ ;  /* 0x0000003000037810 */ /* 0x000fe20007ffe0ff */
[----:B------:R-:W-:Y:S03]  /*2e80*/  BSSY B0, `(.L_x_571) ;  /* 0x000000a000007945 */ /* 0x000fe60003800000 */
[----:B------:R-:W-:-:S13]  /*2e90*/  ISETP.GE.AND P0, PT, R3, R4, PT ;  /* 0x000000040300720c */ /* 0x000fda0003f06270 */
[----:B------:R-:W-:Y:S05]  /*2ea0*/  @P0 BRA `(.L_x_572) ;  /* 0x0000007000000947 */ /* 0x000fea0003800000 */
[----:B------:R-:W5:Y:S02]  /*2eb0*/  LDL.64 R10, [R1+0x30] ;  /* 0x00003000010a7983 */ /* 0x000f640000100a00 */
[----:B-1---5:R-:W-:-:S04]  /*2ec0*/  LEA R2, P0, R10, R2, 0x1 ;  /* 0x000000020a027211 */ /* 0x022fc800078008ff */
[----:B---3--:R-:W-:-:S05]  /*2ed0*/  LEA.HI.X R3, R10, R8, R11, 0x1, P0 ;  /* 0x000000080a037211 */ /* 0x008fca00000f0c0b */
[----:B------:R-:W-:Y:S01]  /*2ee0*/  @!PT LDS RZ, [RZ] ;  /* 0x00000000fffff984 */ /* 0x000fe20000000800 */
[----:B------:R-:W-:Y:S01]  /*2ef0*/  @!PT LDS RZ, [RZ] ;  /* 0x00000000fffff984 */ /* 0x000fe20000000800 */
[----:B------:R-:W-:Y:S01]  /*2f00*/  @!PT LDS RZ, [RZ] ;  /* 0x00000000fffff984 */ /* 0x000fe20000000800 */
[----:B------:R1:W-:Y:S04]  /*2f10*/  LDGSTS.E.BYPASS.LTC128B.128 [R213+0x6900], [R2.64], !P2 ;  /* 0x0690000002d57fae */ /* 0x0003e8000d101d48 */
.L_x_572:
[----:B------:R-:W-:Y:S05]  /*2f20*/  BSYNC B0 ;  /* 0x0000000000007941 */ /* 0x000fea0003800000 */
.L_x_571:
[----:B------:R-:W-:Y:S05]  /*2f30*/  BRA.DIV ~URZ, `(.L_x_573) ;  /* 0x000168e27f007947 */ /* 0x000fea000b800000 */
[----:B---3--:R3:W2:Y:S02]  /*2f40*/  SHFL.IDX PT, R8, R6, 0x4, 0x181f ;  /* 0x00981f0006087f89 */ /* 0x0086a400000e0000 */
.L_x_729:
[----:B------:R-:W-:Y:S05]  /*2f50*/  BRA.DIV ~URZ, `(.L_x_574) ;  /* 0x000169327f007947 */ /* 0x000fea000b800000 */
[----:B-1----:R1:W3:Y:S02]  /*2f60*/  SHFL.IDX PT, R2, R7, 0x4, 0x181f ;  /* 0x00981f0007027f89 */ /* 0x0022e400000e0000 */
.L_x_730:
[----:B------:R-:W-:Y:S01]  /*2f70*/  IADD3 R3, R0, 0x40, RZ ;  /* 0x0000004000037810 */ /* 0x000fe20007ffe0ff */
[----:B------:R-:W-:Y:S03]  /*2f80*/  BSSY B0, `(.L_x_575) ;  /* 0x000000a000007945 */ /* 0x000fe60003800000 */
[----:B------:R-:W-:-:S13]  /*2f90*/  ISETP.GE.AND P0, PT, R3, R4, PT ;  /* 0x000000040300720c */ /* 0x000fda0003f06270 */
[----:B------:R-:W-:Y:S05]  /*2fa0*/  @P0 BRA `(.L_x_576) ;  /* 0x0000007000000947 */ /* 0x000fea0003800000 */
[----:B------:R-:W5:Y:S02]  /*2fb0*/  LDL.64 R10, [R1+0x30] ;  /* 0x00003000010a7983 */ /* 0x000f640000100a00 */
[----:B---3-5:R-:W-:-:S04]  /*2fc0*/  LEA R2, P0, R10, R2, 0x1 ;  /* 0x000000020a027211 */ /* 0x028fc800078008ff */
[----:B--2---:R-:W-:-:S05]  /*2fd0*/  LEA.HI.X R3, R10, R8, R11, 0x1, P0 ;  /* 0x000000080a037211 */ /* 0x004fca00000f0c0b */
[----:B------:R-:W-:Y:S01]  /*2fe0*/  @!PT LDS RZ, [RZ] ;  /* 0x00000000fffff984 */ /* 0x000fe20000000800 */
[----:B------:R-:W-:Y:S01]  /*2ff0*/  @!PT LDS RZ, [RZ] ;  /* 0x00000000fffff984 */ /* 0x000fe20000000800 */
[----:B------:R-:W-:Y:S01]  /*3000*/  @!PT LDS RZ, [RZ] ;  /* 0x00000000fffff984 */ /* 0x000fe20000000800 */
[----:B------:R2:W-:Y:S04]  /*3010*/  LDGSTS.E.BYPASS.LTC128B.128 [R213+0x7100], [R2.64], !P2 ;  /* 0x0710000002d57fae */ /* 0x0005e8000d101d48 */
.L_x_576:
[----:B------:R-:W-:Y:S05]  /*3020*/  BSYNC B0 ;  /* 0x0000000000007941 */ /* 0x000fea0003800000 */
.L_x_575:
[----:B------:R-:W-:Y:S05]  /*3030*/  BRA.DIV ~URZ, `(.L_x_577) ;  /* 0x000168c27f007947 */ /* 0x000fea000b800000 */
[----:B--2---:R2:W1:Y:S04]  /*3040*/  SHFL.IDX PT, R8, R6, 0x5, 0x181f ;  /* 0x00b81f0006087f89 */ /* 0x00446800000e0000 */
[----:B---3--:R2:W3:Y:S02]  /*3050*/  SHFL.IDX PT, R2, R7, 0x5, 0x181f ;  /* 0x00b81f0007027f89 */ /* 0x0084e400000e0000 */
.L_x_731:
[----:B------:R-:W-:Y:S01]  /*3060*/  IADD3 R3, R0, 0x50, RZ ;  /* 0x0000005000037810 */ /* 0x000fe20007ffe0ff */
[----:B------:R-:W-:Y:S03]  /*3070*/  BSSY B0, `(.L_x_578) ;  /* 0x000000a000007945 */ /* 0x000fe60003800000 */
[----:B------:R-:W-:-:S13]  /*3080*/  ISETP.GE.AND P0, PT, R3, R4, PT ;  /* 0x000000040300720c */ /* 0x000fda0003f06270 */
[----:B------:R-:W-:Y:S05]  /*3090*/  @P0 BRA `(.L_x_579) ;  /* 0x0000007000000947 */ /* 0x000fea0003800000 */
[----:B------:R-:W5:Y:S02]  /*30a0*/  LDL.64 R10, [R1+0x30] ;  /* 0x00003000010a7983 */ /* 0x000f640000100a00 */
[----:B---3-5:R-:W-:-:S04]  /*30b0*/  LEA R2, P0, R10, R2, 0x1 ;  /* 0x000000020a027211 */ /* 0x028fc800078008ff */
[----:B-1----:R-:W-:-:S05]  /*30c0*/  LEA.HI.X R3, R10, R8, R11, 0x1, P0 ;  /* 0x000000080a037211 */ /* 0x002fca00000f0c0b */
[----:B------:R-:W-:Y:S01]  /*30d0*/  @!PT LDS RZ, [RZ] ;  /* 0x00000000fffff984 */ /* 0x000fe20000000800 */
[----:B------:R-:W-:Y:S01]  /*30e0*/  @!PT LDS RZ, [RZ] ;  /* 0x00000000fffff984 */ /* 0x000fe20000000800 */
[----:B------:R-:W-:Y:S01]  /*30f0*/  @!PT LDS RZ, [RZ] ;  /* 0x00000000fffff984 */ /* 0x000fe20000000800 */
[----:B------:R1:W-:Y:S04]  /*3100*/  LDGSTS.E.BYPASS.LTC128B.128 [R213+0x7900], [R2.64], !P2 ;  /* 0x0790000002d57fae */ /* 0x0003e8000d101d48 */
.L_x_579:
[----:B------:R-:W-:Y:S05]  /*3110*/  BSYNC B0 ;  /* 0x0000000000007941 */ /* 0x000fea0003800000 */
.L_x_578:
[----:B------:R-:W-:Y:S05]  /*3120*/  BRA.DIV ~URZ, `(.L_x_580) ;  /* 0x000168a27f007947 */ /* 0x000fea000b800000 */
[----:B-1----:R1:W2:Y:S02]  /*3130*/  SHFL.IDX PT, R8, R6, 0x6, 0x181f ;  /* 0x00d81f0006087f89 */ /* 0x0022a400000e0000 */
.L_x_732:
[----:B------:R-:W-:Y:S05]  /*3140*/  BRA.DIV ~URZ, `(.L_x_581) ;  /* 0x000168f27f007947 */ /* 0x000fea000b800000 */
[----:B---3--:R3:W1:Y:S02]  /*3150*/  SHFL.IDX PT, R2, R7, 0x6, 0x181f ;  /* 0x00d81f0007027f89 */ /* 0x00866400000e0000 */
.L_x_733:
        /* <DEDUP_REMOVED lines=11> */
.L_x_583:
[----:B------:R-:W-:Y:S05]  /*3210*/  BSYNC B0 ;  /* 0x0000000000007941 */ /* 0x000fea0003800000 */
.L_x_582:
[----:B------:R-:W-:Y:S05]  /*3220*/  BRA.DIV ~URZ, `(.L_x_584) ;  /* 0x000168827f007947 */ /* 0x000fea000b800000 */
[----:B-12---:R-:W1:Y:S04]  /*3230*/  SHFL.IDX PT, R6, R6, 0x7, 0x181f ;  /* 0x00f81f0006067f89 */ /* 0x006e6800000e0000 */
[----:B------:R2:W3:Y:S02]  /*3240*/  SHFL.IDX PT, R2, R7, 0x7, 0x181f ;  /* 0x00f81f0007027f89 */ /* 0x0004e400000e0000 */
.L_x_734:
[----:B------:R-:W5:Y:S04]  /*3250*/  LDL.LU R5, [R1+0x14] ;  /* 0x0000140001057983 */ /* 0x000f680000300800 */
[----:B--2---:R-:W2:Y:S01]  /*3260*/  LDL.64 R30, [R1+0x30] ;  /* 0x00003000011e7983 */ /* 0x004ea20000100a00 */
[----:B------:R-:W-:-:S04]  /*3270*/  IADD3 R0, R0, 0x70, RZ ;  /* 0x0000007000007810 */ /* 0x000fc80007ffe0ff */
[----:B------:R-:W-:Y:S02]  /*3280*/  ISETP.GE.AND P0, PT, R0, R4, PT ;  /* 0x000000040000720c */ /* 0x000fe40003f06270 */
[----:B-----5:R-:W-:Y:S02]  /*3290*/  LOP3.LUT R5, R5, 0xfffffff7, RZ, 0xc0, !PT ;  /* 0xfffffff705057812 */ /* 0x020fe400078ec0ff */
[----:B--2---:R-:W-:-:S09]  /*32a0*/  ISETP.GE.AND P5, PT, R30, c[0x0][0x1d4], PT ;  /* 0x000075001e007a0c */ /* 0x004fd20003fa6270 */
[----:B---3--:R-:W-:-:S04]  /*32b0*/  @!P0 LEA R2, P1, R30, R2, 0x1 ;  /* 0x000000021e028211 */ /* 0x008fc800078208ff */
[----:B-1----:R-:W-:-:S05]  /*32c0*/  @!P0 LEA.HI.X R3, R30, R6, R31, 0x1, P1 ;  /* 0x000000061e038211 */ /* 0x002fca00008f0c1f */
[----:B------:R-:W-:Y:S01]  /*32d0*/  @!PT LDS RZ, [RZ] ;  /* 0x00000000fffff984 */ /* 0x000fe20000000800 */
[----:B------:R-:W-:Y:S01]  /*32e0*/  @!PT LDS RZ, [RZ] ;  /* 0x00000000fffff984 */ /* 0x000fe20000000800 */
[----:B------:R-:W-:Y:S01]  /*32f0*/  @!PT LDS RZ, [RZ] ;  /* 0x00000000fffff984 */ /* 0x000fe20000000800 */
[----:B------:R1:W-:Y:S01]  /*3300*/  @!P0 LDGSTS.E.BYPASS.LTC128B.128 [R213+0x8900], [R2.64], !P2 ;  /* 0x0890000002d58fae */ /* 0x0003e2000d101d48 */
[----:B------:R-:W-:-:S03]  /*3310*/  @P5 LOP3.LUT R5, R5, 0x8, RZ, 0xfc, !PT ;  /* 0x0000000805055812 */ /* 0x000fc600078efcff */
[----:B------:R-:W0:Y:S01]  /*3320*/  LDGDEPBAR ;  /* 0x00000000000079af */ /* 0x000e220000000000 */
[----:B------:R-:W-:Y:S03]  /*3330*/  WARPSYNC 0xffffffff ;  /* 0xffffffff00007948 */ /* 0x000fe60003800000 */
[----:B------:R1:W-:Y:S02]  /*3340*/  STL [R1+0x14], R5 ;  /* 0x0000140501007387 */ /* 0x0003e40000100800 */
[----:B-1----:R-:W2:Y:S04]  /*3350*/  LDL R5, [R1+0x28] ;  /* 0x0000280001057983 */ /* 0x002ea80000100800 */
[----:B------:R-:W3:Y:S04]  /*3360*/  LDL.64 R8, [R1+0x18] ;  /* 0x0000180001087983 */ /* 0x000ee80000100a00 */
[----:B------:R-:W5:Y:S04]  /*3370*/  LDL R74, [R1+0x2c] ;  /* 0x00002c00014a7983 */ /* 0x000f680000100800 */
[----:B----4-:R-:W4:Y:S04]  /*3380*/  LDL.64 R72, [R1+0x20] ;  /* 0x0000200001487983 */ /* 0x010f280000100a00 */
[----:B------:R-:W1:Y:S01]  /*3390*/  S2R R10, SR_TID.X ;  /* 0x00000000000a7919 */ /* 0x000e620000002100 */
[----:B------:R-:W-:Y:S01]  /*33a0*/  IMAD.MOV.U32 R0, RZ, RZ, -0x50 ;  /* 0xffffffb0ff007424 */ /* 0x000fe200078e00ff */
[----:B------:R-:W-:Y:S01]  /*33b0*/  SHF.R.S32.HI R29, RZ, 0x1f, R60 ;  /* 0x0000001fff1d7819 */ /* 0x000fe2000001143c */
[----:B------:R-:W-:Y:S01]  /*33c0*/  IMAD.WIDE.U32 R2, R60, c[0x0][0x1e0], RZ ;  /* 0x000078003c027a25 */ /* 0x000fe200078e00ff */
[----:B------:R-:W-:-:S03]  /*33d0*/  ULDC.64 UR4, c[0x0][0x208] ;  /* 0x0000820000047ab9 */ /* 0x000fc60000000a00 */
[----:B------:R-:W-:Y:S02]  /*33e0*/  IMAD R0, R211, R0, 0x50 ;  /* 0x00000050d3007424 */ /* 0x000fe400078e0200 */
[----:B------:R-:W-:Y:S01]  /*33f0*/  IMAD R4, R29, c[0x0][0x1e0], RZ ;  /* 0x000078001d047a24 */ /* 0x000fe200078e02ff */
[----:B-1----:R-:W-:-:S04]  /*3400*/  SHF.R.S32.HI R7, RZ, 0x1f, R10 ;  /* 0x0000001fff077819 */ /* 0x002fc8000001140a */
[----:B------:R-:W-:-:S04]  /*3410*/  LEA.HI R7, R7, R10, RZ, 0x3 ;  /* 0x0000000a07077211 */ /* 0x000fc800078f18ff */
[----:B------:R-:W-:-:S04]  /*3420*/  SHF.R.S32.HI R7, RZ, 0x3, R7 ;  /* 0x00000003ff077819 */ /* 0x000fc80000011407 */
[----:B------:R-:W-:Y:S01]  /*3430*/  IADD3 R28, R0, R236, -R7 ;  /* 0x000000ec001c7210 */ /* 0x000fe20007ffe807 */
[----:B------:R-:W-:-:S03]  /*3440*/  IMAD R4, R60, c[0x0][0x1e4], R4 ;  /* 0x000079003c047a24 */ /* 0x000fc600078e0204 */
[C---:B------:R-:W-:Y:S01]  /*3450*/  ISETP.GE.AND P0, PT, R28.reuse, 0x1, PT ;  /* 0x000000011c00780c */ /* 0x040fe20003f06270 */
[----:B------:R-:W-:Y:S01]  /*3460*/  IMAD.IADD R4, R3, 0x1, R4 ;  /* 0x0000000103047824 */ /* 0x000fe200078e0204 */
[----:B------:R-:W-:Y:S01]  /*3470*/  ISETP.GE.AND P1, PT, R28, 0x11, PT ;  /* 0x000000111c00780c */ /* 0x000fe20003f26270 */
[----:B------:R-:W-:Y:S02]  /*3480*/  IMAD.MOV.U32 R61, RZ, RZ, c[0x0][0x1e0] ;  /* 0x00007800ff3d7624 */ /* 0x000fe400078e00ff */
[----:B------:R-:W-:-:S04]  /*3490*/  IMAD.MOV.U32 R116, RZ, RZ, c[0x0][0x1e4] ;  /* 0x00007900ff747624 */ /* 0x000fc800078e00ff */
[----:B------:R-:W-:Y:S01]  /*34a0*/  IMAD.SHL.U32 R7, R116, 0x20, RZ ;  /* 0x0000002074077824 */ /* 0x000fe200078e00ff */
[----:B------:R-:W-:Y:S02]  /*34b0*/  USHF.L.U32 UR7, UR4, 0x5, URZ ;  /* 0x0000000504077899 */ /* 0x000fe4000800063f */
[----:B------:R-:W-:Y:S02]  /*34c0*/  UMOV UR6, 0x5 ;  /* 0x0000000500067882 */ /* 0x000fe40000000000 */
[----:B------:R-:W-:Y:S01]  /*34d0*/  USHF.L.U64.HI UR5, UR4, UR6, UR5 ;  /* 0x0000000604057299 */ /* 0x000fe20008010205 */
[----:B------:R-:W-:Y:S01]  /*34e0*/  BAR.SYNC.DEFER_BLOCKING 0x0 ;  /* 0x0000000000007b1d */ /* 0x000fe20000010000 */
[----:B--2---:R-:W-:Y:S02]  /*34f0*/  IMAD.MOV.U32 R63, RZ, RZ, R5 ;  /* 0x000000ffff3f7224 */ /* 0x004fe400078e0005 */
[----:B---3--:R-:W-:Y:S02]  /*3500*/  IMAD.MOV.U32 R62, RZ, RZ, R8 ;  /* 0x000000ffff3e7224 */ /* 0x008fe400078e0008 */
[----:B------:R-:W-:-:S02]  /*3510*/  IMAD R5, R4, 0x50, RZ ;  /* 0x0000005004057824 */ /* 0x000fc400078e02ff */
[----:B------:R-:W-:-:S04]  /*3520*/  IMAD.WIDE.U32 R2, R2, 0x50, R62 ;  /* 0x0000005002027825 */ /* 0x000fc800078e003e */
[----:B------:R-:W-:Y:S01]  /*3530*/  IMAD.IADD R3, R3, 0x1, R5 ;  /* 0x0000000103037824 */ /* 0x000fe200078e0205 */
[C---:B------:R-:W-:Y:S02]  /*3540*/  @P0 LEA R4, P2, R2.reuse, c[0x0][0x1c8], 0x1 ;  /* 0x0000720002040a11 */ /* 0x040fe400078408ff */
[----:B------:R-:W-:Y:S02]  /*3550*/  @P1 LEA R6, P4, R61, R2, 0x4 ;  /* 0x000000023d061211 */ /* 0x000fe400078820ff */
[----:B------:R-:W-:Y:S02]  /*3560*/  @P0 LEA.HI.X R5, R2, c[0x0][0x1cc], R3, 0x1, P2 ;  /* 0x0000730002050a11 */ /* 0x000fe400010f0c03 */
[----:B------:R-:W-:-:S03]  /*3570*/  ISETP.GE.AND P2, PT, R28, 0x21, PT ;  /* 0x000000211c00780c */ /* 0x000fc60003f46270 */
[----:B------:R-:W-:Y:S01]  /*3580*/  @!PT LDS RZ, [RZ] ;  /* 0x00000000fffff984 */ /* 0x000fe20000000800 */
[----:B------:R-:W-:Y:S01]  /*3590*/  @!PT LDS RZ, [RZ] ;  /* 0x00000000fffff984 */ /* 0x000fe20000000800 */
[----:B------:R-:W-:Y:S01]  /*35a0*/  @!PT LDS RZ, [RZ] ;  /* 0x00000000fffff984 */ /* 0x000fe20000000800 */
[----:B------:R1:W-:Y:S01]  /*35b0*/  @P0 LDGSTS.E.BYPASS.LTC128B.128 [R213+0x2900], [R4.64], !P5 ;  /* 0x0290000004d50fae */ /* 0x0003e2000e901d48 */
[----:B------:R-:W-:Y:S01]  /*35c0*/  ISETP.GE.AND P0, PT, R28, 0x31, PT ;  /* 0x000000311c00780c */ /* 0x000fe20003f06270 */
[----:B------:R-:W-:-:S12]  /*35d0*/  IMAD.WIDE.U32 R8, R61, 0x20, RZ ;  /* 0x000000203d087825 */ /* 0x000fd800078e00ff */
[----:B------:R-:W-:Y:S01]  /*35e0*/  @P0 IMAD R10, R116, 0x30, RZ ;  /* 0x00000030740a0824 */ /* 0x000fe200078e02ff */
[----:B-1----:R-:W-:Y:S02]  /*35f0*/  @P1 LEA R4, P3, R6, c[0x0][0x1c8], 0x1 ;  /* 0x0000720006041a11 */ /* 0x002fe400078608ff */
[----:B------:R-:W-:-:S04]  /*3600*/  @P1 LEA.HI.X R5, R61, R3, R116, 0x4, P4 ;  /* 0x000000033d051211 */ /* 0x000fc800020f2474 */
[----:B------:R-:W-:Y:S02]  /*3610*/  @P1 LEA.HI.X R5, R6, c[0x0][0x1cc], R5, 0x1, P3 ;  /* 0x0000730006051a11 */ /* 0x000fe400018f0c05 */
[----:B------:R-:W-:-:S03]  /*3620*/  @P2 IADD3 R6, P3, R2, R8, RZ ;  /* 0x0000000802062210 */ /* 0x000fc60007f7e0ff */
[----:B------:R1:W-:Y:S01]  /*3630*/  @P1 LDGSTS.E.BYPASS.LTC128B.128 [R213+0x3100], [R4.64], !P5 ;  /* 0x0310000004d51fae */ /* 0x0003e2000e901d48 */
[----:B------:R-:W-:Y:S02]  /*3640*/  ISETP.GE.AND P1, PT, R28, 0x41, PT ;  /* 0x000000411c00780c */ /* 0x000fe40003f26270 */
[----:B------:R-:W-:Y:S02]  /*3650*/  @P2 IADD3.X R7, R3, R9, R7, P3, !PT ;  /* 0x0000000903072210 */ /* 0x000fe40001ffe407 */
[----:B------:R-:W-:-:S04]  /*3660*/  @P2 LEA R8, P3, R6, c[0x0][0x1c8], 0x1 ;  /* 0x0000720006082a11 */ /* 0x000fc800078608ff */
[----:B------:R-:W-:-:S05]  /*3670*/  @P2 LEA.HI.X R9, R6, c[0x0][0x1cc], R7, 0x1, P3 ;  /* 0x0000730006092a11 */ /* 0x000fca00018f0c07 */
[----:B------:R2:W-:Y:S01]  /*3680*/  @P2 LDGSTS.E.BYPASS.LTC128B.128 [R213+0x3900], [R8.64], !P5 ;  /* 0x0390000008d52fae */ /* 0x0005e2000e901d48 */
[----:B-1----:R-:W-:-:S04]  /*3690*/  @P0 IMAD.WIDE.U32 R4, R61, 0x30, R2 ;  /* 0x000000303d040825 */ /* 0x002fc800078e0002 */
[----:B------:R-:W-:Y:S01]  /*36a0*/  @P0 IMAD.IADD R5, R5, 0x1, R10 ;  /* 0x0000000105050824 */ /* 0x000fe200078e020a */
[----:B------:R-:W-:-:S04]  /*36b0*/  @P0 LEA R6, P3, R4, c[0x0][0x1c8], 0x1 ;  /* 0x0000720004060a11 */ /* 0x000fc800078608ff */
[----:B------:R-:W-:Y:S02]  /*36c0*/  @P0 LEA.HI.X R7, R4, c[0x0][0x1cc], R5, 0x1, P3 ;  /* 0x0000730004070a11 */ /* 0x000fe400018f0c05 */
[----:B------:R-:W-:-:S03]  /*36d0*/  @P1 LEA R4, P3, R61, R2, 0x6 ;  /* 0x000000023d041211 */ /* 0x000fc600078630ff */
[----:B------:R1:W-:Y:S01]  /*36e0*/  @P0 LDGSTS.E.BYPASS.LTC128B.128 [R213+0x4100], [R6.64], !P5 ;  /* 0x0410000006d50fae */ /* 0x0003e2000e901d48 */
[----:B------:R-:W-:Y:S02]  /*36f0*/  @P1 LEA.HI.X R3, R61, R3, R116, 0x6, P3 ;  /* 0x000000033d031211 */ /* 0x000fe400018f3474 */
[----:B------:R-:W-:-:S04]  /*3700*/  @P1 LEA R2, P3, R4, c[0x0][0x1c8], 0x1 ;  /* 0x0000720004021a11 */ /* 0x000fc800078608ff */
[----:B------:R-:W-:-:S05]  /*3710*/  @P1 LEA.HI.X R3, R4, c[0x0][0x1cc], R3, 0x1, P3 ;  /* 0x0000730004031a11 */ /* 0x000fca00018f0c03 */
[----:B------:R3:W-:Y:S04]  /*3720*/  @P1 LDGSTS.E.BYPASS.LTC128B.128 [R213+0x4900], [R2.64], !P5 ;  /* 0x0490000002d51fae */ /* 0x0007e8000e901d48 */
[----:B------:R-:W0:Y:S01]  /*3730*/  LDGDEPBAR ;  /* 0x00000000000079af */ /* 0x000e220000000000 */
[----:B------:R-:W-:-:S04]  /*3740*/  DEPBAR.LE SB0, 0x1 ;  /* 0x000080400000791a */ /* 0x000fc80000000000 */
[----:B------:R-:W-:-:S04]  /*3750*/  DEPBAR.LE SB0, 0x0 ;  /* 0x000080000000791a */ /* 0x000fc80000000000 */
[----:B------:R-:W-:Y:S06]  /*3760*/  BAR.SYNC.DEFER_BLOCKING 0x0 ;  /* 0x0000000000007b1d */ /* 0x000fec0000010000 */
[----:B-1----:R-:W-:Y:S04]  /*3770*/  LDSM.16.M88.4 R4, [R202+0x2000] ;  /* 0x00200000ca04783b */ /* 0x002fe80000000200 */
[----:B------:R-:W1:Y:S04]  /*3780*/  LDSM.16.M88.4 R12, [R119+0x800] ;  /* 0x00080000770c783b */ /* 0x000e680000000200 */
[----:B--2---:R-:W2:Y:S04]  /*3790*/  LDSM.16.M88.4 R8, [R202] ;  /* 0x00000000ca08783b */ /* 0x004ea80000000200 */
[----:B------:R-:W2:Y:S04]  /*37a0*/  LDSM.16.M88.4 R16, [R119] ;  /* 0x000000007710783b */ /* 0x000ea80000000200 */
[----:B------:R-:W4:Y:S04]  /*37b0*/  LDSM.16.M88.4 R20, [R119+0x1000] ;  /* 0x001000007714783b */ /* 0x000f280000000200 */
[----:B------:R-:W4:Y:S04]  /*37c0*/  LDSM.16.M88.4 R24, [R119+0x1800] ;  /* 0x001800007718783b */ /* 0x000f280000000200 */
[----:B------:R-:W4:Y:S01]  /*37d0*/  LDSM.16.M88.4 R32, [R119+0x2000] ;  /* 0x002000007720783b */ /* 0x000f220000000200 */
[----:B---3--:R-:W-:-:S03]  /*37e0*/  IMAD.WIDE.U32 R2, R60, c[0x0][0x208], RZ ;  /* 0x000082003c027a25 */ /* 0x008fc600078e00ff */
[----:B------:R-:W-:Y:S04]  /*37f0*/  LDSM.16.M88.4 R36, [R209] ;  /* 0x00000000d124783b */ /* 0x000fe80000000200 */
[----:B------:R-:W-:Y:S04]  /*3800*/  LDSM.16.M88.4 R68, [R206] ;  /* 0x00000000ce44783b */ /* 0x000fe80000000200 */
[----:B------:R-:W-:Y:S01]  /*3810*/  LDSM.16.M88.4 R64, [R210] ;  /* 0x00000000d240783b */ /* 0x000fe20000000200 */
[-C--:B-1----:R-:W-:Y:S08]  /*3820*/  HMMA.16816.F32 R44, R4, R12.reuse, RZ ;  /* 0x0000000c042c723c */ /* 0x082ff000000018ff */
[C---:B--2---:R-:W-:Y:S07]  /*3830*/  HMMA.16816.F32 R108, R8.reuse, R12, RZ ;  /* 0x0000000c086c723c */ /* 0x044fee00000018ff */
[----:B------:R-:W-:Y:S01]  /*3840*/  IMAD R12, R29, c[0x0][0x208], RZ ;  /* 0x000082001d0c7a24 */ /* 0x000fe200078e02ff */
[C---:B------:R-:W-:Y:S08]  /*3850*/  HMMA.16816.F32 R124, R8.reuse, R16, RZ ;  /* 0x00000010087c723c */ /* 0x040ff000000018ff */
[C---:B------:R-:W-:Y:S08]  /*3860*/  HMMA.16816.F32 R148, R8.reuse, R18, RZ ;  /* 0x000000120894723c */ /* 0x040ff000000018ff */
[C---:B------:R-:W-:Y:S08]  /*3870*/  HMMA.16816.F32 R144, R8.reuse, R14, RZ ;  /* 0x0000000e0890723c */ /* 0x040ff000000018ff */
[C---:B----4-:R-:W-:Y:S08]  /*3880*/  HMMA.16816.F32 R104, R8.reuse, R20, RZ ;  /* 0x000000140868723c */ /* 0x050ff000000018ff */
[C---:B------:R-:W-:Y:S08]  /*3890*/  HMMA.16816.F32 R128, R8.reuse, R22, RZ ;  /* 0x000000160880723c */ /* 0x040ff000000018ff */
[C---:B------:R-:W-:Y:S08]  /*38a0*/  HMMA.16816.F32 R96, R8.reuse, R24, RZ ;  /* 0x000000180860723c */ /* 0x040ff000000018ff */
[C---:B------:R-:W-:Y:S08]  /*38b0*/  HMMA.16816.F32 R132, R8.reuse, R26, RZ ;  /* 0x0000001a0884723c */ /* 0x040ff000000018ff */
[C---:B------:R-:W-:Y:S08]  /*38c0*/  HMMA.16816.F32 R88, R8.reuse, R32, RZ ;  /* 0x000000200858723c */ /* 0x040ff000000018ff */
[----:B------:R-:W-:Y:S07]  /*38d0*/  HMMA.16816.F32 R92, R8, R34, RZ ;  /* 0x00000022085c723c */ /* 0x000fee00000018ff */
[----:B------:R-:W-:-:S02]  /*38e0*/  IMAD R8, R60, c[0x0][0x20c], R12 ;  /* 0x000083003c087a24 */ /* 0x000fc400078e020c */
[----:B-----5:R-:W-:Y:S02]  /*38f0*/  IMAD.MOV.U32 R9, RZ, RZ, R74 ;  /* 0x000000ffff097224 */ /* 0x020fe400078e004a */
[----:B------:R-:W-:Y:S02]  /*3900*/  IMAD.IADD R10, R3, 0x1, R8 ;  /* 0x00000001030a7824 */ /* 0x000fe400078e0208 */
[----:B------:R-:W-:Y:S01]  /*3910*/  IMAD.MOV.U32 R8, RZ, RZ, R72 ;  /* 0x000000ffff087224 */ /* 0x000fe200078e0048 */
[----:B------:R-:W-:Y:S03]  /*3920*/  HMMA.16816.F32 R40, R4, R16, RZ ;  /* 0x000000100428723c */ /* 0x000fe600000018ff */
[----:B------:R-:W-:-:S04]  /*3930*/  IMAD.WIDE.U32 R2, R2, 0x50, R8 ;  /* 0x0000005002027825 */ /* 0x000fc800078e0008 */
[----:B------:R-:W-:Y:S01]  /*3940*/  IMAD R8, R10, 0x50, RZ ;  /* 0x000000500a087824 */ /* 0x000fe200078e02ff */
[C---:B------:R-:W-:Y:S01]  /*3950*/  HMMA.16816.F32 R48, R4.reuse, R20, RZ ;  /* 0x000000140430723c */ /* 0x040fe200000018ff */
[----:B------:R-:W-:Y:S02]  /*3960*/  LEA R16, P0, R2, c[0x0][0x1f8], 0x1 ;  /* 0x00007e0002107a11 */ /* 0x000fe400078008ff */
[----:B------:R-:W-:Y:S02]  /*3970*/  IMAD.IADD R3, R3, 0x1, R8 ;  /* 0x0000000103037824 */ /* 0x000fe400078e0208 */
[----:B------:R-:W-:Y:S03]  /*3980*/  LDSM.16.M88.4 R8, [R205] ;  /* 0x00000000cd08783b */ /* 0x000fe60000000200 */
[C---:B------:R-:W-:Y:S08]  /*3990*/  HMMA.16816.F32 R52, R4.reuse, R24, RZ ;  /* 0x000000180434723c */ /* 0x040ff000000018ff */
[C---:B------:R-:W-:Y:S08]  /*39a0*/  HMMA.16816.F32 R56, R4.reuse, R32, RZ ;  /* 0x000000200438723c */ /* 0x040ff000000018ff */
[C---:B------:R-:W-:Y:S08]  /*39b0*/  HMMA.16816.F32 R84, R4.reuse, R18, RZ ;  /* 0x000000120454723c */ /* 0x040ff000000018ff */
[C---:B------:R-:W-:Y:S08]  /*39c0*/  HMMA.16816.F32 R76, R4.reuse, R14, RZ ;  /* 0x0000000e044c723c */ /* 0x040ff000000018ff */
[C---:B------:R-:W-:Y:S08]  /*39d0*/  HMMA.16816.F32 R100, R4.reuse, R22, RZ ;  /* 0x000000160464723c */ /* 0x040ff000000018ff */
[C---:B------:R-:W-:Y:S08]  /*39e0*/  HMMA.16816.F32 R120, R4.reuse, R26, RZ ;  /* 0x0000001a0478723c */ /* 0x040ff000000018ff */
[----:B------:R-:W-:Y:S01]  /*39f0*/  HMMA.16816.F32 R112, R4, R34, RZ ;  /* 0x000000220470723c */ /* 0x000fe200000018ff */
[----:B------:R-:W1:Y:S01]  /*3a00*/  LDSM.16.M88.4 R4, [R205+0x2000] ;  /* 0x00200000cd04783b */ /* 0x000e620000000200 */
[----:B------:R-:W-:-:S02]  /*3a10*/  IADD3 R14, P2, R16, UR7, RZ ;  /* 0x00000007100e7c10 */ /* 0x000fc4000ff5e0ff */
[----:B------:R-:W-:Y:S01]  /*3a20*/  LEA.HI.X R17, R2, c[0x0][0x1fc], R3, 0x1, P0 ;  /* 0x00007f0002117a11 */ /* 0x000fe200000f0c03 */
[----:B------:R-:W2:Y:S01]  /*3a30*/  LDSM.16.M88.4 R24, [R208] ;  /* 0x00000000d018783b */ /* 0x000ea20000000200 */
[----:B------:R-:W-:Y:S02]  /*3a40*/  IADD3 R12, P1, R14, UR7, RZ ;  /* 0x000000070e0c7c10 */ /* 0x000fe4000ff3e0ff */
[----:B------:R-:W-:Y:S01]  /*3a50*/  IADD3.X R15, R17, UR5, RZ, P2, !PT ;  /* 0x00000005110f7c10 */ /* 0x000fe200097fe4ff */
[----:B------:R-:W3:Y:S01]  /*3a60*/  LDSM.16.M88.4 R20, [R207] ;  /* 0x00000000cf14783b */ /* 0x000ee20000000200 */
[----:B------:R-:W-:Y:S02]  /*3a70*/  IADD3 R2, P2, R12, UR7, RZ ;  /* 0x000000070c027c10 */ /* 0x000fe4000ff5e0ff */
[----:B------:R-:W-:Y:S02]  /*3a80*/  IADD3.X R13, R15, UR5, RZ, P1, !PT ;  /* 0x000000050f0d7c10 */ /* 0x000fe40008ffe4ff */
[----:B------:R-:W-:-:S02]  /*3a90*/  ISETP.GE.AND P0, PT, R30, c[0x0][0x1d4], PT ;  /* 0x000075001e007a0c */ /* 0x000fc40003f06270 */
[----:B------:R-:W-:Y:S02]  /*3aa0*/  IADD3 R18, P1, R2, UR7, RZ ;  /* 0x0000000702127c10 */ /* 0x000fe4000ff3e0ff */
[----:B------:R-:W-:Y:S02]  /*3ab0*/  IADD3.X R3, R13, UR5, RZ, P2, !PT ;  /* 0x000000050d037c10 */ /* 0x000fe400097fe4ff */
[C---:B------:R-:W-:Y:S02]  /*3ac0*/  ISETP.LT.OR P4, PT, R28.reuse, 0x1, P0 ;  /* 0x000000011c00780c */ /* 0x040fe40000781670 */
[C---:B------:R-:W-:Y:S02]  /*3ad0*/  ISETP.LT.OR P3, PT, R28.reuse, 0x11, P0 ;  /* 0x000000111c00780c */ /* 0x040fe40000761670 */
[----:B------:R-:W-:Y:S02]  /*3ae0*/  IADD3.X R19, R3, UR5, RZ, P1, !PT ;  /* 0x0000000503137c10 */ /* 0x000fe40008ffe4ff */
[----:B------:R-:W-:-:S02]  /*3af0*/  ISETP.LT.OR P2, PT, R28, 0x21, P0 ;  /* 0x000000211c00780c */ /* 0x000fc40000741670 */
[C---:B------:R-:W-:Y:S02]  /*3b00*/  ISETP.LT.OR P1, PT, R28.reuse, 0x31, P0 ;  /* 0x000000311c00780c */ /* 0x040fe40000721670 */
[----:B------:R-:W-:-:S03]  /*3b10*/  ISETP.LT.OR P0, PT, R28, 0x41, P0 ;  /* 0x000000411c00780c */ /* 0x000fc60000701670 */
[----:B------:R-:W-:Y:S01]  /*3b20*/  @!PT LDS RZ, [RZ] ;  /* 0x00000000fffff984 */ /* 0x000fe20000000800 */
[----:B------:R-:W-:Y:S01]  /*3b30*/  @!PT LDS RZ, [RZ] ;  /* 0x00000000fffff984 */ /* 0x000fe20000000800 */
[----:B------:R-:W-:Y:S01]  /*3b40*/  @!PT LDS RZ, [RZ] ;  /* 0x00000000fffff984 */ /* 0x000fe20000000800 */
[----:B------:R4:W-:Y:S04]  /*3b50*/  LDGSTS.E.BYPASS.LTC128B.128 [R213+0x100], [R16.64], !P4 ;  /* 0x0010000010d57fae */ /* 0x0009e8000e101d48 */
[----:B------:R5:W-:Y:S04]  /*3b60*/  LDGSTS.E.BYPASS.LTC128B.128 [R213+0x900], [R14.64], !P3 ;  /* 0x009000000ed57fae */ /* 0x000be8000d901d48 */
[----:B------:R5:W-:Y:S01]  /*3b70*/  LDGSTS.E.BYPASS.LTC128B.128 [R213+0x1100], [R12.64], !P2 ;  /* 0x011000000cd57fae */ /* 0x000be2000d101d48 */
[C---:B-1----:R-:W-:Y:S03]  /*3b80*/  HMMA.16816.F32 R32, R4.reuse, R36, R48 ;  /* 0x000000240420723c */ /* 0x042fe60000001830 */
[----:B------:R1:W-:Y:S04]  /*3b90*/  LDGSTS.E.BYPASS.LTC128B.128 [R213+0x1900], [R2.64], !P1 ;  /* 0x0190000002d57fae */ /* 0x0003e8000c901d48 */
[----:B------:R4:W-:Y:S04]  /*3ba0*/  LDGSTS.E.BYPASS.LTC128B.128 [R213+0x2100], [R18.64], !P0 ;  /* 0x0210000012d57fae */ /* 0x0009e8000c101d48 */
[----:B------:R-:W-:Y:S01]  /*3bb0*/  LDSM.16.M88.4 R48, [R201+0x1000] ;  /* 0x00100000c930783b */ /* 0x000fe20000000200 */
[C---:B--2---:R-:W-:Y:S03]  /*3bc0*/  HMMA.16816.F32 R140, R4.reuse, R24, R52 ;  /* 0x00000018048c723c */ /* 0x044fe60000001834 */
[----:B------:R-:W-:Y:S04]  /*3bd0*/  LDSM.16.M88.4 R52, [R201+0x800] ;  /* 0x00080000c934783b */ /* 0x000fe80000000200 */
[----:B------:R-:W-:Y:S01]  /*3be0*/  LDSM.16.M88.4 R28, [R198+0x1000] ;  /* 0x00100000c61c783b */ /* 0x000fe20000000200 */
[C---:B---3--:R-:W-:Y:S03]  /*3bf0*/  HMMA.16816.F32 R160, R4.reuse, R20, R56 ;  /* 0x0000001404a0723c */ /* 0x048fe60000001838 */
[----:B------:R-:W-:Y:S04]  /*3c00*/  LDSM.16.M88.4 R56, [R201] ;  /* 0x00000000c938783b */ /* 0x000fe80000000200 */
[----:B-----5:R-:W-:Y:S01]  /*3c10*/  LDSM.16.M88.4 R12, [R203] ;  /* 0x00000000cb0c783b */ /* 0x020fe20000000200 */
[C---:B------:R-:W-:Y:S03]  /*3c20*/  HMMA.16816.F32 R80, R4.reuse, R68, R40 ;  /* 0x000000440450723c */ /* 0x040fe60000001828 */
[----:B------:R-:W-:Y:S04]  /*3c30*/  LDSM.16.M88.4 R40, [R201+0x2000] ;  /* 0x00200000c928783b */ /* 0x000fe80000000200 */
[----:B----4-:R-:W2:Y:S01]  /*3c40*/  LDSM.16.M88.4 R16, [R203+0x2000] ;  /* 0x00200000cb10783b */ /* 0x010ea20000000200 */
[C---:B------:R-:W-:Y:S03]  /*3c50*/  HMMA.16816.F32 R72, R4.reuse, R64, R44 ;  /* 0x000000400448723c */ /* 0x040fe6000000182c */
[----:B------:R-:W3:Y:S04]  /*3c60*/  LDSM.16.M88.4 R44, [R201+0x1800] ;  /* 0x00180000c92c783b */ /* 0x000ee80000000200 */
[----:B------:R-:W0:Y:S01]  /*3c70*/  LDGDEPBAR ;  /* 0x00000000000079af */ /* 0x000e220000000000 */
[----:B------:R-:W-:Y:S08]  /*3c80*/  HMMA.16816.F32 R84, R4, R70, R84 ;  /* 0x000000460454723c */ /* 0x000ff00000001854 */
[----:B------:R-:W-:Y:S08]  /*3c90*/  HMMA.16816.F32 R136, R8, R68, R124 ;  /* 0x000000440888723c */ /* 0x000ff0000000187c */
[----:B------:R-:W-:Y:S08]  /*3ca0*/  HMMA.16816.F32 R76, R4, R66, R76 ;  /* 0x00000042044c723c */ /* 0x000ff0000000184c */
[C---:B------:R-:W-:Y:S08]  /*3cb0*/  HMMA.16816.F32 R156, R8.reuse, R64, R108 ;  /* 0x00000040089c723c */ /* 0x040ff0000000186c */
[----:B------:R-:W-:Y:S08]  /*3cc0*/  HMMA.16816.F32 R68, R8, R70, R148 ;  /* 0x000000460844723c */ /* 0x000ff00000001894 */
[----:B------:R-:W-:Y:S08]  /*3cd0*/  HMMA.16816.F32 R168, R4, R26, R120 ;  /* 0x0000001a04a8723c */ /* 0x000ff00000001878 */
[----:B------:R-:W-:Y:S08]  /*3ce0*/  HMMA.16816.F32 R64, R8, R66, R144 ;  /* 0x000000420840723c */ /* 0x000ff00000001890 */
[----:B------:R-:W-:Y:S08]  /*3cf0*/  HMMA.16816.F32 R176, R4, R38, R100 ;  /* 0x0000002604b0723c */ /* 0x000ff00000001864 */
[C---:B------:R-:W-:Y:S08]  /*3d00*/  HMMA.16816.F32 R164, R8.reuse, R36, R104 ;  /* 0x0000002408a4723c */ /* 0x040ff00000001868 */
[----:B------:R-:W-:Y:S01]  /*3d10*/  HMMA.16816.F32 R120, R8, R38, R128 ;  /* 0x000000260878723c */ /* 0x000fe20000001880 */
[----:B------:R-:W-:Y:S07]  /*3d20*/  LDSM.16.M88.4 R36, [R198] ;  /* 0x00000000c624783b */ /* 0x000fee0000000200 */
[----:B------:R-:W-:Y:S01]  /*3d30*/  HMMA.16816.F32 R152, R4, R22, R112 ;  /* 0x000000160498723c */ /* 0x000fe20000001870 */
[----:B------:R-:W4:Y:S07]  /*3d40*/  LDSM.16.M88.4 R4, [R204+0x2000] ;  /* 0x00200000cc04783b */ /* 0x000f2e0000000200 */
[C---:B------:R-:W-:Y:S08]  /*3d50*/  HMMA.16816.F32 R172, R8.reuse, R24, R96 ;  /* 0x0000001808ac723c */ /* 0x040ff00000001860 */
[C---:B------:R-:W-:Y:S08]  /*3d60*/  HMMA.16816.F32 R180, R8.reuse, R20, R88 ;  /* 0x0000001408b4723c */ /* 0x040ff00000001858 */
[C---:B------:R-:W-:Y:S01]  /*3d70*/  HMMA.16816.F32 R132, R8.reuse, R26, R132 ;  /* 0x0000001a0884723c */ /* 0x040fe20000001884 */
[----:B------:R-:W-:Y:S07]  /*3d80*/  LDSM.16.M88.4 R24, [R198+0x1800] ;  /* 0x00180000c618783b */ /* 0x000fee0000000200 */
[----:B------:R-:W-:Y:S01]  /*3d90*/  HMMA.16816.F32 R128, R8, R22, R92 ;  /* 0x000000160880723c */ /* 0x000fe2000000185c */
[----:B------:R-:W-:Y:S04]  /*3da0*/  LDSM.16.M88.4 R20, [R198+0x2000] ;  /* 0x00200000c614783b */ /* 0x000fe80000000200 */
[----:B------:R-:W-:Y:S03]  /*3db0*/  LDSM.16.M88.4 R8, [R204] ;  /* 0x00000000cc08783b */ /* 0x000fe60000000200 */
[----:B--2---:R-:W-:Y:S01]  /*3dc0*/  HMMA.16816.F32 R104, R16, R48, R32 ;  /* 0x000000301068723c */ /* 0x004fe20000001820 */
[----:B------:R-:W2:Y:S01]  /*3dd0*/  LDSM.16.M88.4 R32, [R198+0x800] ;  /* 0x00080000c620783b */ /* 0x000ea20000000200 */
[----:B------:R-:W-:Y:S01]  /*3de0*/  ISETP.GT.AND P0, PT, R60, R234, PT ;  /* 0x000000ea3c00720c */ /* 0x000fe20003f04270 */
[----:B------:R-:W-:-:S05]  /*3df0*/  DEPBAR.LE SB0, 0x0 ;  /* 0x000080000000791a */ /* 0x000fca0000000000 */
        /* <DEDUP_REMOVED lines=16> */
[C---:B------:R-:W-:Y:S08]  /*3f00*/  HMMA.16816.F32 R44, R12.reuse, R46, R132 ;  /* 0x0000002e0c2c723c */ /* 0x040ff00000001884 */
[C---:B------:R-:W-:Y:S08]  /*3f10*/  HMMA.16816.F32 R16, R12.reuse, R40, R180 ;  /* 0x000000280c10723c */ /* 0x040ff000000018b4 */
[----:B------:R-:W-:Y:S01]  /*3f20*/  HMMA.16816.F32 R12, R12, R42, R128 ;  /* 0x0000002a0c0c723c */ /* 0x000fe20000001880 */
[----:B------:R-:W-:Y:S07]  /*3f30*/  BSSY B0, `(.L_x_585) ;  /* 0x0000035000007945 */ /* 0x000fee0003800000 */
[C---:B----4-:R-:W-:Y:S08]  /*3f40*/  HMMA.16816.F32 R140, R4.reuse, R36, R124 ;  /* 0x00000024048c723c */ /* 0x050ff0000000187c */
[C---:B------:R-:W-:Y:S08]  /*3f50*/  HMMA.16816.F32 R136, R4.reuse, R38, R108 ;  /* 0x000000260488723c */ /* 0x040ff0000000186c */
[C---:B--2---:R-:W-:Y:S08]  /*3f60*/  HMMA.16816.F32 R132, R4.reuse, R32, R112 ;  /* 0x000000200484723c */ /* 0x044ff00000001870 */
        /* <DEDUP_REMOVED lines=23> */
[----:B------:R-:W-:Y:S01]  /*40e0*/  SHF.R.S32.HI R3, RZ, 0x1f, R2 ;  /* 0x0000001fff037819 */ /* 0x000fe20000011402 */
[----:B------:R-:W-:-:S04]  /*40f0*/  IMAD.WIDE.U32 R4, R2, c[0x0][0x1e0], RZ ;  /* 0x0000780002047a25 */ /* 0x000fc800078e00ff */
[----:B------:R-:W-:-:S04]  /*4100*/  IMAD R3, R3, c[0x0][0x1e0], RZ ;  /* 0x0000780003037a24 */ /* 0x000fc800078e02ff */
        /* <DEDUP_REMOVED lines=23> */
.L_x_586:
[----:B-1----:R-:W-:Y:S05]  /*4280*/  BSYNC B0 ;  /* 0x0000000000007941 */ /* 0x002fea0003800000 */
.L_x_585:
[----:B------:R-:W2:Y:S01]  /*4290*/  LDL R2, [R1+0x3c] ;  /* 0x00003c0001027983 */ /* 0x000ea20000100800 */
[----:B------:R-:W-:-:S03]  /*42a0*/  IMAD.MOV.U32 R3, RZ, RZ, c[0x0][0x2c4] ;  /* 0x0000b100ff037624 */ /* 0x000fc600078e00ff */
[----:B------:R-:W2:Y:S02]  /*42b0*/  LDL R63, [R1+0x38] ;  /* 0x00003800013f7983 */ /* 0x000ea40000100800 */
[----:B------:R-:W-:Y:S01]  /*42c0*/  ISETP.NE.AND P0, PT, R3, 0x1, PT ;  /* 0x000000010300780c */ /* 0x000fe20003f05270 */
[----:B------:R-:W-:Y:S01]  /*42d0*/  IMAD.MOV.U32 R80, RZ, RZ, c[0x0][0x32c] ;  /* 0x0000cb00ff507624 */ /* 0x000fe200078e00ff */
[----:B------:R-:W-:Y:S01]  /*42e0*/  ULDC UR4, c[0x0][0x324] ;  /* 0x0000c90000047ab9 */ /* 0x000fe20000000800 */
[----:B------:R-:W0:Y:S03]  /*42f0*/  LDGDEPBAR ;  /* 0x00000000000079af */ /* 0x000e260000000000 */
[----:B------:R-:W-:Y:S01]  /*4300*/  ISETP.GE.AND P1, PT, R80, 0x1, PT ;  /* 0x000000015000780c */ /* 0x000fe20003f26270 */
[----:B------:R-:W-:Y:S01]  /*4310*/  ULOP3.LUT UR4, URZ, UR4, URZ, 0x33, !UPT ;  /* 0x000000043f047292 */ /* 0x000fe2000f8e333f */
[----:B------:R-:W-:-:S02]  /*4320*/  IMAD.IADD R11, R0, 0x1, -R242 ;  /* 0x00000001000b7824 */ /* 0x000fc400078e0af2 */
[----:B--2---:R-:W-:-:S04]  /*4330*/  IMAD.IADD R2, R2, 0x1, R63 ;  /* 0x0000000102027824 */ /* 0x004fc800078e023f */
[----:B------:R-:W-:-:S04]  /*4340*/  @P0 IMAD.HI.U32 R3, R2, c[0x0][0x2c8], RZ ;  /* 0x0000b20002030a27 */ /* 0x000fc800078e00ff */
[----:B------:R-:W-:Y:S01]  /*4350*/  IMAD.MOV.U32 R7, RZ, RZ, R2 ;  /* 0x000000ffff077224 */ /* 0x000fe200078e0002 */
[----:B------:R-:W-:-:S05]  /*4360*/  @P0 SHF.R.U32.HI R7, RZ, c[0x0][0x2cc], R3 ;  /* 0x0000b300ff070a19 */ /* 0x000fca0000011603 */
[----:B------:R-:W1:Y:S01]  /*4370*/  SHFL.IDX PT, R4, R7, RZ, 0x1c1f ;  /* 0x001c1fff07047589 */ /* 0x000e6200000e0000 */
[----:B------:R-:W-:-:S04]  /*4380*/  IADD3 R2, R236, R0, RZ ;  /* 0x00000000ec027210 */ /* 0x000fc80007ffe0ff */
[----:B------:R-:W-:-:S05]  /*4390*/  IADD3 R3, -R242, 0x1, R2 ;  /* 0x00000001f2037810 */ /* 0x000fca0007ffe102 */
[----:B------:R-:W-:-:S05]  /*43a0*/  IMAD.IADD R3, R3, 0x1, -R235 ;  /* 0x0000000103037824 */ /* 0x000fca00078e0aeb */
[C---:B------:R-:W-:Y:S02]  /*43b0*/  IADD3 R8, R3.reuse, c[0x0][0x328], RZ ;  /* 0x0000ca0003087a10 */ /* 0x040fe40007ffe0ff */
[----:B------:R-:W-:Y:S02]  /*43c0*/  IADD3 R10, R3, UR4, RZ ;  /* 0x00000004030a7c10 */ /* 0x000fe4000fffe0ff */
[----:B------:R-:W-:Y:S01]  /*43d0*/  IADD3 R9, -R242, R2, RZ ;  /* 0x00000002f2097210 */ /* 0x000fe20007ffe1ff */
[----:B-1----:R-:W-:Y:S01]  /*43e0*/  IMAD.IADD R3, R8, 0x1, R4 ;  /* 0x0000000108037824 */ /* 0x002fe200078e0204 */
[----:B------:R-:W-:-:S04]  /*43f0*/  IADD3 R2, R10, R4, RZ ;  /* 0x000000040a027210 */ /* 0x000fc80007ffe0ff */
[----:B------:R-:W-:Y:S01]  /*4400*/  IMNMX R3, R9, R3, PT ;  /* 0x0000000309037217 */ /* 0x000fe20003800200 */
[----:B------:R-:W-:Y:S05]  /*4410*/  @!P1 BRA `(.L_x_587) ;  /* 0x0000014000009947 */ /* 0x000fea0003800000 */
[----:B------:R-:W-:Y:S01]  /*4420*/  IADD3 R4, -R235, R236, R4 ;  /* 0x000000eceb047210 */ /* 0x000fe20007ffe104 */
[----:B------:R-:W-:Y:S03]  /*4430*/  BSSY B0, `(.L_x_588) ;  /* 0x000000e000007945 */ /* 0x000fe60003800000 */
        /* <DEDUP_REMOVED lines=9> */
.L_x_589:
[----:B------:R-:W-:-:S04]  /*44d0*/  MOV R5, c[0x0][0x32c] ;  /* 0x0000cb0000057a02 */ /* 0x000fc80000000f00 */
[----:B------:R-:W-:-:S13]  /*44e0*/  ISETP.NE.AND P0, PT, R5, 0x1, PT ;  /* 0x000000010500780c */ /* 0x000fda0003f05270 */
[----:B------:R-:W-:-:S05]  /*44f0*/  @P0 IMAD.HI.U32 R5, R4, c[0x0][0x330], RZ ;  /* 0x0000cc0004050a27 */ /* 0x000fca00078e00ff */
[----:B------:R-:W-:Y:S02]  /*4500*/  @P0 SHF.R.U32.HI R4, RZ, c[0x0][0x334], R5 ;  /* 0x0000cd00ff040a19 */ /* 0x000fe40000011605 */
.L_x_590:
[----:B------:R-:W-:Y:S05]  /*4510*/  BSYNC B0 ;  /* 0x0000000000007941 */ /* 0x000fea0003800000 */
.L_x_588:
[----:B------:R-:W-:-:S05]  /*4520*/  IMAD R4, R4, c[0x0][0x32c], R11 ;  /* 0x0000cb0004047a24 */ /* 0x000fca00078e020b */
[----:B------:R-:W-:Y:S02]  /*4530*/  IADD3 R5, R4, c[0x0][0x32c], RZ ;  /* 0x0000cb0004057a10 */ /* 0x000fe40007ffe0ff */
[----:B------:R-:W-:Y:S02]  /*4540*/  IMNMX R2, R2, R4, !PT ;  /* 0x0000000402027217 */ /* 0x000fe40007800200 */
[----:B------:R-:W-:Y:S02]  /*4550*/  IMNMX R3, R3, R5, PT ;  /* 0x0000000503037217 */ /* 0x000fe40003800200 */
.L_x_587:
[----:B------:R-:W1:Y:S02]  /*4560*/  SHFL.IDX PT, R6, R7, 0x1, 0x1c1f ;  /* 0x003c1f0007067f89 */ /* 0x000e6400000e0000 */
        /* <DEDUP_REMOVED lines=15> */
.L_x_593:
[----:B------:R-:W-:-:S04]  /*4660*/  MOV R12, c[0x0][0x32c] ;  /* 0x0000cb00000c7a02 */ /* 0x000fc80000000f00 */
[----:B------:R-:W-:-:S13]  /*4670*/  ISETP.NE.AND P0, PT, R12, 0x1, PT ;  /* 0x000000010c00780c */ /* 0x000fda0003f05270 */
[----:B------:R-:W-:-:S05]  /*4680*/  @P0 IMAD.HI.U32 R12, R6, c[0x0][0x330], RZ ;  /* 0x0000cc00060c0a27 */ /* 0x000fca00078e00ff */
[----:B------:R-:W-:Y:S02]  /*4690*/  @P0 SHF.R.U32.HI R6, RZ, c[0x0][0x334], R12 ;  /* 0x0000cd00ff060a19 */ /* 0x000fe4000001160c */
.L_x_594:
[----:B------:R-:W-:Y:S05]  /*46a0*/  BSYNC B0 ;  /* 0x0000000000007941 */ /* 0x000fea0003800000 */
.L_x_592:
[----:B------:R-:W-:-:S05]  /*46b0*/  IMAD R6, R6, c[0x0][0x32c], R11 ;  /* 0x0000cb0006067a24 */ /* 0x000fca00078e020b */
[----:B------:R-:W-:Y:S02]  /*46c0*/  IADD3 R12, R6, c[0x0][0x32c], RZ ;  /* 0x0000cb00060c7a10 */ /* 0x000fe40007ffe0ff */
[----:B------:R-:W-:Y:S02]  /*46d0*/  IMNMX R4, R4, R6, !PT ;  /* 0x0000000604047217 */ /* 0x000fe40007800200 */
[----:B------:R-:W-:Y:S02]  /*46e0*/  IMNMX R5, R5, R12, PT ;  /* 0x0000000c05057217 */ /* 0x000fe40003800200 */
.L_x_591:
[C---:B------:R-:W-:Y:S02]  /*46f0*/  ISETP.GE.AND P0, PT, R0.reuse, 0x9, PT ;  /* 0x000000090000780c */ /* 0x040fe40003f06270 */
[----:B------:R-:W-:Y:S02]  /*4700*/  ISETP.GE.AND P1, PT, R0, 0x2, PT ;  /* 0x000000020000780c */ /* 0x000fe40003f26270 */
[----:B------:R-:W-:Y:S02]  /*4710*/  P2R R23, PR, RZ, 0x1 ;  /* 0x00000001ff177803 */ /* 0x000fe40000000000 */
[----:B------:R-:W-:-:S02]  /*4720*/  ISETP.GT.AND P0, PT, R2, 0x8, !P0 ;  /* 0x000000080200780c */ /* 0x000fc40004704270 */
[----:B------:R-:W-:Y:S02]  /*4730*/  P2R R24, PR, RZ, 0x2 ;  /* 0x00000002ff187803 */ /* 0x000fe40000000000 */
[C---:B------:R-:W-:Y:S02]  /*4740*/  ISETP.LT.OR P0, PT, R3.reuse, 0x9, P0 ;  /* 0x000000090300780c */ /* 0x040fe40000701670 */
[----:B------:R-:W-:Y:S02]  /*4750*/  ISETP.GT.AND P1, PT, R2, 0x1, !P1 ;  /* 0x000000010200780c */ /* 0x000fe40004f24270 */
[----:B------:R-:W-:Y:S02]  /*4760*/  ISETP.GE.AND P2, PT, R0, 0xa, PT ;  /* 0x0000000a0000780c */ /* 0x000fe40003f46270 */
[----:B------:R-:W-:Y:S02]  /*4770*/  FSEL R28, R72, -INF , !P0 ;  /* 0xff800000481c7808 */ /* 0x000fe40004000000 */
[----:B------:R-:W-:-:S02]  /*4780*/  ISETP.LT.OR P1, PT, R3, 0x2, P1 ;  /* 0x000000020300780c */ /* 0x000fc40000f21670 */
[----:B------:R-:W-:Y:S02]  /*4790*/  ISETP.GT.AND P0, PT, R2, 0x9, !P2 ;  /* 0x000000090200780c */ /* 0x000fe40005704270 */
[----:B------:R-:W-:Y:S02]  /*47a0*/  FSEL R27, R77, -INF , !P1 ;  /* 0xff8000004d1b7808 */ /* 0x000fe40004800000 */
        /* <DEDUP_REMOVED lines=16> */
[----:B------:R-:W-:Y:S02]  /*48b0*/  ISETP.GE.AND P1, PT, R0, 0x1a, PT ;  /* 0x0000001a0000780c */ /* 0x000fe40003f26270 */
        /* <DEDUP_REMOVED lines=17> */
[C---:B------:R-:W-:Y:S02]  /*49d0*/  ISETP.GE.AND P6, PT, R0.reuse, 0x2a, PT ;  /* 0x0000002a0000780c */ /* 0x040fe40003fc6270 */
[----:B------:R-:W-:Y:S02]  /*49e0*/  ISETP.LT.OR P0, PT, R3, 0x29, P0 ;  /* 0x000000290300780c */ /* 0x000fe40000701670 */
[----:B------:R-:W-:Y:S02]  /*49f0*/  ISETP.GE.AND P5, PT, R0, 0x31, PT ;  /* 0x000000310000780c */ /* 0x000fe40003fa6270 */
[----:B------:R-:W-:Y:S02]  /*4a00*/  FSEL R118, R52, -INF , !P0 ;  /* 0xff80000034767808 */ /* 0x000fe40004000000 */
[----:B------:R-:W-:Y:S02]  /*4a10*/  ISETP.GT.AND P0, PT, R2, 0x29, !P6 ;  /* 0x000000290200780c */ /* 0x000fe40007704270 */
[----:B------:R-:W-:-:S02]  /*4a20*/  ISETP.GE.AND P4, PT, R0, 0x32, PT ;  /* 0x000000320000780c */ /* 0x000fc40003f86270 */
        /* <DEDUP_REMOVED lines=15> */
[----:B------:R-:W-:-:S04]  /*4b20*/  ISETP.LT.OR P0, PT, R3, 0x39, P0 ;  /* 0x000000390300780c */ /* 0x000fc80000701670 */
[----:B------:R-:W-:Y:S02]  /*4b30*/  FSEL R151, R44, -INF , !P0 ;  /* 0xff8000002c977808 */ /* 0x000fe40004000000 */
[----:B------:R-:W-:-:S04]  /*4b40*/  ISETP.GT.AND P0, PT, R2, 0x39, !P2 ;  /* 0x000000390200780c */ /* 0x000fc80005704270 */
        /* <DEDUP_REMOVED lines=21> */
[----:B------:R-:W-:-:S04]  /*4ca0*/  ISETP.GT.AND P0, PT, R2, 0x49, !P0 ;  /* 0x000000490200780c */ /* 0x000fc80004704270 */
[----:B------:R-:W-:Y:S02]  /*4cb0*/  ISETP.LT.OR P0, PT, R3, 0x4a, P0 ;  /* 0x0000004a0300780c */ /* 0x000fe40000701670 */
[----:B------:R-:W1:Y:S02]  /*4cc0*/  SHFL.IDX PT, R3, R7, 0x2, 0x1c1f ;  /* 0x005c1f0007037f89 */ /* 0x000e6400000e0000 */
[----:B------:R-:W-:Y:S02]  /*4cd0*/  FSEL R172, R33, -INF , !P0 ;  /* 0xff80000021ac7808 */ /* 0x000fe40004000000 */
[----:B------:R-:W-:Y:S01]  /*4ce0*/  ISETP.GE.AND P0, PT, R80, 0x1, PT ;  /* 0x000000015000780c */ /* 0x000fe20003f06270 */
[--C-:B-1----:R-:W-:Y:S02]  /*4cf0*/  IMAD.IADD R2, R8, 0x1, R3.reuse ;  /* 0x0000000108027824 */ /* 0x102fe400078e0203 */
[----:B------:R-:W-:-:S03]  /*4d00*/  IMAD.IADD R0, R10, 0x1, R3 ;  /* 0x000000010a007824 */ /* 0x000fc600078e0203 */
[----:B------:R-:W-:-:S07]  /*4d10*/  IMNMX R2, R9, R2, PT ;  /* 0x0000000209027217 */ /* 0x000fce0003800200 */
        /* <DEDUP_REMOVED lines=12> */
.L_x_597:
[----:B------:R-:W-:-:S04]  /*4de0*/  MOV R25, c[0x0][0x32c] ;  /* 0x0000cb0000197a02 */ /* 0x000fc80000000f00 */
[----:B------:R-:W-:-:S13]  /*4df0*/  ISETP.NE.AND P0, PT, R25, 0x1, PT ;  /* 0x000000011900780c */ /* 0x000fda0003f05270 */
[----:B------:R-:W-:-:S05]  /*4e00*/  @P0 IMAD.HI.U32 R25, R3, c[0x0][0x330], RZ ;  /* 0x0000cc0003190a27 */ /* 0x000fca00078e00ff */
[----:B------:R-:W-:Y:S02]  /*4e10*/  @P0 SHF.R.U32.HI R3, RZ, c[0x0][0x334], R25 ;  /* 0x0000cd00ff030a19 */ /* 0x000fe40000011619 */
.L_x_598:
[----:B------:R-:W-:Y:S05]  /*4e20*/  BSYNC B0 ;  /* 0x0000000000007941 */ /* 0x000fea0003800000 */
.L_x_596:
[----:B------:R-:W-:-:S05]  /*4e30*/  IMAD R3, R3, c[0x0][0x32c], R11 ;  /* 0x0000cb0003037a24 */ /* 0x000fca00078e020b */
[----:B------:R-:W-:Y:S02]  /*4e40*/  IADD3 R25, R3, c[0x0][0x32c], RZ ;  /* 0x0000cb0003197a10 */ /* 0x000fe40007ffe0ff */
[----:B------:R-:W-:Y:S02]  /*4e50*/  IMNMX R0, R0, R3, !PT ;  /* 0x0000000300007217 */ /* 0x000fe40007800200 */
[----:B------:R-:W-:Y:S02]  /*4e60*/  IMNMX R2, R2, R25, PT ;  /* 0x0000001902027217 */ /* 0x000fe40003800200 */
.L_x_595:
[----:B------:R-:W-:Y:S02]  /*4e70*/  ISETP.NE.AND P0, PT, R23, RZ, PT ;  /* 0x000000ff1700720c */ /* 0x000fe40003f05270 */
[----:B------:R-:W-:Y:S02]  /*4e80*/  P2R R3, PR, RZ, 0x40 ;  /* 0x00000040ff037803 */ /* 0x000fe40000000000 */
        /* <DEDUP_REMOVED lines=73> */
[----:B------:R-:W-:-:S04]  /*5320*/  ISETP.GT.AND P0, PT, R0, RZ, !P1 ;  /* 0x000000ff0000720c */ /* 0x000fc80004f04270 */
[----:B------:R-:W-:-:S04]  /*5330*/  ISETP.LT.OR P0, PT, R2, 0x1, P0 ;  /* 0x000000010200780c */ /* 0x000fc80000701670 */
[----:B------:R-:W-:Y:S02]  /*5340*/  FSEL R79, R140, -INF , !P0 ;  /* 0xff8000008c4f7808 */ /* 0x000fe40004000000 */
[----:B------:R-:W-:Y:S02]  /*5350*/  ISETP.GT.AND P0, PT, R0, 0x1, !P6 ;  /* 0x000000010000780c */ /* 0x000fe40007704270 */
[----:B------:R-:W-:Y:S02]  /*5360*/  ISETP.NE.AND P6, PT, R3, RZ, PT ;  /* 0x000000ff0300720c */ /* 0x000fe40003fc5270 */
[----:B------:R-:W-:Y:S01]  /*5370*/  ISETP.LT.OR P0, PT, R2, 0x2, P0 ;  /* 0x000000020200780c */ /* 0x000fe20000701670 */
[----:B------:R-:W1:Y:S03]  /*5380*/  SHFL.IDX PT, R3, R7, 0x3, 0x1c1f ;  /* 0x007c1f0007037f89 */ /* 0x000e6600000e0000 */
[----:B------:R-:W-:-:S02]  /*5390*/  FSEL R78, R141, -INF , !P0 ;  /* 0xff8000008d4e7808 */ /* 0x000fc40004000000 */
        /* <DEDUP_REMOVED lines=64> */
[----:B------:R-:W-:Y:S01]  /*57a0*/  ISETP.GT.AND P0, PT, R0, 0x49, !P0 ;  /* 0x000000490000780c */ /* 0x000fe20004704270 */
[----:B-1----:R-:W-:-:S03]  /*57b0*/  IMAD.IADD R0, R10, 0x1, R3 ;  /* 0x000000010a007824 */ /* 0x002fc600078e0203 */
[----:B------:R-:W-:Y:S01]  /*57c0*/  ISETP.LT.OR P0, PT, R2, 0x4a, P0 ;  /* 0x0000004a0200780c */ /* 0x000fe20000701670 */
[----:B------:R-:W-:-:S03]  /*57d0*/  IMAD.IADD R2, R8, 0x1, R3 ;  /* 0x0000000108027824 */ /* 0x000fc600078e0203 */
[----:B------:R-:W-:Y:S02]  /*57e0*/  FSEL R177, R97, -INF , !P0 ;  /* 0xff80000061b17808 */ /* 0x000fe40004000000 */
[----:B------:R-:W-:Y:S02]  /*57f0*/  ISETP.GE.AND P0, PT, R80, 0x1, PT ;  /* 0x000000015000780c */ /* 0x000fe40003f06270 */
[----:B------:R-:W-:-:S11]  /*5800*/  IMNMX R2, R9, R2, PT ;  /* 0x0000000209027217 */ /* 0x000fd60003800200 */
        /* <DEDUP_REMOVED lines=12> */
.L_x_601:
[----:B------:R-:W-:-:S04]  /*58d0*/  MOV R4, c[0x0][0x32c] ;  /* 0x0000cb0000047a02 */ /* 0x000fc80000000f00 */
[----:B------:R-:W-:-:S13]  /*58e0*/  ISETP.NE.AND P0, PT, R4, 0x1, PT ;  /* 0x000000010400780c */ /* 0x000fda0003f05270 */
[----:B------:R-:W-:-:S05]  /*58f0*/  @P0 IMAD.HI.U32 R4, R3, c[0x0][0x330], RZ ;  /* 0x0000cc0003040a27 */ /* 0x000fca00078e00ff */
[----:B------:R-:W-:Y:S02]  /*5900*/  @P0 SHF.R.U32.HI R3, RZ, c[0x0][0x334], R4 ;  /* 0x0000cd00ff030a19 */ /* 0x000fe40000011604 */
.L_x_602:
[----:B------:R-:W-:Y:S05]  /*5910*/  BSYNC B0 ;  /* 0x0000000000007941 */ /* 0x000fea0003800000 */
.L_x_600:
[----:B------:R-:W-:-:S05]  /*5920*/  IMAD R3, R3, c[0x0][0x32c], R11 ;  /* 0x0000cb0003037a24 */ /* 0x000fca00078e020b */
[----:B------:R-:W-:Y:S02]  /*5930*/  IADD3 R4, R3, c[0x0][0x32c], RZ ;  /* 0x0000cb0003047a10 */ /* 0x000fe40007ffe0ff */
[----:B------:R-:W-:Y:S02]  /*5940*/  IMNMX R0, R0, R3, !PT ;  /* 0x0000000300007217 */ /* 0x000fe40007800200 */
[----:B------:R-:W-:Y:S02]  /*5950*/  IMNMX R2, R2, R4, PT ;  /* 0x0000000402027217 */ /* 0x000fe40003800200 */
.L_x_599:
[----:B------:R-:W-:Y:S01]  /*5960*/  ISETP.NE.AND P0, PT, R23, RZ, PT ;  /* 0x000000ff1700720c */ /* 0x000fe20003f05270 */
[----:B------:R-:W-:Y:S01]  /*5970*/  LDSM.16.MT88.4 R32, [R196] ;  /* 0x00000000c420783b */ /* 0x000fe20000004200 */
[----:B------:R-:W-:Y:S01]  /*5980*/  FMNMX.FTZ R3, R26, R27, !PT ;  /* 0x0000001b1a037209 */ /* 0x000fe20007810000 */
[----:B------:R-:W-:Y:S01]  /*5990*/  IMAD.MOV.U32 R153, RZ, RZ, R63 ;  /* 0x000000ffff997224 */ /* 0x000fe200078e003f */
[----:B------:R-:W-:Y:S01]  /*59a0*/  ISETP.GT.AND P0, PT, R0, 0x8, !P0 ;  /* 0x000000080000780c */ /* 0x000fe20004704270 */
[----:B------:R-:W-:Y:S01]  /*59b0*/  LDSM.16.MT88.4 R40, [R200] ;  /* 0x00000000c828783b */ /* 0x000fe20000004200 */
[----:B------:R-:W-:-:S02]  /*59c0*/  FMNMX.FTZ R3, R28, R3, !PT ;  /* 0x000000031c037209 */ /* 0x000fc40007810000 */
[----:B------:R-:W-:Y:S01]  /*59d0*/  ISETP.LT.OR P0, PT, R2, 0x9, P0 ;  /* 0x000000090200780c */ /* 0x000fe20000701670 */
[----:B------:R-:W-:Y:S01]  /*59e0*/  LDSM.16.MT88.4 R56, [R199] ;  /* 0x00000000c738783b */ /* 0x000fe20000004200 */
[----:B------:R-:W-:Y:S02]  /*59f0*/  FMNMX.FTZ R3, R29, R3, !PT ;  /* 0x000000031d037209 */ /* 0x000fe40007810000 */
[----:B------:R-:W-:Y:S01]  /*5a00*/  FSEL R81, R138, -INF , !P0 ;  /* 0xff8000008a517808 */ /* 0x000fe20004000000 */
[----:B------:R-:W-:Y:S01]  /*5a10*/  LDSM.16.MT88.4 R64, [R196+0x800] ;  /* 0x00080000c440783b */ /* 0x000fe20000004200 */
[----:B------:R-:W-:Y:S02]  /*5a20*/  ISETP.NE.AND P0, PT, R22, RZ, PT ;  /* 0x000000ff1600720c */ /* 0x000fe40003f05270 */
[----:B------:R-:W-:Y:S01]  /*5a30*/  FMNMX.FTZ R3, R31, R3, !PT ;  /* 0x000000031f037209 */ /* 0x000fe20007810000 */
[----:B------:R-:W-:Y:S01]  /*5a40*/  LDSM.16.MT88.4 R72, [R197+0x800] ;  /* 0x00080000c548783b */ /* 0x000fe20000004200 */
[----:B------:R-:W-:-:S02]  /*5a50*/  ISETP.GT.AND P0, PT, R0, 0x9, !P0 ;  /* 0x000000090000780c */ /* 0x000fc40004704270 */
[----:B------:R-:W-:Y:S02]  /*5a60*/  FMNMX.FTZ R3, R48, R3, !PT ;  /* 0x0000000330037209 */ /* 0x000fe40007810000 */
[----:B------:R-:W-:Y:S02]  /*5a70*/  ISETP.LT.OR P0, PT, R2, 0xa, P0 ;  /* 0x0000000a0200780c */ /* 0x000fe40000701670 */
[----:B------:R-:W-:Y:S02]  /*5a80*/  FMNMX.FTZ R3, R50, R3, !PT ;  /* 0x0000000332037209 */ /* 0x000fe40007810000 */
[----:B------:R-:W-:Y:S02]  /*5a90*/  FSEL R80, R139, -INF , !P0 ;  /* 0xff8000008b507808 */ /* 0x000fe40004000000 */
[----:B------:R-:W-:Y:S02]  /*5aa0*/  ISETP.NE.AND P0, PT, R21, RZ, PT ;  /* 0x000000ff1500720c */ /* 0x000fe40003f05270 */
        /* <DEDUP_REMOVED lines=25> */
[----:B------:R-:W-:Y:S02]  /*5c40*/  FMNMX.FTZ R3, R173, R3, !PT ;  /* 0x00000003ad037209 */ /* 0x000fe40007810000 */
[----:B------:R-:W-:Y:S02]  /*5c50*/  FSEL R90, R127, -INF , !P0 ;  /* 0xff8000007f5a7808 */ /* 0x000fe40004000000 */
[----:B------:R-:W-:Y:S02]  /*5c60*/  ISETP.NE.AND P0, PT, R17, RZ, PT ;  /* 0x000000ff1100720c */ /* 0x000fe40003f05270 */
[----:B------:R-:W-:Y:S02]  /*5c70*/  FMNMX.FTZ R3, R172, R3, !PT ;  /* 0x00000003ac037209 */ /* 0x000fe40007810000 */
[----:B------:R-:W-:Y:S02]  /*5c80*/  ISETP.GT.AND P0, PT, R0, 0x20, !P0 ;  /* 0x000000200000780c */ /* 0x000fe40004704270 */
[----:B------:R-:W-:Y:S01]  /*5c90*/  IADD3 R211, R211, -0x2, RZ ;  /* 0xfffffffed3d37810 */ /* 0x000fe20007ffe0ff */
[----:B------:R-:W1:Y:S01]  /*5ca0*/  SHFL.BFLY PT, R4, R3, 0x2, 0x1f ;  /* 0x0c401f0003047f89 */ /* 0x000e6200000e0000 */
[----:B------:R-:W-:-:S04]  /*5cb0*/  ISETP.LT.OR P0, PT, R2, 0x21, P0 ;  /* 0x000000210200780c */ /* 0x000fc80000701670 */
[----:B------:R-:W-:Y:S02]  /*5cc0*/  FSEL R129, R110, -INF , !P0 ;  /* 0xff8000006e817808 */ /* 0x000fe40004000000 */
[----:B------:R-:W-:-:S04]  /*5cd0*/  ISETP.NE.AND P0, PT, R16, RZ, PT ;  /* 0x000000ff1000720c */ /* 0x000fc80003f05270 */
[----:B------:R-:W-:-:S04]  /*5ce0*/  ISETP.GT.AND P0, PT, R0, 0x21, !P0 ;  /* 0x000000210000780c */ /* 0x000fc80004704270 */
[----:B------:R-:W-:-:S04]  /*5cf0*/  ISETP.LT.OR P0, PT, R2, 0x22, P0 ;  /* 0x000000220200780c */ /* 0x000fc80000701670 */
[----:B------:R-:W-:Y:S02]  /*5d00*/  FSEL R131, R111, -INF , !P0 ;  /* 0xff8000006f837808 */ /* 0x000fe40004000000 */
[----:B------:R-:W-:Y:S02]  /*5d10*/  ISETP.NE.AND P0, PT, R15, RZ, PT ;  /* 0x000000ff0f00720c */ /* 0x000fe40003f05270 */
[----:B-1----:R-:W-:Y:S02]  /*5d20*/  FMNMX.FTZ R3, R3, R4, !PT ;  /* 0x0000000403037209 */ /* 0x002fe40007810000 */
[----:B------:R-:W-:-:S03]  /*5d30*/  ISETP.GT.AND P0, PT, R0, 0x28, !P0 ;  /* 0x000000280000780c */ /* 0x000fc60004704270 */
[----:B------:R-:W1:Y:S01]  /*5d40*/  SHFL.BFLY PT, R4, R3, 0x1, 0x1f ;  /* 0x0c201f0003047f89 */ /* 0x000e6200000e0000 */
        /* <DEDUP_REMOVED lines=9> */
[----:B-1----:R-:W-:Y:S02]  /*5de0*/  FMNMX.FTZ R114, R3, R4, !PT ;  /* 0x0000000403727209 */ /* 0x002fe40007810000 */
[----:B------:R-:W-:-:S02]  /*5df0*/  FSEL R139, R102, -INF , !P0 ;  /* 0xff800000668b7808 */ /* 0x000fc40004000000 */
[----:B------:R-:W-:Y:S01]  /*5e00*/  ISETP.GT.AND P0, PT, R0, 0x31, !P4 ;  /* 0x000000310000780c */ /* 0x000fe20006704270 */
[----:B------:R-:W-:Y:S01]  /*5e10*/  FMUL.FTZ R3, R114, c[0x0][0x2d0] ;  /* 0x0000b40072037a20 */ /* 0x000fe20000410000 */
[----:B------:R-:W-:Y:S02]  /*5e20*/  ISETP.NE.AND P4, PT, R13, RZ, PT ;  /* 0x000000ff0d00720c */ /* 0x000fe40003f85270 */
[----:B------:R-:W-:-:S04]  /*5e30*/  ISETP.LT.OR P0, PT, R2, 0x32, P0 ;  /* 0x000000320200780c */ /* 0x000fc80000701670 */
[----:B------:R-:W-:Y:S02]  /*5e40*/  FSEL R152, R103, -INF , !P0 ;  /* 0xff80000067987808 */ /* 0x000fe40004000000 */
[----:B------:R-:W-:Y:S02]  /*5e50*/  ISETP.GT.AND P0, PT, R0, 0x38, !P3 ;  /* 0x000000380000780c */ /* 0x000fe40005f04270 */
[----:B------:R-:W-:Y:S02]  /*5e60*/  ISETP.NE.AND P3, PT, R14, RZ, PT ;  /* 0x000000ff0e00720c */ /* 0x000fe40003f65270 */
[----:B------:R-:W-:-:S04]  /*5e70*/  ISETP.LT.OR P0, PT, R2, 0x39, P0 ;  /* 0x000000390200780c */ /* 0x000fc80000701670 */
[----:B------:R-:W-:Y:S02]  /*5e80*/  FSEL R162, R94, -INF , !P0 ;  /* 0xff8000005ea27808 */ /* 0x000fe40004000000 */
[C---:B------:R-:W-:Y:S02]  /*5e90*/  ISETP.GT.AND P0, PT, R0.reuse, 0x39, !P2 ;  /* 0x000000390000780c */ /* 0x040fe40005704270 */
[----:B------:R-:W-:Y:S02]  /*5ea0*/  ISETP.GT.AND P2, PT, R0, 0x40, !P3 ;  /* 0x000000400000780c */ /* 0x000fe40005f44270 */
[C---:B------:R-:W-:Y:S02]  /*5eb0*/  ISETP.LT.OR P0, PT, R2.reuse, 0x3a, P0 ;  /* 0x0000003a0200780c */ /* 0x040fe40000701670 */
[----:B------:R-:W-:Y:S02]  /*5ec0*/  ISETP.LT.OR P3, PT, R2, 0x41, P2 ;  /* 0x000000410200780c */ /* 0x000fe40001761670 */
[----:B------:R-:W-:-:S02]  /*5ed0*/  FSEL R165, R95, -INF , !P0 ;  /* 0xff8000005fa57808 */ /* 0x000fc40004000000 */
[----:B------:R-:W-:Y:S02]  /*5ee0*/  ISETP.GT.AND P0, PT, R0, 0x1, !P6 ;  /* 0x000000010000780c */ /* 0x000fe40007704270 */
[----:B------:R-:W-:Y:S02]  /*5ef0*/  ISETP.NE.AND P6, PT, R6, RZ, PT ;  /* 0x000000ff0600720c */ /* 0x000fe40003fc5270 */
[----:B------:R-:W-:Y:S02]  /*5f00*/  ISETP.LT.OR P0, PT, R2, 0x2, P0 ;  /* 0x000000020200780c */ /* 0x000fe40000701670 */
[----:B------:R-:W-:Y:S02]  /*5f10*/  FSEL R161, R154, -INF , !P3 ;  /* 0xff8000009aa17808 */ /* 0x000fe40005800000 */
[----:B------:R-:W-:Y:S02]  /*5f20*/  FSEL R77, R143, -INF , !P0 ;  /* 0xff8000008f4d7808 */ /* 0x000fe40004000000 */
[----:B------:R-:W-:-:S02]  /*5f30*/  ISETP.GT.AND P0, PT, R0, RZ, !P1 ;  /* 0x000000ff0000720c */ /* 0x000fc40004f04270 */
[----:B------:R-:W-:Y:S02]  /*5f40*/  ISETP.GT.AND P1, PT, R0, 0x41, !P4 ;  /* 0x000000410000780c */ /* 0x000fe40006724270 */
[----:B------:R-:W-:Y:S02]  /*5f50*/  ISETP.LT.OR P0, PT, R2, 0x1, P0 ;  /* 0x000000010200780c */ /* 0x000fe40000701670 */
[----:B------:R-:W-:Y:S02]  /*5f60*/  ISETP.GT.AND P4, PT, R0, 0x49, !P6 ;  /* 0x000000490000780c */ /* 0x000fe40007784270 */
[----:B------:R-:W-:Y:S02]  /*5f70*/  FSEL R76, R142, -INF , !P0 ;  /* 0xff8000008e4c7808 */ /* 0x000fe40004000000 */
[----:B------:R-:W-:Y:S02]  /*5f80*/  FSETP.NEU.FTZ.AND P0, PT, R114, -INF , PT ;  /* 0xff8000007200780b */ /* 0x000fe40003f1d000 */
[----:B------:R-:W-:-:S02]  /*5f90*/  FMNMX.FTZ R7, R76, R77, !PT ;  /* 0x0000004d4c077209 */ /* 0x000fc40007810000 */
[----:B------:R-:W-:Y:S02]  /*5fa0*/  FSEL R4, R3, RZ, P0 ;  /* 0x000000ff03047208 */ /* 0x000fe40000000000 */
[----:B------:R-:W-:Y:S02]  /*5fb0*/  FMNMX.FTZ R3, R25, R30, !PT ;  /* 0x0000001e19037209 */ /* 0x000fe40007810000 */
[----:B------:R-:W-:Y:S01]  /*5fc0*/  ISETP.LT.OR P2, PT, R2, 0x42, P1 ;  /* 0x000000420200780c */ /* 0x000fe20000f41670 */
[----:B------:R-:W-:Y:S01]  /*5fd0*/  FFMA.FTZ R6, R26, c[0x0][0x2d0], -R4 ;  /* 0x0000b4001a067a23 */ /* 0x000fe20000010804 */
[----:B------:R-:W-:Y:S02]  /*5fe0*/  FMNMX.FTZ R3, R36, R3, !PT ;  /* 0x0000000324037209 */ /* 0x000fe40007810000 */
[----:B------:R-:W-:Y:S01]  /*5ff0*/  FSEL R160, R155, -INF , !P2 ;  /* 0xff8000009ba07808 */ /* 0x000fe20005000000 */
[----:B------:R1:W-:Y:S01]  /*6000*/  MUFU.EX2 R252, R6 ;  /* 0x0000000600fc7308 */ /* 0x0003e20000000800 */
[----:B------:R-:W-:-:S04]  /*6010*/  FMNMX.FTZ R3, R37, R3, !PT ;  /* 0x0000000325037209 */ /* 0x000fc80007810000 */
[----:B------:R-:W-:-:S04]  /*6020*/  FMNMX.FTZ R3, R49, R3, !PT ;  /* 0x0000000331037209 */ /* 0x000fc80007810000 */
[----:B------:R-:W-:-:S04]  /*6030*/  FMNMX.FTZ R3, R60, R3, !PT ;  /* 0x000000033c037209 */ /* 0x000fc80007810000 */
[----:B------:R-:W-:Y:S02]  /*6040*/  FMNMX.FTZ R3, R62, R3, !PT ;  /* 0x000000033e037209 */ /* 0x000fe40007810000 */
[----:B-1----:R-:W-:Y:S01]  /*6050*/  FMNMX.FTZ R6, R81, R7, !PT ;  /* 0x0000000751067209 */ /* 0x002fe20007810000 */
[----:B------:R-:W-:Y:S01]  /*6060*/  FFMA.FTZ R7, R27, c[0x0][0x2d0], -R4 ;  /* 0x0000b4001b077a23 */ /* 0x000fe20000010804 */
[----:B------:R-:W-:Y:S02]  /*6070*/  FMNMX.FTZ R3, R68, R3, !PT ;  /* 0x0000000344037209 */ /* 0x000fe40007810000 */
[----:B------:R-:W-:Y:S01]  /*6080*/  FMNMX.FTZ R6, R80, R6, !PT ;  /* 0x0000000650067209 */ /* 0x000fe20007810000 */
[----:B------:R1:W2:Y:S01]  /*6090*/  MUFU.EX2 R250, R7 ;  /* 0x0000000700fa7308 */ /* 0x0002a20000000800 */
[----:B------:R-:W-:Y:S02]  /*60a0*/  FMNMX.FTZ R3, R116, R3, !PT ;  /* 0x0000000374037209 */ /* 0x000fe40007810000 */
[----:B------:R-:W-:-:S02]  /*60b0*/  FMNMX.FTZ R6, R84, R6, !PT ;  /* 0x0000000654067209 */ /* 0x000fc40007810000 */
[----:B------:R-:W-:Y:S02]  /*60c0*/  FMNMX.FTZ R3, R115, R3, !PT ;  /* 0x0000000373037209 */ /* 0x000fe40007810000 */
[----:B------:R-:W-:Y:S02]  /*60d0*/  FMNMX.FTZ R6, R87, R6, !PT ;  /* 0x0000000657067209 */ /* 0x000fe40007810000 */
[----:B------:R-:W-:Y:S02]  /*60e0*/  FMNMX.FTZ R3, R120, R3, !PT ;  /* 0x0000000378037209 */ /* 0x000fe40007810000 */
[----:B------:R-:W-:Y:S02]  /*60f0*/  FMNMX.FTZ R6, R89, R6, !PT ;  /* 0x0000000659067209 */ /* 0x000fe40007810000 */
[----:B------:R-:W-:Y:S02]  /*6100*/  FMNMX.FTZ R3, R128, R3, !PT ;  /* 0x0000000380037209 */ /* 0x000fe40007810000 */
[----:B------:R-:W-:Y:S01]  /*6110*/  FMNMX.FTZ R6, R90, R6, !PT ;  /* 0x000000065a067209 */ /* 0x000fe20007810000 */
[----:B-1----:R-:W-:Y:S01]  /*6120*/  FFMA.FTZ R7, R28, c[0x0][0x2d0], -R4 ;  /* 0x0000b4001c077a23 */ /* 0x002fe20000010804 */
[----:B------:R-:W-:-:S02]  /*6130*/  FMNMX.FTZ R3, R130, R3, !PT ;  /* 0x0000000382037209 */ /* 0x000fc40007810000 */
[----:B------:R-:W-:Y:S01]  /*6140*/  FMNMX.FTZ R6, R129, R6, !PT ;  /* 0x0000000681067209 */ /* 0x000fe20007810000 */
[----:B------:R1:W-:Y:S01]  /*6150*/  MUFU.EX2 R248, R7 ;  /* 0x0000000700f87308 */ /* 0x0003e20000000800 */
[----:B------:R-:W-:Y:S02]  /*6160*/  FMNMX.FTZ R3, R145, R3, !PT ;  /* 0x0000000391037209 */ /* 0x000fe40007810000 */
[----:B------:R-:W-:Y:S02]  /*6170*/  FMNMX.FTZ R6, R131, R6, !PT ;  /* 0x0000000683067209 */ /* 0x000fe40007810000 */
[----:B------:R-:W-:Y:S02]  /*6180*/  FMNMX.FTZ R3, R147, R3, !PT ;  /* 0x0000000393037209 */ /* 0x000fe40007810000 */
[----:B--2---:R-:W-:Y:S02]  /*6190*/  F2FP.PACK_AB R12, R250, R252 ;  /* 0x000000fcfa0c723e */ /* 0x004fe400000000ff */
[----:B------:R-:W-:-:S04]  /*61a0*/  FMNMX.FTZ R3, R148, R3, !PT ;  /* 0x0000000394037209 */ /* 0x000fc80007810000 */
[----:B------:R-:W-:Y:S01]  /*61b0*/  FMNMX.FTZ R3, R171, R3, !PT ;  /* 0x00000003ab037209 */ /* 0x000fe20007810000 */
[----:B-1----:R-:W-:-:S03]  /*61c0*/  FFMA.FTZ R7, R29, c[0x0][0x2d0], -R4 ;  /* 0x0000b4001d077a23 */ /* 0x002fc60000010804 */
[----:B------:R-:W-:Y:S01]  /*61d0*/  FMNMX.FTZ R3, R170, R3, !PT ;  /* 0x00000003aa037209 */ /* 0x000fe20007810000 */
[----:B------:R1:W2:Y:S03]  /*61e0*/  MUFU.EX2 R249, R7 ;  /* 0x0000000700f97308 */ /* 0x0002a60000000800 */
[----:B------:R-:W-:-:S04]  /*61f0*/  FMNMX.FTZ R3, R168, R3, !PT ;  /* 0x00000003a8037209 */ /* 0x000fc80007810000 */
[----:B------:R-:W-:-:S05]  /*6200*/  FMNMX.FTZ R3, R167, R3, !PT ;  /* 0x00000003a7037209 */ /* 0x000fca0007810000 */
[----:B------:R-:W3:Y:S01]  /*6210*/  SHFL.BFLY PT, R5, R3, 0x2, 0x1f ;  /* 0x0c401f0003057f89 */ /* 0x000ee200000e0000 */
[----:B-1----:R-:W-:Y:S01]  /*6220*/  FFMA.FTZ R7, R31, c[0x0][0x2d0], -R4 ;  /* 0x0000b4001f077a23 */ /* 0x002fe20000010804 */
[----:B--2---:R-:W-:-:S03]  /*6230*/  F2FP.PACK_AB R14, R249, R248 ;  /* 0x000000f8f90e723e */ /* 0x004fc600000000ff */
[----:B------:R1:W-:Y:S01]  /*6240*/  MUFU.EX2 R251, R7 ;  /* 0x0000000700fb7308 */ /* 0x0003e20000000800 */
[----:B---3--:R-:W-:Y:S02]  /*6250*/  FMNMX.FTZ R3, R3, R5, !PT ;  /* 0x0000000503037209 */ /* 0x008fe40007810000 */
[----:B-1----:R-:W-:-:S03]  /*6260*/  FMNMX.FTZ R7, R137, R6, !PT ;  /* 0x0000000689077209 */ /* 0x002fc60007810000 */
[----:B------:R-:W1:Y:S01]  /*6270*/  SHFL.BFLY PT, R5, R3, 0x1, 0x1f ;  /* 0x0c201f0003057f89 */ /* 0x000e6200000e0000 */
[----:B------:R-:W-:Y:S02]  /*6280*/  FMNMX.FTZ R7, R138, R7, !PT ;  /* 0x000000078a077209 */ /* 0x000fe40007810000 */
[----:B-1----:R-:W-:Y:S02]  /*6290*/  FMNMX.FTZ R113, R3, R5, !PT ;  /* 0x0000000503717209 */ /* 0x002fe40007810000 */
[----:B------:R-:W-:Y:S02]  /*62a0*/  FMNMX.FTZ R5, R79, R78, !PT ;  /* 0x0000004e4f057209 */ /* 0x000fe40007810000 */
[C---:B------:R-:W-:Y:S01]  /*62b0*/  FSETP.NEU.FTZ.AND P0, PT, R113.reuse, -INF , PT ;  /* 0xff8000007100780b */ /* 0x040fe20003f1d000 */
[----:B------:R-:W-:Y:S01]  /*62c0*/  FMUL.FTZ R3, R113, c[0x0][0x2d0] ;  /* 0x0000b40071037a20 */ /* 0x000fe20000410000 */
[----:B------:R-:W-:-:S04]  /*62d0*/  FMNMX.FTZ R5, R82, R5, !PT ;  /* 0x0000000552057209 */ /* 0x000fc80007810000 */
[----:B------:R-:W-:Y:S02]  /*62e0*/  FMNMX.FTZ R5, R83, R5, !PT ;  /* 0x0000000553057209 */ /* 0x000fe40007810000 */
[----:B------:R-:W-:Y:S02]  /*62f0*/  FSEL R3, R3, RZ, P0 ;  /* 0x000000ff03037208 */ /* 0x000fe40000000000 */
[----:B------:R-:W-:Y:S02]  /*6300*/  FMNMX.FTZ R5, R85, R5, !PT ;  /* 0x0000000555057209 */ /* 0x000fe40007810000 */
[----:B------:R-:W-:Y:S01]  /*6310*/  ISETP.GT.AND P0, PT, R0, 0x48, !P5 ;  /* 0x000000480000780c */ /* 0x000fe20006f04270 */
[----:B------:R-:W-:Y:S01]  /*6320*/  FFMA.FTZ R6, R25, c[0x0][0x2d0], -R3 ;  /* 0x0000b40019067a23 */ /* 0x000fe20000010803 */
[----:B------:R-:W-:Y:S02]  /*6330*/  FMNMX.FTZ R5, R86, R5, !PT ;  /* 0x0000000556057209 */ /* 0x000fe40007810000 */
[----:B------:R-:W-:Y:S01]  /*6340*/  ISETP.LT.OR P1, PT, R2, 0x49, P0 ;  /* 0x000000490200780c */ /* 0x000fe20000721670 */
[----:B------:R1:W-:Y:S01]  /*6350*/  MUFU.EX2 R243, R6 ;  /* 0x0000000600f37308 */ /* 0x0003e20000000800 */
[----:B------:R-:W-:-:S02]  /*6360*/  FMNMX.FTZ R5, R88, R5, !PT ;  /* 0x0000000558057209 */ /* 0x000fc40007810000 */
[----:B------:R-:W-:Y:S01]  /*6370*/  ISETP.LT.OR P0, PT, R2, 0x4a, P4 ;  /* 0x0000004a0200780c */ /* 0x000fe20002701670 */
[----:B------:R-:W-:Y:S01]  /*6380*/  FFMA.FTZ R2, R37, c[0x0][0x2d0], -R3 ;  /* 0x0000b40025027a23 */ /* 0x000fe20000010803 */
[----:B------:R-:W-:Y:S02]  /*6390*/  FMNMX.FTZ R5, R91, R5, !PT ;  /* 0x000000055b057209 */ /* 0x000fe40007810000 */
[----:B------:R-:W-:Y:S01]  /*63a0*/  FSEL R159, R98, -INF , !P1 ;  /* 0xff800000629f7808 */ /* 0x000fe20004800000 */
[----:B------:R-:W-:Y:S01]  /*63b0*/  MUFU.EX2 R239, R2 ;  /* 0x0000000200ef7308 */ /* 0x000fe20000000800 */
[----:B------:R-:W-:Y:S02]  /*63c0*/  FMNMX.FTZ R5, R136, R5, !PT ;  /* 0x0000000588057209 */ /* 0x000fe40007810000 */
[----:B------:R-:W-:Y:S02]  /*63d0*/  FSEL R158, R99, -INF , !P0 ;  /* 0xff800000639e7808 */ /* 0x000fe40004000000 */
[----:B------:R-:W-:-:S02]  /*63e0*/  FMNMX.FTZ R5, R144, R5, !PT ;  /* 0x0000000590057209 */ /* 0x000fc40007810000 */
[----:B-1----:R-:W-:Y:S02]  /*63f0*/  FMNMX.FTZ R6, R139, R7, !PT ;  /* 0x000000078b067209 */ /* 0x002fe40007810000 */
[----:B------:R-:W-:Y:S02]  /*6400*/  FMNMX.FTZ R5, R146, R5, !PT ;  /* 0x0000000592057209 */ /* 0x000fe40007810000 */
[----:B------:R-:W-:Y:S02]  /*6410*/  FMNMX.FTZ R6, R152, R6, !PT ;  /* 0x0000000698067209 */ /* 0x000fe40007810000 */
[----:B------:R-:W-:Y:S02]  /*6420*/  FMNMX.FTZ R5, R149, R5, !PT ;  /* 0x0000000595057209 */ /* 0x000fe40007810000 */
[----:B------:R-:W-:Y:S02]  /*6430*/  FMNMX.FTZ R6, R162, R6, !PT ;  /* 0x00000006a2067209 */ /* 0x000fe40007810000 */
[----:B------:R-:W-:-:S04]  /*6440*/  FMNMX.FTZ R5, R164, R5, !PT ;  /* 0x00000005a4057209 */ /* 0x000fc80007810000 */
[----:B------:R-:W-:-:S04]  /*6450*/  FMNMX.FTZ R5, R163, R5, !PT ;  /* 0x00000005a3057209 */ /* 0x000fc80007810000 */
[----:B------:R-:W-:-:S04]  /*6460*/  FMNMX.FTZ R5, R166, R5, !PT ;  /* 0x00000005a6057209 */ /* 0x000fc80007810000 */
[----:B------:R-:W-:-:S04]  /*6470*/  FMNMX.FTZ R5, R169, R5, !PT ;  /* 0x00000005a9057209 */ /* 0x000fc80007810000 */
[----:B------:R-:W-:-:S04]  /*6480*/  FMNMX.FTZ R5, R176, R5, !PT ;  /* 0x00000005b0057209 */ /* 0x000fc80007810000 */
[----:B------:R-:W-:Y:S01]  /*6490*/  FMNMX.FTZ R0, R178, R5, !PT ;  /* 0x00000005b2007209 */ /* 0x000fe20007810000 */
[----:B------:R-:W-:-:S03]  /*64a0*/  FFMA.FTZ R5, R30, c[0x0][0x2d0], -R3 ;  /* 0x0000b4001e057a23 */ /* 0x000fc60000010803 */
[----:B------:R-:W-:Y:S01]  /*64b0*/  FMNMX.FTZ R0, R179, R0, !PT ;  /* 0x00000000b3007209 */ /* 0x000fe20007810000 */
[----:B------:R1:W2:Y:S03]  /*64c0*/  MUFU.EX2 R238, R5 ;  /* 0x0000000500ee7308 */ /* 0x0002a60000000800 */
[----:B------:R-:W-:-:S05]  /*64d0*/  FMNMX.FTZ R0, R177, R0, !PT ;  /* 0x00000000b1007209 */ /* 0x000fca0007810000 */
[----:B------:R-:W3:Y:S01]  /*64e0*/  SHFL.BFLY PT, R7, R0, 0x2, 0x1f ;  /* 0x0c401f0000077f89 */ /* 0x000ee200000e0000 */
[----:B-1----:R-:W-:Y:S01]  /*64f0*/  FFMA.FTZ R5, R36, c[0x0][0x2d0], -R3 ;  /* 0x0000b40024057a23 */ /* 0x002fe20000010803 */
[----:B--2---:R-:W-:Y:S02]  /*6500*/  F2FP.PACK_AB R13, R238, R243 ;  /* 0x000000f3ee0d723e */ /* 0x004fe400000000ff */
[----:B------:R-:W-:Y:S01]  /*6510*/  LDSM.16.MT88.4 R36, [R197] ;  /* 0x00000000c524783b */ /* 0x000fe20000004200 */
[----:B------:R1:W2:Y:S01]  /*6520*/  MUFU.EX2 R241, R5 ;  /* 0x0000000500f17308 */ /* 0x0002a20000000800 */
[----:B---3--:R-:W-:Y:S02]  /*6530*/  FMNMX.FTZ R0, R0, R7, !PT ;  /* 0x0000000700007209 */ /* 0x008fe40007810000 */
[----:B-1----:R-:W-:-:S03]  /*6540*/  FMNMX.FTZ R5, R165, R6, !PT ;  /* 0x00000006a5057209 */ /* 0x002fc60007810000 */
[----:B------:R-:W1:Y:S01]  /*6550*/  SHFL.BFLY PT, R8, R0, 0x1, 0x1f ;  /* 0x0c201f0000087f89 */ /* 0x000e6200000e0000 */
[----:B------:R-:W-:Y:S01]  /*6560*/  FFMA.FTZ R6, R60, c[0x0][0x2d0], -R3 ;  /* 0x0000b4003c067a23 */ /* 0x000fe20000010803 */
[----:B--2---:R-:W-:Y:S02]  /*6570*/  F2FP.PACK_AB R15, R239, R241 ;  /* 0x000000f1ef0f723e */ /* 0x004fe400000000ff */
[----:B------:R-:W-:Y:S01]  /*6580*/  FMNMX.FTZ R5, R161, R5, !PT ;  /* 0x00000005a1057209 */ /* 0x000fe20007810000 */
[----:B------:R-:W-:Y:S03]  /*6590*/  MUFU.EX2 R232, R6 ;  /* 0x0000000600e87308 */ /* 0x000fe60000000800 */
[----:B------:R-:W-:Y:S01]  /*65a0*/  FMNMX.FTZ R2, R160, R5, !PT ;  /* 0x00000005a0027209 */ /* 0x000fe20007810000 */
[----:B------:R-:W-:Y:S01]  /*65b0*/  FFMA.FTZ R5, R48, c[0x0][0x2d0], -R4 ;  /* 0x0000b40030057a23 */ /* 0x000fe20000010804 */
[----:B------:R-:W-:Y:S02]  /*65c0*/  HMMA.16816.F32 R44, R12, R32, RZ ;  /* 0x000000200c2c723c */ /* 0x000fe400000018ff */
[----:B------:R-:W-:Y:S01]  /*65d0*/  FMNMX.FTZ R2, R159, R2, !PT ;  /* 0x000000029f027209 */ /* 0x000fe20007810000 */
[----:B------:R2:W3:Y:S03]  /*65e0*/  MUFU.EX2 R244, R5 ;  /* 0x0000000500f47308 */ /* 0x0004e60000000800 */
[----:B------:R-:W-:-:S02]  /*65f0*/  FMNMX.FTZ R2, R158, R2, !PT ;  /* 0x000000029e027209 */ /* 0x000fc40007810000 */
[----:B------:R-:W-:Y:S03]  /*6600*/  HMMA.16816.F32 R52, R12, R40, RZ ;  /* 0x000000280c34723c */ /* 0x000fe600000018ff */
[----:B------:R-:W4:Y:S01]  /*6610*/  SHFL.BFLY PT, R7, R2, 0x2, 0x1f ;  /* 0x0c401f0002077f89 */ /* 0x000f2200000e0000 */
[----:B-1----:R-:W-:Y:S01]  /*6620*/  FMNMX.FTZ R112, R0, R8, !PT ;  /* 0x0000000800707209 */ /* 0x002fe20007810000 */
[----:B------:R-:W-:-:S03]  /*6630*/  FFMA.FTZ R0, R62, c[0x0][0x2d0], -R3 ;  /* 0x0000b4003e007a23 */ /* 0x000fc60000010803 */
[----:B------:R-:W-:Y:S01]  /*6640*/  HMMA.16816.F32 R24, R12, R56, RZ ;  /* 0x000000380c18723c */ /* 0x000fe200000018ff */
[----:B------:R-:W-:Y:S01]  /*6650*/  FSETP.NEU.FTZ.AND P0, PT, R112, -INF , PT ;  /* 0xff8000007000780b */ /* 0x000fe20003f1d000 */
[----:B--2---:R-:W-:Y:S01]  /*6660*/  FFMA.FTZ R5, R50, c[0x0][0x2d0], -R4 ;  /* 0x0000b40032057a23 */ /* 0x004fe20000010804 */
[----:B------:R1:W-:Y:S01]  /*6670*/  MUFU.EX2 R237, R0 ;  /* 0x0000000000ed7308 */ /* 0x0003e20000000800 */
[----:B---3--:R-:W-:-:S04]  /*6680*/  F2FP.PACK_AB R8, R244, R251 ;  /* 0x000000fbf408723e */ /* 0x008fc800000000ff */
[C---:B------:R-:W-:Y:S03]  /*6690*/  HMMA.16816.F32 R28, R12.reuse, R34, RZ ;  /* 0x000000220c1c723c */ /* 0x040fe600000018ff */
[----:B------:R2:W-:Y:S05]  /*66a0*/  MUFU.EX2 R245, R5 ;  /* 0x0000000500f57308 */ /* 0x0005ea0000000800 */
[C---:B------:R-:W-:Y:S01]  /*66b0*/  HMMA.16816.F32 R20, R12.reuse, R42, RZ ;  /* 0x0000002a0c14723c */ /* 0x040fe200000018ff */
[----:B-1----:R-:W-:Y:S02]  /*66c0*/  FFMA.FTZ R0, R68, c[0x0][0x2d0], -R3 ;  /* 0x0000b40044007a23 */ /* 0x002fe40000010803 */
[----:B------:R-:W-:Y:S02]  /*66d0*/  LDSM.16.MT88.4 R68, [R199+0x800] ;  /* 0x00080000c744783b */ /* 0x000fe40000004200 */
[----:B------:R-:W1:Y:S03]  /*66e0*/  MUFU.EX2 R240, R0 ;  /* 0x0000000000f07308 */ /* 0x000e660000000800 */
[----:B------:R-:W-:Y:S01]  /*66f0*/  HMMA.16816.F32 R16, R12, R38, RZ ;  /* 0x000000260c10723c */ /* 0x000fe200000018ff */
[----:B--2---:R-:W-:-:S04]  /*6700*/  FFMA.FTZ R5, R51, c[0x0][0x2d0], -R4 ;  /* 0x0000b40033057a23 */ /* 0x004fc80000010804 */
[----:B------:R2:W3:Y:S01]  /*6710*/  MUFU.EX2 R246, R5 ;  /* 0x0000000500f67308 */ /* 0x0004e20000000800 */
[----:B-1----:R-:W-:Y:S01]  /*6720*/  F2FP.PACK_AB R11, R240, R237 ;  /* 0x000000edf00b723e */ /* 0x002fe200000000ff */
[----:B--2---:R-:W-:Y:S01]  /*6730*/  FFMA.FTZ R5, R61, c[0x0][0x2d0], -R4 ;  /* 0x0000b4003d057a23 */ /* 0x004fe20000010804 */
[----:B---3--:R-:W-:Y:S01]  /*6740*/  F2FP.PACK_AB R10, R246, R245 ;  /* 0x000000f5f60a723e */ /* 0x008fe200000000ff */
[----:B------:R-:W1:Y:S04]  /*6750*/  LDSM.16.MT88.4 R60, [R200+0x800] ;  /* 0x00080000c83c783b */ /* 0x000e680000004200 */
[----:B------:R2:W-:Y:S02]  /*6760*/  MUFU.EX2 R247, R5 ;  /* 0x0000000500f77308 */ /* 0x0005e40000000800 */
[----:B--2---:R-:W-:-:S02]  /*6770*/  FFMA.FTZ R5, R49, c[0x0][0x2d0], -R3 ;  /* 0x0000b40031057a23 */ /* 0x004fc40000010803 */
[C---:B------:R-:W-:Y:S04]  /*6780*/  HMMA.16816.F32 R48, R12.reuse, R36, RZ ;  /* 0x000000240c30723c */ /* 0x040fe800000018ff */
[----:B------:R4:W2:Y:S04]  /*6790*/  MUFU.EX2 R233, R5 ;  /* 0x0000000500e97308 */ /* 0x0008a80000000800 */
[----:B------:R-:W-:Y:S01]  /*67a0*/  HMMA.16816.F32 R12, R12, R58, RZ ;  /* 0x0000003a0c0c723c */ /* 0x000fe200000018ff */
[----:B----4-:R-:W-:Y:S01]  /*67b0*/  FMNMX.FTZ R5, R2, R7, !PT ;  /* 0x0000000702057209 */ /* 0x010fe20007810000 */
[----:B------:R-:W-:Y:S01]  /*67c0*/  FMUL.FTZ R2, R112, c[0x0][0x2d0] ;  /* 0x0000b40070027a20 */ /* 0x000fe20000410000 */
[----:B--2---:R-:W-:-:S03]  /*67d0*/  F2FP.PACK_AB R9, R232, R233 ;  /* 0x000000e9e809723e */ /* 0x004fc600000000ff */
[----:B------:R-:W2:Y:S01]  /*67e0*/  SHFL.BFLY PT, R6, R5, 0x1, 0x1f ;  /* 0x0c201f0005067f89 */ /* 0x000ea200000e0000 */
[----:B------:R-:W-:-:S03]  /*67f0*/  FSEL R2, R2, RZ, P0 ;  /* 0x000000ff02027208 */ /* 0x000fc60000000000 */
[----:B------:R-:W-:Y:S02]  /*6800*/  HMMA.16816.F32 R108, R8, R64, R44 ;  /* 0x00000040086c723c */ /* 0x000fe4000000182c */
[----:B------:R-:W-:-:S04]  /*6810*/  FFMA.FTZ R0, R79, c[0x0][0x2d0], -R2 ;  /* 0x0000b4004f007a23 */ /* 0x000fc80000010802 */
[----:B------:R3:W-:Y:S02]  /*6820*/  MUFU.EX2 R230, R0 ;  /* 0x0000000000e67308 */ /* 0x0007e40000000800 */
[C---:B-1----:R-:W-:Y:S08]  /*6830*/  HMMA.16816.F32 R52, R8.reuse, R60, R52 ;  /* 0x0000003c0834723c */ /* 0x042ff00000001834 */
[----:B------:R-:W-:Y:S01]  /*6840*/  HMMA.16816.F32 R48, R8, R72, R48 ;  /* 0x000000480830723c */ /* 0x000fe20000001830 */
[----:B--2---:R-:W-:Y:S01]  /*6850*/  FMNMX.FTZ R5, R5, R6, !PT ;  /* 0x0000000605057209 */ /* 0x004fe20007810000 */
[----:B------:R-:W-:-:S02]  /*6860*/  FFMA.FTZ R6, R83, c[0x0][0x2d0], -R2 ;  /* 0x0000b40053067a23 */ /* 0x000fc40000010802 */
[--C-:B---3--:R-:W-:Y:S01]  /*6870*/  FFMA.FTZ R0, R78, c[0x0][0x2d0], -R2.reuse ;  /* 0x0000b4004e007a23 */ /* 0x108fe20000010802 */
[----:B------:R-:W-:Y:S01]  /*6880*/  FSETP.NEU.FTZ.AND P0, PT, R5, -INF , PT ;  /* 0xff8000000500780b */ /* 0x000fe20003f1d000 */
[----:B------:R-:W-:Y:S02]  /*6890*/  MUFU.EX2 R228, R6 ;  /* 0x0000000600e47308 */ /* 0x000fe40000000800 */
[C---:B------:R-:W-:Y:S06]  /*68a0*/  HMMA.16816.F32 R44, R8.reuse, R68, R24 ;  /* 0x00000044082c723c */ /* 0x040fec0000001818 */
[----:B------:R1:W2:Y:S02]  /*68b0*/  MUFU.EX2 R7, R0 ;  /* 0x0000000000077308 */ /* 0x0002a40000000800 */
[C---:B------:R-:W-:Y:S08]  /*68c0*/  HMMA.16816.F32 R100, R8.reuse, R66, R28 ;  /* 0x000000420864723c */ /* 0x040ff0000000181c */
[----:B------:R-:W-:Y:S01]  /*68d0*/  HMMA.16816.F32 R96, R8, R62, R20 ;  /* 0x0000003e0860723c */ /* 0x000fe20000001814 */
[----:B-1----:R-:W-:-:S07]  /*68e0*/  FFMA.FTZ R0, R82, c[0x0][0x2d0], -R2 ;  /* 0x0000b40052007a23 */ /* 0x002fce0000010802 */
[C---:B------:R-:W-:Y:S01]  /*68f0*/  HMMA.16816.F32 R104, R8.reuse, R74, R16 ;  /* 0x0000004a0868723c */ /* 0x040fe20000001810 */
[----:B------:R1:W3:Y:S07]  /*6900*/  MUFU.EX2 R229, R0 ;  /* 0x0000000000e57308 */ /* 0x0002ee0000000800 */
[----:B------:R-:W-:Y:S07]  /*6910*/  HMMA.16816.F32 R92, R8, R70, R12 ;  /* 0x00000046085c723c */ /* 0x000fee000000180c */
[----:B--2---:R-:W-:Y:S01]  /*6920*/  F2FP.PACK_AB R8, R7, R230 ;  /* 0x000000e60708723e */ /* 0x004fe200000000ff */
[----:B------:R-:W-:-:S02]  /*6930*/  FADD.FTZ R7, R230, R7 ;  /* 0x00000007e6077221 */ /* 0x000fc40000010000 */
[----:B-1----:R-:W-:Y:S01]  /*6940*/  FMUL.FTZ R0, R5, c[0x0][0x2d0] ;  /* 0x0000b40005007a20 */ /* 0x002fe20000410000 */
[----:B---3--:R-:W-:Y:S01]  /*6950*/  F2FP.PACK_AB R10, R228, R229 ;  /* 0x000000e5e40a723e */ /* 0x008fe200000000ff */
[----:B------:R-:W-:-:S03]  /*6960*/  FADD.FTZ R7, R229, R7 ;  /* 0x00000007e5077221 */ /* 0x000fc60000010000 */
[----:B------:R-:W-:Y:S01]  /*6970*/  FSEL R0, R0, RZ, P0 ;  /* 0x000000ff00007208 */ /* 0x000fe20000000000 */
[----:B------:R-:W-:-:S04]  /*6980*/  FADD.FTZ R7, R228, R7 ;  /* 0x00000007e4077221 */ /* 0x000fc80000010000 */
        /* <DEDUP_REMOVED lines=12> */
[C---:B------:R-:W-:Y:S08]  /*6a50*/  HMMA.16816.F32 R24, R8.reuse, R32, RZ ;  /* 0x000000200818723c */ /* 0x040ff000000018ff */
[----:B------:R-:W-:Y:S01]  /*6a60*/  HMMA.16816.F32 R28, R8, R34, RZ ;  /* 0x00000022081c723c */ /* 0x000fe200000018ff */
[----:B-1----:R-:W-:-:S04]  /*6a70*/  FFMA.FTZ R6, R86, c[0x0][0x2d0], -R2 ;  /* 0x0000b40056067a23 */ /* 0x002fc80000010802 */
[----:B------:R1:W2:Y:S03]  /*6a80*/  MUFU.EX2 R223, R6 ;  /* 0x0000000600df7308 */ /* 0x0002a60000000800 */
[C---:B------:R-:W-:Y:S08]  /*6a90*/  HMMA.16816.F32 R20, R8.reuse, R40, RZ ;  /* 0x000000280814723c */ /* 0x040ff000000018ff */
[----:B------:R-:W-:Y:S01]  /*6aa0*/  HMMA.16816.F32 R16, R8, R36, RZ ;  /* 0x000000240810723c */ /* 0x000fe200000018ff */
[----:B-1----:R-:W-:-:S07]  /*6ab0*/  FFMA.FTZ R6, R88, c[0x0][0x2d0], -R2 ;  /* 0x0000b40058067a23 */ /* 0x002fce0000010802 */
[C---:B------:R-:W-:Y:S01]  /*6ac0*/  HMMA.16816.F32 R40, R8.reuse, R42, RZ ;  /* 0x0000002a0828723c */ /* 0x040fe200000018ff */
[----:B------:R1:W-:Y:S07]  /*6ad0*/  MUFU.EX2 R222, R6 ;  /* 0x0000000600de7308 */ /* 0x0003ee0000000800 */
[C---:B------:R-:W-:Y:S08]  /*6ae0*/  HMMA.16816.F32 R36, R8.reuse, R38, RZ ;  /* 0x000000260824723c */ /* 0x040ff000000018ff */
[----:B------:R-:W-:Y:S01]  /*6af0*/  HMMA.16816.F32 R12, R8, R56, RZ ;  /* 0x00000038080c723c */ /* 0x000fe200000018ff */
[----:B-1----:R-:W-:-:S04]  /*6b00*/  FFMA.FTZ R6, R91, c[0x0][0x2d0], -R2 ;  /* 0x0000b4005b067a23 */ /* 0x002fc80000010802 */
[----:B------:R1:W3:Y:S03]  /*6b10*/  MUFU.EX2 R225, R6 ;  /* 0x0000000600e17308 */ /* 0x0002e60000000800 */
[----:B------:R-:W-:Y:S07]  /*6b20*/  HMMA.16816.F32 R32, R8, R58, RZ ;  /* 0x0000003a0820723c */ /* 0x000fee00000018ff */
[----:B--2---:R-:W-:Y:S01]  /*6b30*/  F2FP.PACK_AB R8, R223, R224 ;  /* 0x000000e0df08723e */ /* 0x004fe200000000ff */
[----:B-1----:R-:W-:Y:S01]  /*6b40*/  FFMA.FTZ R6, R84, c[0x0][0x2d0], -R0 ;  /* 0x0000b40054067a23 */ /* 0x002fe20000010800 */
[----:B---3--:R-:W-:-:S03]  /*6b50*/  F2FP.PACK_AB R10, R225, R222 ;  /* 0x000000dee10a723e */ /* 0x008fc600000000ff */
        /* <DEDUP_REMOVED lines=11> */
[C---:B------:R-:W-:Y:S01]  /*6c10*/  HMMA.16816.F32 R124, R8.reuse, R64, R24 ;  /* 0x00000040087c723c */ /* 0x040fe20000001818 */
[----:B------:R-:W3:Y:S07]  /*6c20*/  LDSM.16.MT88.4 R24, [R197+0x1000] ;  /* 0x00100000c518783b */ /* 0x000eee0000004200 */
[----:B------:R-:W-:Y:S01]  /*6c30*/  HMMA.16816.F32 R76, R8, R66, R28 ;  /* 0x00000042084c723c */ /* 0x000fe2000000181c */
[----:B------:R-:W4:Y:S01]  /*6c40*/  LDSM.16.MT88.4 R28, [R199+0x1000] ;  /* 0x00100000c71c783b */ /* 0x000f220000004200 */
[----:B-1----:R-:W-:-:S03]  /*6c50*/  FFMA.FTZ R6, R118, c[0x0][0x2d0], -R4 ;  /* 0x0000b40076067a23 */ /* 0x002fc60000010804 */
[----:B------:R-:W-:Y:S01]  /*6c60*/  LDSM.16.MT88.4 R64, [R200+0x1800] ;  /* 0x00180000c840783b */ /* 0x000fe20000004200 */
[----:B------:R1:W-:Y:S02]  /*6c70*/  MUFU.EX2 R219, R6 ;  /* 0x0000000600db7308 */ /* 0x0003e40000000800 */
[C---:B------:R-:W-:Y:S01]  /*6c80*/  HMMA.16816.F32 R140, R8.reuse, R60, R20 ;  /* 0x0000003c088c723c */ /* 0x040fe20000001814 */
[----:B------:R-:W-:Y:S07]  /*6c90*/  LDSM.16.MT88.4 R20, [R200+0x1000] ;  /* 0x00100000c814783b */ /* 0x000fee0000004200 */
[----:B------:R-:W-:Y:S01]  /*6ca0*/  HMMA.16816.F32 R88, R8, R72, R16 ;  /* 0x000000480858723c */ /* 0x000fe20000001810 */
[----:B------:R-:W5:Y:S01]  /*6cb0*/  LDSM.16.MT88.4 R16, [R196+0x1000] ;  /* 0x00100000c410783b */ /* 0x000f620000004200 */
[----:B-1----:R-:W-:-:S06]  /*6cc0*/  FFMA.FTZ R6, R121, c[0x0][0x2d0], -R4 ;  /* 0x0000b40079067a23 */ /* 0x002fcc0000010804 */
[C---:B------:R-:W-:Y:S01]  /*6cd0*/  HMMA.16816.F32 R132, R8.reuse, R68, R12 ;  /* 0x000000440884723c */ /* 0x040fe2000000180c */
[----:B------:R1:W-:Y:S07]  /*6ce0*/  MUFU.EX2 R220, R6 ;  /* 0x0000000600dc7308 */ /* 0x0003ee0000000800 */
[C---:B------:R-:W-:Y:S01]  /*6cf0*/  HMMA.16816.F32 R84, R8.reuse, R74, R36 ;  /* 0x0000004a0854723c */ /* 0x040fe20000001824 */
[----:B------:R-:W-:Y:S07]  /*6d00*/  LDSM.16.MT88.4 R72, [R199+0x1800] ;  /* 0x00180000c748783b */ /* 0x000fee0000004200 */
[----:B------:R-:W-:Y:S01]  /*6d10*/  HMMA.16816.F32 R80, R8, R62, R40 ;  /* 0x0000003e0850723c */ /* 0x000fe20000001828 */
[----:B------:R-:W-:Y:S01]  /*6d20*/  LDSM.16.MT88.4 R60, [R196+0x1800] ;  /* 0x00180000c43c783b */ /* 0x000fe20000004200 */
[----:B-1----:R-:W-:-:S04]  /*6d30*/  FFMA.FTZ R6, R122, c[0x0][0x2d0], -R4 ;  /* 0x0000b4007a067a23 */ /* 0x002fc80000010804 */
[----:B------:R1:W-:Y:S02]  /*6d40*/  MUFU.EX2 R216, R6 ;  /* 0x0000000600d87308 */ /* 0x0003e40000000800 */
[----:B-1----:R-:W-:-:S06]  /*6d50*/  FFMA.FTZ R6, R123, c[0x0][0x2d0], -R4 ;  /* 0x0000b4007b067a23 */ /* 0x002fcc0000010804 */
[----:B------:R1:W-:Y:S02]  /*6d60*/  MUFU.EX2 R212, R6 ;  /* 0x0000000600d47308 */ /* 0x0003e40000000800 */
[----:B-1----:R-:W-:-:S06]  /*6d70*/  FFMA.FTZ R6, R116, c[0x0][0x2d0], -R3 ;  /* 0x0000b40074067a23 */ /* 0x002fcc0000010803 */
[----:B------:R1:W-:Y:S02]  /*6d80*/  MUFU.EX2 R195, R6 ;  /* 0x0000000600c37308 */ /* 0x0003e40000000800 */
[----:B-1----:R-:W-:-:S06]  /*6d90*/  FFMA.FTZ R6, R115, c[0x0][0x2d0], -R3 ;  /* 0x0000b40073067a23 */ /* 0x002fcc0000010803 */
[----:B------:R1:W1:Y:S02]  /*6da0*/  MUFU.EX2 R194, R6 ;  /* 0x0000000600c27308 */ /* 0x0002640000000800 */
[----:B-1----:R-:W-:Y:S02]  /*6db0*/  FFMA.FTZ R6, R120, c[0x0][0x2d0], -R3 ;  /* 0x0000b40078067a23 */ /* 0x002fe40000010803 */
[----:B------:R-:W-:Y:S01]  /*6dc0*/  HMMA.16816.F32 R120, R8, R70, R32 ;  /* 0x000000460878723c */ /* 0x000fe20000001820 */
[----:B------:R-:W1:Y:S03]  /*6dd0*/  LDSM.16.MT88.4 R68, [R197+0x1800] ;  /* 0x00180000c544783b */ /* 0x000e660000004200 */
[----:B------:R3:W-:Y:S03]  /*6de0*/  MUFU.EX2 R193, R6 ;  /* 0x0000000600c17308 */ /* 0x0007e60000000800 */
[----:B--2---:R-:W-:-:S02]  /*6df0*/  F2FP.PACK_AB R8, R221, R247 ;  /* 0x000000f7dd08723e */ /* 0x004fc400000000ff */
[----:B------:R-:W-:Y:S02]  /*6e00*/  F2FP.PACK_AB R9, R194, R195 ;  /* 0x000000c3c209723e */ /* 0x000fe400000000ff */
[----:B------:R-:W-:Y:S01]  /*6e10*/  F2FP.PACK_AB R10, R220, R219 ;  /* 0x000000dbdc0a723e */ /* 0x000fe200000000ff */
[----:B---3--:R-:W-:-:S04]  /*6e20*/  FFMA.FTZ R6, R128, c[0x0][0x2d0], -R3 ;  /* 0x0000b40080067a23 */ /* 0x008fc80000010803 */
[----:B------:R2:W3:Y:S02]  /*6e30*/  MUFU.EX2 R191, R6 ;  /* 0x0000000600bf7308 */ /* 0x0004e40000000800 */
[----:B--2---:R-:W-:Y:S01]  /*6e40*/  FFMA.FTZ R6, R151, c[0x0][0x2d0], -R4 ;  /* 0x0000b40097067a23 */ /* 0x004fe20000010804 */
[----:B---3--:R-:W-:-:S05]  /*6e50*/  F2FP.PACK_AB R11, R191, R193 ;  /* 0x000000c1bf0b723e */ /* 0x008fca00000000ff */
[----:B------:R2:W-:Y:S02]  /*6e60*/  MUFU.EX2 R192, R6 ;  /* 0x0000000600c07308 */ /* 0x0005e40000000800 */
[C---:B------:R-:W-:Y:S08]  /*6e70*/  HMMA.16816.F32 R32, R8.reuse, R26, R104 ;  /* 0x0000001a0820723c */ /* 0x040ff00000001868 */
[----:B----4-:R-:W-:Y:S01]  /*6e80*/  HMMA.16816.F32 R12, R8, R30, R92 ;  /* 0x0000001e080c723c */ /* 0x010fe2000000185c */
[----:B------:R-:W-:Y:S01]  /*6e90*/  LDSM.16.MT88.4 R92, [R197+0x2000] ;  /* 0x00200000c55c783b */ /* 0x000fe20000004200 */
[----:B--2---:R-:W-:-:S04]  /*6ea0*/  FFMA.FTZ R6, R150, c[0x0][0x2d0], -R4 ;  /* 0x0000b40096067a23 */ /* 0x004fc80000010804 */
[----:B------:R2:W3:Y:S02]  /*6eb0*/  MUFU.EX2 R190, R6 ;  /* 0x0000000600be7308 */ /* 0x0004e40000000800 */
[C---:B-----5:R-:W-:Y:S08]  /*6ec0*/  HMMA.16816.F32 R56, R8.reuse, R16, R108 ;  /* 0x000000100838723c */ /* 0x060ff0000000186c */
[----:B------:R-:W-:Y:S01]  /*6ed0*/  HMMA.16816.F32 R52, R8, R20, R52 ;  /* 0x000000140834723c */ /* 0x000fe20000001834 */
[----:B--2---:R-:W-:-:S07]  /*6ee0*/  FFMA.FTZ R6, R130, c[0x0][0x2d0], -R3 ;  /* 0x0000b40082067a23 */ /* 0x004fce0000010803 */
[C---:B------:R-:W-:Y:S01]  /*6ef0*/  HMMA.16816.F32 R48, R8.reuse, R24, R48 ;  /* 0x000000180830723c */ /* 0x040fe20000001830 */
[----:B------:R2:W-:Y:S07]  /*6f00*/  MUFU.EX2 R189, R6 ;  /* 0x0000000600bd7308 */ /* 0x0005ee0000000800 */
[C---:B------:R-:W-:Y:S08]  /*6f10*/  HMMA.16816.F32 R44, R8.reuse, R28, R44 ;  /* 0x0000001c082c723c */ /* 0x040ff0000000182c */
[----:B------:R-:W-:Y:S01]  /*6f20*/  HMMA.16816.F32 R40, R8, R18, R100 ;  /* 0x000000120828723c */ /* 0x000fe20000001864 */
[----:B--2---:R-:W-:-:S04]  /*6f30*/  FFMA.FTZ R6, R145, c[0x0][0x2d0], -R3 ;  /* 0x0000b40091067a23 */ /* 0x004fc80000010803 */
[----:B------:R2:W4:Y:S03]  /*6f40*/  MUFU.EX2 R188, R6 ;  /* 0x0000000600bc7308 */ /* 0x0005260000000800 */
[----:B------:R-:W-:Y:S07]  /*6f50*/  HMMA.16816.F32 R36, R8, R22, R96 ;  /* 0x000000160824723c */ /* 0x000fee0000001860 */
[----:B------:R-:W-:-:S02]  /*6f60*/  F2FP.PACK_AB R8, R212, R216 ;  /* 0x000000d8d408723e */ /* 0x000fc400000000ff */
[----:B---3--:R-:W-:Y:S01]  /*6f70*/  F2FP.PACK_AB R10, R190, R192 ;  /* 0x000000c0be0a723e */ /* 0x008fe200000000ff */
[----:B--2---:R-:W-:Y:S01]  /*6f80*/  FFMA.FTZ R6, R147, c[0x0][0x2d0], -R3 ;  /* 0x0000b40093067a23 */ /* 0x004fe20000010803 */
[----:B----4-:R-:W-:-:S03]  /*6f90*/  F2FP.PACK_AB R9, R188, R189 ;  /* 0x000000bdbc09723e */ /* 0x010fc600000000ff */
[----:B------:R2:W-:Y:S02]  /*6fa0*/  MUFU.EX2 R187, R6 ;  /* 0x0000000600bb7308 */ /* 0x0005e40000000800 */
[----:B--2---:R-:W-:-:S06]  /*6fb0*/  FFMA.FTZ R6, R148, c[0x0][0x2d0], -R3 ;  /* 0x0000b40094067a23 */ /* 0x004fcc0000010803 */
[----:B------:R2:W3:Y:S02]  /*6fc0*/  MUFU.EX2 R186, R6 ;  /* 0x0000000600ba7308 */ /* 0x0004e40000000800 */
[----:B--2---:R-:W-:Y:S01]  /*6fd0*/  FFMA.FTZ R6, R136, c[0x0][0x2d0], -R2 ;  /* 0x0000b40088067a23 */ /* 0x004fe20000010802 */
[----:B---3--:R-:W-:-:S05]  /*6fe0*/  F2FP.PACK_AB R11, R186, R187 ;  /* 0x000000bbba0b723e */ /* 0x008fca00000000ff */
[----:B------:R2:W-:Y:S02]  /*6ff0*/  MUFU.EX2 R184, R6 ;  /* 0x0000000600b87308 */ /* 0x0005e40000000800 */
[C---:B-1----:R-:W-:Y:S08]  /*7000*/  HMMA.16816.F32 R96, R8.reuse, R70, R32 ;  /* 0x000000460860723c */ /* 0x042ff00000001820 */
[----:B------:R-:W-:Y:S01]  /*7010*/  HMMA.16816.F32 R32, R8, R74, R12 ;  /* 0x0000004a0820723c */ /* 0x000fe2000000180c */
[----:B------:R-:W-:Y:S01]  /*7020*/  LDSM.16.MT88.4 R12, [R199+0x2000] ;  /* 0x00200000c70c783b */ /* 0x000fe20000004200 */
[----:B--2---:R-:W-:-:S04]  /*7030*/  FFMA.FTZ R6, R144, c[0x0][0x2d0], -R2 ;  /* 0x0000b40090067a23 */ /* 0x004fc80000010802 */
[----:B------:R1:W2:Y:S02]  /*7040*/  MUFU.EX2 R185, R6 ;  /* 0x0000000600b97308 */ /* 0x0002a40000000800 */
        /* <DEDUP_REMOVED lines=15> */
[--C-:B-1----:R-:W-:Y:S02]  /*7140*/  FFMA.FTZ R6, R131, c[0x0][0x2d0], -R0.reuse ;  /* 0x0000b40083067a23 */ /* 0x102fe40000010800 */
[----:B------:R-:W1:Y:S04]  /*7150*/  LDSM.16.MT88.4 R128, [R196+0x2000] ;  /* 0x00200000c480783b */ /* 0x000e680000004200 */
[----:B------:R2:W3:Y:S02]  /*7160*/  MUFU.EX2 R181, R6 ;  /* 0x0000000600b57308 */ /* 0x0004e40000000800 */
[----:B--2---:R-:W-:Y:S01]  /*7170*/  FFMA.FTZ R6, R137, c[0x0][0x2d0], -R0 ;  /* 0x0000b40089067a23 */ /* 0x004fe20000010800 */
[----:B---3--:R-:W-:-:S05]  /*7180*/  F2FP.PACK_AB R9, R181, R180 ;  /* 0x000000b4b509723e */ /* 0x008fca00000000ff */
[----:B------:R2:W-:Y:S02]  /*7190*/  MUFU.EX2 R116, R6 ;  /* 0x0000000600747308 */ /* 0x0005e40000000800 */
[----:B--2---:R-:W-:-:S06]  /*71a0*/  FFMA.FTZ R6, R138, c[0x0][0x2d0], -R0 ;  /* 0x0000b4008a067a23 */ /* 0x004fcc0000010800 */
[----:B------:R2:W3:Y:S02]  /*71b0*/  MUFU.EX2 R115, R6 ;  /* 0x0000000600737308 */ /* 0x0004e40000000800 */
[----:B--2---:R-:W-:Y:S01]  /*71c0*/  FFMA.FTZ R6, R175, c[0x0][0x2d0], -R4 ;  /* 0x0000b400af067a23 */ /* 0x004fe20000010804 */
[----:B---3--:R-:W-:-:S05]  /*71d0*/  F2FP.PACK_AB R11, R115, R116 ;  /* 0x00000074730b723e */ /* 0x008fca00000000ff */
[----:B------:R2:W-:Y:S02]  /*71e0*/  MUFU.EX2 R175, R6 ;  /* 0x0000000600af7308 */ /* 0x0005e40000000800 */
[C---:B------:R-:W-:Y:S08]  /*71f0*/  HMMA.16816.F32 R104, R8.reuse, R28, R132 ;  /* 0x0000001c0868723c */ /* 0x040ff00000001884 */
[----:B------:R-:W-:Y:S01]  /*7200*/  HMMA.16816.F32 R124, R8, R16, R124 ;  /* 0x00000010087c723c */ /* 0x000fe2000000187c */
[----:B--2---:R-:W-:-:S04]  /*7210*/  FFMA.FTZ R6, R174, c[0x0][0x2d0], -R4 ;  /* 0x0000b400ae067a23 */ /* 0x004fc80000010804 */
[----:B------:R2:W-:Y:S03]  /*7220*/  MUFU.EX2 R174, R6 ;  /* 0x0000000600ae7308 */ /* 0x0005e60000000800 */
[C---:B------:R-:W-:Y:S08]  /*7230*/  HMMA.16816.F32 R16, R8.reuse, R18, R76 ;  /* 0x000000120810723c */ /* 0x040ff0000000184c */
[----:B------:R-:W-:Y:S01]  /*7240*/  HMMA.16816.F32 R76, R8, R30, R120 ;  /* 0x0000001e084c723c */ /* 0x000fe20000001878 */
[----:B--2---:R-:W-:-:S07]  /*7250*/  FFMA.FTZ R6, R173, c[0x0][0x2d0], -R4 ;  /* 0x0000b400ad067a23 */ /* 0x004fce0000010804 */
[C---:B------:R-:W-:Y:S01]  /*7260*/  HMMA.16816.F32 R140, R8.reuse, R20, R140 ;  /* 0x00000014088c723c */ /* 0x040fe2000000188c */
[----:B------:R-:W-:Y:S01]  /*7270*/  FFMA.FTZ R4, R172, c[0x0][0x2d0], -R4 ;  /* 0x0000b400ac047a23 */ /* 0x000fe20000010804 */
[----:B------:R2:W-:Y:S06]  /*7280*/  MUFU.EX2 R173, R6 ;  /* 0x0000000600ad7308 */ /* 0x0005ec0000000800 */
[C---:B------:R-:W-:Y:S02]  /*7290*/  HMMA.16816.F32 R20, R8.reuse, R22, R80 ;  /* 0x000000160814723c */ /* 0x040fe40000001850 */
[----:B------:R3:W4:Y:S06]  /*72a0*/  MUFU.EX2 R172, R4 ;  /* 0x0000000400ac7308 */ /* 0x00072c0000000800 */
[----:B------:R-:W-:Y:S01]  /*72b0*/  HMMA.16816.F32 R80, R8, R26, R84 ;  /* 0x0000001a0850723c */ /* 0x000fe20000001854 */
[----:B--2---:R-:W-:-:S07]  /*72c0*/  IMAD.MOV.U32 R6, RZ, RZ, R153 ;  /* 0x000000ffff067224 */ /* 0x004fce00078e0099 */
[----:B------:R-:W-:Y:S01]  /*72d0*/  HMMA.16816.F32 R88, R8, R24, R88 ;  /* 0x000000180858723c */ /* 0x000fe20000001858 */
[----:B---3--:R-:W-:Y:S01]  /*72e0*/  FFMA.FTZ R4, R171, c[0x0][0x2d0], -R3 ;  /* 0x0000b400ab047a23 */ /* 0x008fe20000010803 */
[----:B----4-:R-:W-:-:S03]  /*72f0*/  F2FP.PACK_AB R154, R172, R173 ;  /* 0x000000adac9a723e */ /* 0x010fc600000000ff */
[----:B------:R2:W-:Y:S02]  /*7300*/  MUFU.EX2 R171, R4 ;  /* 0x0000000400ab7308 */ /* 0x0005e40000000800 */
[----:B--2---:R-:W-:-:S06]  /*7310*/  FFMA.FTZ R4, R170, c[0x0][0x2d0], -R3 ;  /* 0x0000b400aa047a23 */ /* 0x004fcc0000010803 */
[----:B------:R2:W3:Y:S02]  /*7320*/  MUFU.EX2 R170, R4 ;  /* 0x0000000400aa7308 */ /* 0x0004e40000000800 */
[--C-:B--2---:R-:W-:Y:S01]  /*7330*/  FFMA.FTZ R4, R168, c[0x0][0x2d0], -R3.reuse ;  /* 0x0000b400a8047a23 */ /* 0x104fe20000010803 */
[----:B---3--:R-:W-:Y:S01]  /*7340*/  F2FP.PACK_AB R153, R170, R171 ;  /* 0x000000abaa99723e */ /* 0x008fe200000000ff */
[----:B------:R-:W-:-:S04]  /*7350*/  FFMA.FTZ R3, R167, c[0x0][0x2d0], -R3 ;  /* 0x0000b400a7037a23 */ /* 0x000fc80000010803 */
[----:B------:R2:W-:Y:S08]  /*7360*/  MUFU.EX2 R168, R4 ;  /* 0x0000000400a87308 */ /* 0x0005f00000000800 */
[----:B------:R3:W4:Y:S01]  /*7370*/  MUFU.EX2 R167, R3 ;  /* 0x0000000300a77308 */ /* 0x0007220000000800 */
[----:B--2---:R-:W-:-:S05]  /*7380*/  IMAD.MOV.U32 R4, RZ, RZ, c[0x0][0x2c4] ;  /* 0x0000b100ff047624 */ /* 0x004fca00078e00ff */
[----:B------:R-:W-:Y:S01]  /*7390*/  ISETP.NE.AND P6, PT, R4, 0x1, PT ;  /* 0x000000010400780c */ /* 0x000fe20003fc5270 */
[----:B---3--:R-:W-:Y:S01]  /*73a0*/  FFMA.FTZ R3, R164, c[0x0][0x2d0], -R2 ;  /* 0x0000b400a4037a23 */ /* 0x008fe20000010802 */
[----:B----4-:R-:W-:-:S03]  /*73b0*/  F2FP.PACK_AB R155, R167, R168 ;  /* 0x000000a8a79b723e */ /* 0x010fc600000000ff */
[----:B------:R2:W-:Y:S02]  /*73c0*/  MUFU.EX2 R164, R3 ;  /* 0x0000000300a47308 */ /* 0x0005e40000000800 */
[----:B--2---:R-:W-:-:S06]  /*73d0*/  FFMA.FTZ R3, R163, c[0x0][0x2d0], -R2 ;  /* 0x0000b400a3037a23 */ /* 0x004fcc0000010802 */
[----:B------:R2:W3:Y:S02]  /*73e0*/  MUFU.EX2 R163, R3 ;  /* 0x0000000300a37308 */ /* 0x0004e40000000800 */
[----:B--2---:R-:W-:Y:S01]  /*73f0*/  FFMA.FTZ R3, R166, c[0x0][0x2d0], -R2 ;  /* 0x0000b400a6037a23 */ /* 0x004fe20000010802 */
[----:B---3--:R-:W-:Y:S01]  /*7400*/  F2FP.PACK_AB R8, R163, R164 ;  /* 0x000000a4a308723e */ /* 0x008fe200000000ff */
[----:B------:R-:W-:-:S04]  /*7410*/  IMAD.MOV.U32 R166, RZ, RZ, c[0x0][0x32c] ;  /* 0x0000cb00ffa67624 */ /* 0x000fc800078e00ff */
[----:B------:R2:W-:Y:S02]  /*7420*/  MUFU.EX2 R117, R3 ;  /* 0x0000000300757308 */ /* 0x0005e40000000800 */
[----:B--2---:R-:W-:-:S06]  /*7430*/  FFMA.FTZ R3, R169, c[0x0][0x2d0], -R2 ;  /* 0x0000b400a9037a23 */ /* 0x004fcc0000010802 */
[----:B------:R2:W3:Y:S02]  /*7440*/  MUFU.EX2 R118, R3 ;  /* 0x0000000300767308 */ /* 0x0004e40000000800 */
[----:B--2---:R-:W-:Y:S01]  /*7450*/  FFMA.FTZ R3, R139, c[0x0][0x2d0], -R0 ;  /* 0x0000b4008b037a23 */ /* 0x004fe20000010800 */
[----:B---3--:R-:W-:-:S05]  /*7460*/  F2FP.PACK_AB R10, R118, R117 ;  /* 0x00000075760a723e */ /* 0x008fca00000000ff */
[----:B------:R2:W-:Y:S02]  /*7470*/  MUFU.EX2 R28, R3 ;  /* 0x00000003001c7308 */ /* 0x0005e40000000800 */
[----:B--2---:R-:W-:Y:S01]  /*7480*/  FFMA.FTZ R3, R152, c[0x0][0x2d0], -R0 ;  /* 0x0000b40098037a23 */ /* 0x004fe20000010800 */
[----:B------:R-:W-:-:S05]  /*7490*/  F2FP.PACK_AB R152, R174, R175 ;  /* 0x000000afae98723e */ /* 0x000fca00000000ff */
[----:B------:R2:W3:Y:S02]  /*74a0*/  MUFU.EX2 R31, R3 ;  /* 0x00000003001f7308 */ /* 0x0004e40000000800 */
[C---:B-1----:R-:W-:Y:S08]  /*74b0*/  HMMA.16816.F32 R120, R152.reuse, R128, R56 ;  /* 0x000000809878723c */ /* 0x042ff00000001838 */
[----:B------:R-:W-:Y:S01]  /*74c0*/  HMMA.16816.F32 R132, R152, R130, R40 ;  /* 0x000000829884723c */ /* 0x000fe20000001828 */
[----:B--2---:R-:W-:Y:S01]  /*74d0*/  FFMA.FTZ R3, R162, c[0x0][0x2d0], -R0 ;  /* 0x0000b400a2037a23 */ /* 0x004fe20000010800 */
[----:B---3--:R-:W-:-:S03]  /*74e0*/  F2FP.PACK_AB R9, R31, R28 ;  /* 0x0000001c1f09723e */ /* 0x008fc600000000ff */
[----:B------:R1:W-:Y:S03]  /*74f0*/  MUFU.EX2 R30, R3 ;  /* 0x00000003001e7308 */ /* 0x0003e60000000800 */
[C---:B------:R-:W-:Y:S08]  /*7500*/  HMMA.16816.F32 R136, R152.reuse, R144, R52 ;  /* 0x000000909888723c */ /* 0x040ff00000001834 */
[----:B------:R-:W-:Y:S01]  /*7510*/  HMMA.16816.F32 R84, R152, R146, R36 ;  /* 0x000000929854723c */ /* 0x000fe20000001824 */
[----:B-1----:R-:W-:-:S07]  /*7520*/  FFMA.FTZ R3, R165, c[0x0][0x2d0], -R0 ;  /* 0x0000b400a5037a23 */ /* 0x002fce0000010800 */
[C---:B------:R-:W-:Y:S01]  /*7530*/  HMMA.16816.F32 R148, R152.reuse, R92, R48 ;  /* 0x0000005c9894723c */ /* 0x040fe20000001830 */
[----:B------:R1:W2:Y:S07]  /*7540*/  MUFU.EX2 R29, R3 ;  /* 0x00000003001d7308 */ /* 0x0002ae0000000800 */
[C---:B------:R-:W-:Y:S08]  /*7550*/  HMMA.16816.F32 R96, R152.reuse, R94, R96 ;  /* 0x0000005e9860723c */ /* 0x040ff00000001860 */
[----:B------:R-:W-:Y:S01]  /*7560*/  HMMA.16816.F32 R100, R152, R12, R44 ;  /* 0x0000000c9864723c */ /* 0x000fe2000000182c */
[----:B-1----:R-:W-:Y:S01]  /*7570*/  FFMA.FTZ R3, R176, c[0x0][0x2d0], -R2 ;  /* 0x0000b400b0037a23 */ /* 0x002fe20000010802 */
[----:B--2---:R-:W-:-:S06]  /*7580*/  F2FP.PACK_AB R11, R29, R30 ;  /* 0x0000001e1d0b723e */ /* 0x004fcc00000000ff */
[----:B------:R-:W-:Y:S01]  /*7590*/  HMMA.16816.F32 R152, R152, R14, R32 ;  /* 0x0000000e9898723c */ /* 0x000fe20000001820 */
[----:B------:R1:W-:Y:S07]  /*75a0*/  MUFU.EX2 R32, R3 ;  /* 0x0000000300207308 */ /* 0x0003ee0000000800 */
[C---:B------:R-:W-:Y:S08]  /*75b0*/  HMMA.16816.F32 R88, R8.reuse, R68, R88 ;  /* 0x000000440858723c */ /* 0x040ff00000001858 */
[----:B------:R-:W-:Y:S01]  /*75c0*/  HMMA.16816.F32 R104, R8, R72, R104 ;  /* 0x000000480868723c */ /* 0x000fe20000001868 */
[----:B-1----:R-:W-:-:S04]  /*75d0*/  FFMA.FTZ R3, R178, c[0x0][0x2d0], -R2 ;  /* 0x0000b400b2037a23 */ /* 0x002fc80000010802 */
[----:B------:R1:W2:Y:S03]  /*75e0*/  MUFU.EX2 R34, R3 ;  /* 0x0000000300227308 */ /* 0x0002a60000000800 */
[C---:B------:R-:W-:Y:S08]  /*75f0*/  HMMA.16816.F32 R124, R8.reuse, R60, R124 ;  /* 0x0000003c087c723c */ /* 0x040ff0000000187c */
[----:B------:R-:W-:Y:S01]  /*7600*/  HMMA.16816.F32 R16, R8, R62, R16 ;  /* 0x0000003e0810723c */ /* 0x000fe20000001810 */
[--C-:B-1----:R-:W-:Y:S01]  /*7610*/  FFMA.FTZ R3, R179, c[0x0][0x2d0], -R2.reuse ;  /* 0x0000b400b3037a23 */ /* 0x102fe20000010802 */
[----:B--2---:R-:W-:Y:S01]  /*7620*/  F2FP.PACK_AB R108, R34, R32 ;  /* 0x00000020226c723e */ /* 0x004fe200000000ff */
[----:B------:R-:W-:-:S05]  /*7630*/  FFMA.FTZ R2, R177, c[0x0][0x2d0], -R2 ;  /* 0x0000b400b1027a23 */ /* 0x000fca0000010802 */
[C---:B------:R-:W-:Y:S01]  /*7640*/  HMMA.16816.F32 R140, R8.reuse, R64, R140 ;  /* 0x00000040088c723c */ /* 0x040fe2000000188c */
[----:B------:R1:W-:Y:S07]  /*7650*/  MUFU.EX2 R35, R3 ;  /* 0x0000000300237308 */ /* 0x0003ee0000000800 */
[C---:B------:R-:W-:Y:S01]  /*7660*/  HMMA.16816.F32 R20, R8.reuse, R66, R20 ;  /* 0x000000420814723c */ /* 0x040fe20000001814 */
[----:B------:R2:W3:Y:S07]  /*7670*/  MUFU.EX2 R33, R2 ;  /* 0x0000000200217308 */ /* 0x0004ee0000000800 */
[----:B------:R-:W-:Y:S01]  /*7680*/  HMMA.16816.F32 R68, R8, R70, R80 ;  /* 0x000000460844723c */ /* 0x000fe20000001850 */
[----:B-1----:R-:W-:-:S04]  /*7690*/  FADD.FTZ R3, R252, R250 ;  /* 0x000000fafc037221 */ /* 0x002fc80000010000 */
[----:B------:R-:W-:-:S03]  /*76a0*/  FADD.FTZ R3, R248, R3 ;  /* 0x00000003f8037221 */ /* 0x000fc60000010000 */
[----:B------:R-:W-:Y:S01]  /*76b0*/  HMMA.16816.F32 R72, R8, R74, R76 ;  /* 0x0000004a0848723c */ /* 0x000fe2000000184c */
[----:B--2---:R-:W-:Y:S01]  /*76c0*/  FFMA.FTZ R2, R161, c[0x0][0x2d0], -R0 ;  /* 0x0000b400a1027a23 */ /* 0x004fe20000010800 */
[----:B---3--:R-:W-:Y:S01]  /*76d0*/  F2FP.PACK_AB R110, R33, R35 ;  /* 0x00000023216e723e */ /* 0x008fe200000000ff */
[----:B------:R-:W-:Y:S02]  /*76e0*/  FADD.FTZ R3, R249, R3 ;  /* 0x00000003f9037221 */ /* 0x000fe40000010000 */
[----:B------:R1:W-:Y:S02]  /*76f0*/  MUFU.EX2 R24, R2 ;  /* 0x0000000200187308 */ /* 0x0003e40000000800 */
[----:B------:R-:W-:Y:S02]  /*7700*/  FADD.FTZ R4, R251, R3 ;  /* 0x00000003fb047221 */ /* 0x000fe40000010000 */
[----:B------:R-:W-:Y:S02]  /*7710*/  FADD.FTZ R8, R224, R7 ;  /* 0x00000007e0087221 */ /* 0x000fe40000010000 */
[----:B------:R-:W-:-:S02]  /*7720*/  FADD.FTZ R7, R244, R4 ;  /* 0x00000004f4077221 */ /* 0x000fc40000010000 */
[----:B-1----:R-:W-:-:S04]  /*7730*/  FFMA.FTZ R2, R160, c[0x0][0x2d0], -R0 ;  /* 0x0000b400a0027a23 */ /* 0x002fc80000010800 */
[----:B------:R1:W2:Y:S02]  /*7740*/  MUFU.EX2 R25, R2 ;  /* 0x0000000200197308 */ /* 0x0002a40000000800 */
[--C-:B-1----:R-:W-:Y:S01]  /*7750*/  FFMA.FTZ R2, R159, c[0x0][0x2d0], -R0.reuse ;  /* 0x0000b4009f027a23 */ /* 0x102fe20000010800 */
[----:B--2---:R-:W-:Y:S01]  /*7760*/  F2FP.PACK_AB R109, R25, R24 ;  /* 0x00000018196d723e */ /* 0x004fe200000000ff */
[----:B------:R-:W-:-:S04]  /*7770*/  FFMA.FTZ R0, R158, c[0x0][0x2d0], -R0 ;  /* 0x0000b4009e007a23 */ /* 0x000fc80000010800 */
[----:B------:R1:W-:Y:S08]  /*7780*/  MUFU.EX2 R27, R2 ;  /* 0x00000002001b7308 */ /* 0x0003f00000000800 */
[----:B------:R2:W3:Y:S01]  /*7790*/  MUFU.EX2 R26, R0 ;  /* 0x00000000001a7308 */ /* 0x0004e20000000800 */
[----:B-1----:R-:W-:-:S04]  /*77a0*/  @P6 IMAD.HI.U32 R2, R6, c[0x0][0x2c8], RZ ;  /* 0x0000b20006026a27 */ /* 0x002fc800078e00ff */
[----:B--2---:R-:W-:Y:S01]  /*77b0*/  IMAD.MOV.U32 R0, RZ, RZ, R6 ;  /* 0x000000ffff007224 */ /* 0x004fe200078e0006 */
[----:B------:R-:W-:Y:S01]  /*77c0*/  @P6 SHF.R.U32.HI R0, RZ, c[0x0][0x2cc], R2 ;  /* 0x0000b300ff006a19 */ /* 0x000fe20000011602 */
[----:B------:R-:W-:Y:S01]  /*77d0*/  FADD.FTZ R6, R243, R238 ;  /* 0x000000eef3067221 */ /* 0x000fe20000010000 */
[----:B------:R-:W-:Y:S02]  /*77e0*/  ISETP.GE.AND P6, PT, R166, 0x1, PT ;  /* 0x00000001a600780c */ /* 0x000fe40003fc6270 */
[----:B---3--:R-:W-:Y:S01]  /*77f0*/  F2FP.PACK_AB R111, R26, R27 ;  /* 0x0000001b1a6f723e */ /* 0x008fe200000000ff */
[----:B------:R-:W-:Y:S02]  /*7800*/  IMAD.IADD R2, R231, 0x1, R0 ;  /* 0x00000001e7027824 */ /* 0x000fe400078e0200 */
        /* <DEDUP_REMOVED lines=72> */
[----:B------:R-:W-:Y:S01]  /*7c90*/  STL [R1], R7 ;  /* 0x0000000701007387 */ /* 0x000fe20000100800 */
[----:B------:R-:W-:-:S03]  /*7ca0*/  FADD.FTZ R3, R33, R6 ;  /* 0x0000000621037221 */ /* 0x000fc60000010000 */
[----:B------:R1:W-:Y:S04]  /*7cb0*/  STL [R1+0x4], R0 ;  /* 0x0000040001007387 */ /* 0x0003e80000100800 */
[----:B------:R2:W-:Y:S01]  /*7cc0*/  STL [R1+0x8], R3 ;  /* 0x0000080301007387 */ /* 0x0005e20000100800 */
[----:B-1----:R-:W-:Y:S01]  /*7cd0*/  FADD.FTZ R0, R26, R4 ;  /* 0x000000041a007221 */ /* 0x002fe20000010000 */
[----:B--2---:R-:W-:-:S04]  /*7ce0*/  IADD3 R3, R2, c[0x0][0x328], RZ ;  /* 0x0000ca0002037a10 */ /* 0x004fc80007ffe0ff */
[----:B------:R1:W-:Y:S01]  /*7cf0*/  STL [R1+0xc], R0 ;  /* 0x00000c0001007387 */ /* 0x0003e20000100800 */
[----:B------:R-:W-:Y:S05]  /*7d00*/  @!P6 BRA `(.L_x_603) ;  /* 0x000001100000e947 */ /* 0x000fea0003800000 */
[C---:B------:R-:W-:Y:S01]  /*7d10*/  ISETP.GT.AND P0, PT, R2.reuse, RZ, PT ;  /* 0x000000ff0200720c */ /* 0x040fe20003f04270 */
[----:B------:R-:W-:Y:S01]  /*7d20*/  BSSY B0, `(.L_x_604) ;  /* 0x000000d000007945 */ /* 0x000fe20003800000 */
[----:B-1----:R-:W-:Y:S01]  /*7d30*/  IADD3 R0, R2, -0x1, RZ ;  /* 0xffffffff02007810 */ /* 0x002fe20007ffe0ff */
[----:B------:R-:W-:-:S10]  /*7d40*/  IMAD.MOV.U32 R4, RZ, RZ, c[0x0][0x32c] ;  /* 0x0000cb00ff047624 */ /* 0x000fd400078e00ff */
[----:B------:R-:W-:Y:S05]  /*7d50*/  @P0 BRA `(.L_x_605) ;  /* 0x0000006000000947 */ /* 0x000fea0003800000 */
[----:B------:R-:W-:Y:S01]  /*7d60*/  ISETP.NE.AND P0, PT, R4, 0x1, PT ;  /* 0x000000010400780c */ /* 0x000fe20003f05270 */
[----:B------:R-:W-:-:S12]  /*7d70*/  IMAD.MOV R0, RZ, RZ, -R2 ;  /* 0x000000ffff007224 */ /* 0x000fd800078e0a02 */
[----:B------:R-:W-:-:S05]  /*7d80*/  @P0 IMAD.HI.U32 R2, R0, c[0x0][0x330], RZ ;  /* 0x0000cc0000020a27 */ /* 0x000fca00078e00ff */
[----:B------:R-:W-:-:S04]  /*7d90*/  @P0 SHF.R.U32.HI R0, RZ, c[0x0][0x334], R2 ;  /* 0x0000cd00ff000a19 */ /* 0x000fc80000011602 */
[----:B------:R-:W-:Y:S01]  /*7da0*/  LOP3.LUT R0, RZ, R0, RZ, 0x33, !PT ;  /* 0x00000000ff007212 */ /* 0x000fe200078e33ff */
[----:B------:R-:W-:Y:S05]  /*7db0*/  BRA `(.L_x_606) ;  /* 0x0000003000007947 */ /* 0x000fea0003800000 */
.L_x_605:
[----:B------:R-:W-:-:S13]  /*7dc0*/  ISETP.NE.AND P0, PT, R4, 0x1, PT ;  /* 0x000000010400780c */ /* 0x000fda0003f05270 */
[----:B------:R-:W-:-:S05]  /*7dd0*/  @P0 IMAD.HI.U32 R2, R0, c[0x0][0x330], RZ ;  /* 0x0000cc0000020a27 */ /* 0x000fca00078e00ff */
[----:B------:R-:W-:Y:S02]  /*7de0*/  @P0 SHF.R.U32.HI R0, RZ, c[0x0][0x334], R2 ;  /* 0x0000cd00ff000a19 */ /* 0x000fe40000011602 */
.L_x_606:
[----:B------:R-:W-:Y:S05]  /*7df0*/  BSYNC B0 ;  /* 0x0000000000007941 */ /* 0x000fea0003800000 */
.L_x_604:
[----:B------:R-:W-:-:S05]  /*7e00*/  IMAD R0, R0, R4, c[0x0][0x32c] ;  /* 0x0000cb0000007624 */ /* 0x000fca00078e0204 */
[----:B------:R-:W-:-:S05]  /*7e10*/  IMNMX R3, R3, R0, PT ;  /* 0x0000000003037217 */ /* 0x000fca0003800200 */
.L_x_603:
[----:B------:R-:W-:-:S05]  /*7e20*/  IMAD.HI R3, R3, 0x66666667, RZ ;  /* 0x6666666703037827 */ /* 0x000fca00078e02ff */
[----:B-1----:R-:W-:-:S04]  /*7e30*/  SHF.R.U32.HI R0, RZ, 0x1f, R3 ;  /* 0x0000001fff007819 */ /* 0x002fc80000011603 */
[----:B------:R-:W-:-:S04]  /*7e40*/  LEA.HI.SX32 R3, R3, R0, 0x1b ;  /* 0x0000000003037211 */ /* 0x000fc800078fdaff */
[----:B------:R-:W-:-:S04]  /*7e50*/  IMNMX R2, R234, R3, !PT ;  /* 0x00000003ea027217 */ /* 0x000fc80007800200 */
[----:B------:R-:W-:Y:S01]  /*7e60*/  ISETP.GE.AND P0, PT, R211, R2, PT ;  /* 0x00000002d300720c */ /* 0x000fe20003f06270 */
[----:B------:R1:W-:-:S12]  /*7e70*/  STL [R1+0x10], R2 ;  /* 0x0000100201007387 */ /* 0x0003d80000100800 */
[----:B------:R-:W-:Y:S05]  /*7e80*/  @!P0 BRA `(.L_x_607) ;  /* 0x00004d2000008947 */ /* 0x000fea0003800000 */
[----:B------:R-:W-:Y:S01]  /*7e90*/  IMAD.MOV.U32 R116, RZ, RZ, R113 ;  /* 0x000000ffff747224 */ /* 0x000fe200078e0071 */
[----:B------:R-:W-:Y:S01]  /*7ea0*/  MOV R118, R5 ;  /* 0x0000000500767202 */ /* 0x000fe20000000f00 */
[----:B------:R-:W-:Y:S01]  /*7eb0*/  IMAD.MOV.U32 R115, RZ, RZ, R114 ;  /* 0x000000ffff737224 */ /* 0x000fe200078e0072 */
[----:B------:R-:W-:Y:S02]  /*7ec0*/  MOV R117, R112 ;  /* 0x0000007000757202 */ /* 0x000fe40000000f00 */
.L_x_624:
[----:B--2---:R-:W2:Y:S01]  /*7ed0*/  LDL R0, [R1+0x14] ;  /* 0x0000140001007983 */ /* 0x004ea20000100800 */
[----:B------:R-:W-:Y:S04]  /*7ee0*/  DEPBAR.LE SB0, 0x0 ;  /* 0x000080000000791a */ /* 0x000fe80000000000 */
[----:B------:R-:W-:Y:S01]  /*7ef0*/  WARPSYNC 0xffffffff ;  /* 0xffffffff00007948 */ /* 0x000fe20003800000 */
[----:B------:R-:W3:Y:S01]  /*7f00*/  LDL R114, [R1+0x2c] ;  /* 0x00002c0001727983 */ /* 0x000ee20000100800 */
[----:B------:R-:W-:Y:S01]  /*7f10*/  ISETP.GT.AND P0, PT, R234, R211, PT ;  /* 0x000000d3ea00720c */ /* 0x000fe20003f04270 */
[----:B------:R-:W-:Y:S02]  /*7f20*/  ULDC UR4, c[0x0][0x324] ;  /* 0x0000c90000047ab9 */ /* 0x000fe40000000800 */
[----:B------:R-:W-:Y:S02]  /*7f30*/  ULOP3.LUT UR4, URZ, UR4, URZ, 0x33, !UPT ;  /* 0x000000043f047292 */ /* 0x000fe4000f8e333f */
[----:B-1----:R-:W3:Y:S06]  /*7f40*/  LDL.64 R2, [R1+0x20] ;  /* 0x0000200001027983 */ /* 0x002eec0000100a00 */
[----:B------:R-:W-:Y:S02]  /*7f50*/  BAR.SYNC.DEFER_BLOCKING 0x0 ;  /* 0x0000000000007b1d */ /* 0x000fe40000010000 */
[C---:B------:R-:W-:Y:S04]  /*7f60*/  @!P0 IMAD.WIDE.U32 R112, R211.reuse, c[0x0][0x208], RZ ;  /* 0x00008200d3708a25 */ /* 0x040fe800078e00ff */
[----:B------:R-:W-:Y:S06]  /*7f70*/  LDSM.16.M88.4 R80, [R202] ;  /* 0x00000000ca50783b */ /* 0x000fec0000000200 */
[----:B------:R-:W1:Y:S06]  /*7f80*/  LDSM.16.M88.4 R16, [R119] ;  /* 0x000000007710783b */ /* 0x000e6c0000000200 */
[----:B------:R-:W4:Y:S06]  /*7f90*/  LDSM.16.M88.4 R76, [R202+0x2000] ;  /* 0x00200000ca4c783b */ /* 0x000f2c0000000200 */
[----:B------:R-:W5:Y:S06]  /*7fa0*/  LDSM.16.M88.4 R32, [R119+0x800] ;  /* 0x000800007720783b */ /* 0x000f6c0000000200 */
[----:B------:R-:W3:Y:S06]  /*7fb0*/  LDL R212, [R1+0x28] ;  /* 0x0000280001d47983 */ /* 0x000eec0000100800 */
[----:B------:R-:W5:Y:S06]  /*7fc0*/  LDSM.16.M88.4 R48, [R119+0x1000] ;  /* 0x001000007730783b */ /* 0x000f6c0000000200 */
[----:B------:R-:W3:Y:S06]  /*7fd0*/  LDL.64 R216, [R1+0x18] ;  /* 0x0000180001d87983 */ /* 0x000eec0000100a00 */
[----:B------:R-:W5:Y:S01]  /*7fe0*/  LDSM.16.M88.4 R64, [R119+0x1800] ;  /* 0x001800007740783b */ /* 0x000f620000000200 */
[-C--:B-1----:R-:W-:Y:S05]  /*7ff0*/  HMMA.16816.F32 R4, R80, R16.reuse, RZ ;  /* 0x000000105004723c */ /* 0x082fea00000018ff */
[----:B------:R-:W3:Y:S03]  /*8000*/  LDL R215, [R1+0x38] ;  /* 0x0000380001d77983 */ /* 0x000ee60000100800 */
[C---:B----4-:R-:W-:Y:S03]  /*8010*/  HMMA.16816.F32 R8, R76.reuse, R16, RZ ;  /* 0x000000104c08723c */ /* 0x050fe600000018ff */
[----:B------:R-:W1:Y:S06]  /*8020*/  LDSM.16.M88.4 R156, [R119+0x2000] ;  /* 0x00200000779c783b */ /* 0x000e6c0000000200 */
[----:B------:R-:W4:Y:S01]  /*8030*/  LDL R214, [R1+0x3c] ;  /* 0x00003c0001d67983 */ /* 0x000f220000100800 */
[-C--:B------:R-:W-:Y:S05]  /*8040*/  HMMA.16816.F32 R12, R76, R18.reuse, RZ ;  /* 0x000000124c0c723c */ /* 0x080fea00000018ff */
[----:B------:R-:W-:Y:S03]  /*8050*/  LDSM.16.M88.4 R160, [R205] ;  /* 0x00000000cda0783b */ /* 0x000fe60000000200 */
[C---:B------:R-:W-:Y:S03]  /*8060*/  HMMA.16816.F32 R16, R80.reuse, R18, RZ ;  /* 0x000000125010723c */ /* 0x040fe600000018ff */
[----:B------:R-:W1:Y:S05]  /*8070*/  LDSM.16.M88.4 R164, [R206] ;  /* 0x00000000cea4783b */ /* 0x000e6a0000000200 */
[-C--:B-----5:R-:W-:Y:S01]  /*8080*/  HMMA.16816.F32 R20, R80, R32.reuse, RZ ;  /* 0x000000205014723c */ /* 0x0a0fe200000018ff */
[----:B------:R-:W5:Y:S06]  /*8090*/  LDSM.16.M88.4 R168, [R205+0x2000] ;  /* 0x00200000cda8783b */ /* 0x000f6c0000000200 */
[----:B------:R-:W-:Y:S01]  /*80a0*/  LDSM.16.M88.4 R172, [R209] ;  /* 0x00000000d1ac783b */ /* 0x000fe20000000200 */
[C---:B------:R-:W-:Y:S05]  /*80b0*/  HMMA.16816.F32 R24, R76.reuse, R32, RZ ;  /* 0x000000204c18723c */ /* 0x040fea00000018ff */
[----:B------:R-:W-:Y:S03]  /*80c0*/  LDSM.16.M88.4 R176, [R208] ;  /* 0x00000000d0b0783b */ /* 0x000fe60000000200 */
[-C--:B------:R-:W-:Y:S03]  /*80d0*/  HMMA.16816.F32 R28, R76, R34.reuse, RZ ;  /* 0x000000224c1c723c */ /* 0x080fe600000018ff */
[----:B------:R-:W-:Y:S05]  /*80e0*/  LDSM.16.M88.4 R180, [R207] ;  /* 0x00000000cfb4783b */ /* 0x000fea0000000200 */
        /* <DEDUP_REMOVED lines=9> */
[-C--:B-1----:R-:W-:Y:S08]  /*8180*/  HMMA.16816.F32 R68, R80, R156.reuse, RZ ;  /* 0x0000009c5044723c */ /* 0x082ff000000018ff */
[C---:B------:R-:W-:Y:S08]  /*8190*/  HMMA.16816.F32 R72, R76.reuse, R156, RZ ;  /* 0x0000009c4c48723c */ /* 0x040ff000000018ff */
[-C--:B------:R-:W-:Y:S08]  /*81a0*/  HMMA.16816.F32 R76, R76, R158.reuse, RZ ;  /* 0x0000009e4c4c723c */ /* 0x080ff000000018ff */
[----:B------:R-:W-:Y:S01]  /*81b0*/  HMMA.16816.F32 R80, R80, R158, RZ ;  /* 0x0000009e5050723c */ /* 0x000fe200000018ff */
[----:B------:R-:W1:Y:S07]  /*81c0*/  LDSM.16.M88.4 R156, [R210] ;  /* 0x00000000d29c783b */ /* 0x000e6e0000000200 */
[-C--:B------:R-:W-:Y:S08]  /*81d0*/  HMMA.16816.F32 R4, R160, R164.reuse, R4 ;  /* 0x000000a4a004723c */ /* 0x080ff00000001804 */
[C---:B-----5:R-:W-:Y:S08]  /*81e0*/  HMMA.16816.F32 R8, R168.reuse, R164, R8 ;  /* 0x000000a4a808723c */ /* 0x060ff00000001808 */
[-C--:B------:R-:W-:Y:S08]  /*81f0*/  HMMA.16816.F32 R12, R168, R166.reuse, R12 ;  /* 0x000000a6a80c723c */ /* 0x080ff0000000180c */
[C---:B------:R-:W-:Y:S08]  /*8200*/  HMMA.16816.F32 R16, R160.reuse, R166, R16 ;  /* 0x000000a6a010723c */ /* 0x040ff00000001810 */
[-C--:B-1----:R-:W-:Y:S08]  /*8210*/  HMMA.16816.F32 R20, R160, R156.reuse, R20 ;  /* 0x0000009ca014723c */ /* 0x082ff00000001814 */
[C---:B------:R-:W-:Y:S08]  /*8220*/  HMMA.16816.F32 R24, R168.reuse, R156, R24 ;  /* 0x0000009ca818723c */ /* 0x040ff00000001818 */
[-C--:B------:R-:W-:Y:S03]  /*8230*/  HMMA.16816.F32 R28, R168, R158.reuse, R28 ;  /* 0x0000009ea81c723c */ /* 0x080fe6000000181c */
[----:B--2---:R-:W-:Y:S02]  /*8240*/  LOP3.LUT P4, RZ, R0, 0x8, RZ, 0xc0, !PT ;  /* 0x0000000800ff7812 */ /* 0x004fe4000788c0ff */
[----:B------:R-:W-:Y:S03]  /*8250*/  @!P0 SHF.R.S32.HI R0, RZ, 0x1f, R211 ;  /* 0x0000001fff008819 */ /* 0x000fe600000114d3 */
[C---:B------:R-:W-:Y:S04]  /*8260*/  HMMA.16816.F32 R32, R160.reuse, R158, R32 ;  /* 0x0000009ea020723c */ /* 0x040fe80000001820 */
[----:B------:R-:W-:Y:S02]  /*8270*/  @!P0 IMAD R0, R0, c[0x0][0x208], RZ ;  /* 0x0000820000008a24 */ /* 0x000fe400078e02ff */
[----:B---3--:R-:W-:Y:S02]  /*8280*/  @!P0 IMAD.MOV.U32 R3, RZ, RZ, R114 ;  /* 0x000000ffff038224 */ /* 0x008fe400078e0072 */
[-C--:B------:R-:W-:Y:S01]  /*8290*/  HMMA.16816.F32 R36, R160, R172.reuse, R36 ;  /* 0x000000aca024723c */ /* 0x080fe20000001824 */
[----:B------:R-:W-:Y:S03]  /*82a0*/  @!P0 MOV R114, 0x5 ;  /* 0x0000000500728802 */ /* 0x000fe60000000f00 */
[----:B------:R-:W-:Y:S02]  /*82b0*/  @!P0 IMAD R0, R211, c[0x0][0x20c], R0 ;  /* 0x00008300d3008a24 */ /* 0x000fe400078e0200 */
[----:B------:R-:W-:Y:S02]  /*82c0*/  @!P0 IMAD.WIDE.U32 R2, R112, 0x50, R2 ;  /* 0x0000005070028825 */ /* 0x000fe400078e0002 */
[C---:B------:R-:W-:Y:S04]  /*82d0*/  HMMA.16816.F32 R40, R168.reuse, R172, R40 ;  /* 0x000000aca828723c */ /* 0x040fe80000001828 */
[----:B------:R-:W-:Y:S01]  /*82e0*/  @!P0 IMAD.IADD R0, R113, 0x1, R0 ;  /* 0x0000000171008824 */ /* 0x000fe200078e0200 */
[----:B------:R-:W-:Y:S01]  /*82f0*/  @!P0 LEA R186, P1, R2, c[0x0][0x1f8], 0x1 ;  /* 0x00007e0002ba8a11 */ /* 0x000fe200078208ff */
[----:B------:R-:W-:Y:S02]  /*8300*/  @!P0 IMAD.MOV.U32 R113, RZ, RZ, c[0x0][0x208] ;  /* 0x00008200ff718624 */ /* 0x000fe400078e00ff */
[-C--:B------:R-:W-:Y:S04]  /*8310*/  HMMA.16816.F32 R44, R168, R174.reuse, R44 ;  /* 0x000000aea82c723c */ /* 0x080fe8000000182c */
[----:B------:R-:W-:Y:S04]  /*8320*/  @!P0 IMAD R0, R0, 0x50, RZ ;  /* 0x0000005000008824 */ /* 0x000fe800078e02ff */
[C---:B------:R-:W-:Y:S04]  /*8330*/  HMMA.16816.F32 R48, R160.reuse, R174, R48 ;  /* 0x000000aea030723c */ /* 0x040fe80000001830 */
[----:B------:R-:W-:Y:S01]  /*8340*/  @!P0 IMAD.IADD R112, R3, 0x1, R0 ;  /* 0x0000000103708824 */ /* 0x000fe200078e0200 */
[C---:B------:R-:W-:Y:S01]  /*8350*/  @!P0 SHF.L.U64.HI R0, R113.reuse, R114, c[0x0][0x20c] ;  /* 0x0000830071008619 */ /* 0x040fe20000010272 */
[----:B------:R-:W-:Y:S02]  /*8360*/  @!P0 IMAD.SHL.U32 R3, R113, 0x20, RZ ;  /* 0x0000002071038824 */ /* 0x000fe400078e00ff */
[-C--:B------:R-:W-:Y:S04]  /*8370*/  HMMA.16816.F32 R52, R160, R176.reuse, R52 ;  /* 0x000000b0a034723c */ /* 0x080fe80000001834 */
[----:B------:R-:W-:Y:S02]  /*8380*/  @!P0 LEA.HI.X R187, R2, c[0x0][0x1fc], R112, 0x1, P1 ;  /* 0x00007f0002bb8a11 */ /* 0x000fe400008f0c70 */
[-C--:B------:R-:W-:Y:S02]  /*8390*/  @!P0 IADD3 R184, P1, R186, R3.reuse, RZ ;  /* 0x00000003bab88210 */ /* 0x080fe40007f3e0ff */
[C---:B------:R-:W-:Y:S01]  /*83a0*/  HMMA.16816.F32 R56, R168.reuse, R176, R56 ;  /* 0x000000b0a838723c */ /* 0x040fe20000001838 */
[----:B------:R-:W-:Y:S01]  /*83b0*/  @!PT LDS RZ, [RZ] ;  /* 0x00000000fffff984 */ /* 0x000fe20000000800 */
[----:B------:R-:W-:Y:S01]  /*83c0*/  @!PT LDS RZ, [RZ] ;  /* 0x00000000fffff984 */ /* 0x000fe20000000800 */
[----:B------:R-:W-:Y:S01]  /*83d0*/  @!PT LDS RZ, [RZ] ;  /* 0x00000000fffff984 */ /* 0x000fe20000000800 */
[----:B------:R1:W-:Y:S03]  /*83e0*/  @!P0 LDGSTS.E.BYPASS.LTC128B.128 [R213+0x100], [R186.64], !P4 ;  /* 0x00100000bad58fae */ /* 0x0003e6000e101d48 */
[--C-:B------:R-:W-:Y:S01]  /*83f0*/  @!P0 IMAD.X R185, R187, 0x1, R0.reuse, P1 ;  /* 0x00000001bbb98824 */ /* 0x100fe200008e0600 */
[-C--:B------:R-:W-:Y:S03]  /*8400*/  @!P0 IADD3 R112, P3, R184, R3.reuse, RZ ;  /* 0x00000003b8708210 */ /* 0x080fe60007f7e0ff */
[-C--:B------:R-:W-:Y:S01]  /*8410*/  HMMA.16816.F32 R60, R168, R178.reuse, R60 ;  /* 0x000000b2a83c723c */ /* 0x080fe2000000183c */
[----:B------:R2:W-:Y:S03]  /*8420*/  @!P0 LDGSTS.E.BYPASS.LTC128B.128 [R213+0x900], [R184.64], !P4 ;  /* 0x00900000b8d58fae */ /* 0x0005e6000e101d48 */
[----:B------:R-:W-:Y:S02]  /*8430*/  @!P0 IADD3.X R113, R185, R0, RZ, P3, !PT ;  /* 0x00000000b9718210 */ /* 0x000fe40001ffe4ff */
[-C--:B------:R-:W-:Y:S02]  /*8440*/  @!P0 IADD3 R2, P2, R112, R3.reuse, RZ ;  /* 0x0000000370028210 */ /* 0x080fe40007f5e0ff */
[C---:B------:R-:W-:Y:S01]  /*8450*/  HMMA.16816.F32 R64, R160.reuse, R178, R64 ;  /* 0x000000b2a040723c */ /* 0x040fe20000001840 */
[----:B------:R3:W-:Y:S07]  /*8460*/  @!P0 LDGSTS.E.BYPASS.LTC128B.128 [R213+0x1100], [R112.64], !P4 ;  /* 0x0110000070d58fae */ /* 0x0007ee000e101d48 */
[-C--:B------:R-:W-:Y:S04]  /*8470*/  HMMA.16816.F32 R68, R160, R180.reuse, R68 ;  /* 0x000000b4a044723c */ /* 0x080fe80000001844 */
[----:B-1----:R-:W-:Y:S01]  /*8480*/  @!P0 IADD3 R186, P1, R2, R3, RZ ;  /* 0x0000000302ba8210 */ /* 0x002fe20007f3e0ff */
[--C-:B------:R-:W-:Y:S03]  /*8490*/  @!P0 IMAD.X R3, R113, 0x1, R0.reuse, P2 ;  /* 0x0000000171038824 */ /* 0x100fe600010e0600 */
[C---:B------:R-:W-:Y:S02]  /*84a0*/  HMMA.16816.F32 R72, R168.reuse, R180, R72 ;  /* 0x000000b4a848723c */ /* 0x040fe40000001848 */
[----:B------:R1:W-:Y:S02]  /*84b0*/  @!P0 LDGSTS.E.BYPASS.LTC128B.128 [R213+0x1900], [R2.64], !P4 ;  /* 0x0190000002d58fae */ /* 0x0003e4000e101d48 */
[----:B------:R-:W-:Y:S04]  /*84c0*/  @!P0 IMAD.X R187, R3, 0x1, R0, P1 ;  /* 0x0000000103bb8824 */ /* 0x000fe800008e0600 */
[-C--:B------:R-:W-:Y:S01]  /*84d0*/  HMMA.16816.F32 R76, R168, R182.reuse, R76 ;  /* 0x000000b6a84c723c */ /* 0x080fe2000000184c */
[----:B------:R2:W-:Y:S02]  /*84e0*/  @!P0 LDGSTS.E.BYPASS.LTC128B.128 [R213+0x2100], [R186.64], !P4 ;  /* 0x02100000bad58fae */ /* 0x0005e4000e101d48 */
[C---:B------:R-:W-:Y:S04]  /*84f0*/  ISETP.GT.AND P0, PT, R211.reuse, R234, PT ;  /* 0x000000ead300720c */ /* 0x040fe80003f04270 */
[----:B------:R-:W-:Y:S01]  /*8500*/  LDSM.16.M88.4 R188, [R201] ;  /* 0x00000000c9bc783b */ /* 0x000fe20000000200 */
[----:B------:R-:W-:Y:S05]  /*8510*/  HMMA.16816.F32 R80, R160, R182, R80 ;  /* 0x000000b6a050723c */ /* 0x000fea0000001850 */
[----:B------:R-:W-:Y:S03]  /*8520*/  LDSM.16.M88.4 R192, [R203+0x2000] ;  /* 0x00200000cbc0783b */ /* 0x000fe60000000200 */
[----:B------:R-:W-:Y:S01]  /*8530*/  @P0 IMAD.MOV.U32 R114, RZ, RZ, c[0x0][0x1e0] ;  /* 0x00007800ff720624 */ /* 0x000fe200078e00ff */
[----:B------:R-:W-:Y:S02]  /*8540*/  @P0 IADD3 R0, R211, -0x1, RZ ;  /* 0xffffffffd3000810 */ /* 0x000fe40007ffe0ff */
[----:B------:R-:W-:Y:S01]  /*8550*/  LDSM.16.M88.4 R164, [R201+0x800] ;  /* 0x00080000c9a4783b */ /* 0x000fe20000000200 */
[----:B-1----:R-:W-:Y:S02]  /*8560*/  @P0 MOV R3, R212 ;  /* 0x000000d400030202 */ /* 0x002fe40000000f00 */
[----:B---3--:R-:W-:Y:S01]  /*8570*/  @P0 IMAD.WIDE.U32 R112, R0, c[0x0][0x1e0], RZ ;  /* 0x0000780000700a25 */ /* 0x008fe200078e00ff */
[----:B------:R-:W-:Y:S02]  /*8580*/  MOV R212, c[0x0][0x2c4] ;  /* 0x0000b10000d47a02 */ /* 0x000fe40000000f00 */
[----:B------:R-:W-:Y:S01]  /*8590*/  LDSM.16.M88.4 R156, [R201+0x1000] ;  /* 0x00100000c99c783b */ /* 0x000fe20000000200 */
[----:B------:R-:W-:Y:S02]  /*85a0*/  @P0 SHF.R.S32.HI R2, RZ, 0x1f, R0 ;  /* 0x0000001fff020819 */ /* 0x000fe40000011400 */
[----:B------:R-:W-:Y:S03]  /*85b0*/  ISETP.NE.AND P5, PT, R212, 0x1, PT ;  /* 0x00000001d400780c */ /* 0x000fe60003fa5270 */
[----:B--2---:R-:W1:Y:S01]  /*85c0*/  LDSM.16.M88.4 R184, [R203] ;  /* 0x00000000cbb8783b */ /* 0x004e620000000200 */
[----:B------:R-:W-:Y:S04]  /*85d0*/  @P0 IMAD R2, R2, c[0x0][0x1e0], RZ ;  /* 0x0000780002020a24 */ /* 0x000fe800078e02ff */
[----:B------:R-:W-:Y:S01]  /*85e0*/  @P0 IMAD R0, R0, c[0x0][0x1e4], R2 ;  /* 0x0000790000000a24 */ /* 0x000fe200078e0202 */
[----:B------:R-:W0:Y:S01]  /*85f0*/  LDGDEPBAR ;  /* 0x00000000000079af */ /* 0x000e220000000000 */
[----:B------:R-:W-:Y:S02]  /*8600*/  @P0 IMAD.MOV.U32 R2, RZ, RZ, R216 ;  /* 0x000000ffff020224 */ /* 0x000fe400078e00d8 */
[----:B------:R-:W-:Y:S02]  /*8610*/  @P0 IMAD.IADD R0, R113, 0x1, R0 ;  /* 0x0000000171000824 */ /* 0x000fe400078e0200 */
[----:B------:R-:W-:Y:S01]  /*8620*/  @P0 IMAD.WIDE.U32 R2, R112, 0x50, R2 ;  /* 0x0000005070020825 */ /* 0x000fe200078e0002 */
[----:B------:R-:W2:Y:S03]  /*8630*/  LDSM.16.M88.4 R160, [R201+0x1800] ;  /* 0x00180000c9a0783b */ /* 0x000ea60000000200 */
[----:B------:R-:W-:Y:S02]  /*8640*/  @P0 IMAD R112, R0, 0x50, RZ ;  /* 0x0000005000700824 */ /* 0x000fe400078e02ff */
[----:B------:R-:W-:Y:S01]  /*8650*/  @P0 IMAD.MOV.U32 R113, RZ, RZ, 0x5 ;  /* 0x00000005ff710424 */ /* 0x000fe200078e00ff */
[----:B------:R-:W3:Y:S02]  /*8660*/  LDSM.16.M88.4 R168, [R201+0x2000] ;  /* 0x00200000c9a8783b */ /* 0x000ee40000000200 */
[----:B------:R-:W-:Y:S02]  /*8670*/  @P0 IADD3 R3, R3, R112, RZ ;  /* 0x0000007003030210 */ /* 0x000fe40007ffe0ff */
[C---:B------:R-:W-:Y:S01]  /*8680*/  @P0 SHF.L.U64.HI R0, R114.reuse, R113, c[0x0][0x1e4] ;  /* 0x0000790072000619 */ /* 0x040fe20000010271 */
[----:B------:R-:W-:Y:S01]  /*8690*/  @P0 IMAD.SHL.U32 R114, R114, 0x20, RZ ;  /* 0x0000002072720824 */ /* 0x000fe200078e00ff */
[----:B------:R-:W-:Y:S06]  /*86a0*/  LDSM.16.M88.4 R172, [R204] ;  /* 0x00000000ccac783b */ /* 0x000fec0000000200 */
[----:B------:R-:W5:Y:S06]  /*86b0*/  LDSM.16.M88.4 R176, [R198] ;  /* 0x00000000c6b0783b */ /* 0x000f6c0000000200 */
[----:B------:R-:W2:Y:S01]  /*86c0*/  LDSM.16.M88.4 R180, [R204+0x2000] ;  /* 0x00200000ccb4783b */ /* 0x000ea20000000200 */
[-C--:B-1----:R-:W-:Y:S08]  /*86d0*/  HMMA.16816.F32 R4, R184, R188.reuse, R4 ;  /* 0x000000bcb804723c */ /* 0x082ff00000001804 */
        /* <DEDUP_REMOVED lines=18> */
[----:B------:R-:W2:Y:S01]  /*8800*/  LDSM.16.M88.4 R160, [R198+0x2000] ;  /* 0x00200000c6a0783b */ /* 0x000ea20000000200 */
[----:B------:R-:W-:Y:S05]  /*8810*/  DEPBAR.LE SB0, 0x0 ;  /* 0x000080000000791a */ /* 0x000fea0000000000 */
[----:B------:R-:W-:Y:S01]  /*8820*/  BAR.SYNC.DEFER_BLOCKING 0x0 ;  /* 0x0000000000007b1d */ /* 0x000fe20000010000 */
[-C--:B---3--:R-:W-:Y:S08]  /*8830*/  HMMA.16816.F32 R68, R184, R168.reuse, R68 ;  /* 0x000000a8b844723c */ /* 0x088ff00000001844 */
[C---:B------:R-:W-:Y:S08]  /*8840*/  HMMA.16816.F32 R72, R192.reuse, R168, R72 ;  /* 0x000000a8c048723c */ /* 0x040ff00000001848 */
[-C--:B------:R-:W-:Y:S08]  /*8850*/  HMMA.16816.F32 R76, R192, R170.reuse, R76 ;  /* 0x000000aac04c723c */ /* 0x080ff0000000184c */
[----:B------:R-:W-:Y:S08]  /*8860*/  HMMA.16816.F32 R80, R184, R170, R80 ;  /* 0x000000aab850723c */ /* 0x000ff00000001850 */
[-C--:B-----5:R-:W-:Y:S08]  /*8870*/  HMMA.16816.F32 R4, R172, R176.reuse, R4 ;  /* 0x000000b0ac04723c */ /* 0x0a0ff00000001804 */
[C---:B------:R-:W-:Y:S08]  /*8880*/  HMMA.16816.F32 R8, R180.reuse, R176, R8 ;  /* 0x000000b0b408723c */ /* 0x040ff00000001808 */
[-C--:B------:R-:W-:Y:S08]  /*8890*/  HMMA.16816.F32 R12, R180, R178.reuse, R12 ;  /* 0x000000b2b40c723c */ /* 0x080ff0000000180c */
[C---:B------:R-:W-:Y:S08]  /*88a0*/  HMMA.16816.F32 R16, R172.reuse, R178, R16 ;  /* 0x000000b2ac10723c */ /* 0x040ff00000001810 */
[-C--:B-1----:R-:W-:Y:S08]  /*88b0*/  HMMA.16816.F32 R20, R172, R188.reuse, R20 ;  /* 0x000000bcac14723c */ /* 0x082ff00000001814 */
[C---:B------:R-:W-:Y:S08]  /*88c0*/  HMMA.16816.F32 R24, R180.reuse, R188, R24 ;  /* 0x000000bcb418723c */ /* 0x040ff00000001818 */
[-C--:B------:R-:W-:Y:S08]  /*88d0*/  HMMA.16816.F32 R28, R180, R190.reuse, R28 ;  /* 0x000000beb41c723c */ /* 0x080ff0000000181c */
[C---:B------:R-:W-:Y:S08]  /*88e0*/  HMMA.16816.F32 R32, R172.reuse, R190, R32 ;  /* 0x000000beac20723c */ /* 0x040ff00000001820 */
[-C--:B------:R-:W-:Y:S08]  /*88f0*/  HMMA.16816.F32 R36, R172, R164.reuse, R36 ;  /* 0x000000a4ac24723c */ /* 0x080ff00000001824 */
[C---:B------:R-:W-:Y:S07]  /*8900*/  HMMA.16816.F32 R40, R180.reuse, R164, R40 ;  /* 0x000000a4b428723c */ /* 0x040fee0000001828 */
[C---:B------:R-:W-:Y:S01]  /*8910*/  @P0 LEA R164, P1, R2.reuse, c[0x0][0x1c8], 0x1 ;  /* 0x0000720002a40a11 */ /* 0x040fe200078208ff */
[-C--:B------:R-:W-:Y:S04]  /*8920*/  HMMA.16816.F32 R44, R180, R166.reuse, R44 ;  /* 0x000000a6b42c723c */ /* 0x080fe8000000182c */
[----:B------:R-:W-:Y:S02]  /*8930*/  @P0 LEA.HI.X R165, R2, c[0x0][0x1cc], R3, 0x1, P1 ;  /* 0x0000730002a50a11 */ /* 0x000fe400008f0c03 */
[-C--:B------:R-:W-:Y:S02]  /*8940*/  @P0 IADD3 R112, P2, R164, R114.reuse, RZ ;  /* 0x00000072a4700210 */ /* 0x080fe40007f5e0ff */
[C---:B------:R-:W-:Y:S01]  /*8950*/  HMMA.16816.F32 R48, R172.reuse, R166, R48 ;  /* 0x000000a6ac30723c */ /* 0x040fe20000001830 */
[----:B------:R-:W-:Y:S01]  /*8960*/  @!PT LDS RZ, [RZ] ;  /* 0x00000000fffff984 */ /* 0x000fe20000000800 */
[----:B------:R-:W-:Y:S01]  /*8970*/  @!PT LDS RZ, [RZ] ;  /* 0x00000000fffff984 */ /* 0x000fe20000000800 */
[----:B------:R-:W-:Y:S01]  /*8980*/  @!PT LDS RZ, [RZ] ;  /* 0x00000000fffff984 */ /* 0x000fe20000000800 */
[----:B------:R1:W-:Y:S07]  /*8990*/  @P0 LDGSTS.E.BYPASS.LTC128B.128 [R213+0x2900], [R164.64], !P4 ;  /* 0x02900000a4d50fae */ /* 0x0003ee000e101d48 */
[-C--:B------:R-:W-:Y:S08]  /*89a0*/  HMMA.16816.F32 R52, R172, R156.reuse, R52 ;  /* 0x0000009cac34723c */ /* 0x080ff00000001834 */
[C---:B------:R-:W-:Y:S07]  /*89b0*/  HMMA.16816.F32 R56, R180.reuse, R156, R56 ;  /* 0x0000009cb438723c */ /* 0x040fee0000001838 */
[-C--:B------:R-:W-:Y:S01]  /*89c0*/  @P0 IADD3 R156, P1, R112, R114.reuse, RZ ;  /* 0x00000072709c0210 */ /* 0x080fe20007f3e0ff */
[-C--:B------:R-:W-:Y:S08]  /*89d0*/  HMMA.16816.F32 R60, R180, R158.reuse, R60 ;  /* 0x0000009eb43c723c */ /* 0x080ff0000000183c */
[C---:B------:R-:W-:Y:S07]  /*89e0*/  HMMA.16816.F32 R64, R172.reuse, R158, R64 ;  /* 0x0000009eac40723c */ /* 0x040fee0000001840 */
[----:B----4-:R-:W-:Y:S01]  /*89f0*/  IMAD.IADD R158, R214, 0x1, R215 ;  /* 0x00000001d69e7824 */ /* 0x010fe200078e02d7 */
[-C--:B--2---:R-:W-:Y:S01]  /*8a00*/  HMMA.16816.F32 R68, R172, R160.reuse, R68 ;  /* 0x000000a0ac44723c */ /* 0x084fe20000001844 */
[----:B------:R-:W-:Y:S03]  /*8a10*/  IMAD.MOV.U32 R215, RZ, RZ, c[0x0][0x32c] ;  /* 0x0000cb00ffd77624 */ /* 0x000fe600078e00ff */
[----:B------:R-:W-:Y:S04]  /*8a20*/  @P5 IMAD.HI.U32 R113, R158, c[0x0][0x2c8], RZ ;  /* 0x0000b2009e715a27 */ /* 0x000fe800078e00ff */
[C---:B------:R-:W-:Y:S04]  /*8a30*/  HMMA.16816.F32 R72, R180.reuse, R160, R72 ;  /* 0x000000a0b448723c */ /* 0x040fe80000001848 */
[----:B------:R-:W-:Y:S01]  /*8a40*/  @P5 SHF.R.U32.HI R158, RZ, c[0x0][0x2cc], R113 ;  /* 0x0000b300ff9e5a19 */ /* 0x000fe20000011671 */
[----:B------:R-:W-:Y:S01]  /*8a50*/  @P0 IMAD.X R113, R0, 0x1, R165, P2 ;  /* 0x0000000100710824 */ /* 0x000fe200010e06a5 */
[-C--:B------:R-:W-:Y:S02]  /*8a60*/  @P0 IADD3 R2, P2, R156, R114.reuse, RZ ;  /* 0x000000729c020210 */ /* 0x080fe40007f5e0ff */
[-C--:B------:R-:W-:Y:S02]  /*8a70*/  HMMA.16816.F32 R76, R180, R162.reuse, R76 ;  /* 0x000000a2b44c723c */ /* 0x080fe4000000184c */
[----:B------:R2:W-:Y:S02]  /*8a80*/  @P0 LDGSTS.E.BYPASS.LTC128B.128 [R213+0x3100], [R112.64], !P4 ;  /* 0x0310000070d50fae */ /* 0x0005e4000e101d48 */
[--C-:B------:R-:W-:Y:S01]  /*8a90*/  @P0 IMAD.X R157, R113, 0x1, R0.reuse, P1 ;  /* 0x00000001719d0824 */ /* 0x100fe200008e0600 */
[----:B------:R-:W-:Y:S03]  /*8aa0*/  @P0 IADD3 R160, P1, R2, R114, RZ ;  /* 0x0000007202a00210 */ /* 0x000fe60007f3e0ff */
[----:B------:R-:W-:Y:S01]  /*8ab0*/  HMMA.16816.F32 R80, R172, R162, R80 ;  /* 0x000000a2ac50723c */ /* 0x000fe20000001850 */
[----:B------:R3:W-:Y:S03]  /*8ac0*/  @P0 LDGSTS.E.BYPASS.LTC128B.128 [R213+0x3900], [R156.64], !P4 ;  /* 0x039000009cd50fae */ /* 0x0007e6000e101d48 */
[----:B------:R-:W-:Y:S05]  /*8ad0*/  @P0 IADD3.X R3, R157, R0, RZ, P2, !PT ;  /* 0x000000009d030210 */ /* 0x000fea00017fe4ff */
[----:B------:R4:W-:Y:S03]  /*8ae0*/  @P0 LDGSTS.E.BYPASS.LTC128B.128 [R213+0x4100], [R2.64], !P4 ;  /* 0x0410000002d50fae */ /* 0x0009e6000e101d48 */
[----:B------:R-:W-:Y:S05]  /*8af0*/  @P0 IMAD.X R161, R3, 0x1, R0, P1 ;  /* 0x0000000103a10824 */ /* 0x000fea00008e0600 */
[----:B------:R5:W-:Y:S01]  /*8b00*/  @P0 LDGSTS.E.BYPASS.LTC128B.128 [R213+0x4900], [R160.64], !P4 ;  /* 0x04900000a0d50fae */ /* 0x000be2000e101d48 */
[----:B------:R-:W-:Y:S05]  /*8b10*/  ISETP.GE.AND P4, PT, R215, 0x1, PT ;  /* 0x00000001d700780c */ /* 0x000fea0003f86270 */
[----:B--2---:R-:W2:Y:S06]  /*8b20*/  SHFL.IDX PT, R112, R158, RZ, 0x1c1f ;  /* 0x001c1fff9e707589 */ /* 0x004eac00000e0000 */
[----:B------:R-:W0:Y:S01]  /*8b30*/  LDGDEPBAR ;  /* 0x00000000000079af */ /* 0x000e220000000000 */
[----:B----4-:R-:W-:Y:S05]  /*8b40*/  IMAD R3, R211, -0x50, RZ ;  /* 0xffffffb0d3037824 */ /* 0x010fea00078e02ff */
[----:B------:R-:W-:Y:S04]  /*8b50*/  IADD3 R0, -R242, 0x1, R3 ;  /* 0x00000001f2007810 */ /* 0x000fe80007ffe103 */
[----:B------:R-:W-:Y:S04]  /*8b60*/  IADD3 R0, -R235, R0, R236 ;  /* 0x00000000eb007210 */ /* 0x000fe80007ffe1ec */
[C---:B-----5:R-:W-:Y:S02]  /*8b70*/  IADD3 R160, R0.reuse, UR4, RZ ;  /* 0x0000000400a07c10 */ /* 0x060fe4000fffe0ff */
[----:B------:R-:W-:Y:S03]  /*8b80*/  IADD3 R159, R0, c[0x0][0x328], RZ ;  /* 0x0000ca00009f7a10 */ /* 0x000fe60007ffe0ff */
[----:B--2---:R-:W-:Y:S01]  /*8b90*/  IMAD.IADD R0, R112, 0x1, R160 ;  /* 0x0000000170007824 */ /* 0x004fe200078e02a0 */
[----:B---3--:R-:W-:Y:S01]  /*8ba0*/  IADD3 R156, R159, R112, RZ ;  /* 0x000000709f9c7210 */ /* 0x008fe20007ffe0ff */
[----:B------:R-:W-:-:S05]  /*8bb0*/  @!P4 BRA `(.L_x_608) ;  /* 0x000001800000c947 */ /* 0x000fca0003800000 */
[----:B-1----:R-:W-:Y:S01]  /*8bc0*/  IADD3 R2, -R235, R236, R112 ;  /* 0x000000eceb027210 */ /* 0x002fe20007ffe170 */
[----:B------:R-:W-:Y:S03]  /*8bd0*/  BSSY B0, `(.L_x_609) ;  /* 0x0000011000007945 */ /* 0x000fe60003800000 */
        /* <DEDUP_REMOVED lines=11> */
.L_x_610:
[----:B------:R-:W-:Y:S04]  /*8c90*/  MOV R112, c[0x0][0x32c] ;  /* 0x0000cb0000707a02 */ /* 0x000fe80000000f00 */
[----:B------:R-:W-:Y:S11]  /*8ca0*/  ISETP.NE.AND P0, PT, R112, 0x1, PT ;  /* 0x000000017000780c */ /* 0x000ff60003f05270 */
[----:B------:R-:W-:Y:S02]  /*8cb0*/  @!UPT UIADD3 URZ, URZ, URZ, URZ ;  /* 0x0000003f3f3ff290 */ /* 0x000fe4000fffe03f */
[----:B------:R-:W-:Y:S05]  /*8cc0*/  @P0 IMAD.HI.U32 R112, R2, c[0x0][0x330], RZ ;  /* 0x0000cc0002700a27 */ /* 0x000fea00078e00ff */
[----:B------:R-:W-:Y:S02]  /*8cd0*/  @P0 SHF.R.U32.HI R2, RZ, c[0x0][0x334], R112 ;  /* 0x0000cd00ff020a19 */ /* 0x000fe40000011670 */
.L_x_611:
[----:B------:R-:W-:Y:S05]  /*8ce0*/  BSYNC B0 ;  /* 0x0000000000007941 */ /* 0x000fea0003800000 */
.L_x_609:
[----:B------:R-:W-:Y:S04]  /*8cf0*/  IMAD.IADD R112, R3, 0x1, -R242 ;  /* 0x0000000103707824 */ /* 0x000fe800078e0af2 */
[----:B------:R-:W-:Y:S05]  /*8d00*/  IMAD R2, R2, c[0x0][0x32c], R112 ;  /* 0x0000cb0002027a24 */ /* 0x000fea00078e0270 */
[----:B------:R-:W-:Y:S02]  /*8d10*/  IADD3 R112, R2, c[0x0][0x32c], RZ ;  /* 0x0000cb0002707a10 */ /* 0x000fe40007ffe0ff */
[----:B------:R-:W-:Y:S02]  /*8d20*/  IMNMX R0, R0, R2, !PT ;  /* 0x0000000200007217 */ /* 0x000fe40007800200 */
[----:B------:R-:W-:Y:S02]  /*8d30*/  IMNMX R156, R156, R112, PT ;  /* 0x000000709c9c7217 */ /* 0x000fe40003800200 */
.L_x_608:
[----:B-1----:R-:W1:Y:S02]  /*8d40*/  SHFL.IDX PT, R2, R158, 0x1, 0x1c1f ;  /* 0x003c1f009e027f89 */ /* 0x002e6400000e0000 */
[-C--:B-1----:R-:W-:Y:S02]  /*8d50*/  IADD3 R114, R159, R2.reuse, RZ ;  /* 0x000000029f727210 */ /* 0x082fe40007ffe0ff */
[----:B------:R-:W-:Y:S01]  /*8d60*/  IADD3 R112, R160, R2, RZ ;  /* 0x00000002a0707210 */ /* 0x000fe20007ffe0ff */
[----:B------:R-:W-:-:S05]  /*8d70*/  @!P4 BRA `(.L_x_612) ;  /* 0x000001800000c947 */ /* 0x000fca0003800000 */
[----:B------:R-:W-:Y:S01]  /*8d80*/  IADD3 R2, -R235, R236, R2 ;  /* 0x000000eceb027210 */ /* 0x000fe20007ffe102 */
        /* <DEDUP_REMOVED lines=12> */
.L_x_614:
[----:B------:R-:W-:Y:S04]  /*8e50*/  MOV R113, c[0x0][0x32c] ;  /* 0x0000cb0000717a02 */ /* 0x000fe80000000f00 */
[----:B------:R-:W-:Y:S11]  /*8e60*/  ISETP.NE.AND P0, PT, R113, 0x1, PT ;  /* 0x000000017100780c */ /* 0x000ff60003f05270 */
[----:B------:R-:W-:Y:S02]  /*8e70*/  @!UPT UIADD3 URZ, URZ, URZ, URZ ;  /* 0x0000003f3f3ff290 */ /* 0x000fe4000fffe03f */
[----:B------:R-:W-:Y:S05]  /*8e80*/  @P0 IMAD.HI.U32 R113, R2, c[0x0][0x330], RZ ;  /* 0x0000cc0002710a27 */ /* 0x000fea00078e00ff */
[----:B------:R-:W-:Y:S02]  /*8e90*/  @P0 SHF.R.U32.HI R2, RZ, c[0x0][0x334], R113 ;  /* 0x0000cd00ff020a19 */ /* 0x000fe40000011671 */
.L_x_615:
[----:B------:R-:W-:Y:S05]  /*8ea0*/  BSYNC B0 ;  /* 0x0000000000007941 */ /* 0x000fea0003800000 */
.L_x_613:
[----:B------:R-:W-:Y:S04]  /*8eb0*/  IMAD.IADD R113, R3, 0x1, -R242 ;  /* 0x0000000103717824 */ /* 0x000fe800078e0af2 */
[----:B------:R-:W-:Y:S05]  /*8ec0*/  IMAD R2, R2, c[0x0][0x32c], R113 ;  /* 0x0000cb0002027a24 */ /* 0x000fea00078e0271 */
[----:B------:R-:W-:Y:S02]  /*8ed0*/  IADD3 R113, R2, c[0x0][0x32c], RZ ;  /* 0x0000cb0002717a10 */ /* 0x000fe40007ffe0ff */
[----:B------:R-:W-:Y:S02]  /*8ee0*/  IMNMX R112, R112, R2, !PT ;  /* 0x0000000270707217 */ /* 0x000fe40007800200 */
[----:B------:R-:W-:Y:S02]  /*8ef0*/  IMNMX R114, R114, R113, PT ;  /* 0x0000007172727217 */ /* 0x000fe40003800200 */
.L_x_612:
[----:B------:R-:W1:Y:S02]  /*8f00*/  SHFL.IDX PT, R157, R158, 0x2, 0x1c1f ;  /* 0x005c1f009e9d7f89 */ /* 0x000e6400000e0000 */
        /* <DEDUP_REMOVED lines=16> */
.L_x_618:
[----:B------:R-:W-:Y:S04]  /*9010*/  MOV R161, c[0x0][0x32c] ;  /* 0x0000cb0000a17a02 */ /* 0x000fe80000000f00 */
[----:B------:R-:W-:Y:S11]  /*9020*/  ISETP.NE.AND P0, PT, R161, 0x1, PT ;  /* 0x00000001a100780c */ /* 0x000ff60003f05270 */
[----:B------:R-:W-:Y:S02]  /*9030*/  @!UPT UIADD3 URZ, URZ, URZ, URZ ;  /* 0x0000003f3f3ff290 */ /* 0x000fe4000fffe03f */
[----:B------:R-:W-:Y:S05]  /*9040*/  @P0 IMAD.HI.U32 R161, R157, c[0x0][0x330], RZ ;  /* 0x0000cc009da10a27 */ /* 0x000fea00078e00ff */
[----:B------:R-:W-:Y:S02]  /*9050*/  @P0 SHF.R.U32.HI R157, RZ, c[0x0][0x334], R161 ;  /* 0x0000cd00ff9d0a19 */ /* 0x000fe400000116a1 */
.L_x_619:
[----:B------:R-:W-:Y:S05]  /*9060*/  BSYNC B0 ;  /* 0x0000000000007941 */ /* 0x000fea0003800000 */
.L_x_617:
[----:B------:R-:W-:Y:S04]  /*9070*/  IMAD.IADD R161, R3, 0x1, -R242 ;  /* 0x0000000103a17824 */ /* 0x000fe800078e0af2 */
[----:B------:R-:W-:Y:S05]  /*9080*/  IMAD R157, R157, c[0x0][0x32c], R161 ;  /* 0x0000cb009d9d7a24 */ /* 0x000fea00078e02a1 */
[----:B------:R-:W-:Y:S02]  /*9090*/  IADD3 R161, R157, c[0x0][0x32c], RZ ;  /* 0x0000cb009da17a10 */ /* 0x000fe40007ffe0ff */
[----:B------:R-:W-:Y:S02]  /*90a0*/  IMNMX R2, R2, R157, !PT ;  /* 0x0000009d02027217 */ /* 0x000fe40007800200 */
[----:B------:R-:W-:Y:S02]  /*90b0*/  IMNMX R113, R113, R161, PT ;  /* 0x000000a171717217 */ /* 0x000fe40003800200 */
.L_x_616:
[C---:B------:R-:W-:Y:S02]  /*90c0*/  ISETP.GE.AND P2, PT, R3.reuse, 0xa, PT ;  /* 0x0000000a0300780c */ /* 0x040fe40003f46270 */
[----:B------:R-:W-:Y:S02]  /*90d0*/  ISETP.GE.AND P3, PT, R3, 0x9, PT ;  /* 0x000000090300780c */ /* 0x000fe40003f66270 */
[C---:B------:R-:W-:Y:S02]  /*90e0*/  ISETP.GT.AND P0, PT, R0.reuse, 0x9, !P2 ;  /* 0x000000090000780c */ /* 0x040fe40005704270 */
[----:B------:R-:W-:Y:S02]  /*90f0*/  ISETP.GT.AND P1, PT, R0, 0x8, !P3 ;  /* 0x000000080000780c */ /* 0x000fe40005f24270 */
[C---:B------:R-:W-:Y:S02]  /*9100*/  ISETP.LT.OR P0, PT, R156.reuse, 0xa, P0 ;  /* 0x0000000a9c00780c */ /* 0x040fe40000701670 */
[----:B------:R-:W-:Y:S02]  /*9110*/  ISETP.LT.OR P1, PT, R156, 0x9, P1 ;  /* 0x000000099c00780c */ /* 0x000fe40000f21670 */
[----:B------:R-:W-:Y:S02]  /*9120*/  FSEL R166, R17, -INF , !P0 ;  /* 0xff80000011a67808 */ /* 0x000fe40004000000 */
[----:B------:R-:W-:Y:S02]  /*9130*/  ISETP.GT.AND P0, PT, R112, 0x9, !P2 ;  /* 0x000000097000780c */ /* 0x000fe40005704270 */
[----:B------:R-:W-:Y:S02]  /*9140*/  P2R R164, PR, RZ, 0x8 ;  /* 0x00000008ffa47803 */ /* 0x000fe40000000000 */
[----:B------:R-:W-:Y:S02]  /*9150*/  FSEL R165, R16, -INF , !P1 ;  /* 0xff80000010a57808 */ /* 0x000fe40004800000 */
[----:B------:R-:W-:Y:S02]  /*9160*/  ISETP.GT.AND P1, PT, R112, 0x8, !P3 ;  /* 0x000000087000780c */ /* 0x000fe40005f24270 */
[----:B------:R-:W-:Y:S02]  /*9170*/  ISETP.LT.OR P0, PT, R114, 0xa, P0 ;  /* 0x0000000a7200780c */ /* 0x000fe40000701670 */
        /* <DEDUP_REMOVED lines=10> */
[----:B------:R-:W-:Y:S02]  /*9220*/  ISETP.LT.OR P1, PT, R114, 0x9, P1 ;  /* 0x000000097200780c */ /* 0x000fe40000f21670 */
[----:B------:R-:W-:Y:S02]  /*9230*/  FSEL R171, R21, -INF , !P0 ;  /* 0xff80000015ab7808 */ /* 0x000fe40004000000 */
[----:B------:R-:W-:Y:S02]  /*9240*/  ISETP.GT.AND P0, PT, R112, 0x10, !P3 ;  /* 0x000000107000780c */ /* 0x000fe40005f04270 */
[----:B------:R-:W-:Y:S02]  /*9250*/  FSEL R167, R18, -INF , !P1 ;  /* 0xff80000012a77808 */ /* 0x000fe40004800000 */
        /* <DEDUP_REMOVED lines=10> */
[----:B------:R-:W-:Y:S02]  /*9300*/  ISETP.LT.OR P0, PT, R156, 0x19, P0 ;  /* 0x000000199c00780c */ /* 0x000fe40000701670 */
[C---:B------:R-:W-:Y:S02]  /*9310*/  ISETP.GE.AND P6, PT, R3.reuse, 0x3a, PT ;  /* 0x0000003a0300780c */ /* 0x040fe40003fc6270 */
[----:B------:R-:W-:Y:S02]  /*9320*/  FSEL R173, R32, -INF , !P0 ;  /* 0xff80000020ad7808 */ /* 0x000fe40004000000 */
[----:B------:R-:W-:Y:S02]  /*9330*/  ISETP.GT.AND P0, PT, R0, 0x19, !P1 ;  /* 0x000000190000780c */ /* 0x000fe40004f04270 */
[C---:B------:R-:W-:Y:S02]  /*9340*/  ISETP.GE.AND P4, PT, R3.reuse, 0x41, PT ;  /* 0x000000410300780c */ /* 0x040fe40003f86270 */
[----:B------:R-:W-:Y:S02]  /*9350*/  ISETP.LT.OR P0, PT, R156, 0x1a, P0 ;  /* 0x0000001a9c00780c */ /* 0x000fe40000701670 */
[----:B------:R-:W-:Y:S02]  /*9360*/  ISETP.GE.AND P5, PT, R3, 0x42, PT ;  /* 0x000000420300780c */ /* 0x000fe40003fa6270 */
        /* <DEDUP_REMOVED lines=18> */
[----:B------:R-:W-:Y:S04]  /*9490*/  ISETP.LT.OR P0, PT, R156, 0x22, P0 ;  /* 0x000000229c00780c */ /* 0x000fe80000701670 */
        /* <DEDUP_REMOVED lines=12> */
[----:B------:R-:W-:Y:S04]  /*9560*/  ISETP.LT.OR P0, PT, R156, 0x29, P0 ;  /* 0x000000299c00780c */ /* 0x000fe80000701670 */
[----:B------:R-:W-:Y:S02]  /*9570*/  FSEL R48, R48, -INF , !P0 ;  /* 0xff80000030307808 */ /* 0x000fe40004000000 */
[----:B------:R-:W-:Y:S04]  /*9580*/  ISETP.GT.AND P0, PT, R0, 0x29, !P1 ;  /* 0x000000290000780c */ /* 0x000fe80004f04270 */
        /* <DEDUP_REMOVED lines=20> */
[----:B------:R-:W-:Y:S04]  /*96d0*/  ISETP.LT.OR P0, PT, R114, 0x31, P0 ;  /* 0x000000317200780c */ /* 0x000fe80000701670 */
        /* <DEDUP_REMOVED lines=35> */
[----:B------:R-:W-:Y:S01]  /*9910*/  ISETP.GT.AND P0, PT, R0, 0x1, !P1 ;  /* 0x000000010000780c */ /* 0x000fe20004f04270 */
[----:B------:R-:W1:Y:S03]  /*9920*/  SHFL.IDX PT, R4, R158, 0x3, 0x1c1f ;  /* 0x007c1f009e047f89 */ /* 0x000e6600000e0000 */
[----:B------:R-:W-:Y:S04]  /*9930*/  ISETP.LT.OR P0, PT, R156, 0x2, P0 ;  /* 0x000000029c00780c */ /* 0x000fe80000701670 */
[----:B------:R-:W-:Y:S02]  /*9940*/  FSEL R33, R5, -INF , !P0 ;  /* 0xff80000005217808 */ /* 0x000fe40004000000 */
[----:B------:R-:W-:Y:S02]  /*9950*/  ISETP.GT.AND P0, PT, R112, 0x1, !P1 ;  /* 0x000000017000780c */ /* 0x000fe40004f04270 */
[----:B------:R-:W-:Y:S02]  /*9960*/  P2R R5, PR, RZ, 0x40 ;  /* 0x00000040ff057803 */ /* 0x000fe40000000000 */
        /* <DEDUP_REMOVED lines=8> */
[----:B------:R-:W-:Y:S01]  /*99f0*/  ISETP.GT.AND P0, PT, R0, 0x49, !P6 ;  /* 0x000000490000780c */ /* 0x000fe20007704270 */
[--C-:B-1----:R-:W-:Y:S03]  /*9a00*/  IMAD.IADD R0, R160, 0x1, R4.reuse ;  /* 0x00000001a0007824 */ /* 0x102fe600078e0204 */
[----:B------:R-:W-:Y:S04]  /*9a10*/  ISETP.LT.OR P0, PT, R156, 0x4a, P0 ;  /* 0x0000004a9c00780c */ /* 0x000fe80000701670 */
[----:B------:R-:W-:Y:S02]  /*9a20*/  FSEL R227, R81, -INF , !P0 ;  /* 0xff80000051e37808 */ /* 0x000fe40004000000 */
[----:B------:R-:W-:Y:S04]  /*9a30*/  ISETP.GT.AND P0, PT, R112, 0x48, !P3 ;  /* 0x000000487000780c */ /* 0x000fe80005f04270 */
[----:B------:R-:W-:Y:S04]  /*9a40*/  ISETP.LT.OR P0, PT, R114, 0x49, P0 ;  /* 0x000000497200780c */ /* 0x000fe80000701670 */
[----:B------:R-:W-:Y:S02]  /*9a50*/  FSEL R228, R82, -INF , !P0 ;  /* 0xff80000052e47808 */ /* 0x000fe40004000000 */
[----:B------:R-:W-:Y:S02]  /*9a60*/  ISETP.GT.AND P0, PT, R112, 0x49, !P6 ;  /* 0x000000497000780c */ /* 0x000fe40007704270 */
[----:B------:R-:W-:Y:S02]  /*9a70*/  ISETP.NE.AND P6, PT, R35, RZ, PT ;  /* 0x000000ff2300720c */ /* 0x000fe40003fc5270 */
        /* <DEDUP_REMOVED lines=55> */
[C---:B------:R-:W-:Y:S04]  /*9df0*/  ISETP.LT.OR P0, PT, R113.reuse, 0x39, P0 ;  /* 0x000000397100780c */ /* 0x040fe80000701670 */
[----:B------:R-:W-:Y:S02]  /*9e00*/  FSEL R212, R60, -INF , !P0 ;  /* 0xff8000003cd47808 */ /* 0x000fe40004000000 */
[C---:B------:R-:W-:Y:S04]  /*9e10*/  ISETP.GT.AND P0, PT, R2.reuse, 0x39, !P6 ;  /* 0x000000390200780c */ /* 0x040fe80007704270 */
        /* <DEDUP_REMOVED lines=11> */
[----:B------:R-:W-:Y:S04]  /*9ed0*/  ISETP.GT.AND P0, PT, R2, RZ, !P2 ;  /* 0x000000ff0200720c */ /* 0x000fe80005704270 */
[----:B------:R-:W-:Y:S04]  /*9ee0*/  ISETP.LT.OR P0, PT, R113, 0x1, P0 ;  /* 0x000000017100780c */ /* 0x000fe80000701670 */
[----:B------:R-:W-:Y:S02]  /*9ef0*/  FSEL R9, R8, -INF , !P0 ;  /* 0xff80000008097808 */ /* 0x000fe40004000000 */
[----:B------:R-:W-:Y:S04]  /*9f00*/  ISETP.NE.AND P0, PT, R5, RZ, PT ;  /* 0x000000ff0500720c */ /* 0x000fe80003f05270 */
[----:B------:R-:W-:Y:S01]  /*9f10*/  ISETP.GT.AND P0, PT, R2, 0x49, !P0 ;  /* 0x000000490200780c */ /* 0x000fe20004704270 */
[----:B------:R-:W-:Y:S03]  /*9f20*/  IMAD.IADD R2, R159, 0x1, R4 ;  /* 0x000000019f027824 */ /* 0x000fe600078e0204 */
[----:B------:R-:W-:Y:S04]  /*9f30*/  ISETP.LT.OR P0, PT, R113, 0x4a, P0 ;  /* 0x0000004a7100780c */ /* 0x000fe80000701670 */
[----:B------:R-:W-:Y:S02]  /*9f40*/  FSEL R233, R77, -INF , !P0 ;  /* 0xff8000004de97808 */ /* 0x000fe40004000000 */
[----:B------:R-:W-:Y:S11]  /*9f50*/  ISETP.GE.AND P0, PT, R215, 0x1, PT ;  /* 0x00000001d700780c */ /* 0x000ff60003f06270 */
[----:B------:R-:W-:Y:S02]  /*9f60*/  @!UPT UIADD3 URZ, URZ, URZ, URZ ;  /* 0x0000003f3f3ff290 */ /* 0x000fe4000fffe03f */
        /* <DEDUP_REMOVED lines=14> */
.L_x_622:
[----:B------:R-:W-:Y:S04]  /*a050*/  MOV R6, c[0x0][0x32c] ;  /* 0x0000cb0000067a02 */ /* 0x000fe80000000f00 */
[----:B------:R-:W-:Y:S11]  /*a060*/  ISETP.NE.AND P0, PT, R6, 0x1, PT ;  /* 0x000000010600780c */ /* 0x000ff60003f05270 */
[----:B------:R-:W-:Y:S02]  /*a070*/  @!UPT UIADD3 URZ, URZ, URZ, URZ ;  /* 0x0000003f3f3ff290 */ /* 0x000fe4000fffe03f */
[----:B------:R-:W-:Y:S05]  /*a080*/  @P0 IMAD.HI.U32 R6, R4, c[0x0][0x330], RZ ;  /* 0x0000cc0004060a27 */ /* 0x000fea00078e00ff */
[----:B------:R-:W-:Y:S02]  /*a090*/  @P0 SHF.R.U32.HI R4, RZ, c[0x0][0x334], R6 ;  /* 0x0000cd00ff040a19 */ /* 0x000fe40000011606 */
.L_x_623:
[----:B------:R-:W-:Y:S05]  /*a0a0*/  BSYNC B0 ;  /* 0x0000000000007941 */ /* 0x000fea0003800000 */
.L_x_621:
[----:B------:R-:W-:Y:S04]  /*a0b0*/  IMAD.IADD R3, R3, 0x1, -R242 ;  /* 0x0000000103037824 */ /* 0x000fe800078e0af2 */
[----:B------:R-:W-:Y:S05]  /*a0c0*/  IMAD R3, R4, c[0x0][0x32c], R3 ;  /* 0x0000cb0004037a24 */ /* 0x000fea00078e0203 */
[----:B------:R-:W-:Y:S02]  /*a0d0*/  IADD3 R4, R3, c[0x0][0x32c], RZ ;  /* 0x0000cb0003047a10 */ /* 0x000fe40007ffe0ff */
[----:B------:R-:W-:Y:S02]  /*a0e0*/  IMNMX R0, R0, R3, !PT ;  /* 0x0000000300007217 */ /* 0x000fe40007800200 */
[----:B------:R-:W-:Y:S02]  /*a0f0*/  IMNMX R2, R2, R4, PT ;  /* 0x0000000402027217 */ /* 0x000fe40003800200 */
.L_x_620:
[----:B------:R-:W-:Y:S01]  /*a100*/  ISETP.GT.AND P0, PT, R0, RZ, !P2 ;  /* 0x000000ff0000720c */ /* 0x000fe20005704270 */
[----:B------:R-:W-:Y:S01]  /*a110*/  LDSM.16.MT88.4 R52, [R197] ;  /* 0x00000000c534783b */ /* 0x000fe20000004200 */
[----:B------:R-:W-:Y:S02]  /*a120*/  ISETP.NE.AND P2, PT, R163, RZ, PT ;  /* 0x000000ffa300720c */ /* 0x000fe40003f45270 */
        /* <DEDUP_REMOVED lines=56> */
[----:B------:R-:W-:Y:S02]  /*a4b0*/  ISETP.NE.AND P1, PT, R17, RZ, PT ;  /* 0x000000ff1100720c */ /* 0x000fe40003f25270 */
[----:B------:R-:W-:Y:S02]  /*a4c0*/  ISETP.LT.OR P0, PT, R2, 0x22, P0 ;  /* 0x000000220200780c */ /* 0x000fe40000701670 */
[----:B------:R-:W-:Y:S02]  /*a4d0*/  FMNMX.FTZ R3, R194, R3, !PT ;  /* 0x00000003c2037209 */ /* 0x000fe40007810000 */
[----:B------:R-:W-:Y:S02]  /*a4e0*/  FSEL R160, R43, -INF , !P0 ;  /* 0xff8000002ba07808 */ /* 0x000fe40004000000 */
[----:B------:R-:W-:Y:S02]  /*a4f0*/  ISETP.NE.AND P0, PT, R20, RZ, PT ;  /* 0x000000ff1400720c */ /* 0x000fe40003f05270 */
[----:B------:R-:W-:Y:S01]  /*a500*/  FMNMX.FTZ R4, R176, R4, !PT ;  /* 0x00000004b0047209 */ /* 0x000fe20007810000 */
[----:B------:R-:W-:Y:S01]  /*a510*/  LDSM.16.MT88.4 R20, [R196] ;  /* 0x00000000c414783b */ /* 0x000fe20000004200 */
[----:B------:R-:W-:Y:S02]  /*a520*/  ISETP.GT.AND P0, PT, R0, 0x28, !P0 ;  /* 0x000000280000780c */ /* 0x000fe40004704270 */
[----:B------:R-:W-:Y:S02]  /*a530*/  FMNMX.FTZ R3, R222, R3, !PT ;  /* 0x00000003de037209 */ /* 0x000fe40007810000 */
[----:B------:R-:W-:Y:S02]  /*a540*/  ISETP.LT.OR P0, PT, R2, 0x29, P0 ;  /* 0x000000290200780c */ /* 0x000fe40000701670 */
[----:B------:R-:W-:Y:S02]  /*a550*/  FMNMX.FTZ R4, R179, R4, !PT ;  /* 0x00000004b3047209 */ /* 0x000fe40007810000 */
[----:B------:R-:W-:Y:S02]  /*a560*/  FSEL R161, R46, -INF , !P0 ;  /* 0xff8000002ea17808 */ /* 0x000fe40004000000 */
[----:B------:R-:W-:Y:S02]  /*a570*/  ISETP.NE.AND P0, PT, R19, RZ, PT ;  /* 0x000000ff1300720c */ /* 0x000fe40003f05270 */
[----:B------:R-:W-:Y:S02]  /*a580*/  ISETP.NE.AND P2, PT, R16, RZ, PT ;  /* 0x000000ff1000720c */ /* 0x000fe40003f45270 */
        /* <DEDUP_REMOVED lines=12> */
[----:B------:R-:W-:Y:S01]  /*a650*/  ISETP.GT.AND P0, PT, R0, 0x31, !P1 ;  /* 0x000000310000780c */ /* 0x000fe20004f04270 */
[----:B------:R-:W1:Y:S01]  /*a660*/  SHFL.BFLY PT, R6, R3, 0x2, 0x1f ;  /* 0x0c401f0003067f89 */ /* 0x000e6200000e0000 */
        /* <DEDUP_REMOVED lines=25> */
[----:B------:R-:W-:Y:S01]  /*a800*/  ISETP.LT.OR P0, PT, R2, 0x3a, P0 ;  /* 0x0000003a0200780c */ /* 0x000fe20000701670 */
[----:B------:R-:W2:Y:S01]  /*a810*/  SHFL.BFLY PT, R7, R4, 0x2, 0x1f ;  /* 0x0c401f0004077f89 */ /* 0x000ea200000e0000 */
[----:B------:R-:W-:Y:S02]  /*a820*/  FMNMX.FTZ R5, R29, R5, !PT ;  /* 0x000000051d057209 */ /* 0x000fe40007810000 */
[----:B------:R-:W-:Y:S02]  /*a830*/  FSEL R219, R63, -INF , !P0 ;  /* 0xff8000003fdb7808 */ /* 0x000fe40004000000 */
[----:B------:R-:W-:Y:S02]  /*a840*/  FMNMX.FTZ R5, R181, R5, !PT ;  /* 0x00000005b5057209 */ /* 0x000fe40007810000 */
[----:B------:R-:W-:Y:S02]  /*a850*/  ISETP.GT.AND P0, PT, R0, 0x40, !P4 ;  /* 0x000000400000780c */ /* 0x000fe40006704270 */
[----:B------:R-:W-:Y:S02]  /*a860*/  FMNMX.FTZ R5, R182, R5, !PT ;  /* 0x00000005b6057209 */ /* 0x000fe40007810000 */
[----:B------:R-:W-:Y:S02]  /*a870*/  ISETP.LT.OR P0, PT, R2, 0x41, P0 ;  /* 0x000000410200780c */ /* 0x000fe40000701670 */
[----:B------:R-:W-:Y:S02]  /*a880*/  FMNMX.FTZ R5, R184, R5, !PT ;  /* 0x00000005b8057209 */ /* 0x000fe40007810000 */
[----:B------:R-:W-:Y:S02]  /*a890*/  FSEL R220, R74, -INF , !P0 ;  /* 0xff8000004adc7808 */ /* 0x000fe40004000000 */
[----:B------:R-:W-:Y:S02]  /*a8a0*/  FMNMX.FTZ R5, R185, R5, !PT ;  /* 0x00000005b9057209 */ /* 0x000fe40007810000 */
[----:B-1----:R-:W-:Y:S02]  /*a8b0*/  FMNMX.FTZ R114, R3, R6, !PT ;  /* 0x0000000603727209 */ /* 0x002fe40007810000 */
[----:B------:R-:W-:Y:S02]  /*a8c0*/  FMNMX.FTZ R5, R193, R5, !PT ;  /* 0x00000005c1057209 */ /* 0x000fe40007810000 */
[----:B------:R-:W-:Y:S02]  /*a8d0*/  FSETP.NEU.FTZ.AND P2, PT, R114, -INF , PT ;  /* 0xff8000007200780b */ /* 0x000fe40003f5d000 */
[----:B------:R-:W-:Y:S02]  /*a8e0*/  FMNMX.FTZ R5, R195, R5, !PT ;  /* 0x00000005c3057209 */ /* 0x000fe40007810000 */
[----:B--2---:R-:W-:Y:S01]  /*a8f0*/  FMNMX.FTZ R3, R4, R7, !PT ;  /* 0x0000000704037209 */ /* 0x004fe20007810000 */
[----:B------:R-:W-:Y:S01]  /*a900*/  FMUL.FTZ R4, R114, c[0x0][0x2d0] ;  /* 0x0000b40072047a20 */ /* 0x000fe20000410000 */
[----:B------:R-:W-:Y:S02]  /*a910*/  FMNMX.FTZ R5, R212, R5, !PT ;  /* 0x00000005d4057209 */ /* 0x000fe40007810000 */
[----:B------:R-:W-:Y:S01]  /*a920*/  ISETP.GT.AND P0, PT, R0, 0x41, !P5 ;  /* 0x000000410000780c */ /* 0x000fe20006f04270 */
[----:B------:R-:W1:Y:S01]  /*a930*/  SHFL.BFLY PT, R8, R3, 0x1, 0x1f ;  /* 0x0c201f0003087f89 */ /* 0x000e6200000e0000 */
[----:B------:R-:W-:Y:S02]  /*a940*/  FMNMX.FTZ R5, R217, R5, !PT ;  /* 0x00000005d9057209 */ /* 0x000fe40007810000 */
[----:B------:R-:W-:Y:S02]  /*a950*/  FSEL R71, R4, RZ, P2 ;  /* 0x000000ff04477208 */ /* 0x000fe40001000000 */
[----:B------:R-:W-:Y:S02]  /*a960*/  FMNMX.FTZ R5, R229, R5, !PT ;  /* 0x00000005e5057209 */ /* 0x000fe40007810000 */
[----:B------:R-:W-:Y:S01]  /*a970*/  ISETP.LT.OR P0, PT, R2, 0x42, P0 ;  /* 0x000000420200780c */ /* 0x000fe20000701670 */
[--C-:B------:R-:W-:Y:S01]  /*a980*/  FFMA.FTZ R4, R32, c[0x0][0x2d0], -R71.reuse ;  /* 0x0000b40020047a23 */ /* 0x100fe20000010847 */
[----:B------:R-:W-:Y:S01]  /*a990*/  FMNMX.FTZ R5, R230, R5, !PT ;  /* 0x00000005e6057209 */ /* 0x000fe20007810000 */
[--C-:B------:R-:W-:Y:S01]  /*a9a0*/  FFMA.FTZ R6, R33, c[0x0][0x2d0], -R71.reuse ;  /* 0x0000b40021067a23 */ /* 0x100fe20000010847 */
[----:B------:R-:W-:Y:S01]  /*a9b0*/  FSEL R216, R75, -INF , !P0 ;  /* 0xff8000004bd87808 */ /* 0x000fe20004000000 */
[----:B------:R2:W-:Y:S01]  /*a9c0*/  MUFU.EX2 R41, R4 ;  /* 0x0000000400297308 */ /* 0x0005e20000000800 */
[----:B------:R-:W-:Y:S01]  /*a9d0*/  FMNMX.FTZ R5, R232, R5, !PT ;  /* 0x00000005e8057209 */ /* 0x000fe20007810000 */
[--C-:B------:R-:W-:Y:S01]  /*a9e0*/  FFMA.FTZ R32, R177, c[0x0][0x2d0], -R71.reuse ;  /* 0x0000b400b1207a23 */ /* 0x100fe20000010847 */
[----:B------:R-:W-:Y:S01]  /*a9f0*/  ISETP.GT.AND P0, PT, R0, 0x48, !P3 ;  /* 0x000000480000780c */ /* 0x000fe20005f04270 */
[--C-:B------:R-:W-:Y:S01]  /*aa00*/  FFMA.FTZ R48, R48, c[0x0][0x2d0], -R71.reuse ;  /* 0x0000b40030307a23 */ /* 0x100fe20000010847 */
[----:B------:R-:W-:Y:S02]  /*aa10*/  FMNMX.FTZ R5, R233, R5, !PT ;  /* 0x00000005e9057209 */ /* 0x000fe40007810000 */
[----:B------:R-:W-:Y:S02]  /*aa20*/  ISETP.LT.OR P0, PT, R2, 0x49, P0 ;  /* 0x000000490200780c */ /* 0x000fe40000701670 */
[----:B------:R-:W-:Y:S01]  /*aa30*/  ISETP.GT.AND P3, PT, R0, 0x49, !P6 ;  /* 0x000000490000780c */ /* 0x000fe20007764270 */
[----:B------:R3:W4:Y:S01]  /*aa40*/  MUFU.EX2 R76, R6 ;  /* 0x00000006004c7308 */ /* 0x0007220000000800 */
[----:B------:R-:W5:Y:S01]  /*aa50*/  SHFL.BFLY PT, R7, R5, 0x2, 0x1f ;  /* 0x0c401f0005077f89 */ /* 0x000f6200000e0000 */
[----:B-1----:R-:W-:Y:S02]  /*aa60*/  FMNMX.FTZ R113, R3, R8, !PT ;  /* 0x0000000803717209 */ /* 0x002fe40007810000 */
[----:B------:R-:W-:Y:S02]  /*aa70*/  FSEL R164, R78, -INF , !P0 ;  /* 0xff8000004ea47808 */ /* 0x000fe40004000000 */
[C---:B------:R-:W-:Y:S01]  /*aa80*/  FSETP.NEU.FTZ.AND P1, PT, R113.reuse, -INF , PT ;  /* 0xff8000007100780b */ /* 0x040fe20003f3d000 */
[----:B------:R-:W-:Y:S01]  /*aa90*/  FMUL.FTZ R3, R113, c[0x0][0x2d0] ;  /* 0x0000b40071037a20 */ /* 0x000fe20000410000 */
[----:B------:R-:W-:Y:S02]  /*aaa0*/  ISETP.LT.OR P3, PT, R2, 0x4a, P3 ;  /* 0x0000004a0200780c */ /* 0x000fe40001f61670 */
[----:B------:R-:W-:Y:S02]  /*aab0*/  MUFU.EX2 R245, R32 ;  /* 0x0000002000f57308 */ /* 0x000fe40000000800 */
[----:B------:R-:W-:Y:S02]  /*aac0*/  FSEL R156, R3, RZ, P1 ;  /* 0x000000ff039c7208 */ /* 0x000fe40000800000 */
[----:B--2---:R-:W-:Y:S02]  /*aad0*/  FMNMX.FTZ R4, R10, R118, !PT ;  /* 0x000000760a047209 */ /* 0x004fe40007810000 */
[----:B------:R-:W-:Y:S01]  /*aae0*/  FSEL R70, R79, -INF , !P3 ;  /* 0xff8000004f467808 */ /* 0x000fe20005800000 */
[--C-:B------:R-:W-:Y:S01]  /*aaf0*/  FFMA.FTZ R8, R174, c[0x0][0x2d0], -R156.reuse ;  /* 0x0000b400ae087a23 */ /* 0x100fe2000001089c */
[----:B------:R-:W-:Y:S01]  /*ab00*/  FMNMX.FTZ R4, R11, R4, !PT ;  /* 0x000000040b047209 */ /* 0x000fe20007810000 */
[--C-:B------:R-:W-:Y:S02]  /*ab10*/  FFMA.FTZ R40, R179, c[0x0][0x2d0], -R156.reuse ;  /* 0x0000b400b3287a23 */ /* 0x100fe4000001089c */
[----:B------:R-:W-:Y:S01]  /*ab20*/  MUFU.EX2 R251, R8 ;  /* 0x0000000800fb7308 */ /* 0x000fe20000000800 */
[----:B---3--:R-:W-:Y:S02]  /*ab30*/  FMNMX.FTZ R6, R14, R4, !PT ;  /* 0x000000040e067209 */ /* 0x008fe40007810000 */
[----:B-----5:R-:W-:Y:S01]  /*ab40*/  FMNMX.FTZ R4, R5, R7, !PT ;  /* 0x0000000705047209 */ /* 0x020fe20007810000 */
[--C-:B------:R-:W-:Y:S01]  /*ab50*/  FFMA.FTZ R5, R165, c[0x0][0x2d0], -R71.reuse ;  /* 0x0000b400a5057a23 */ /* 0x100fe20000010847 */
[----:B----4-:R-:W-:Y:S02]  /*ab60*/  F2FP.PACK_AB R72, R76, R41 ;  /* 0x000000294c48723e */ /* 0x010fe400000000ff */
[----:B------:R-:W-:Y:S03]  /*ab70*/  FMNMX.FTZ R6, R15, R6, !PT ;  /* 0x000000060f067209 */ /* 0x000fe60007810000 */
[----:B------:R1:W-:Y:S01]  /*ab80*/  MUFU.EX2 R83, R5 ;  /* 0x0000000500537308 */ /* 0x0003e20000000800 */
[----:B------:R-:W2:Y:S01]  /*ab90*/  SHFL.BFLY PT, R7, R4, 0x1, 0x1f ;  /* 0x0c201f0004077f89 */ /* 0x000ea200000e0000 */
[----:B------:R-:W-:Y:S04]  /*aba0*/  FMNMX.FTZ R6, R56, R6, !PT ;  /* 0x0000000638067209 */ /* 0x000fe80007810000 */
[----:B------:R-:W-:Y:S04]  /*abb0*/  FMNMX.FTZ R6, R57, R6, !PT ;  /* 0x0000000639067209 */ /* 0x000fe80007810000 */
[----:B------:R-:W-:Y:S01]  /*abc0*/  MUFU.EX2 R243, R40 ;  /* 0x0000002800f37308 */ /* 0x000fe20000000800 */
[----:B------:R-:W-:Y:S04]  /*abd0*/  FMNMX.FTZ R3, R60, R6, !PT ;  /* 0x000000063c037209 */ /* 0x000fe80007810000 */
[----:B------:R-:W-:Y:S04]  /*abe0*/  FMNMX.FTZ R3, R158, R3, !PT ;  /* 0x000000039e037209 */ /* 0x000fe80007810000 */
[----:B------:R-:W-:Y:S04]  /*abf0*/  FMNMX.FTZ R3, R159, R3, !PT ;  /* 0x000000039f037209 */ /* 0x000fe80007810000 */
[----:B------:R-:W-:Y:S01]  /*ac00*/  FMNMX.FTZ R3, R160, R3, !PT ;  /* 0x00000003a0037209 */ /* 0x000fe20007810000 */
[----:B-1----:R-:W-:Y:S01]  /*ac10*/  FFMA.FTZ R5, R166, c[0x0][0x2d0], -R71 ;  /* 0x0000b400a6057a23 */ /* 0x002fe20000010847 */
[----:B--2---:R-:W-:Y:S03]  /*ac20*/  FMNMX.FTZ R112, R4, R7, !PT ;  /* 0x0000000704707209 */ /* 0x004fe60007810000 */
[----:B------:R1:W2:Y:S01]  /*ac30*/  MUFU.EX2 R45, R5 ;  /* 0x00000005002d7308 */ /* 0x0002a20000000800 */
[----:B------:R-:W-:Y:S01]  /*ac40*/  FSETP.NEU.FTZ.AND P0, PT, R112, -INF , PT ;  /* 0xff8000007000780b */ /* 0x000fe20003f1d000 */
[--C-:B-1----:R-:W-:Y:S01]  /*ac50*/  FFMA.FTZ R5, R34, c[0x0][0x2d0], -R156.reuse ;  /* 0x0000b40022057a23 */ /* 0x102fe2000001089c */
[----:B--2---:R-:W-:Y:S07]  /*ac60*/  F2FP.PACK_AB R74, R45, R83 ;  /* 0x000000532d4a723e */ /* 0x004fee00000000ff */
[----:B------:R1:W-:Y:S02]  /*ac70*/  MUFU.EX2 R51, R5 ;  /* 0x0000000500337308 */ /* 0x0003e40000000800 */
[--C-:B-1----:R-:W-:Y:S02]  /*ac80*/  FFMA.FTZ R5, R36, c[0x0][0x2d0], -R156.reuse ;  /* 0x0000b40024057a23 */ /* 0x102fe4000001089c */
[----:B------:R-:W-:Y:S06]  /*ac90*/  LDSM.16.MT88.4 R36, [R200] ;  /* 0x00000000c824783b */ /* 0x000fec0000004200 */
[----:B------:R1:W2:Y:S02]  /*aca0*/  MUFU.EX2 R81, R5 ;  /* 0x0000000500517308 */ /* 0x0002a40000000800 */
[----:B-1----:R-:W-:Y:S01]  /*acb0*/  FMNMX.FTZ R5, R161, R3, !PT ;  /* 0x00000003a1057209 */ /* 0x002fe20007810000 */
[--C-:B------:R-:W-:Y:S01]  /*acc0*/  FFMA.FTZ R3, R167, c[0x0][0x2d0], -R156.reuse ;  /* 0x0000b400a7037a23 */ /* 0x100fe2000001089c */
[----:B--2---:R-:W-:Y:S02]  /*acd0*/  F2FP.PACK_AB R73, R81, R51 ;  /* 0x000000335149723e */ /* 0x004fe400000000ff */
[----:B------:R-:W-:Y:S04]  /*ace0*/  FMNMX.FTZ R4, R162, R5, !PT ;  /* 0x00000005a2047209 */ /* 0x000fe80007810000 */
[----:B------:R1:W-:Y:S01]  /*acf0*/  MUFU.EX2 R237, R3 ;  /* 0x0000000300ed7308 */ /* 0x0003e20000000800 */
[----:B------:R-:W-:Y:S01]  /*ad00*/  FMNMX.FTZ R5, R163, R4, !PT ;  /* 0x00000004a3057209 */ /* 0x000fe20007810000 */
[--C-:B------:R-:W-:Y:S03]  /*ad10*/  FFMA.FTZ R4, R168, c[0x0][0x2d0], -R156.reuse ;  /* 0x0000b400a8047a23 */ /* 0x100fe6000001089c */
[----:B------:R-:W-:Y:S05]  /*ad20*/  FMNMX.FTZ R5, R215, R5, !PT ;  /* 0x00000005d7057209 */ /* 0x000fea0007810000 */
[----:B------:R-:W2:Y:S01]  /*ad30*/  MUFU.EX2 R49, R4 ;  /* 0x0000000400317308 */ /* 0x000ea20000000800 */
[----:B-1----:R-:W-:Y:S05]  /*ad40*/  FMUL.FTZ R3, R112, c[0x0][0x2d0] ;  /* 0x0000b40070037a20 */ /* 0x002fea0000410000 */
[----:B------:R-:W-:Y:S05]  /*ad50*/  FSEL R157, R3, RZ, P0 ;  /* 0x000000ff039d7208 */ /* 0x000fea0000000000 */
[--C-:B------:R-:W-:Y:S01]  /*ad60*/  FFMA.FTZ R3, R9, c[0x0][0x2d0], -R157.reuse ;  /* 0x0000b40009037a23 */ /* 0x100fe2000001089d */
[----:B--2---:R-:W-:Y:S01]  /*ad70*/  F2FP.PACK_AB R75, R49, R237 ;  /* 0x000000ed314b723e */ /* 0x004fe200000000ff */
[--C-:B------:R-:W-:Y:S01]  /*ad80*/  FFMA.FTZ R2, R35, c[0x0][0x2d0], -R157.reuse ;  /* 0x0000b40023027a23 */ /* 0x100fe2000001089d */
[----:B------:R-:W-:Y:S01]  /*ad90*/  FMNMX.FTZ R4, R218, R5, !PT ;  /* 0x00000005da047209 */ /* 0x000fe20007810000 */
[----:B------:R1:W-:Y:S01]  /*ada0*/  MUFU.EX2 R61, R3 ;  /* 0x00000003003d7308 */ /* 0x0003e20000000800 */
[--C-:B------:R-:W-:Y:S02]  /*adb0*/  FFMA.FTZ R16, R24, c[0x0][0x2d0], -R157.reuse ;  /* 0x0000b40018107a23 */ /* 0x100fe4000001089d */
[----:B------:R-:W-:Y:S01]  /*adc0*/  FMNMX.FTZ R4, R219, R4, !PT ;  /* 0x00000004db047209 */ /* 0x000fe20007810000 */
[--C-:B------:R-:W-:Y:S02]  /*add0*/  FFMA.FTZ R24, R28, c[0x0][0x2d0], -R157.reuse ;  /* 0x0000b4001c187a23 */ /* 0x100fe4000001089d */
[--C-:B------:R-:W-:Y:S01]  /*ade0*/  FFMA.FTZ R28, R29, c[0x0][0x2d0], -R157.reuse ;  /* 0x0000b4001d1c7a23 */ /* 0x100fe2000001089d */
[----:B------:R-:W-:Y:S01]  /*adf0*/  FMNMX.FTZ R0, R220, R4, !PT ;  /* 0x00000004dc007209 */ /* 0x000fe20007810000 */
[--C-:B------:R-:W-:Y:S02]  /*ae00*/  FFMA.FTZ R4, R169, c[0x0][0x2d0], -R156.reuse ;  /* 0x0000b400a9047a23 */ /* 0x100fe4000001089c */
[----:B------:R2:W3:Y:S01]  /*ae10*/  MUFU.EX2 R82, R2 ;  /* 0x0000000200527308 */ /* 0x0004e20000000800 */
[----:B------:R-:W-:Y:S04]  /*ae20*/  FMNMX.FTZ R0, R216, R0, !PT ;  /* 0x00000000d8007209 */ /* 0x000fe80007810000 */
[----:B------:R-:W-:Y:S04]  /*ae30*/  FMNMX.FTZ R0, R164, R0, !PT ;  /* 0x00000000a4007209 */ /* 0x000fe80007810000 */
[----:B------:R-:W-:Y:S01]  /*ae40*/  FMNMX.FTZ R0, R70, R0, !PT ;  /* 0x0000000046007209 */ /* 0x000fe20007810000 */
[----:B------:R-:W-:Y:S01]  /*ae50*/  MUFU.EX2 R241, R4 ;  /* 0x0000000400f17308 */ /* 0x000fe20000000800 */
[--C-:B-1----:R-:W-:Y:S09]  /*ae60*/  FFMA.FTZ R3, R13, c[0x0][0x2d0], -R157.reuse ;  /* 0x0000b4000d037a23 */ /* 0x102ff2000001089d */
[----:B------:R1:W-:Y:S01]  /*ae70*/  MUFU.EX2 R50, R3 ;  /* 0x0000000300327308 */ /* 0x0003e20000000800 */
[----:B--2---:R-:W-:Y:S01]  /*ae80*/  FFMA.FTZ R2, R12, c[0x0][0x2d0], -R157 ;  /* 0x0000b4000c027a23 */ /* 0x004fe2000001089d */
[----:B---3--:R-:W-:Y:S01]  /*ae90*/  F2FP.PACK_AB R64, R82, R61 ;  /* 0x0000003d5240723e */ /* 0x008fe200000000ff */
[--C-:B------:R-:W-:Y:S07]  /*aea0*/  FFMA.FTZ R12, R176, c[0x0][0x2d0], -R156.reuse ;  /* 0x0000b400b00c7a23 */ /* 0x100fee000001089c */
[----:B------:R2:W3:Y:S10]  /*aeb0*/  MUFU.EX2 R44, R2 ;  /* 0x00000002002c7308 */ /* 0x0004f40000000800 */
[----:B------:R-:W-:Y:S01]  /*aec0*/  MUFU.EX2 R250, R12 ;  /* 0x0000000c00fa7308 */ /* 0x000fe20000000800 */
[--C-:B-1----:R-:W-:Y:S09]  /*aed0*/  FFMA.FTZ R3, R172, c[0x0][0x2d0], -R71.reuse ;  /* 0x0000b400ac037a23 */ /* 0x102ff20000010847 */
[----:B------:R1:W-:Y:S01]  /*aee0*/  MUFU.EX2 R238, R3 ;  /* 0x0000000300ee7308 */ /* 0x0003e20000000800 */
[----:B--2---:R-:W2:Y:S01]  /*aef0*/  SHFL.BFLY PT, R2, R0, 0x2, 0x1f ;  /* 0x0c401f0000027f89 */ /* 0x004ea200000e0000 */
[----:B---3--:R-:W-:Y:S08]  /*af00*/  F2FP.PACK_AB R66, R50, R44 ;  /* 0x0000002c3242723e */ /* 0x008ff000000000ff */
[----:B------:R-:W-:Y:S10]  /*af10*/  MUFU.EX2 R249, R16 ;  /* 0x0000001000f97308 */ /* 0x000ff40000000800 */
[----:B------:R-:W-:Y:S01]  /*af20*/  MUFU.EX2 R247, R24 ;  /* 0x0000001800f77308 */ /* 0x000fe20000000800 */
[--C-:B-1----:R-:W-:Y:S09]  /*af30*/  FFMA.FTZ R3, R171, c[0x0][0x2d0], -R71.reuse ;  /* 0x0000b400ab037a23 */ /* 0x102ff20000010847 */
[----:B------:R1:W-:Y:S10]  /*af40*/  MUFU.EX2 R240, R3 ;  /* 0x0000000300f07308 */ /* 0x0003f40000000800 */
[----:B------:R-:W-:Y:S01]  /*af50*/  MUFU.EX2 R246, R28 ;  /* 0x0000001c00f67308 */ /* 0x000fe20000000800 */
[----:B-1----:R-:W-:Y:S09]  /*af60*/  FFMA.FTZ R3, R170, c[0x0][0x2d0], -R156 ;  /* 0x0000b400aa037a23 */ /* 0x002ff2000001089c */
[----:B------:R2:W-:Y:S02]  /*af70*/  MUFU.EX2 R239, R3 ;  /* 0x0000000300ef7308 */ /* 0x0005e40000000800 */
[----:B--2---:R-:W-:Y:S01]  /*af80*/  FMNMX.FTZ R3, R0, R2, !PT ;  /* 0x0000000200037209 */ /* 0x004fe20007810000 */
[----:B------:R-:W-:Y:S01]  /*af90*/  FFMA.FTZ R2, R173, c[0x0][0x2d0], -R71 ;  /* 0x0000b400ad027a23 */ /* 0x000fe20000010847 */
[----:B------:R-:W-:Y:S06]  /*afa0*/  FSEL R0, R114, RZ, P2 ;  /* 0x000000ff72007208 */ /* 0x000fec0001000000 */
[----:B------:R1:W-:Y:S01]  /*afb0*/  MUFU.EX2 R80, R2 ;  /* 0x0000000200507308 */ /* 0x0003e20000000800 */
[----:B------:R-:W2:Y:S01]  /*afc0*/  SHFL.BFLY PT, R4, R3, 0x1, 0x1f ;  /* 0x0c201f0003047f89 */ /* 0x000ea200000e0000 */
[----:B------:R-:W-:Y:S04]  /*afd0*/  FADD.FTZ R0, -R0, R115 ;  /* 0x0000007300007221 */ /* 0x000fe80000010100 */
[----:B------:R-:W-:Y:S04]  /*afe0*/  FMUL.FTZ R0, R0, c[0x0][0x2d0] ;  /* 0x0000b40000007a20 */ /* 0x000fe80000410000 */
[----:B------:R3:W4:Y:S01]  /*aff0*/  MUFU.EX2 R69, R0 ;  /* 0x0000000000457308 */ /* 0x0007220000000800 */
[----:B-1----:R-:W-:Y:S02]  /*b000*/  FSEL R2, R113, RZ, P1 ;  /* 0x000000ff71027208 */ /* 0x002fe40000800000 */
[----:B--2---:R-:W-:Y:S03]  /*b010*/  FMNMX.FTZ R3, R3, R4, !PT ;  /* 0x0000000403037209 */ /* 0x004fe60007810000 */
[----:B------:R-:W-:Y:S02]  /*b020*/  FADD.FTZ R2, -R2, R116 ;  /* 0x0000007402027221 */ /* 0x000fe40000010100 */
[----:B------:R-:W-:Y:S02]  /*b030*/  FMUL.FTZ R4, R3, c[0x0][0x2d0] ;  /* 0x0000b40003047a20 */ /* 0x000fe40000410000 */
[----:B------:R-:W-:Y:S01]  /*b040*/  FMUL.FTZ R2, R2, c[0x0][0x2d0] ;  /* 0x0000b40002027a20 */ /* 0x000fe20000410000 */
[----:B---3--:R-:W-:Y:S01]  /*b050*/  FSEL R0, R112, RZ, P0 ;  /* 0x000000ff70007208 */ /* 0x008fe20000000000 */
[----:B----4-:R-:W-:Y:S01]  /*b060*/  FMUL.FTZ R16, R69, R132 ;  /* 0x0000008445107220 */ /* 0x010fe20000410000 */
[----:B------:R-:W-:Y:S01]  /*b070*/  FSETP.NEU.FTZ.AND P0, PT, R3, -INF , PT ;  /* 0xff8000000300780b */ /* 0x000fe20003f1d000 */
[----:B------:R-:W1:Y:S01]  /*b080*/  MUFU.EX2 R68, R2 ;  /* 0x0000000200447308 */ /* 0x000e620000000800 */
[C---:B------:R-:W-:Y:S02]  /*b090*/  FMUL.FTZ R17, R69.reuse, R133 ;  /* 0x0000008545117220 */ /* 0x040fe40000410000 */
[----:B------:R-:W-:Y:S01]  /*b0a0*/  FADD.FTZ R0, -R0, R117 ;  /* 0x0000007500007221 */ /* 0x000fe20000010100 */
[----:B------:R-:W-:Y:S01]  /*b0b0*/  FSEL R115, R4, RZ, P0 ;  /* 0x000000ff04737208 */ /* 0x000fe20000000000 */
[----:B------:R-:W-:Y:S02]  /*b0c0*/  FMUL.FTZ R32, R69, R84 ;  /* 0x0000005445207220 */ /* 0x000fe40000410000 */
[----:B------:R-:W-:Y:S02]  /*b0d0*/  FMUL.FTZ R0, R0, c[0x0][0x2d0] ;  /* 0x0000b40000007a20 */ /* 0x000fe40000410000 */
[--C-:B------:R-:W-:Y:S02]  /*b0e0*/  FFMA.FTZ R4, R15, c[0x0][0x2d0], -R115.reuse ;  /* 0x0000b4000f047a23 */ /* 0x100fe40000010873 */
[----:B------:R2:W3:Y:S01]  /*b0f0*/  MUFU.EX2 R2, R0 ;  /* 0x0000000000027308 */ /* 0x0004e20000000800 */
[--C-:B------:R-:W-:Y:S02]  /*b100*/  FFMA.FTZ R5, R14, c[0x0][0x2d0], -R115.reuse ;  /* 0x0000b4000e057a23 */ /* 0x100fe40000010873 */
[----:B------:R-:W-:Y:S02]  /*b110*/  FMUL.FTZ R33, R69, R85 ;  /* 0x0000005545217220 */ /* 0x000fe40000410000 */
[--C-:B------:R-:W-:Y:S02]  /*b120*/  FFMA.FTZ R58, R57, c[0x0][0x2d0], -R115.reuse ;  /* 0x0000b400393a7a23 */ /* 0x100fe40000010873 */
[--C-:B------:R-:W-:Y:S03]  /*b130*/  FFMA.FTZ R62, R60, c[0x0][0x2d0], -R115.reuse ;  /* 0x0000b4003c3e7a23 */ /* 0x100fe60000010873 */
[----:B------:R4:W-:Y:S01]  /*b140*/  MUFU.EX2 R167, R4 ;  /* 0x0000000400a77308 */ /* 0x0009e20000000800 */
[C---:B-1----:R-:W-:Y:S02]  /*b150*/  FMUL.FTZ R7, R68.reuse, R123 ;  /* 0x0000007b44077220 */ /* 0x042fe40000410000 */
[C---:B------:R-:W-:Y:S01]  /*b160*/  FMUL.FTZ R6, R68.reuse, R122 ;  /* 0x0000007a44067220 */ /* 0x040fe20000410000 */
[----:B------:R-:W-:Y:S01]  /*b170*/  MOV R122, R76 ;  /* 0x0000004c007a7202 */ /* 0x000fe20000000f00 */
[C---:B------:R-:W-:Y:S02]  /*b180*/  FMUL.FTZ R18, R68.reuse, R134 ;  /* 0x0000008644127220 */ /* 0x040fe40000410000 */
[C---:B------:R-:W-:Y:S03]  /*b190*/  FMUL.FTZ R19, R68.reuse, R135 ;  /* 0x0000008744137220 */ /* 0x040fe60000410000 */
[----:B------:R-:W1:Y:S01]  /*b1a0*/  MUFU.EX2 R252, R5 ;  /* 0x0000000500fc7308 */ /* 0x000e620000000800 */
[C---:B------:R-:W-:Y:S01]  /*b1b0*/  FMUL.FTZ R34, R68.reuse, R86 ;  /* 0x0000005644227220 */ /* 0x040fe20000410000 */
[----:B------:R-:W-:Y:S01]  /*b1c0*/  LDSM.16.MT88.4 R132, [R196+0x2000] ;  /* 0x00200000c484783b */ /* 0x000fe20000004200 */
[----:B------:R-:W-:Y:S02]  /*b1d0*/  FMUL.FTZ R35, R68, R87 ;  /* 0x0000005744237220 */ /* 0x000fe40000410000 */
[----:B--2---:R-:W-:Y:S02]  /*b1e0*/  FFMA.FTZ R0, R10, c[0x0][0x2d0], -R115 ;  /* 0x0000b4000a007a23 */ /* 0x004fe40000010873 */
[C---:B---3--:R-:W-:Y:S02]  /*b1f0*/  FMUL.FTZ R9, R2.reuse, R125 ;  /* 0x0000007d02097220 */ /* 0x048fe40000410000 */
[C---:B------:R-:W-:Y:S01]  /*b200*/  FMUL.FTZ R8, R2.reuse, R124 ;  /* 0x0000007c02087220 */ /* 0x040fe20000410000 */
[----:B------:R2:W-:Y:S01]  /*b210*/  MUFU.EX2 R165, R0 ;  /* 0x0000000000a57308 */ /* 0x0005e20000000800 */
[C---:B------:R-:W-:Y:S01]  /*b220*/  FMUL.FTZ R12, R2.reuse, R128 ;  /* 0x00000080020c7220 */ /* 0x040fe20000410000 */
[----:B------:R-:W-:Y:S01]  /*b230*/  MOV R128, R49 ;  /* 0x0000003100807202 */ /* 0x000fe20000000f00 */
[C---:B------:R-:W-:Y:S01]  /*b240*/  FMUL.FTZ R13, R2.reuse, R129 ;  /* 0x00000081020d7220 */ /* 0x040fe20000410000 */
[----:B------:R-:W-:Y:S01]  /*b250*/  MOV R129, R45 ;  /* 0x0000002d00817202 */ /* 0x000fe20000000f00 */
[----:B----4-:R-:W-:Y:S01]  /*b260*/  FFMA.FTZ R4, R175, c[0x0][0x2d0], -R71 ;  /* 0x0000b400af047a23 */ /* 0x010fe20000010847 */
[----:B------:R-:W-:Y:S01]  /*b270*/  LDSM.16.MT88.4 R84, [R200+0x800] ;  /* 0x00080000c854783b */ /* 0x000fe20000004200 */
[C---:B------:R-:W-:Y:S02]  /*b280*/  FMUL.FTZ R24, R2.reuse, R140 ;  /* 0x0000008c02187220 */ /* 0x040fe40000410000 */
[C---:B------:R-:W-:Y:S01]  /*b290*/  FMUL.FTZ R29, R2.reuse, R145 ;  /* 0x00000091021d7220 */ /* 0x040fe20000410000 */
[----:B------:R3:W4:Y:S01]  /*b2a0*/  MUFU.EX2 R77, R4 ;  /* 0x00000004004d7308 */ /* 0x0007220000000800 */
[C---:B------:R-:W-:Y:S01]  /*b2b0*/  FMUL.FTZ R28, R2.reuse, R144 ;  /* 0x00000090021c7220 */ /* 0x040fe20000410000 */
[----:B------:R-:W-:Y:S01]  /*b2c0*/  MOV R145, R83 ;  /* 0x0000005300917202 */ /* 0x000fe20000000f00 */
[C---:B------:R-:W-:Y:S01]  /*b2d0*/  FMUL.FTZ R40, R2.reuse, R88 ;  /* 0x0000005802287220 */ /* 0x040fe20000410000 */
[----:B-1----:R-:W-:Y:S01]  /*b2e0*/  F2FP.PACK_AB R67, R167, R252 ;  /* 0x000000fca743723e */ /* 0x002fe200000000ff */
[C---:B------:R-:W-:Y:S01]  /*b2f0*/  FMUL.FTZ R5, R69.reuse, R121 ;  /* 0x0000007945057220 */ /* 0x040fe20000410000 */
[----:B------:R-:W-:Y:S01]  /*b300*/  MOV R144, R237 ;  /* 0x000000ed00907202 */ /* 0x000fe20000000f00 */
[C---:B------:R-:W-:Y:S02]  /*b310*/  FMUL.FTZ R45, R2.reuse, R93 ;  /* 0x0000005d022d7220 */ /* 0x040fe40000410000 */
[----:B------:R-:W-:Y:S01]  /*b320*/  FMUL.FTZ R49, R69, R97 ;  /* 0x0000006145317220 */ /* 0x000fe20000410000 */
[----:B------:R-:W-:Y:S01]  /*b330*/  MUFU.EX2 R93, R62 ;  /* 0x0000003e005d7308 */ /* 0x000fe20000000800 */
[C---:B------:R-:W-:Y:S02]  /*b340*/  FMUL.FTZ R57, R2.reuse, R105 ;  /* 0x0000006902397220 */ /* 0x040fe40000410000 */
[----:B------:R-:W-:Y:S02]  /*b350*/  IMAD.MOV.U32 R124, RZ, RZ, R61 ;  /* 0x000000ffff7c7224 */ /* 0x000fe400078e003d */
[----:B--2---:R-:W-:Y:S02]  /*b360*/  FFMA.FTZ R0, R11, c[0x0][0x2d0], -R115 ;  /* 0x0000b4000b007a23 */ /* 0x004fe40000010873 */
[C---:B------:R-:W-:Y:S02]  /*b370*/  FMUL.FTZ R60, R2.reuse, R108 ;  /* 0x0000006c023c7220 */ /* 0x040fe40000410000 */
[----:B------:R-:W-:Y:S01]  /*b380*/  FMUL.FTZ R61, R2, R109 ;  /* 0x0000006d023d7220 */ /* 0x000fe20000410000 */
[----:B------:R1:W2:Y:S01]  /*b390*/  MUFU.EX2 R166, R0 ;  /* 0x0000000000a67308 */ /* 0x0002a20000000800 */
[----:B------:R-:W-:Y:S02]  /*b3a0*/  FFMA.FTZ R88, R187, c[0x0][0x2d0], -R156 ;  /* 0x0000b400bb587a23 */ /* 0x000fe4000001089c */
[----:B---3--:R-:W-:Y:S01]  /*b3b0*/  FMUL.FTZ R4, R69, R120 ;  /* 0x0000007845047220 */ /* 0x008fe20000410000 */
[----:B----4-:R-:W-:Y:S02]  /*b3c0*/  MOV R121, R77 ;  /* 0x0000004d00797202 */ /* 0x010fe40000000f00 */
[----:B------:R-:W3:Y:S01]  /*b3d0*/  LDSM.16.MT88.4 R76, [R199] ;  /* 0x00000000c74c783b */ /* 0x000ee20000004200 */
[----:B------:R-:W-:Y:S03]  /*b3e0*/  MOV R120, R80 ;  /* 0x0000005000787202 */ /* 0x000fe60000000f00 */
[----:B------:R-:W-:Y:S01]  /*b3f0*/  MUFU.EX2 R187, R88 ;  /* 0x0000005800bb7308 */ /* 0x000fe20000000800 */
[-C--:B------:R-:W-:Y:S05]  /*b400*/  HMMA.16816.F32 R4, R72, R20.reuse, R4 ;  /* 0x000000144804723c */ /* 0x080fea0000001804 */
[----:B-1----:R-:W-:Y:S02]  /*b410*/  FSEL R0, R3, RZ, P0 ;  /* 0x000000ff03007208 */ /* 0x002fe40000000000 */
[----:B--2---:R-:W-:Y:S05]  /*b420*/  F2FP.PACK_AB R65, R166, R165 ;  /* 0x000000a5a641723e */ /* 0x004fea00000000ff */
[----:B------:R-:W-:Y:S04]  /*b430*/  FADD.FTZ R0, -R0, R118 ;  /* 0x0000007600007221 */ /* 0x000fe80000010100 */
[----:B------:R-:W-:Y:S06]  /*b440*/  FMUL.FTZ R0, R0, c[0x0][0x2d0] ;  /* 0x0000b40000007a20 */ /* 0x000fec0000410000 */
[----:B------:R-:W1:Y:S02]  /*b450*/  MUFU.EX2 R0, R0 ;  /* 0x0000000000007308 */ /* 0x000e640000000800 */
[C---:B-1----:R-:W-:Y:S01]  /*b460*/  FMUL.FTZ R10, R0.reuse, R126 ;  /* 0x0000007e000a7220 */ /* 0x042fe20000410000 */
[----:B------:R-:W-:Y:S01]  /*b470*/  MOV R126, R51 ;  /* 0x00000033007e7202 */ /* 0x000fe20000000f00 */
[C---:B------:R-:W-:Y:S01]  /*b480*/  FMUL.FTZ R11, R0.reuse, R127 ;  /* 0x0000007f000b7220 */ /* 0x040fe20000410000 */
[----:B------:R-:W-:Y:S01]  /*b490*/  MOV R127, R50 ;  /* 0x00000032007f7202 */ /* 0x000fe20000000f00 */
[C---:B------:R-:W-:Y:S02]  /*b4a0*/  FMUL.FTZ R15, R0.reuse, R131 ;  /* 0x00000083000f7220 */ /* 0x040fe40000410000 */
[----:B------:R-:W2:Y:S01]  /*b4b0*/  LDL.LU R131, [R1] ;  /* 0x0000000001837983 */ /* 0x000ea20000300800 */
[C---:B------:R-:W-:Y:S02]  /*b4c0*/  FMUL.FTZ R42, R0.reuse, R90 ;  /* 0x0000005a002a7220 */ /* 0x040fe40000410000 */
[C---:B------:R-:W-:Y:S01]  /*b4d0*/  HMMA.16816.F32 R8, R64.reuse, R20, R8 ;  /* 0x000000144008723c */ /* 0x040fe20000001808 */
[----:B------:R-:W4:Y:S03]  /*b4e0*/  LDL.LU R125, [R1+0x4] ;  /* 0x00000400017d7983 */ /* 0x000f260000300800 */
[C---:B------:R-:W-:Y:S01]  /*b4f0*/  FMUL.FTZ R14, R0.reuse, R130 ;  /* 0x00000082000e7220 */ /* 0x040fe20000410000 */
[----:B------:R-:W5:Y:S01]  /*b500*/  LDL.LU R123, [R1+0x8] ;  /* 0x00000800017b7983 */ /* 0x000f620000300800 */
[----:B------:R-:W-:Y:S01]  /*b510*/  FMUL.FTZ R43, R0, R91 ;  /* 0x0000005b002b7220 */ /* 0x000fe20000410000 */
[----:B------:R-:W-:Y:S01]  /*b520*/  MOV R130, R44 ;  /* 0x0000002c00827202 */ /* 0x000fe20000000f00 */
[----:B------:R-:W-:Y:S03]  /*b530*/  FFMA.FTZ R20, R25, c[0x0][0x2d0], -R157 ;  /* 0x0000b40019147a23 */ /* 0x000fe6000001089d */
[-C--:B------:R-:W-:Y:S01]  /*b540*/  HMMA.16816.F32 R12, R64, R22.reuse, R12 ;  /* 0x00000016400c723c */ /* 0x080fe2000000180c */
[----:B------:R1:W-:Y:S02]  /*b550*/  MUFU.EX2 R248, R20 ;  /* 0x0000001400f87308 */ /* 0x0003e40000000800 */
[C---:B------:R-:W-:Y:S02]  /*b560*/  FMUL.FTZ R50, R68.reuse, R98 ;  /* 0x0000006244327220 */ /* 0x040fe40000410000 */
[----:B------:R-:W-:Y:S02]  /*b570*/  FMUL.FTZ R51, R68, R99 ;  /* 0x0000006344337220 */ /* 0x000fe40000410000 */
[C---:B------:R-:W-:Y:S01]  /*b580*/  FMUL.FTZ R26, R0.reuse, R142 ;  /* 0x0000008e001a7220 */ /* 0x040fe20000410000 */
[C---:B------:R-:W-:Y:S04]  /*b590*/  HMMA.16816.F32 R16, R72.reuse, R22, R16 ;  /* 0x000000164810723c */ /* 0x040fe80000001810 */
[C---:B------:R-:W-:Y:S02]  /*b5a0*/  FMUL.FTZ R21, R69.reuse, R137 ;  /* 0x0000008945157220 */ /* 0x040fe40000410000 */
[----:B------:R-:W-:Y:S02]  /*b5b0*/  FMUL.FTZ R27, R0, R143 ;  /* 0x0000008f001b7220 */ /* 0x000fe40000410000 */
[C---:B------:R-:W-:Y:S04]  /*b5c0*/  FMUL.FTZ R22, R68.reuse, R138 ;  /* 0x0000008a44167220 */ /* 0x040fe80000410000 */
[----:B------:R-:W-:Y:S02]  /*b5d0*/  FMUL.FTZ R23, R68, R139 ;  /* 0x0000008b44177220 */ /* 0x000fe40000410000 */
[----:B------:R-:W-:Y:S02]  /*b5e0*/  FMUL.FTZ R25, R2, R141 ;  /* 0x0000008d02197220 */ /* 0x000fe40000410000 */
[C---:B------:R-:W-:Y:S02]  /*b5f0*/  FMUL.FTZ R30, R0.reuse, R146 ;  /* 0x00000092001e7220 */ /* 0x040fe40000410000 */
[C---:B-1----:R-:W-:Y:S02]  /*b600*/  FMUL.FTZ R20, R69.reuse, R136 ;  /* 0x0000008845147220 */ /* 0x042fe40000410000 */
[----:B------:R-:W-:Y:S02]  /*b610*/  IMAD.MOV.U32 R146, RZ, RZ, R82 ;  /* 0x000000ffff927224 */ /* 0x000fe400078e0052 */
[----:B------:R-:W-:Y:S01]  /*b620*/  FMUL.FTZ R31, R0, R147 ;  /* 0x00000093001f7220 */ /* 0x000fe20000410000 */
[----:B------:R-:W-:Y:S01]  /*b630*/  MOV R147, R81 ;  /* 0x0000005100937202 */ /* 0x000fe20000000f00 */
[----:B------:R-:W-:Y:S01]  /*b640*/  IMAD.MOV.U32 R136, RZ, RZ, R41 ;  /* 0x000000ffff887224 */ /* 0x000fe200078e0029 */
[-C--:B------:R-:W-:Y:S01]  /*b650*/  HMMA.16816.F32 R20, R72, R36.reuse, R20 ;  /* 0x000000244814723c */ /* 0x080fe20000001814 */
[----:B------:R-:W1:Y:S02]  /*b660*/  LDSM.16.MT88.4 R80, [R196+0x800] ;  /* 0x00080000c450783b */ /* 0x000e640000004200 */
[----:B------:R-:W-:Y:S02]  /*b670*/  FMUL.FTZ R41, R2, R89 ;  /* 0x0000005902297220 */ /* 0x000fe40000410000 */
[C---:B------:R-:W-:Y:S02]  /*b680*/  FMUL.FTZ R47, R0.reuse, R95 ;  /* 0x0000005f002f7220 */ /* 0x040fe40000410000 */
[C---:B------:R-:W-:Y:S01]  /*b690*/  FMUL.FTZ R46, R0.reuse, R94 ;  /* 0x0000005e002e7220 */ /* 0x040fe20000410000 */
[C---:B------:R-:W-:Y:S01]  /*b6a0*/  HMMA.16816.F32 R24, R64.reuse, R36, R24 ;  /* 0x000000244018723c */ /* 0x040fe20000001818 */
[----:B------:R-:W1:Y:S01]  /*b6b0*/  LDSM.16.MT88.4 R88, [R197+0x800] ;  /* 0x00080000c558783b */ /* 0x000e620000004200 */
[----:B------:R3:W-:Y:S02]  /*b6c0*/  MUFU.EX2 R94, R58 ;  /* 0x0000003a005e7308 */ /* 0x0007e40000000800 */
[C---:B------:R-:W-:Y:S02]  /*b6d0*/  FMUL.FTZ R59, R0.reuse, R107 ;  /* 0x0000006b003b7220 */ /* 0x040fe40000410000 */
[----:B------:R-:W-:Y:S02]  /*b6e0*/  FMUL.FTZ R62, R0, R110 ;  /* 0x0000006e003e7220 */ /* 0x000fe40000410000 */
[-C--:B------:R-:W-:Y:S04]  /*b6f0*/  HMMA.16816.F32 R28, R64, R38.reuse, R28 ;  /* 0x00000026401c723c */ /* 0x080fe8000000181c */
[----:B------:R-:W-:Y:S02]  /*b700*/  FFMA.FTZ R36, R178, c[0x0][0x2d0], -R71 ;  /* 0x0000b400b2247a23 */ /* 0x000fe40000010847 */
[----:B------:R-:W-:Y:S02]  /*b710*/  FMUL.FTZ R63, R0, R111 ;  /* 0x0000006f003f7220 */ /* 0x000fe40000410000 */
[C---:B------:R-:W-:Y:S01]  /*b720*/  HMMA.16816.F32 R32, R72.reuse, R38, R32 ;  /* 0x000000264820723c */ /* 0x040fe20000001820 */
[----:B------:R1:W-:Y:S03]  /*b730*/  MUFU.EX2 R244, R36 ;  /* 0x0000002400f47308 */ /* 0x0003e60000000800 */
[C---:B------:R-:W-:Y:S01]  /*b740*/  FMUL.FTZ R37, R69.reuse, R149 ;  /* 0x0000009545257220 */ /* 0x040fe20000410000 */
[----:B------:R-:W-:Y:S01]  /*b750*/  MOV R149, R240 ;  /* 0x000000f000957202 */ /* 0x000fe20000000f00 */
[--C-:B------:R-:W-:Y:S02]  /*b760*/  FFMA.FTZ R44, R180, c[0x0][0x2d0], -R156.reuse ;  /* 0x0000b400b42c7a23 */ /* 0x100fe4000001089c */
[C---:B------:R-:W-:Y:S01]  /*b770*/  FMUL.FTZ R38, R68.reuse, R150 ;  /* 0x0000009644267220 */ /* 0x040fe20000410000 */
[----:B------:R-:W-:Y:S02]  /*b780*/  MOV R150, R239 ;  /* 0x000000ef00967202 */ /* 0x000fe40000000f00 */
[----:B------:R1:W-:Y:S01]  /*b790*/  MUFU.EX2 R240, R48 ;  /* 0x0000003000f07308 */ /* 0x0003e20000000800 */
[----:B------:R-:W-:Y:S01]  /*b7a0*/  FMUL.FTZ R39, R68, R151 ;  /* 0x0000009744277220 */ /* 0x000fe20000410000 */
[----:B------:R-:W-:Y:S01]  /*b7b0*/  MOV R151, R238 ;  /* 0x000000ee00977202 */ /* 0x000fe20000000f00 */
[----:B---3--:R-:W-:Y:S02]  /*b7c0*/  FMUL.FTZ R58, R0, R106 ;  /* 0x0000006a003a7220 */ /* 0x008fe40000410000 */
[C---:B-1----:R-:W-:Y:S01]  /*b7d0*/  FMUL.FTZ R36, R69.reuse, R148 ;  /* 0x0000009445247220 */ /* 0x042fe20000410000 */
[----:B------:R-:W-:Y:S04]  /*b7e0*/  MOV R148, R241 ;  /* 0x000000f100947202 */ /* 0x000fe80000000f00 */
[----:B------:R1:W-:Y:S02]  /*b7f0*/  MUFU.EX2 R241, R44 ;  /* 0x0000002c00f17308 */ /* 0x0003e40000000800 */
[-C--:B------:R-:W-:Y:S03]  /*b800*/  HMMA.16816.F32 R36, R72, R52.reuse, R36 ;  /* 0x000000344824723c */ /* 0x080fe60000001824 */
[C---:B------:R-:W-:Y:S02]  /*b810*/  FMUL.FTZ R48, R69.reuse, R96 ;  /* 0x0000006045307220 */ /* 0x040fe40000410000 */
[----:B------:R-:W-:Y:S03]  /*b820*/  LDSM.16.MT88.4 R96, [R197+0x2000] ;  /* 0x00200000c560783b */ /* 0x000fe60000004200 */
[C---:B------:R-:W-:Y:S07]  /*b830*/  HMMA.16816.F32 R40, R64.reuse, R52, R40 ;  /* 0x000000344028723c */ /* 0x040fee0000001828 */
[--C-:B------:R-:W-:Y:S02]  /*b840*/  FFMA.FTZ R52, R56, c[0x0][0x2d0], -R115.reuse ;  /* 0x0000b40038347a23 */ /* 0x100fe40000010873 */
[C---:B------:R-:W-:Y:S02]  /*b850*/  FMUL.FTZ R53, R69.reuse, R101 ;  /* 0x0000006545357220 */ /* 0x040fe40000410000 */
[----:B------:R3:W3:Y:S01]  /*b860*/  MUFU.EX2 R95, R52 ;  /* 0x00000034005f7308 */ /* 0x0006e20000000800 */
[C---:B-1----:R-:W-:Y:S02]  /*b870*/  FMUL.FTZ R44, R2.reuse, R92 ;  /* 0x0000005c022c7220 */ /* 0x042fe40000410000 */
[----:B------:R-:W-:Y:S05]  /*b880*/  FMUL.FTZ R56, R2, R104 ;  /* 0x0000006802387220 */ /* 0x000fea0000410000 */
[-C--:B------:R-:W-:Y:S08]  /*b890*/  HMMA.16816.F32 R44, R64, R54.reuse, R44 ;  /* 0x00000036402c723c */ /* 0x080ff0000000182c */
[C---:B------:R-:W-:Y:S07]  /*b8a0*/  HMMA.16816.F32 R48, R72.reuse, R54, R48 ;  /* 0x000000364830723c */ /* 0x040fee0000001830 */
[C---:B------:R-:W-:Y:S02]  /*b8b0*/  FMUL.FTZ R55, R68.reuse, R103 ;  /* 0x0000006744377220 */ /* 0x040fe40000410000 */
[C---:B---3--:R-:W-:Y:S03]  /*b8c0*/  FMUL.FTZ R52, R69.reuse, R100 ;  /* 0x0000006445347220 */ /* 0x048fe60000410000 */
[----:B------:R-:W-:Y:S07]  /*b8d0*/  FMUL.FTZ R54, R68, R102 ;  /* 0x0000006644367220 */ /* 0x000fee0000410000 */
[-C--:B------:R-:W-:Y:S08]  /*b8e0*/  HMMA.16816.F32 R52, R72, R76.reuse, R52 ;  /* 0x0000004c4834723c */ /* 0x080ff00000001834 */
[C---:B------:R-:W-:Y:S07]  /*b8f0*/  HMMA.16816.F32 R56, R64.reuse, R76, R56 ;  /* 0x0000004c4038723c */ /* 0x040fee0000001838 */
[----:B------:R-:W-:Y:S01]  /*b900*/  FFMA.FTZ R76, R158, c[0x0][0x2d0], -R115 ;  /* 0x0000b4009e4c7a23 */ /* 0x000fe20000010873 */
[-C--:B------:R-:W-:Y:S03]  /*b910*/  HMMA.16816.F32 R60, R64, R78.reuse, R60 ;  /* 0x0000004e403c723c */ /* 0x080fe6000000183c */
[----:B------:R1:W3:Y:S01]  /*b920*/  MUFU.EX2 R239, R76 ;  /* 0x0000004c00ef7308 */ /* 0x0002e20000000800 */
[----:B------:R-:W-:Y:S03]  /*b930*/  F2FP.PACK_AB R77, R94, R95 ;  /* 0x0000005f5e4d723e */ /* 0x000fe600000000ff */
[C---:B------:R-:W-:Y:S02]  /*b940*/  FMUL.FTZ R64, R69.reuse, R152 ;  /* 0x0000009845407220 */ /* 0x040fe40000410000 */
[----:B------:R-:W-:Y:S03]  /*b950*/  FMUL.FTZ R65, R69, R153 ;  /* 0x0000009945417220 */ /* 0x000fe60000410000 */
[C---:B------:R-:W-:Y:S02]  /*b960*/  FMUL.FTZ R66, R68.reuse, R154 ;  /* 0x0000009a44427220 */ /* 0x040fe40000410000 */
[----:B------:R-:W-:Y:S07]  /*b970*/  FMUL.FTZ R67, R68, R155 ;  /* 0x0000009b44437220 */ /* 0x000fee0000410000 */
[----:B------:R-:W-:Y:S04]  /*b980*/  HMMA.16816.F32 R64, R72, R78, R64 ;  /* 0x0000004e4840723c */ /* 0x000fe80000001840 */
[----:B-1----:R-:W-:Y:S03]  /*b990*/  FFMA.FTZ R76, R183, c[0x0][0x2d0], -R71 ;  /* 0x0000b400b74c7a23 */ /* 0x002fe60000010847 */
[----:B------:R-:W-:Y:S02]  /*b9a0*/  F2FP.PACK_AB R72, R149, R151 ;  /* 0x000000979548723e */ /* 0x000fe400000000ff */
[----:B------:R-:W-:Y:S01]  /*b9b0*/  F2FP.PACK_AB R73, R148, R150 ;  /* 0x000000969449723e */ /* 0x000fe200000000ff */
[----:B------:R1:W-:Y:S02]  /*b9c0*/  MUFU.EX2 R238, R76 ;  /* 0x0000004c00ee7308 */ /* 0x0003e40000000800 */
[----:B------:R-:W-:Y:S02]  /*b9d0*/  F2FP.PACK_AB R74, R121, R120 ;  /* 0x00000078794a723e */ /* 0x000fe400000000ff */
[----:B------:R-:W-:Y:S02]  /*b9e0*/  F2FP.PACK_AB R75, R250, R251 ;  /* 0x000000fbfa4b723e */ /* 0x000fe400000000ff */
[----:B------:R-:W-:Y:S02]  /*b9f0*/  F2FP.PACK_AB R78, R246, R247 ;  /* 0x000000f7f64e723e */ /* 0x000fe400000000ff */
[----:B---3--:R-:W-:Y:S03]  /*ba00*/  F2FP.PACK_AB R79, R239, R93 ;  /* 0x0000005def4f723e */ /* 0x008fe600000000ff */
[-C--:B------:R-:W-:Y:S03]  /*ba10*/  HMMA.16816.F32 R4, R72, R80.reuse, R4 ;  /* 0x000000504804723c */ /* 0x080fe60000001804 */
[----:B-1----:R-:W-:Y:S04]  /*ba20*/  FFMA.FTZ R76, R186, c[0x0][0x2d0], -R156 ;  /* 0x0000b400ba4c7a23 */ /* 0x002fe8000001089c */
[----:B------:R1:W-:Y:S02]  /*ba30*/  MUFU.EX2 R237, R76 ;  /* 0x0000004c00ed7308 */ /* 0x0003e40000000800 */
        /* <DEDUP_REMOVED lines=8> */
[----:B-1----:R-:W-:Y:S02]  /*bac0*/  FFMA.FTZ R80, R182, c[0x0][0x2d0], -R157 ;  /* 0x0000b400b6507a23 */ /* 0x002fe4000001089d */
[----:B--2---:R-:W-:Y:S02]  /*bad0*/  FFMA.FTZ R69, R69, R131, R136 ;  /* 0x0000008345457223 */ /* 0x004fe40000010088 */
[-C--:B------:R-:W-:Y:S01]  /*bae0*/  HMMA.16816.F32 R28, R76, R86.reuse, R28 ;  /* 0x000000564c1c723c */ /* 0x080fe2000000181c */
[----:B------:R1:W-:Y:S03]  /*baf0*/  MUFU.EX2 R186, R80 ;  /* 0x0000005000ba7308 */ /* 0x0003e60000000800 */
[----:B------:R-:W-:Y:S02]  /*bb00*/  FFMA.FTZ R84, R189, c[0x0][0x2d0], -R71 ;  /* 0x0000b400bd547a23 */ /* 0x000fe40000010847 */
[----:B------:R-:W-:Y:S02]  /*bb10*/  FADD.FTZ R69, R122, R69 ;  /* 0x000000457a457221 */ /* 0x000fe40000010000 */
[C---:B------:R-:W-:Y:S03]  /*bb20*/  HMMA.16816.F32 R32, R72.reuse, R86, R32 ;  /* 0x000000564820723c */ /* 0x040fe60000001820 */
[----:B------:R2:W-:Y:S01]  /*bb30*/  MUFU.EX2 R183, R84 ;  /* 0x0000005400b77308 */ /* 0x0005e20000000800 */
[----:B------:R-:W-:Y:S04]  /*bb40*/  IMAD.MOV.U32 R189, RZ, RZ, R120 ;  /* 0x000000ffffbd7224 */ /* 0x000fe800078e0078 */
[-C--:B------:R-:W-:Y:S08]  /*bb50*/  HMMA.16816.F32 R36, R72, R88.reuse, R36 ;  /* 0x000000584824723c */ /* 0x080ff00000001824 */
[C---:B------:R-:W-:Y:S04]  /*bb60*/  HMMA.16816.F32 R40, R76.reuse, R88, R40 ;  /* 0x000000584c28723c */ /* 0x040fe80000001828 */
[----:B-1----:R-:W-:Y:S03]  /*bb70*/  FFMA.FTZ R80, R184, c[0x0][0x2d0], -R157 ;  /* 0x0000b400b8507a23 */ /* 0x002fe6000001089d */
[----:B------:R-:W-:Y:S01]  /*bb80*/  FFMA.FTZ R88, R160, c[0x0][0x2d0], -R115 ;  /* 0x0000b400a0587a23 */ /* 0x000fe20000010873 */
[-C--:B------:R-:W-:Y:S01]  /*bb90*/  HMMA.16816.F32 R44, R76, R90.reuse, R44 ;  /* 0x0000005a4c2c723c */ /* 0x080fe2000000182c */
[----:B------:R1:W-:Y:S03]  /*bba0*/  MUFU.EX2 R184, R80 ;  /* 0x0000005000b87308 */ /* 0x0003e60000000800 */
[--C-:B--2---:R-:W-:Y:S01]  /*bbb0*/  FFMA.FTZ R84, R190, c[0x0][0x2d0], -R156.reuse ;  /* 0x0000b400be547a23 */ /* 0x104fe2000001089c */
[----:B------:R-:W-:Y:S03]  /*bbc0*/  MOV R190, R127 ;  /* 0x0000007f00be7202 */ /* 0x000fe60000000f00 */
[C---:B------:R-:W-:Y:S03]  /*bbd0*/  HMMA.16816.F32 R48, R72.reuse, R90, R48 ;  /* 0x0000005a4830723c */ /* 0x040fe60000001830 */
[----:B------:R2:W-:Y:S10]  /*bbe0*/  MUFU.EX2 R180, R84 ;  /* 0x0000005400b47308 */ /* 0x0005f40000000800 */
[----:B------:R3:W-:Y:S01]  /*bbf0*/  MUFU.EX2 R102, R88 ;  /* 0x0000005800667308 */ /* 0x0007e20000000800 */
[----:B-1----:R-:W-:Y:S09]  /*bc00*/  FFMA.FTZ R80, R185, c[0x0][0x2d0], -R157 ;  /* 0x0000b400b9507a23 */ /* 0x002ff2000001089d */
[----:B------:R1:W1:Y:S01]  /*bc10*/  MUFU.EX2 R185, R80 ;  /* 0x0000005000b97308 */ /* 0x0002620000000800 */
[--C-:B--2---:R-:W-:Y:S01]  /*bc20*/  FFMA.FTZ R84, R191, c[0x0][0x2d0], -R156.reuse ;  /* 0x0000b400bf547a23 */ /* 0x104fe2000001089c */
[----:B------:R-:W-:Y:S08]  /*bc30*/  MOV R191, R128 ;  /* 0x0000008000bf7202 */ /* 0x000ff00000000f00 */
[----:B------:R2:W-:Y:S01]  /*bc40*/  MUFU.EX2 R181, R84 ;  /* 0x0000005400b57308 */ /* 0x0005e20000000800 */
[----:B---3--:R-:W-:Y:S09]  /*bc50*/  FFMA.FTZ R88, R161, c[0x0][0x2d0], -R115 ;  /* 0x0000b400a1587a23 */ /* 0x008ff20000010873 */
[----:B------:R3:W-:Y:S01]  /*bc60*/  MUFU.EX2 R101, R88 ;  /* 0x0000005800657308 */ /* 0x0007e20000000800 */
[--C-:B-1----:R-:W-:Y:S01]  /*bc70*/  FFMA.FTZ R80, R188, c[0x0][0x2d0], -R71.reuse ;  /* 0x0000b400bc507a23 */ /* 0x102fe20000010847 */
[----:B------:R-:W-:Y:S08]  /*bc80*/  MOV R188, R121 ;  /* 0x0000007900bc7202 */ /* 0x000ff00000000f00 */
[----:B------:R1:W-:Y:S01]  /*bc90*/  MUFU.EX2 R182, R80 ;  /* 0x0000005000b67308 */ /* 0x0003e20000000800 */
[----:B--2---:R-:W-:Y:S01]  /*bca0*/  FFMA.FTZ R84, R192, c[0x0][0x2d0], -R71 ;  /* 0x0000b400c0547a23 */ /* 0x004fe20000010847 */
[----:B------:R-:W-:Y:S08]  /*bcb0*/  MOV R192, R129 ;  /* 0x0000008100c07202 */ /* 0x000ff00000000f00 */
[----:B------:R2:W-:Y:S01]  /*bcc0*/  MUFU.EX2 R179, R84 ;  /* 0x0000005400b37308 */ /* 0x0005e20000000800 */
[--C-:B---3--:R-:W-:Y:S09]  /*bcd0*/  FFMA.FTZ R88, R221, c[0x0][0x2d0], -R156.reuse ;  /* 0x0000b400dd587a23 */ /* 0x108ff2000001089c */
        /* <DEDUP_REMOVED lines=13> */
[----:B------:R-:W-:Y:S01]  /*bdb0*/  F2FP.PACK_AB R78, R185, R184 ;  /* 0x000000b8b94e723e */ /* 0x000fe200000000ff */
[----:B------:R4:W-:Y:S01]  /*bdc0*/  MUFU.EX2 R178, R76 ;  /* 0x0000004c00b27308 */ /* 0x0009e20000000800 */
[----:B------:R-:W-:Y:S02]  /*bdd0*/  F2FP.PACK_AB R77, R102, R103 ;  /* 0x00000067664d723e */ /* 0x000fe400000000ff */
[----:B------:R-:W-:Y:S04]  /*bde0*/  F2FP.PACK_AB R72, R244, R245 ;  /* 0x000000f5f448723e */ /* 0x000fe800000000ff */
[----:B------:R-:W-:Y:S02]  /*bdf0*/  F2FP.PACK_AB R73, R241, R243 ;  /* 0x000000f3f149723e */ /* 0x000fe400000000ff */
[----:B------:R-:W-:Y:S02]  /*be00*/  F2FP.PACK_AB R74, R238, R240 ;  /* 0x000000f0ee4a723e */ /* 0x000fe400000000ff */
[----:B------:R-:W-:Y:S02]  /*be10*/  F2FP.PACK_AB R75, R187, R237 ;  /* 0x000000edbb4b723e */ /* 0x000fe400000000ff */
[----:B------:R-:W-:Y:S01]  /*be20*/  MOV R194, R130 ;  /* 0x0000008200c27202 */ /* 0x000fe20000000f00 */
[----:B-1----:R-:W1:Y:S01]  /*be30*/  LDSM.16.MT88.4 R80, [R200+0x1000] ;  /* 0x00100000c850783b */ /* 0x002e620000004200 */
[----:B---3--:R-:W-:Y:S03]  /*be40*/  F2FP.PACK_AB R79, R107, R101 ;  /* 0x000000656b4f723e */ /* 0x008fe600000000ff */
[-C--:B--2---:R-:W-:Y:S03]  /*be50*/  HMMA.16816.F32 R4, R72, R84.reuse, R4 ;  /* 0x000000544804723c */ /* 0x084fe60000001804 */
[--C-:B----4-:R-:W-:Y:S04]  /*be60*/  FFMA.FTZ R76, R214, c[0x0][0x2d0], -R156.reuse ;  /* 0x0000b400d64c7a23 */ /* 0x110fe8000001089c */
[----:B------:R2:W-:Y:S02]  /*be70*/  MUFU.EX2 R106, R76 ;  /* 0x0000004c006a7308 */ /* 0x0005e40000000800 */
[----:B--2---:R-:W-:Y:S07]  /*be80*/  F2FP.PACK_AB R76, R186, R92 ;  /* 0x0000005cba4c723e */ /* 0x004fee00000000ff */
[C---:B------:R-:W-:Y:S07]  /*be90*/  HMMA.16816.F32 R8, R76.reuse, R84, R8 ;  /* 0x000000544c08723c */ /* 0x040fee0000001808 */
[--C-:B------:R-:W-:Y:S01]  /*bea0*/  FFMA.FTZ R84, R193, c[0x0][0x2d0], -R157.reuse ;  /* 0x0000b400c1547a23 */ /* 0x100fe2000001089d */
[-C--:B------:R-:W-:Y:S03]  /*beb0*/  HMMA.16816.F32 R12, R76, R86.reuse, R12 ;  /* 0x000000564c0c723c */ /* 0x080fe6000000180c */
[----:B------:R2:W-:Y:S05]  /*bec0*/  MUFU.EX2 R100, R84 ;  /* 0x0000005400647308 */ /* 0x0005ea0000000800 */
[C---:B------:R-:W-:Y:S08]  /*bed0*/  HMMA.16816.F32 R16, R72.reuse, R86, R16 ;  /* 0x000000564810723c */ /* 0x040ff00000001810 */
[-C--:B-1----:R-:W-:Y:S08]  /*bee0*/  HMMA.16816.F32 R20, R72, R80.reuse, R20 ;  /* 0x000000504814723c */ /* 0x082ff00000001814 */
[C---:B------:R-:W-:Y:S04]  /*bef0*/  HMMA.16816.F32 R24, R76.reuse, R80, R24 ;  /* 0x000000504c18723c */ /* 0x040fe80000001818 */
[----:B--2---:R-:W-:Y:S03]  /*bf00*/  FFMA.FTZ R84, R195, c[0x0][0x2d0], -R157 ;  /* 0x0000b400c3547a23 */ /* 0x004fe6000001089d */
[----:B------:R-:W-:Y:S01]  /*bf10*/  FFMA.FTZ R80, R222, c[0x0][0x2d0], -R71 ;  /* 0x0000b400de507a23 */ /* 0x000fe20000010847 */
        /* <DEDUP_REMOVED lines=10> */
[----:B--2---:R-:W-:Y:S04]  /*bfc0*/  FFMA.FTZ R80, R223, c[0x0][0x2d0], -R71 ;  /* 0x0000b400df507a23 */ /* 0x004fe80000010847 */
[C---:B------:R-:W-:Y:S03]  /*bfd0*/  HMMA.16816.F32 R48, R72.reuse, R90, R48 ;  /* 0x0000005a4830723c */ /* 0x040fe60000001830 */
[----:B------:R2:W3:Y:S10]  /*bfe0*/  MUFU.EX2 R174, R80 ;  /* 0x0000005000ae7308 */ /* 0x0004f40000000800 */
[----:B------:R4:W-:Y:S01]  /*bff0*/  MUFU.EX2 R160, R88 ;  /* 0x0000005800a07308 */ /* 0x0009e20000000800 */
[----:B-1----:R-:W-:Y:S09]  /*c000*/  FFMA.FTZ R84, R217, c[0x0][0x2d0], -R157 ;  /* 0x0000b400d9547a23 */ /* 0x002ff2000001089d */
[----:B------:R1:W-:Y:S01]  /*c010*/  MUFU.EX2 R175, R84 ;  /* 0x0000005400af7308 */ /* 0x0003e20000000800 */
[--C-:B--2---:R-:W-:Y:S01]  /*c020*/  FFMA.FTZ R80, R224, c[0x0][0x2d0], -R156.reuse ;  /* 0x0000b400e0507a23 */ /* 0x104fe2000001089c */
[----:B---3--:R-:W-:Y:S08]  /*c030*/  F2FP.PACK_AB R152, R174, R173 ;  /* 0x000000adae98723e */ /* 0x008ff000000000ff */
[----:B------:R2:W-:Y:S01]  /*c040*/  MUFU.EX2 R172, R80 ;  /* 0x0000005000ac7308 */ /* 0x0005e20000000800 */
[----:B----4-:R-:W-:Y:S09]  /*c050*/  FFMA.FTZ R88, R218, c[0x0][0x2d0], -R115 ;  /* 0x0000b400da587a23 */ /* 0x010ff20000010873 */
[----:B------:R3:W-:Y:S01]  /*c060*/  MUFU.EX2 R159, R88 ;  /* 0x00000058009f7308 */ /* 0x0007e20000000800 */
[----:B-1----:R-:W1:Y:S01]  /*c070*/  LDSM.16.MT88.4 R84, [R199+0x1000] ;  /* 0x00100000c754783b */ /* 0x002e620000004200 */
[--C-:B--2---:R-:W-:Y:S08]  /*c080*/  FFMA.FTZ R80, R225, c[0x0][0x2d0], -R156.reuse ;  /* 0x0000b400e1507a23 */ /* 0x104ff0000001089c */
[----:B------:R2:W4:Y:S01]  /*c090*/  MUFU.EX2 R171, R80 ;  /* 0x0000005000ab7308 */ /* 0x0005220000000800 */
[----:B---3--:R-:W-:Y:S01]  /*c0a0*/  LDSM.16.MT88.4 R88, [R197+0x1800] ;  /* 0x00180000c558783b */ /* 0x008fe20000004200 */
[--C-:B--2---:R-:W-:Y:S01]  /*c0b0*/  FFMA.FTZ R80, R226, c[0x0][0x2d0], -R71.reuse ;  /* 0x0000b400e2507a23 */ /* 0x104fe20000010847 */
[----:B----4-:R-:W-:Y:S01]  /*c0c0*/  F2FP.PACK_AB R153, R171, R172 ;  /* 0x000000acab99723e */ /* 0x010fe200000000ff */
[-C--:B-1----:R-:W-:Y:S06]  /*c0d0*/  HMMA.16816.F32 R52, R72, R84.reuse, R52 ;  /* 0x000000544834723c */ /* 0x082fec0000001834 */
[----:B------:R1:W-:Y:S01]  /*c0e0*/  MUFU.EX2 R170, R80 ;  /* 0x0000005000aa7308 */ /* 0x0003e20000000800 */
[----:B------:R-:W-:Y:S01]  /*c0f0*/  FFMA.FTZ R71, R227, c[0x0][0x2d0], -R71 ;  /* 0x0000b400e3477a23 */ /* 0x000fe20000010847 */
[C---:B------:R-:W-:Y:S08]  /*c100*/  HMMA.16816.F32 R56, R76.reuse, R84, R56 ;  /* 0x000000544c38723c */ /* 0x040ff00000001838 */
[----:B------:R2:W3:Y:S01]  /*c110*/  MUFU.EX2 R169, R71 ;  /* 0x0000004700a97308 */ /* 0x0004e20000000800 */
[--C-:B------:R-:W-:Y:S01]  /*c120*/  FFMA.FTZ R84, R219, c[0x0][0x2d0], -R115.reuse ;  /* 0x0000b400db547a23 */ /* 0x100fe20000010873 */
[-C--:B------:R-:W-:Y:S08]  /*c130*/  HMMA.16816.F32 R60, R76, R86.reuse, R60 ;  /* 0x000000564c3c723c */ /* 0x080ff0000000183c */
[----:B------:R4:W4:Y:S01]  /*c140*/  MUFU.EX2 R158, R84 ;  /* 0x00000054009e7308 */ /* 0x0009220000000800 */
[----:B------:R-:W-:Y:S01]  /*c150*/  F2FP.PACK_AB R76, R105, R100 ;  /* 0x00000064694c723e */ /* 0x000fe200000000ff */
[----:B------:R-:W-:Y:S04]  /*c160*/  HMMA.16816.F32 R64, R72, R86, R64 ;  /* 0x000000564840723c */ /* 0x000fe80000001840 */
[----:B-1----:R-:W-:Y:S01]  /*c170*/  FFMA.FTZ R80, R163, c[0x0][0x2d0], -R115 ;  /* 0x0000b400a3507a23 */ /* 0x002fe20000010873 */
[----:B------:R-:W-:Y:S02]  /*c180*/  F2FP.PACK_AB R78, R175, R176 ;  /* 0x000000b0af4e723e */ /* 0x000fe400000000ff */
[----:B------:R-:W-:Y:S01]  /*c190*/  F2FP.PACK_AB R72, R183, R182 ;  /* 0x000000b6b748723e */ /* 0x000fe200000000ff */
[----:B------:R1:W1:Y:S01]  /*c1a0*/  MUFU.EX2 R104, R80 ;  /* 0x0000005000687308 */ /* 0x0002620000000800 */
[----:B------:R-:W-:Y:S03]  /*c1b0*/  F2FP.PACK_AB R73, R181, R180 ;  /* 0x000000b4b549723e */ /* 0x000fe600000000ff */
[----:B------:R-:W-:Y:S01]  /*c1c0*/  F2FP.PACK_AB R74, R178, R179 ;  /* 0x000000b3b24a723e */ /* 0x000fe200000000ff */
[--C-:B--2---:R-:W-:Y:S01]  /*c1d0*/  FFMA.FTZ R71, R228, c[0x0][0x2d0], -R156.reuse ;  /* 0x0000b400e4477a23 */ /* 0x104fe2000001089c */
[----:B------:R-:W-:Y:S01]  /*c1e0*/  F2FP.PACK_AB R75, R177, R106 ;  /* 0x0000006ab14b723e */ /* 0x000fe200000000ff */
[----:B------:R-:W-:Y:S01]  /*c1f0*/  FFMA.FTZ R156, R231, c[0x0][0x2d0], -R156 ;  /* 0x0000b400e79c7a23 */ /* 0x000fe2000001089c */
[----:B---3--:R-:W-:Y:S02]  /*c200*/  F2FP.PACK_AB R154, R169, R170 ;  /* 0x000000aaa99a723e */ /* 0x008fe400000000ff */
[----:B------:R2:W-:Y:S01]  /*c210*/  MUFU.EX2 R168, R71 ;  /* 0x0000004700a87308 */ /* 0x0005e20000000800 */
[----:B----4-:R-:W-:Y:S01]  /*c220*/  LDSM.16.MT88.4 R84, [R200+0x1800] ;  /* 0x00180000c854783b */ /* 0x010fe20000004200 */
[----:B------:R-:W-:Y:S08]  /*c230*/  F2FP.PACK_AB R79, R158, R159 ;  /* 0x0000009f9e4f723e */ /* 0x000ff000000000ff */
[----:B------:R-:W3:Y:S01]  /*c240*/  MUFU.EX2 R163, R156 ;  /* 0x0000009c00a37308 */ /* 0x000ee20000000800 */
[----:B-1----:R-:W1:Y:S01]  /*c250*/  LDSM.16.MT88.4 R80, [R196+0x1800] ;  /* 0x00180000c450783b */ /* 0x002e620000004200 */
[----:B------:R-:W-:Y:S01]  /*c260*/  F2FP.PACK_AB R77, R160, R104 ;  /* 0x00000068a04d723e */ /* 0x000fe200000000ff */
[--C-:B--2---:R-:W-:Y:S07]  /*c270*/  FFMA.FTZ R71, R229, c[0x0][0x2d0], -R157.reuse ;  /* 0x0000b400e5477a23 */ /* 0x104fee000001089d */
[----:B------:R2:W-:Y:S01]  /*c280*/  MUFU.EX2 R162, R71 ;  /* 0x0000004700a27308 */ /* 0x0005e20000000800 */
[----:B---3--:R-:W-:Y:S01]  /*c290*/  F2FP.PACK_AB R155, R163, R168 ;  /* 0x000000a8a39b723e */ /* 0x008fe200000000ff */
[--C-:B--2---:R-:W-:Y:S01]  /*c2a0*/  FFMA.FTZ R71, R230, c[0x0][0x2d0], -R157.reuse ;  /* 0x0000b400e6477a23 */ /* 0x104fe2000001089d */
[-C--:B-1----:R-:W-:Y:S07]  /*c2b0*/  HMMA.16816.F32 R4, R72, R80.reuse, R4 ;  /* 0x000000504804723c */ /* 0x082fee0000001804 */
[----:B------:R-:W1:Y:S01]  /*c2c0*/  MUFU.EX2 R161, R71 ;  /* 0x0000004700a17308 */ /* 0x000e620000000800 */
[C---:B------:R-:W-:Y:S08]  /*c2d0*/  HMMA.16816.F32 R8, R76.reuse, R80, R8 ;  /* 0x000000504c08723c */ /* 0x040ff00000001808 */
[-C--:B------:R-:W-:Y:S08]  /*c2e0*/  HMMA.16816.F32 R12, R76, R82.reuse, R12 ;  /* 0x000000524c0c723c */ /* 0x080ff0000000180c */
[C---:B------:R-:W-:Y:S01]  /*c2f0*/  HMMA.16816.F32 R16, R72.reuse, R82, R16 ;  /* 0x000000524810723c */ /* 0x040fe20000001810 */
[----:B------:R-:W2:Y:S03]  /*c300*/  LDSM.16.MT88.4 R80, [R199+0x1800] ;  /* 0x00180000c750783b */ /* 0x000ea60000004200 */
[----:B-1----:R-:W-:Y:S01]  /*c310*/  F2FP.PACK_AB R108, R161, R162 ;  /* 0x000000a2a16c723e */ /* 0x002fe200000000ff */
[--C-:B------:R-:W-:Y:S02]  /*c320*/  FFMA.FTZ R71, R232, c[0x0][0x2d0], -R157.reuse ;  /* 0x0000b400e8477a23 */ /* 0x100fe4000001089d */
[----:B------:R-:W-:Y:S01]  /*c330*/  FFMA.FTZ R157, R233, c[0x0][0x2d0], -R157 ;  /* 0x0000b400e99d7a23 */ /* 0x000fe2000001089d */
[-C--:B------:R-:W-:Y:S01]  /*c340*/  HMMA.16816.F32 R20, R72, R84.reuse, R20 ;  /* 0x000000544814723c */ /* 0x080fe20000001814 */
[----:B------:R1:W-:Y:S07]  /*c350*/  MUFU.EX2 R156, R71 ;  /* 0x00000047009c7308 */ /* 0x0003ee0000000800 */
[C---:B------:R-:W-:Y:S03]  /*c360*/  HMMA.16816.F32 R24, R76.reuse, R84, R24 ;  /* 0x000000544c18723c */ /* 0x040fe60000001818 */
[----:B------:R-:W3:Y:S05]  /*c370*/  MUFU.EX2 R157, R157 ;  /* 0x0000009d009d7308 */ /* 0x000eea0000000800 */
[-C--:B------:R-:W-:Y:S08]  /*c380*/  HMMA.16816.F32 R28, R76, R86.reuse, R28 ;  /* 0x000000564c1c723c */ /* 0x080ff0000000181c */
[C---:B------:R-:W-:Y:S01]  /*c390*/  HMMA.16816.F32 R32, R72.reuse, R86, R32 ;  /* 0x000000564820723c */ /* 0x040fe20000001820 */
[----:B------:R-:W4:Y:S03]  /*c3a0*/  LDSM.16.MT88.4 R84, [R200+0x2000] ;  /* 0x00200000c854783b */ /* 0x000f260000004200 */
[--C-:B-1----:R-:W-:Y:S04]  /*c3b0*/  FFMA.FTZ R71, R220, c[0x0][0x2d0], -R115.reuse ;  /* 0x0000b400dc477a23 */ /* 0x102fe80000010873 */
[-C--:B------:R-:W-:Y:S01]  /*c3c0*/  HMMA.16816.F32 R36, R72, R88.reuse, R36 ;  /* 0x000000584824723c */ /* 0x080fe20000001824 */
[----:B------:R1:W-:Y:S03]  /*c3d0*/  MUFU.EX2 R118, R71 ;  /* 0x0000004700767308 */ /* 0x0003e60000000800 */
[----:B---3--:R-:W-:Y:S04]  /*c3e0*/  F2FP.PACK_AB R110, R157, R156 ;  /* 0x0000009c9d6e723e */ /* 0x008fe800000000ff */
[C---:B------:R-:W-:Y:S08]  /*c3f0*/  HMMA.16816.F32 R40, R76.reuse, R88, R40 ;  /* 0x000000584c28723c */ /* 0x040ff00000001828 */
[-C--:B------:R-:W-:Y:S08]  /*c400*/  HMMA.16816.F32 R44, R76, R90.reuse, R44 ;  /* 0x0000005a4c2c723c */ /* 0x080ff0000000182c */
[C---:B------:R-:W-:Y:S04]  /*c410*/  HMMA.16816.F32 R48, R72.reuse, R90, R48 ;  /* 0x0000005a4830723c */ /* 0x040fe80000001830 */
[--C-:B-1----:R-:W-:Y:S04]  /*c420*/  FFMA.FTZ R71, R216, c[0x0][0x2d0], -R115.reuse ;  /* 0x0000b400d8477a23 */ /* 0x102fe80000010873 */
[-C--:B--2---:R-:W-:Y:S01]  /*c430*/  HMMA.16816.F32 R52, R72, R80.reuse, R52 ;  /* 0x000000504834723c */ /* 0x084fe20000001834 */
[----:B------:R1:W2:Y:S07]  /*c440*/  MUFU.EX2 R117, R71 ;  /* 0x0000004700757308 */ /* 0x0002ae0000000800 */
[C---:B------:R-:W-:Y:S08]  /*c450*/  HMMA.16816.F32 R56, R76.reuse, R80, R56 ;  /* 0x000000504c38723c */ /* 0x040ff00000001838 */
[-C--:B------:R-:W-:Y:S01]  /*c460*/  HMMA.16816.F32 R60, R76, R82.reuse, R60 ;  /* 0x000000524c3c723c */ /* 0x080fe2000000183c */
[----:B------:R-:W3:Y:S07]  /*c470*/  LDL.LU R76, [R1+0xc] ;  /* 0x00000c00014c7983 */ /* 0x000eee0000300800 */
[----:B------:R-:W-:Y:S04]  /*c480*/  HMMA.16816.F32 R64, R72, R82, R64 ;  /* 0x000000524840723c */ /* 0x000fe80000001840 */
[--C-:B-1----:R-:W-:Y:S01]  /*c490*/  FFMA.FTZ R71, R164, c[0x0][0x2d0], -R115.reuse ;  /* 0x0000b400a4477a23 */ /* 0x102fe20000010873 */
[----:B--2---:R-:W-:Y:S01]  /*c4a0*/  F2FP.PACK_AB R109, R117, R118 ;  /* 0x00000076756d723e */ /* 0x004fe200000000ff */
[----:B------:R-:W-:Y:S02]  /*c4b0*/  FFMA.FTZ R115, R70, c[0x0][0x2d0], -R115 ;  /* 0x0000b40046737a23 */ /* 0x000fe40000010873 */
[----:B------:R-:W-:Y:S01]  /*c4c0*/  FFMA.FTZ R70, R68, R125, R126 ;  /* 0x0000007d44467223 */ /* 0x000fe2000001007e */
[----:B------:R-:W-:Y:S03]  /*c4d0*/  MUFU.EX2 R116, R71 ;  /* 0x0000004700747308 */ /* 0x000fe60000000800 */
[----:B-----5:R-:W-:Y:S02]  /*c4e0*/  FFMA.FTZ R68, R2, R123, R124 ;  /* 0x0000007b02447223 */ /* 0x020fe4000001007c */
[----:B------:R-:W-:Y:S01]  /*c4f0*/  FADD.FTZ R2, R147, R70 ;  /* 0x0000004693027221 */ /* 0x000fe20000010000 */
[-C--:B------:R-:W-:Y:S04]  /*c500*/  HMMA.16816.F32 R120, R152, R132.reuse, R4 ;  /* 0x000000849878723c */ /* 0x080fe80000001804 */
[----:B------:R-:W1:Y:S03]  /*c510*/  MUFU.EX2 R71, R115 ;  /* 0x0000007300477308 */ /* 0x000e660000000800 */
[----:B------:R-:W-:Y:S02]  /*c520*/  FADD.FTZ R4, R146, R68 ;  /* 0x0000004492047221 */ /* 0x000fe40000010000 */
[----:B------:R-:W-:Y:S03]  /*c530*/  FADD.FTZ R6, R145, R69 ;  /* 0x0000004591067221 */ /* 0x000fe60000010000 */
[----:B------:R-:W-:Y:S02]  /*c540*/  FADD.FTZ R5, R144, R2 ;  /* 0x0000000290057221 */ /* 0x000fe40000010000 */
[----:B------:R-:W-:Y:S01]  /*c550*/  FADD.FTZ R4, R194, R4 ;  /* 0x00000004c2047221 */ /* 0x000fe20000010000 */
[----:B-1----:R-:W-:Y:S02]  /*c560*/  F2FP.PACK_AB R111, R71, R116 ;  /* 0x00000074476f723e */ /* 0x002fe400000000ff */
[----:B------:R-:W-:Y:S05]  /*c570*/  MOV R115, R114 ;  /* 0x0000007200737202 */ /* 0x000fea0000000f00 */
[C---:B------:R-:W-:Y:S07]  /*c580*/  HMMA.16816.F32 R124, R108.reuse, R132, R8 ;  /* 0x000000846c7c723c */ /* 0x040fee0000001808 */
[----:B------:R-:W-:Y:S01]  /*c590*/  FADD.FTZ R10, R191, R5 ;  /* 0x00000005bf0a7221 */ /* 0x000fe20000010000 */
[-C--:B------:R-:W-:Y:S01]  /*c5a0*/  HMMA.16816.F32 R128, R108, R134.reuse, R12 ;  /* 0x000000866c80723c */ /* 0x080fe2000000180c */
[----:B------:R-:W2:Y:S03]  /*c5b0*/  LDL R13, [R1+0x10] ;  /* 0x00001000010d7983 */ /* 0x000ea60000100800 */
[----:B------:R-:W-:Y:S04]  /*c5c0*/  FADD.FTZ R8, R190, R4 ;  /* 0x00000004be087221 */ /* 0x000fe80000010000 */
[C---:B------:R-:W-:Y:S08]  /*c5d0*/  HMMA.16816.F32 R132, R152.reuse, R134, R16 ;  /* 0x000000869884723c */ /* 0x040ff00000001810 */
[-C--:B----4-:R-:W-:Y:S08]  /*c5e0*/  HMMA.16816.F32 R136, R152, R84.reuse, R20 ;  /* 0x000000549888723c */ /* 0x090ff00000001814 */
[C---:B------:R-:W-:Y:S08]  /*c5f0*/  HMMA.16816.F32 R140, R108.reuse, R84, R24 ;  /* 0x000000546c8c723c */ /* 0x040ff00000001818 */
[-C--:B------:R-:W-:Y:S08]  /*c600*/  HMMA.16816.F32 R144, R108, R86.reuse, R28 ;  /* 0x000000566c90723c */ /* 0x080ff0000000181c */
[C---:B------:R-:W-:Y:S04]  /*c610*/  HMMA.16816.F32 R84, R152.reuse, R86, R32 ;  /* 0x000000569854723c */ /* 0x040fe80000001820 */
[----:B---3--:R-:W-:Y:S02]  /*c620*/  FFMA.FTZ R2, R0, R76, R165 ;  /* 0x0000004c00027223 */ /* 0x008fe400000100a5 */
[----:B------:R-:W-:Y:S02]  /*c630*/  FADD.FTZ R0, R192, R6 ;  /* 0x00000006c0007221 */ /* 0x000fe40000010000 */
[----:B------:R-:W-:Y:S01]  /*c640*/  FADD.FTZ R11, R166, R2 ;  /* 0x00000002a60b7221 */ /* 0x000fe20000010000 */
[----:B------:R-:W1:Y:S03]  /*c650*/  LDSM.16.MT88.4 R4, [R199+0x2000] ;  /* 0x00200000c704783b */ /* 0x000e660000004200 */
        /* <DEDUP_REMOVED lines=29> */
[----:B--2---:R-:W-:Y:S01]  /*c830*/  ISETP.GT.AND P0, PT, R211, R13, PT ;  /* 0x0000000dd300720c */ /* 0x004fe20003f04270 */
[----:B------:R-:W-:Y:S01]  /*c840*/  FADD.FTZ R9, R237, R9 ;  /* 0x00000009ed097221 */ /* 0x000fe20000010000 */
[----:B------:R-:W-:Y:S01]  /*c850*/  IADD3 R211, R211, -0x1, RZ ;  /* 0xffffffffd3d37810 */ /* 0x000fe20007ffe0ff */
        /* <DEDUP_REMOVED lines=40> */
[----:B------:R-:W-:Y:S01]  /*cae0*/  FADD.FTZ R2, R117, R2 ;  /* 0x0000000275027221 */ /* 0x000fe20000010000 */
[----:B------:R-:W-:Y:S01]  /*caf0*/  STL [R1], R6 ;  /* 0x0000000601007387 */ /* 0x000fe20000100800 */
[----:B------:R-:W-:Y:S01]  /*cb00*/  FADD.FTZ R4, R156, R4 ;  /* 0x000000049c047221 */ /* 0x000fe20000010000 */
[----:B------:R-:W-:Y:S01]  /*cb10*/  MOV R117, R112 ;  /* 0x0000007000757202 */ /* 0x000fe20000000f00 */
[----:B------:R-:W-:Y:S01]  /*cb20*/  FADD.FTZ R0, R116, R2 ;  /* 0x0000000274007221 */ /* 0x000fe20000010000 */
[----:B------:R1:W-:Y:S01]  /*cb30*/  STL [R1+0x4], R5 ;  /* 0x0000040501007387 */ /* 0x0003e20000100800 */
[----:B------:R-:W-:Y:S01]  /*cb40*/  FADD.FTZ R2, R157, R4 ;  /* 0x000000049d027221 */ /* 0x000fe20000010000 */
[----:B------:R-:W-:Y:S01]  /*cb50*/  MOV R116, R113 ;  /* 0x0000007100747202 */ /* 0x000fe20000000f00 */
[----:B------:R-:W-:Y:S03]  /*cb60*/  FADD.FTZ R0, R71, R0 ;  /* 0x0000000047007221 */ /* 0x000fe60000010000 */
[----:B------:R2:W-:Y:S04]  /*cb70*/  STL [R1+0x8], R2 ;  /* 0x0000080201007387 */ /* 0x0005e80000100800 */
[----:B------:R2:W-:Y:S01]  /*cb80*/  STL [R1+0xc], R0 ;  /* 0x00000c0001007387 */ /* 0x0005e20000100800 */
[----:B-1----:R-:W-:Y:S01]  /*cb90*/  MOV R5, R3 ;  /* 0x0000000300057202 */ /* 0x002fe20000000f00 */
[----:B------:R-:W-:-:S05]  /*cba0*/  @P0 BRA `(.L_x_624) ;  /* 0xffffb32000000947 */ /* 0x000fca000383ffff */
.L_x_607:
[----:B--2---:R-:W2:Y:S01]  /*cbb0*/  LDL R0, [R1+0x38] ;  /* 0x0000380001007983 */ /* 0x004ea20000100800 */
[----:B-1----:R-:W-:-:S02]  /*cbc0*/  IMAD.MOV.U32 R2, RZ, RZ, c[0x0][0x2c4] ;  /* 0x0000b100ff027624 */ /* 0x002fc400078e00ff */
[----:B------:R-:W-:-:S03]  /*cbd0*/  IMAD.MOV.U32 R4, RZ, RZ, c[0x0][0x32c] ;  /* 0x0000cb00ff047624 */ /* 0x000fc600078e00ff */
[----:B------:R-:W-:Y:S02]  /*cbe0*/  ISETP.NE.AND P1, PT, R2, 0x1, PT ;  /* 0x000000010200780c */ /* 0x000fe40003f25270 */
[----:B------:R-:W-:Y:S02]  /*cbf0*/  ISETP.GE.AND P0, PT, R4, 0x1, PT ;  /* 0x000000010400780c */ /* 0x000fe40003f06270 */
[----:B------:R-:W-:Y:S02]  /*cc00*/  IADD3 R2, R236, 0x1, -R235 ;  /* 0x00000001ec027810 */ /* 0x000fe40007ffe8eb */
[----:B--2---:R-:W-:-:S07]  /*cc10*/  IADD3 R0, R0, 0x7f, RZ ;  /* 0x0000007f00007810 */ /* 0x004fce0007ffe0ff */
[----:B------:R-:W-:-:S05]  /*cc20*/  @P1 IMAD.HI.U32 R3, R0, c[0x0][0x2c8], RZ ;  /* 0x0000b20000031a27 */ /* 0x000fca00078e00ff */
[----:B------:R-:W-:-:S05]  /*cc30*/  @P1 SHF.R.U32.HI R0, RZ, c[0x0][0x2cc], R3 ;  /* 0x0000b300ff001a19 */ /* 0x000fca0000011603 */
[----:B------:R-:W-:-:S05]  /*cc40*/  IMAD.IADD R0, R2, 0x1, R0 ;  /* 0x0000000102007824 */ /* 0x000fca00078e0200 */
[----:B------:R-:W-:Y:S01]  /*cc50*/  IADD3 R2, R0, -c[0x0][0x324], RZ ;  /* 0x8000c90000027a10 */ /* 0x000fe20007ffe0ff */
[----:B------:R-:W-:Y:S05]  /*cc60*/  @!P0 BRA `(.L_x_625) ;  /* 0x0000011000008947 */ /* 0x000fea0003800000 */
[----:B------:R-:W-:Y:S01]  /*cc70*/  ISETP.GT.AND P0, PT, R0, -0x1, PT ;  /* 0xffffffff0000780c */ /* 0x000fe20003f04270 */
[----:B------:R-:W-:-:S12]  /*cc80*/  BSSY B0, `(.L_x_626) ;  /* 0x000000d000007945 */ /* 0x000fd80003800000 */
        /* <DEDUP_REMOVED lines=8> */
.L_x_627:
[----:B------:R-:W-:-:S04]  /*cd10*/  MOV R3, c[0x0][0x32c] ;  /* 0x0000cb0000037a02 */ /* 0x000fc80000000f00 */
[----:B------:R-:W-:-:S13]  /*cd20*/  ISETP.NE.AND P0, PT, R3, 0x1, PT ;  /* 0x000000010300780c */ /* 0x000fda0003f05270 */
[----:B------:R-:W-:-:S05]  /*cd30*/  @P0 IMAD.HI.U32 R3, R0, c[0x0][0x330], RZ ;  /* 0x0000cc0000030a27 */ /* 0x000fca00078e00ff */
[----:B------:R-:W-:Y:S02]  /*cd40*/  @P0 SHF.R.U32.HI R0, RZ, c[0x0][0x334], R3 ;  /* 0x0000cd00ff000a19 */ /* 0x000fe40000011603 */
.L_x_628:
[----:B------:R-:W-:Y:S05]  /*cd50*/  BSYNC B0 ;  /* 0x0000000000007941 */ /* 0x000fea0003800000 */
.L_x_626:
[----:B------:R-:W-:-:S05]  /*cd60*/  IMAD R0, R0, c[0x0][0x32c], RZ ;  /* 0x0000cb0000007a24 */ /* 0x000fca00078e02ff */
[----:B------:R-:W-:-:S04]  /*cd70*/  IMNMX R2, R2, R0, !PT ;  /* 0x0000000002027217 */ /* 0x000fc80007800200 */
.L_x_625:
[----:B------:R-:W-:-:S05]  /*cd80*/  IADD3 R2, R2, 0x4f, RZ ;  /* 0x0000004f02027810 */ /* 0x000fca0007ffe0ff */
[----:B------:R-:W-:-:S05]  /*cd90*/  IMAD.HI R2, R2, 0x66666667, RZ ;  /* 0x6666666702027827 */ /* 0x000fca00078e02ff */
[----:B------:R-:W-:-:S04]  /*cda0*/  SHF.R.U32.HI R0, RZ, 0x1f, R2 ;  /* 0x0000001fff007819 */ /* 0x000fc80000011602 */
[----:B------:R-:W-:-:S04]  /*cdb0*/  LEA.HI.SX32 R0, R2, R0, 0x1b ;  /* 0x0000000002007211 */ /* 0x000fc800078fdaff */
[----:B------:R-:W-:-:S04]  /*cdc0*/  IMNMX R246, R234, R0, !PT ;  /* 0x00000000eaf67217 */ /* 0x000fc80007800200 */
[----:B------:R-:W-:-:S13]  /*cdd0*/  ISETP.GE.AND P0, PT, R211, R246, PT ;  /* 0x000000f6d300720c */ /* 0x000fda0003f06270 */
[----:B------:R-:W-:Y:S05]  /*cde0*/  @!P0 BRA `(.L_x_629) ;  /* 0x00002fa000008947 */ /* 0x000fea0003800000 */
[----:B------:R-:W-:Y:S01]  /*cdf0*/  MOV R3, R113 ;  /* 0x0000007100037202 */ /* 0x000fe20000000f00 */
[----:B------:R-:W-:Y:S01]  /*ce00*/  IMAD.MOV.U32 R118, RZ, RZ, R5 ;  /* 0x000000ffff767224 */ /* 0x000fe200078e0005 */
[----:B------:R-:W-:Y:S01]  /*ce10*/  MOV R0, R114 ;  /* 0x0000007200007202 */ /* 0x000fe20000000f00 */
[----:B------:R-:W-:Y:S01]  /*ce20*/  IMAD.MOV.U32 R192, RZ, RZ, R211 ;  /* 0x000000ffffc07224 */ /* 0x000fe200078e00d3 */
[----:B------:R-:W-:Y:S02]  /*ce30*/  MOV R116, R112 ;  /* 0x0000007000747202 */ /* 0x000fe40000000f00 */
.L_x_630:
[----:B------:R-:W2:Y:S01]  /*ce40*/  LDL R2, [R1+0x14] ;  /* 0x0000140001027983 */ /* 0x000ea20000100800 */
[----:B------:R-:W-:Y:S04]  /*ce50*/  DEPBAR.LE SB0, 0x0 ;  /* 0x000080000000791a */ /* 0x000fe80000000000 */
[----:B------:R-:W3:Y:S01]  /*ce60*/  LDL R117, [R1+0x2c] ;  /* 0x00002c0001757983 */ /* 0x000ee20000100800 */
[----:B------:R-:W-:Y:S03]  /*ce70*/  WARPSYNC 0xffffffff ;  /* 0xffffffff00007948 */ /* 0x000fe60003800000 */
[----:B------:R-:W-:Y:S01]  /*ce80*/  BAR.SYNC.DEFER_BLOCKING 0x0 ;  /* 0x0000000000007b1d */ /* 0x000fe20000010000 */
[----:B------:R-:W-:Y:S02]  /*ce90*/  ISETP.GT.AND P0, PT, R234, R192, PT ;  /* 0x000000c0ea00720c */ /* 0x000fe40003f04270 */
[C---:B------:R-:W-:Y:S11]  /*cea0*/  IADD3 R211, R192.reuse, -0x1, RZ ;  /* 0xffffffffc0d37810 */ /* 0x040ff60007ffe0ff */
[----:B------:R-:W-:Y:S01]  /*ceb0*/  @!P0 IMAD.WIDE.U32 R168, R192, c[0x0][0x208], RZ ;  /* 0x00008200c0a88a25 */ /* 0x000fe200078e00ff */
[----:B------:R-:W-:Y:S08]  /*cec0*/  LDSM.16.M88.4 R80, [R202] ;  /* 0x00000000ca50783b */ /* 0x000ff00000000200 */
[----:B------:R-:W4:Y:S06]  /*ced0*/  LDL.64 R170, [R1+0x20] ;  /* 0x0000200001aa7983 */ /* 0x000f2c0000100a00 */
[----:B------:R-:W1:Y:S08]  /*cee0*/  LDSM.16.M88.4 R16, [R119] ;  /* 0x000000007710783b */ /* 0x000e700000000200 */
[----:B------:R-:W5:Y:S08]  /*cef0*/  LDSM.16.M88.4 R76, [R202+0x2000] ;  /* 0x00200000ca4c783b */ /* 0x000f700000000200 */
[----:B------:R-:W5:Y:S08]  /*cf00*/  LDSM.16.M88.4 R32, [R119+0x800] ;  /* 0x000800007720783b */ /* 0x000f700000000200 */
[----:B------:R-:W4:Y:S04]  /*cf10*/  LDL R193, [R1+0x28] ;  /* 0x0000280001c17983 */ /* 0x000f280000100800 */
[----:B------:R-:W5:Y:S08]  /*cf20*/  LDSM.16.M88.4 R48, [R119+0x1000] ;  /* 0x001000007730783b */ /* 0x000f700000000200 */
[----:B------:R-:W4:Y:S01]  /*cf30*/  LDL.64 R194, [R1+0x18] ;  /* 0x0000180001c27983 */ /* 0x000f220000100a00 */
[-C--:B-1----:R-:W-:Y:S05]  /*cf40*/  HMMA.16816.F32 R4, R80, R16.reuse, RZ ;  /* 0x000000105004723c */ /* 0x082fea00000018ff */
[----:B------:R-:W1:Y:S03]  /*cf50*/  LDSM.16.M88.4 R64, [R119+0x1800] ;  /* 0x001800007740783b */ /* 0x000e660000000200 */
[C---:B-----5:R-:W-:Y:S05]  /*cf60*/  HMMA.16816.F32 R8, R76.reuse, R16, RZ ;  /* 0x000000104c08723c */ /* 0x060fea00000018ff */
[----:B------:R-:W5:Y:S03]  /*cf70*/  LDSM.16.M88.4 R112, [R119+0x2000] ;  /* 0x002000007770783b */ /* 0x000f660000000200 */
[-C--:B------:R-:W-:Y:S05]  /*cf80*/  HMMA.16816.F32 R12, R76, R18.reuse, RZ ;  /* 0x000000124c0c723c */ /* 0x080fea00000018ff */
[----:B------:R-:W-:Y:S03]  /*cf90*/  LDSM.16.M88.4 R156, [R205] ;  /* 0x00000000cd9c783b */ /* 0x000fe60000000200 */
[C---:B------:R-:W-:Y:S05]  /*cfa0*/  HMMA.16816.F32 R16, R80.reuse, R18, RZ ;  /* 0x000000125010723c */ /* 0x040fea00000018ff */
[----:B------:R-:W1:Y:S03]  /*cfb0*/  LDSM.16.M88.4 R160, [R206] ;  /* 0x00000000cea0783b */ /* 0x000e660000000200 */
[-C--:B------:R-:W-:Y:S05]  /*cfc0*/  HMMA.16816.F32 R20, R80, R32.reuse, RZ ;  /* 0x000000205014723c */ /* 0x080fea00000018ff */
[----:B------:R-:W1:Y:S03]  /*cfd0*/  LDSM.16.M88.4 R164, [R205+0x2000] ;  /* 0x00200000cda4783b */ /* 0x000e660000000200 */
[C---:B------:R-:W-:Y:S05]  /*cfe0*/  HMMA.16816.F32 R24, R76.reuse, R32, RZ ;  /* 0x000000204c18723c */ /* 0x040fea00000018ff */
[----:B------:R-:W-:Y:S03]  /*cff0*/  LDSM.16.M88.4 R172, [R208] ;  /* 0x00000000d0ac783b */ /* 0x000fe60000000200 */
[-C--:B------:R-:W-:Y:S05]  /*d000*/  HMMA.16816.F32 R28, R76, R34.reuse, RZ ;  /* 0x000000224c1c723c */ /* 0x080fea00000018ff */
[----:B------:R-:W-:Y:S03]  /*d010*/  LDSM.16.M88.4 R176, [R207] ;  /* 0x00000000cfb0783b */ /* 0x000fe60000000200 */
[C---:B------:R-:W-:Y:S05]  /*d020*/  HMMA.16816.F32 R32, R80.reuse, R34, RZ ;  /* 0x000000225020723c */ /* 0x040fea00000018ff */
[----:B------:R-:W4:Y:S04]  /*d030*/  LDL.LU R250, [R1] ;  /* 0x0000000001fa7983 */ /* 0x000f280000300800 */
[----:B------:R-:W4:Y:S01]  /*d040*/  LDL.LU R249, [R1+0x4] ;  /* 0x0000040001f97983 */ /* 0x000f220000300800 */
[-C--:B------:R-:W-:Y:S03]  /*d050*/  HMMA.16816.F32 R36, R80, R48.reuse, RZ ;  /* 0x000000305024723c */ /* 0x080fe600000018ff */
[----:B------:R-:W4:Y:S04]  /*d060*/  LDL.LU R248, [R1+0x8] ;  /* 0x0000080001f87983 */ /* 0x000f280000300800 */
[----:B------:R-:W4:Y:S01]  /*d070*/  LDL.LU R247, [R1+0xc] ;  /* 0x00000c0001f77983 */ /* 0x000f220000300800 */
        /* <DEDUP_REMOVED lines=10> */
[----:B------:R-:W-:Y:S07]  /*d120*/  HMMA.16816.F32 R80, R80, R114, RZ ;  /* 0x000000725050723c */ /* 0x000fee00000018ff */
[----:B------:R-:W-:Y:S01]  /*d130*/  @!P0 MOV R114, 0x5 ;  /* 0x0000000500728802 */ /* 0x000fe20000000f00 */
[-C--:B------:R-:W-:Y:S08]  /*d140*/  HMMA.16816.F32 R4, R156, R160.reuse, R4 ;  /* 0x000000a09c04723c */ /* 0x080ff00000001804 */
[C---:B------:R-:W-:Y:S08]  /*d150*/  HMMA.16816.F32 R8, R164.reuse, R160, R8 ;  /* 0x000000a0a408723c */ /* 0x040ff00000001808 */
[-C--:B------:R-:W-:Y:S08]  /*d160*/  HMMA.16816.F32 R12, R164, R162.reuse, R12 ;  /* 0x000000a2a40c723c */ /* 0x080ff0000000180c */
[C---:B------:R-:W-:Y:S04]  /*d170*/  HMMA.16816.F32 R16, R156.reuse, R162, R16 ;  /* 0x000000a29c10723c */ /* 0x040fe80000001810 */
[----:B--2---:R-:W-:Y:S02]  /*d180*/  LOP3.LUT P4, RZ, R2, 0x8, RZ, 0xc0, !PT ;  /* 0x0000000802ff7812 */ /* 0x004fe4000788c0ff */
[----:B------:R-:W-:Y:S02]  /*d190*/  @!P0 SHF.R.S32.HI R2, RZ, 0x1f, R192 ;  /* 0x0000001fff028819 */ /* 0x000fe400000114c0 */
[----:B---3--:R-:W-:Y:S04]  /*d1a0*/  @!P0 MOV R113, R117 ;  /* 0x0000007500718202 */ /* 0x008fe80000000f00 */
[----:B------:R-:W-:Y:S04]  /*d1b0*/  @!P0 IMAD R2, R2, c[0x0][0x208], RZ ;  /* 0x0000820002028a24 */ /* 0x000fe800078e02ff */
[----:B------:R-:W-:Y:S05]  /*d1c0*/  @!P0 IMAD R2, R192, c[0x0][0x20c], R2 ;  /* 0x00008300c0028a24 */ /* 0x000fea00078e0202 */
[----:B------:R-:W-:Y:S05]  /*d1d0*/  @!P0 IADD3 R2, R169, R2, RZ ;  /* 0x00000002a9028210 */ /* 0x000fea0007ffe0ff */
[----:B------:R-:W-:Y:S01]  /*d1e0*/  @!P0 IMAD R2, R2, 0x50, RZ ;  /* 0x0000005002028824 */ /* 0x000fe200078e02ff */
[----:B----4-:R-:W-:Y:S05]  /*d1f0*/  @!P0 MOV R112, R170 ;  /* 0x000000aa00708202 */ /* 0x010fea0000000f00 */
[----:B------:R-:W-:Y:S01]  /*d200*/  @!P0 IMAD.WIDE.U32 R112, R168, 0x50, R112 ;  /* 0x00000050a8708825 */ /* 0x000fe200078e0070 */
[----:B------:R-:W-:Y:S04]  /*d210*/  @!P0 MOV R168, c[0x0][0x208] ;  /* 0x0000820000a88a02 */ /* 0x000fe80000000f00 */
[----:B------:R-:W-:Y:S02]  /*d220*/  @!P0 LEA R180, P1, R112, c[0x0][0x1f8], 0x1 ;  /* 0x00007e0070b48a11 */ /* 0x000fe400078208ff */
[----:B------:R-:W-:Y:S02]  /*d230*/  @!P0 IADD3 R113, R113, R2, RZ ;  /* 0x0000000271718210 */ /* 0x000fe40007ffe0ff */
[----:B------:R-:W-:Y:S02]  /*d240*/  @!P0 SHF.L.U64.HI R2, R168, R114, c[0x0][0x20c] ;  /* 0x00008300a8028619 */ /* 0x000fe40000010272 */
[----:B------:R-:W-:Y:S02]  /*d250*/  @!P0 LEA.HI.X R181, R112, c[0x0][0x1fc], R113, 0x1, P1 ;  /* 0x00007f0070b58a11 */ /* 0x000fe400008f0c71 */
[----:B------:R-:W1:Y:S01]  /*d260*/  LDSM.16.M88.4 R112, [R210] ;  /* 0x00000000d270783b */ /* 0x000e620000000200 */
[----:B------:R-:W-:Y:S04]  /*d270*/  @!P0 SHF.L.U32 R117, R168, 0x5, RZ ;  /* 0x00000005a8758819 */ /* 0x000fe800000006ff */
[-C--:B------:R-:W-:Y:S03]  /*d280*/  @!P0 IADD3 R186, P2, R180, R117.reuse, RZ ;  /* 0x00000075b4ba8210 */ /* 0x080fe60007f5e0ff */
[----:B------:R-:W2:Y:S01]  /*d290*/  LDSM.16.M88.4 R168, [R209] ;  /* 0x00000000d1a8783b */ /* 0x000ea20000000200 */
[-C--:B------:R-:W-:Y:S02]  /*d2a0*/  @!P0 IADD3.X R187, R181, R2.reuse, RZ, P2, !PT ;  /* 0x00000002b5bb8210 */ /* 0x080fe400017fe4ff */
[-C--:B------:R-:W-:Y:S04]  /*d2b0*/  @!P0 IADD3 R184, P1, R186, R117.reuse, RZ ;  /* 0x00000075bab88210 */ /* 0x080fe80007f3e0ff */
[-C--:B------:R-:W-:Y:S01]  /*d2c0*/  @!P0 IADD3.X R185, R187, R2.reuse, RZ, P1, !PT ;  /* 0x00000002bbb98210 */ /* 0x080fe20000ffe4ff */
[----:B------:R-:W-:Y:S01]  /*d2d0*/  @!PT LDS RZ, [RZ] ;  /* 0x00000000fffff984 */ /* 0x000fe20000000800 */
[----:B------:R-:W-:Y:S01]  /*d2e0*/  @!PT LDS RZ, [RZ] ;  /* 0x00000000fffff984 */ /* 0x000fe20000000800 */
[----:B------:R-:W-:Y:S01]  /*d2f0*/  @!PT LDS RZ, [RZ] ;  /* 0x00000000fffff984 */ /* 0x000fe20000000800 */
[----:B------:R3:W-:Y:S01]  /*d300*/  @!P0 LDGSTS.E.BYPASS.LTC128B.128 [R213+0x100], [R180.64], !P4 ;  /* 0x00100000b4d58fae */ /* 0x0007e2000e101d48 */
[-C--:B------:R-:W-:Y:S04]  /*d310*/  @!P0 IADD3 R182, P2, R184, R117.reuse, RZ ;  /* 0x00000075b8b68210 */ /* 0x080fe80007f5e0ff */
[-C--:B------:R-:W-:Y:S02]  /*d320*/  @!P0 IADD3.X R183, R185, R2.reuse, RZ, P2, !PT ;  /* 0x00000002b9b78210 */ /* 0x080fe400017fe4ff */
[----:B------:R-:W-:Y:S01]  /*d330*/  @!P0 IADD3 R160, P1, R182, R117, RZ ;  /* 0x00000075b6a08210 */ /* 0x000fe20007f3e0ff */
[----:B------:R4:W-:Y:S03]  /*d340*/  @!P0 LDGSTS.E.BYPASS.LTC128B.128 [R213+0x900], [R186.64], !P4 ;  /* 0x00900000bad58fae */ /* 0x0009e6000e101d48 */
[----:B------:R-:W-:Y:S05]  /*d350*/  @!P0 IADD3.X R161, R183, R2, RZ, P1, !PT ;  /* 0x00000002b7a18210 */ /* 0x000fea0000ffe4ff */
[----:B------:R4:W-:Y:S01]  /*d360*/  @!P0 LDGSTS.E.BYPASS.LTC128B.128 [R213+0x1100], [R184.64], !P4 ;  /* 0x01100000b8d58fae */ /* 0x0009e2000e101d48 */
[-C--:B-1----:R-:W-:Y:S07]  /*d370*/  HMMA.16816.F32 R20, R156, R112.reuse, R20 ;  /* 0x000000709c14723c */ /* 0x082fee0000001814 */
[----:B------:R3:W-:Y:S01]  /*d380*/  @!P0 LDGSTS.E.BYPASS.LTC128B.128 [R213+0x1900], [R182.64], !P4 ;  /* 0x01900000b6d58fae */ /* 0x0007e2000e101d48 */
[C---:B------:R-:W-:Y:S07]  /*d390*/  HMMA.16816.F32 R24, R164.reuse, R112, R24 ;  /* 0x00000070a418723c */ /* 0x040fee0000001818 */
[----:B------:R1:W-:Y:S01]  /*d3a0*/  @!P0 LDGSTS.E.BYPASS.LTC128B.128 [R213+0x2100], [R160.64], !P4 ;  /* 0x02100000a0d58fae */ /* 0x0003e2000e101d48 */
[----:B------:R-:W-:Y:S01]  /*d3b0*/  ISETP.GT.AND P0, PT, R192, R234, PT ;  /* 0x000000eac000720c */ /* 0x000fe20003f04270 */
[-C--:B------:R-:W-:Y:S06]  /*d3c0*/  HMMA.16816.F32 R28, R164, R114.reuse, R28 ;  /* 0x00000072a41c723c */ /* 0x080fec000000181c */
[----:B------:R-:W-:Y:S02]  /*d3d0*/  LDSM.16.M88.4 R188, [R203+0x2000] ;  /* 0x00200000cbbc783b */ /* 0x000fe40000000200 */
[C---:B------:R-:W-:Y:S06]  /*d3e0*/  HMMA.16816.F32 R32, R156.reuse, R114, R32 ;  /* 0x000000729c20723c */ /* 0x040fec0000001820 */
[----:B------:R-:W0:Y:S02]  /*d3f0*/  LDGDEPBAR ;  /* 0x00000000000079af */ /* 0x000e240000000000 */
[-C--:B--2---:R-:W-:Y:S06]  /*d400*/  HMMA.16816.F32 R36, R156, R168.reuse, R36 ;  /* 0x000000a89c24723c */ /* 0x084fec0000001824 */
[----:B---3--:R-:W-:Y:S02]  /*d410*/  LDSM.16.M88.4 R180, [R203] ;  /* 0x00000000cbb4783b */ /* 0x008fe40000000200 */
[C---:B------:R-:W-:Y:S06]  /*d420*/  HMMA.16816.F32 R40, R164.reuse, R168, R40 ;  /* 0x000000a8a428723c */ /* 0x040fec0000001828 */
[----:B----4-:R-:W2:Y:S02]  /*d430*/  LDSM.16.M88.4 R184, [R201] ;  /* 0x00000000c9b8783b */ /* 0x010ea40000000200 */
[-C--:B------:R-:W-:Y:S06]  /*d440*/  HMMA.16816.F32 R44, R164, R170.reuse, R44 ;  /* 0x000000aaa42c723c */ /* 0x080fec000000182c */
[----:B-1----:R-:W1:Y:S02]  /*d450*/  LDSM.16.M88.4 R160, [R201+0x800] ;  /* 0x00080000c9a0783b */ /* 0x002e640000000200 */
[C---:B------:R-:W-:Y:S06]  /*d460*/  HMMA.16816.F32 R48, R156.reuse, R170, R48 ;  /* 0x000000aa9c30723c */ /* 0x040fec0000001830 */
[----:B------:R-:W3:Y:S02]  /*d470*/  LDSM.16.M88.4 R112, [R201+0x1000] ;  /* 0x00100000c970783b */ /* 0x000ee40000000200 */
[-C--:B------:R-:W-:Y:S06]  /*d480*/  HMMA.16816.F32 R52, R156, R172.reuse, R52 ;  /* 0x000000ac9c34723c */ /* 0x080fec0000001834 */
[----:B------:R-:W-:Y:S02]  /*d490*/  LDSM.16.M88.4 R168, [R204] ;  /* 0x00000000cca8783b */ /* 0x000fe40000000200 */
[C---:B------:R-:W-:Y:S08]  /*d4a0*/  HMMA.16816.F32 R56, R164.reuse, R172, R56 ;  /* 0x000000aca438723c */ /* 0x040ff00000001838 */
[-C--:B------:R-:W-:Y:S08]  /*d4b0*/  HMMA.16816.F32 R60, R164, R174.reuse, R60 ;  /* 0x000000aea43c723c */ /* 0x080ff0000000183c */
[C---:B------:R-:W-:Y:S01]  /*d4c0*/  HMMA.16816.F32 R64, R156.reuse, R174, R64 ;  /* 0x000000ae9c40723c */ /* 0x040fe20000001840 */
[----:B------:R-:W-:Y:S07]  /*d4d0*/  LDSM.16.M88.4 R172, [R198] ;  /* 0x00000000c6ac783b */ /* 0x000fee0000000200 */
[-C--:B------:R-:W-:Y:S08]  /*d4e0*/  HMMA.16816.F32 R68, R156, R176.reuse, R68 ;  /* 0x000000b09c44723c */ /* 0x080ff00000001844 */
[C---:B------:R-:W-:Y:S08]  /*d4f0*/  HMMA.16816.F32 R72, R164.reuse, R176, R72 ;  /* 0x000000b0a448723c */ /* 0x040ff00000001848 */
[-C--:B------:R-:W-:Y:S01]  /*d500*/  HMMA.16816.F32 R76, R164, R178.reuse, R76 ;  /* 0x000000b2a44c723c */ /* 0x080fe2000000184c */
[----:B------:R-:W-:Y:S07]  /*d510*/  LDSM.16.M88.4 R164, [R201+0x2000] ;  /* 0x00200000c9a4783b */ /* 0x000fee0000000200 */
[----:B------:R-:W-:Y:S01]  /*d520*/  HMMA.16816.F32 R80, R156, R178, R80 ;  /* 0x000000b29c50723c */ /* 0x000fe20000001850 */
[----:B------:R-:W4:Y:S07]  /*d530*/  LDSM.16.M88.4 R156, [R201+0x1800] ;  /* 0x00180000c99c783b */ /* 0x000f2e0000000200 */
[-C--:B--2---:R-:W-:Y:S01]  /*d540*/  HMMA.16816.F32 R4, R180, R184.reuse, R4 ;  /* 0x000000b8b404723c */ /* 0x084fe20000001804 */
[----:B------:R-:W-:Y:S07]  /*d550*/  LDSM.16.M88.4 R176, [R198+0x800] ;  /* 0x00080000c6b0783b */ /* 0x000fee0000000200 */
[C---:B------:R-:W-:Y:S08]  /*d560*/  HMMA.16816.F32 R8, R188.reuse, R184, R8 ;  /* 0x000000b8bc08723c */ /* 0x040ff00000001808 */
        /* <DEDUP_REMOVED lines=8> */
[-C--:B---3--:R-:W-:Y:S08]  /*d5f0*/  HMMA.16816.F32 R36, R180, R112.reuse, R36 ;  /* 0x00000070b424723c */ /* 0x088ff00000001824 */
        /* <DEDUP_REMOVED lines=8> */
[----:B------:R-:W3:Y:S01]  /*d680*/  LDSM.16.M88.4 R156, [R198+0x2000] ;  /* 0x00200000c69c783b */ /* 0x000ee20000000200 */
[----:B------:R-:W-:Y:S06]  /*d690*/  DEPBAR.LE SB0, 0x0 ;  /* 0x000080000000791a */ /* 0x000fec0000000000 */
[-C--:B------:R-:W-:Y:S01]  /*d6a0*/  HMMA.16816.F32 R68, R180, R164.reuse, R68 ;  /* 0x000000a4b444723c */ /* 0x080fe20000001844 */
[----:B------:R-:W-:Y:S07]  /*d6b0*/  BAR.SYNC.DEFER_BLOCKING 0x0 ;  /* 0x0000000000007b1d */ /* 0x000fee0000010000 */
[C---:B------:R-:W-:Y:S08]  /*d6c0*/  HMMA.16816.F32 R72, R188.reuse, R164, R72 ;  /* 0x000000a4bc48723c */ /* 0x040ff00000001848 */
[-C--:B------:R-:W-:Y:S08]  /*d6d0*/  HMMA.16816.F32 R76, R188, R166.reuse, R76 ;  /* 0x000000a6bc4c723c */ /* 0x080ff0000000184c */
[----:B------:R-:W-:Y:S08]  /*d6e0*/  HMMA.16816.F32 R80, R180, R166, R80 ;  /* 0x000000a6b450723c */ /* 0x000ff00000001850 */
[-C--:B------:R-:W-:Y:S08]  /*d6f0*/  HMMA.16816.F32 R4, R168, R172.reuse, R4 ;  /* 0x000000aca804723c */ /* 0x080ff00000001804 */
[C---:B-1----:R-:W-:Y:S08]  /*d700*/  HMMA.16816.F32 R8, R160.reuse, R172, R8 ;  /* 0x000000aca008723c */ /* 0x042ff00000001808 */
[-C--:B------:R-:W-:Y:S08]  /*d710*/  HMMA.16816.F32 R12, R160, R174.reuse, R12 ;  /* 0x000000aea00c723c */ /* 0x080ff0000000180c */
[C---:B------:R-:W-:Y:S04]  /*d720*/  HMMA.16816.F32 R16, R168.reuse, R174, R16 ;  /* 0x000000aea810723c */ /* 0x040fe80000001810 */
[----:B------:R-:W-:Y:S04]  /*d730*/  FMNMX.FTZ R2, R4, R0, !PT ;  /* 0x0000000004027209 */ /* 0x000fe80007810000 */
[-C--:B------:R-:W-:Y:S04]  /*d740*/  HMMA.16816.F32 R20, R168, R176.reuse, R20 ;  /* 0x000000b0a814723c */ /* 0x080fe80000001814 */
[----:B------:R-:W-:Y:S04]  /*d750*/  FMNMX.FTZ R2, R5, R2, !PT ;  /* 0x0000000205027209 */ /* 0x000fe80007810000 */
[C---:B------:R-:W-:Y:S08]  /*d760*/  HMMA.16816.F32 R24, R160.reuse, R176, R24 ;  /* 0x000000b0a018723c */ /* 0x040ff00000001818 */
        /* <DEDUP_REMOVED lines=18> */
[----:B------:R-:W-:Y:S02]  /*d890*/  FMNMX.FTZ R112, R7, R112, !PT ;  /* 0x0000007007707209 */ /* 0x000fe40007810000 */
[----:B------:R-:W-:Y:S02]  /*d8a0*/  FMNMX.FTZ R113, R8, R116, !PT ;  /* 0x0000007408717209 */ /* 0x000fe40007810000 */
[C---:B------:R-:W-:Y:S04]  /*d8b0*/  HMMA.16816.F32 R64, R168.reuse, R114, R64 ;  /* 0x00000072a840723c */ /* 0x040fe80000001840 */
[----:B------:R-:W-:Y:S02]  /*d8c0*/  FMNMX.FTZ R112, R18, R112, !PT ;  /* 0x0000007012707209 */ /* 0x000fe40007810000 */
[----:B------:R-:W-:Y:S02]  /*d8d0*/  FMNMX.FTZ R113, R9, R113, !PT ;  /* 0x0000007109717209 */ /* 0x000fe40007810000 */
[----:B------:R-:W-:Y:S01]  /*d8e0*/  FMNMX.FTZ R112, R19, R112, !PT ;  /* 0x0000007013707209 */ /* 0x000fe20007810000 */
[-C--:B---3--:R-:W-:Y:S03]  /*d8f0*/  HMMA.16816.F32 R68, R168, R156.reuse, R68 ;  /* 0x0000009ca844723c */ /* 0x088fe60000001844 */
        /* <DEDUP_REMOVED lines=82> */
[----:B------:R-:W-:Y:S03]  /*de20*/  FFMA.FTZ R36, R36, c[0x0][0x2d0], -R164 ;  /* 0x0000b40024247a23 */ /* 0x000fe600000108a4 */
        /* <DEDUP_REMOVED lines=9> */
[----:B------:R2:W-:Y:S01]  /*dec0*/  MUFU.EX2 R216, R37 ;  /* 0x0000002500d87308 */ /* 0x0005e20000000800 */
[----:B------:R-:W-:Y:S02]  /*ded0*/  FMUL.FTZ R2, R2, c[0x0][0x2d0] ;  /* 0x0000b40002027a20 */ /* 0x000fe40000410000 */
[--C-:B------:R-:W-:Y:S02]  /*dee0*/  FFMA.FTZ R67, R67, c[0x0][0x2d0], -R165.reuse ;  /* 0x0000b40043437a23 */ /* 0x100fe400000108a5 */
[----:B------:R-:W-:Y:S02]  /*def0*/  FMUL.FTZ R166, R112, c[0x0][0x2d0] ;  /* 0x0000b40070a67a20 */ /* 0x000fe40000410000 */
[C---:B------:R-:W-:Y:S02]  /*df00*/  FMUL.FTZ R96, R117.reuse, R96 ;  /* 0x0000006075607220 */ /* 0x040fe40000410000 */
[--C-:B------:R-:W-:Y:S01]  /*df10*/  FFMA.FTZ R40, R40, c[0x0][0x2d0], -R166.reuse ;  /* 0x0000b40028287a23 */ /* 0x100fe200000108a6 */
[----:B------:R4:W5:Y:S01]  /*df20*/  MUFU.EX2 R115, R2 ;  /* 0x0000000200737308 */ /* 0x0009620000000800 */
[C---:B------:R-:W-:Y:S02]  /*df30*/  FMUL.FTZ R97, R117.reuse, R97 ;  /* 0x0000006175617220 */ /* 0x040fe40000410000 */
[C---:B------:R-:W-:Y:S02]  /*df40*/  FMUL.FTZ R100, R117.reuse, R100 ;  /* 0x0000006475647220 */ /* 0x040fe40000410000 */
[----:B------:R-:W-:Y:S02]  /*df50*/  FMUL.FTZ R101, R117, R101 ;  /* 0x0000006575657220 */ /* 0x000fe40000410000 */
[----:B------:R-:W-:Y:S02]  /*df60*/  FFMA.FTZ R41, R41, c[0x0][0x2d0], -R166 ;  /* 0x0000b40029297a23 */ /* 0x000fe400000108a6 */
[----:B------:R-:W-:Y:S01]  /*df70*/  FMUL.FTZ R85, R117, R85 ;  /* 0x0000005575557220 */ /* 0x000fe20000410000 */
[----:B------:R5:W-:Y:S01]  /*df80*/  MUFU.EX2 R190, R40 ;  /* 0x0000002800be7308 */ /* 0x000be20000000800 */
[--C-:B---3--:R-:W-:Y:S01]  /*df90*/  FFMA.FTZ R36, R48, c[0x0][0x2d0], -R164.reuse ;  /* 0x0000b40030247a23 */ /* 0x108fe200000108a4 */
[----:B-1----:R-:W-:Y:S01]  /*dfa0*/  FMNMX.FTZ R0, R0, R3, !PT ;  /* 0x0000000300007209 */ /* 0x002fe20007810000 */
[----:B------:R-:W-:Y:S02]  /*dfb0*/  FFMA.FTZ R3, R17, c[0x0][0x2d0], -R164 ;  /* 0x0000b40011037a23 */ /* 0x000fe400000108a4 */
[C---:B------:R-:W-:Y:S02]  /*dfc0*/  FMUL.FTZ R17, R117.reuse, R133 ;  /* 0x0000008575117220 */ /* 0x040fe40000410000 */
[----:B--2---:R-:W-:Y:S02]  /*dfd0*/  FMUL.FTZ R37, R117, R153 ;  /* 0x0000009975257220 */ /* 0x004fe40000410000 */
[--C-:B------:R-:W-:Y:S01]  /*dfe0*/  FFMA.FTZ R38, R38, c[0x0][0x2d0], -R165.reuse ;  /* 0x0000b40026267a23 */ /* 0x100fe200000108a5 */
[----:B------:R1:W-:Y:S01]  /*dff0*/  MUFU.EX2 R245, R3 ;  /* 0x0000000300f57308 */ /* 0x0003e20000000800 */
[--C-:B------:R-:W-:Y:S02]  /*e000*/  FFMA.FTZ R39, R39, c[0x0][0x2d0], -R165.reuse ;  /* 0x0000b40027277a23 */ /* 0x100fe400000108a5 */
[--C-:B------:R-:W-:Y:S02]  /*e010*/  FFMA.FTZ R50, R50, c[0x0][0x2d0], -R165.reuse ;  /* 0x0000b40032327a23 */ /* 0x100fe400000108a5 */
[----:B----4-:R-:W-:Y:S02]  /*e020*/  FADD.FTZ R2, -R112, R116 ;  /* 0x0000007470027221 */ /* 0x010fe40000010100 */
[C---:B-----5:R-:W-:Y:S02]  /*e030*/  FMUL.FTZ R86, R115.reuse, R86 ;  /* 0x0000005673567220 */ /* 0x060fe40000410000 */
[----:B------:R-:W-:Y:S01]  /*e040*/  FMUL.FTZ R2, R2, c[0x0][0x2d0] ;  /* 0x0000b40002027a20 */ /* 0x000fe20000410000 */
[----:B------:R2:W-:Y:S01]  /*e050*/  MUFU.EX2 R215, R36 ;  /* 0x0000002400d77308 */ /* 0x0005e20000000800 */
[C---:B------:R-:W-:Y:S02]  /*e060*/  FMUL.FTZ R98, R115.reuse, R98 ;  /* 0x0000006273627220 */ /* 0x040fe40000410000 */
[C---:B------:R-:W-:Y:S02]  /*e070*/  FMUL.FTZ R99, R115.reuse, R99 ;  /* 0x0000006373637220 */ /* 0x040fe40000410000 */
[----:B------:R-:W-:Y:S02]  /*e080*/  FFMA.FTZ R40, R44, c[0x0][0x2d0], -R166 ;  /* 0x0000b4002c287a23 */ /* 0x000fe400000108a6 */
[C---:B------:R-:W-:Y:S02]  /*e090*/  FMUL.FTZ R102, R115.reuse, R102 ;  /* 0x0000006673667220 */ /* 0x040fe40000410000 */
[C---:B------:R-:W-:Y:S01]  /*e0a0*/  FMUL.FTZ R103, R115.reuse, R103 ;  /* 0x0000006773677220 */ /* 0x040fe20000410000 */
[----:B------:R3:W4:Y:S01]  /*e0b0*/  MUFU.EX2 R116, R2 ;  /* 0x0000000200747308 */ /* 0x0007220000000800 */
[----:B------:R-:W-:Y:S02]  /*e0c0*/  FMUL.FTZ R87, R115, R87 ;  /* 0x0000005773577220 */ /* 0x000fe40000410000 */
[----:B-1----:R-:W-:Y:S07]  /*e0d0*/  FFMA.FTZ R3, R6, c[0x0][0x2d0], -R165 ;  /* 0x0000b40006037a23 */ /* 0x002fee00000108a5 */
[----:B------:R1:W-:Y:S01]  /*e0e0*/  MUFU.EX2 R231, R3 ;  /* 0x0000000300e77308 */ /* 0x0003e20000000800 */
[--C-:B--2---:R-:W-:Y:S09]  /*e0f0*/  FFMA.FTZ R36, R49, c[0x0][0x2d0], -R164.reuse ;  /* 0x0000b40031247a23 */ /* 0x104ff200000108a4 */
[----:B------:R2:W-:Y:S01]  /*e100*/  MUFU.EX2 R191, R40 ;  /* 0x0000002800bf7308 */ /* 0x0005e20000000800 */
[----:B---3--:R-:W-:Y:S01]  /*e110*/  FFMA.FTZ R2, R5, c[0x0][0x2d0], -R164 ;  /* 0x0000b40005027a23 */ /* 0x008fe200000108a4 */
[----:B------:R-:W-:Y:S01]  /*e120*/  @P0 SHF.R.S32.HI R5, RZ, 0x1f, R211 ;  /* 0x0000001fff050819 */ /* 0x000fe200000114d3 */
[C---:B----4-:R-:W-:Y:S02]  /*e130*/  FMUL.FTZ R88, R116.reuse, R88 ;  /* 0x0000005874587220 */ /* 0x050fe40000410000 */
[C---:B------:R-:W-:Y:S05]  /*e140*/  FMUL.FTZ R89, R116.reuse, R89 ;  /* 0x0000005974597220 */ /* 0x040fea0000410000 */
[----:B------:R3:W-:Y:S01]  /*e150*/  MUFU.EX2 R243, R2 ;  /* 0x0000000200f37308 */ /* 0x0007e20000000800 */
[C---:B------:R-:W-:Y:S02]  /*e160*/  FMUL.FTZ R92, R116.reuse, R92 ;  /* 0x0000005c745c7220 */ /* 0x040fe40000410000 */
[C---:B------:R-:W-:Y:S02]  /*e170*/  FMUL.FTZ R93, R116.reuse, R93 ;  /* 0x0000005d745d7220 */ /* 0x040fe40000410000 */
[--C-:B-1----:R-:W-:Y:S02]  /*e180*/  FFMA.FTZ R3, R7, c[0x0][0x2d0], -R165.reuse ;  /* 0x0000b40007037a23 */ /* 0x102fe400000108a5 */
[C---:B------:R-:W-:Y:S02]  /*e190*/  FMUL.FTZ R104, R116.reuse, R104 ;  /* 0x0000006874687220 */ /* 0x040fe40000410000 */
[C---:B------:R-:W-:Y:S01]  /*e1a0*/  FMUL.FTZ R105, R116.reuse, R105 ;  /* 0x0000006974697220 */ /* 0x040fe20000410000 */
[----:B------:R1:W-:Y:S01]  /*e1b0*/  MUFU.EX2 R239, R3 ;  /* 0x0000000300ef7308 */ /* 0x0003e20000000800 */
[----:B------:R-:W-:Y:S04]  /*e1c0*/  @P0 IMAD.WIDE.U32 R6, R211, c[0x0][0x1e0], RZ ;  /* 0x00007800d3060a25 */ /* 0x000fe800078e00ff */
[----:B--2---:R-:W-:Y:S02]  /*e1d0*/  FFMA.FTZ R40, R45, c[0x0][0x2d0], -R166 ;  /* 0x0000b4002d287a23 */ /* 0x004fe400000108a6 */
[C---:B------:R-:W-:Y:S02]  /*e1e0*/  FMUL.FTZ R108, R116.reuse, R108 ;  /* 0x0000006c746c7220 */ /* 0x040fe40000410000 */
[----:B------:R-:W-:Y:S01]  /*e1f0*/  FMUL.FTZ R109, R116, R109 ;  /* 0x0000006d746d7220 */ /* 0x000fe20000410000 */
[----:B------:R-:W-:Y:S01]  /*e200*/  MUFU.EX2 R188, R40 ;  /* 0x0000002800bc7308 */ /* 0x000fe20000000800 */
[----:B---3--:R-:W-:Y:S02]  /*e210*/  FFMA.FTZ R2, R16, c[0x0][0x2d0], -R164 ;  /* 0x0000b40010027a23 */ /* 0x008fe400000108a4 */
[--C-:B------:R-:W-:Y:S02]  /*e220*/  FFMA.FTZ R16, R25, c[0x0][0x2d0], -R166.reuse ;  /* 0x0000b40019107a23 */ /* 0x100fe400000108a6 */
[----:B------:R-:W-:Y:S05]  /*e230*/  FMUL.FTZ R25, R116, R145 ;  /* 0x0000009174197220 */ /* 0x000fea0000410000 */
[----:B------:R2:W-:Y:S01]  /*e240*/  MUFU.EX2 R244, R2 ;  /* 0x0000000200f47308 */ /* 0x0005e20000000800 */
[--C-:B-1----:R-:W-:Y:S02]  /*e250*/  FFMA.FTZ R3, R18, c[0x0][0x2d0], -R165.reuse ;  /* 0x0000b40012037a23 */ /* 0x102fe400000108a5 */
[----:B------:R-:W-:Y:S07]  /*e260*/  FMUL.FTZ R18, R115, R134 ;  /* 0x0000008673127220 */ /* 0x000fee0000410000 */
[----:B------:R1:W-:Y:S10]  /*e270*/  MUFU.EX2 R241, R3 ;  /* 0x0000000300f17308 */ /* 0x0003f40000000800 */
[----:B------:R3:W-:Y:S01]  /*e280*/  MUFU.EX2 R220, R16 ;  /* 0x0000001000dc7308 */ /* 0x0007e20000000800 */
[----:B--2---:R-:W2:Y:S09]  /*e290*/  SHFL.BFLY PT, R2, R0, 0x1, 0x1f ;  /* 0x0c201f0000027f89 */ /* 0x004eb200000e0000 */
[----:B------:R4:W-:Y:S01]  /*e2a0*/  MUFU.EX2 R214, R36 ;  /* 0x0000002400d67308 */ /* 0x0009e20000000800 */
[----:B-1----:R-:W-:Y:S02]  /*e2b0*/  FFMA.FTZ R3, R8, c[0x0][0x2d0], -R166 ;  /* 0x0000b40008037a23 */ /* 0x002fe400000108a6 */
[----:B------:R-:W-:Y:S01]  /*e2c0*/  @P0 IMAD R8, R5, c[0x0][0x1e0], RZ ;  /* 0x0000780005080a24 */ /* 0x000fe200078e02ff */
[----:B------:R-:W-:Y:S06]  /*e2d0*/  @P0 MOV R5, R193 ;  /* 0x000000c100050202 */ /* 0x000fec0000000f00 */
[----:B------:R1:W-:Y:S01]  /*e2e0*/  MUFU.EX2 R230, R3 ;  /* 0x0000000300e67308 */ /* 0x0003e20000000800 */
[----:B------:R-:W-:Y:S02]  /*e2f0*/  @P0 IMAD R8, R211, c[0x0][0x1e4], R8 ;  /* 0x00007900d3080a24 */ /* 0x000fe400078e0208 */
[----:B---3--:R-:W-:Y:S03]  /*e300*/  FMUL.FTZ R16, R117, R132 ;  /* 0x0000008475107220 */ /* 0x008fe60000410000 */
[----:B------:R-:W-:Y:S02]  /*e310*/  @P0 IADD3 R7, R7, R8, RZ ;  /* 0x0000000807070210 */ /* 0x000fe40007ffe0ff */
[----:B--2---:R-:W-:Y:S01]  /*e320*/  FMNMX.FTZ R2, R0, R2, !PT ;  /* 0x0000000200027209 */ /* 0x004fe20007810000 */
[----:B------:R-:W-:Y:S01]  /*e330*/  FFMA.FTZ R0, R19, c[0x0][0x2d0], -R165 ;  /* 0x0000b40013007a23 */ /* 0x000fe200000108a5 */
[----:B------:R2:W-:Y:S01]  /*e340*/  MUFU.EX2 R195, R38 ;  /* 0x0000002600c37308 */ /* 0x0005e20000000800 */
[----:B------:R-:W-:Y:S02]  /*e350*/  @P0 IMAD R7, R7, 0x50, RZ ;  /* 0x0000005007070824 */ /* 0x000fe400078e02ff */
[----:B------:R-:W-:Y:S02]  /*e360*/  FMUL.FTZ R19, R115, R135 ;  /* 0x0000008773137220 */ /* 0x000fe40000410000 */
[----:B----4-:R-:W-:Y:S05]  /*e370*/  FMUL.FTZ R36, R117, R152 ;  /* 0x0000009875247220 */ /* 0x010fea0000410000 */
[----:B------:R3:W-:Y:S01]  /*e380*/  MUFU.EX2 R240, R0 ;  /* 0x0000000000f07308 */ /* 0x0007e20000000800 */
[----:B-1----:R-:W-:Y:S01]  /*e390*/  FFMA.FTZ R3, R9, c[0x0][0x2d0], -R166 ;  /* 0x0000b40009037a23 */ /* 0x002fe200000108a6 */
[----:B------:R-:W-:Y:S08]  /*e3a0*/  @P0 MOV R9, c[0x0][0x1e0] ;  /* 0x0000780000090a02 */ /* 0x000ff00000000f00 */
[----:B------:R1:W-:Y:S01]  /*e3b0*/  MUFU.EX2 R232, R3 ;  /* 0x0000000300e87308 */ /* 0x0003e20000000800 */
[C---:B--2---:R-:W-:Y:S09]  /*e3c0*/  FMUL.FTZ R38, R115.reuse, R154 ;  /* 0x0000009a73267220 */ /* 0x044ff20000410000 */
[----:B------:R2:W-:Y:S01]  /*e3d0*/  MUFU.EX2 R212, R39 ;  /* 0x0000002700d47308 */ /* 0x0005e20000000800 */
[----:B---3--:R-:W-:Y:S04]  /*e3e0*/  FADD.FTZ R0, -R2, R118 ;  /* 0x0000007602007221 */ /* 0x008fe80000010100 */
[----:B------:R-:W-:Y:S05]  /*e3f0*/  FMUL.FTZ R0, R0, c[0x0][0x2d0] ;  /* 0x0000b40000007a20 */ /* 0x000fea0000410000 */
[----:B------:R3:W-:Y:S01]  /*e400*/  MUFU.EX2 R189, R41 ;  /* 0x0000002900bd7308 */ /* 0x0007e20000000800 */
[----:B-1----:R-:W-:Y:S09]  /*e410*/  FFMA.FTZ R3, R12, c[0x0][0x2d0], -R166 ;  /* 0x0000b4000c037a23 */ /* 0x002ff200000108a6 */
[----:B------:R1:W-:Y:S01]  /*e420*/  MUFU.EX2 R233, R3 ;  /* 0x0000000300e97308 */ /* 0x0003e20000000800 */
[----:B--2---:R-:W-:Y:S09]  /*e430*/  FMUL.FTZ R39, R115, R155 ;  /* 0x0000009b73277220 */ /* 0x004ff20000410000 */
[----:B------:R-:W2:Y:S01]  /*e440*/  MUFU.EX2 R0, R0 ;  /* 0x0000000000007308 */ /* 0x000ea20000000800 */
[----:B---3--:R-:W-:Y:S09]  /*e450*/  FFMA.FTZ R41, R53, c[0x0][0x2d0], -R164 ;  /* 0x0000b40035297a23 */ /* 0x008ff200000108a4 */
[----:B------:R3:W-:Y:S01]  /*e460*/  MUFU.EX2 R186, R41 ;  /* 0x0000002900ba7308 */ /* 0x0007e20000000800 */
[----:B-1----:R-:W-:Y:S01]  /*e470*/  FFMA.FTZ R3, R13, c[0x0][0x2d0], -R166 ;  /* 0x0000b4000d037a23 */ /* 0x002fe200000108a6 */
[----:B------:R-:W-:Y:S08]  /*e480*/  @P0 SHF.L.U32 R13, R9, 0x5, RZ ;  /* 0x00000005090d0819 */ /* 0x000ff000000006ff */
[----:B------:R1:W-:Y:S01]  /*e490*/  MUFU.EX2 R238, R3 ;  /* 0x0000000300ee7308 */ /* 0x0003e20000000800 */
[C---:B--2---:R-:W-:Y:S02]  /*e4a0*/  FMUL.FTZ R90, R0.reuse, R90 ;  /* 0x0000005a005a7220 */ /* 0x044fe40000410000 */
[C---:B------:R-:W-:Y:S02]  /*e4b0*/  FMUL.FTZ R91, R0.reuse, R91 ;  /* 0x0000005b005b7220 */ /* 0x040fe40000410000 */
[C---:B------:R-:W-:Y:S02]  /*e4c0*/  FMUL.FTZ R94, R0.reuse, R94 ;  /* 0x0000005e005e7220 */ /* 0x040fe40000410000 */
[C---:B------:R-:W-:Y:S03]  /*e4d0*/  FMUL.FTZ R95, R0.reuse, R95 ;  /* 0x0000005f005f7220 */ /* 0x040fe60000410000 */
[----:B------:R-:W-:Y:S01]  /*e4e0*/  MUFU.EX2 R180, R67 ;  /* 0x0000004300b47308 */ /* 0x000fe20000000800 */
[C---:B------:R-:W-:Y:S02]  /*e4f0*/  FMUL.FTZ R106, R0.reuse, R106 ;  /* 0x0000006a006a7220 */ /* 0x040fe40000410000 */
[----:B------:R-:W-:Y:S01]  /*e500*/  FMUL.FTZ R107, R0, R107 ;  /* 0x0000006b006b7220 */ /* 0x000fe20000410000 */
[----:B---3--:R-:W-:Y:S01]  /*e510*/  F2FP.PACK_AB R41, R212, R195 ;  /* 0x000000c3d429723e */ /* 0x008fe200000000ff */
[C---:B------:R-:W-:Y:S02]  /*e520*/  FMUL.FTZ R110, R0.reuse, R110 ;  /* 0x0000006e006e7220 */ /* 0x040fe40000410000 */
[----:B------:R-:W-:Y:S02]  /*e530*/  FMUL.FTZ R111, R0, R111 ;  /* 0x0000006f006f7220 */ /* 0x000fe40000410000 */
[----:B-1----:R-:W-:Y:S04]  /*e540*/  FMUL.FTZ R3, R2, c[0x0][0x2d0] ;  /* 0x0000b40002037a20 */ /* 0x002fe80000410000 */
[--C-:B------:R-:W-:Y:S02]  /*e550*/  FFMA.FTZ R4, R10, c[0x0][0x2d0], -R3.reuse ;  /* 0x0000b4000a047a23 */ /* 0x100fe40000010803 */
[--C-:B------:R-:W-:Y:S02]  /*e560*/  FFMA.FTZ R26, R26, c[0x0][0x2d0], -R3.reuse ;  /* 0x0000b4001a1a7a23 */ /* 0x100fe40000010803 */
[----:B------:R1:W-:Y:S01]  /*e570*/  MUFU.EX2 R170, R4 ;  /* 0x0000000400aa7308 */ /* 0x0003e20000000800 */
[--C-:B------:R-:W-:Y:S02]  /*e580*/  FFMA.FTZ R30, R30, c[0x0][0x2d0], -R3.reuse ;  /* 0x0000b4001e1e7a23 */ /* 0x100fe40000010803 */
[--C-:B------:R-:W-:Y:S02]  /*e590*/  FFMA.FTZ R118, R31, c[0x0][0x2d0], -R3.reuse ;  /* 0x0000b4001f767a23 */ /* 0x100fe40000010803 */
[----:B------:R-:W-:Y:S02]  /*e5a0*/  FMUL.FTZ R31, R115, R151 ;  /* 0x00000097731f7220 */ /* 0x000fe40000410000 */
[--C-:B------:R-:W-:Y:S02]  /*e5b0*/  FFMA.FTZ R40, R46, c[0x0][0x2d0], -R3.reuse ;  /* 0x0000b4002e287a23 */ /* 0x100fe40000010803 */
[--C-:B------:R-:W-:Y:S01]  /*e5c0*/  FFMA.FTZ R42, R42, c[0x0][0x2d0], -R3.reuse ;  /* 0x0000b4002a2a7a23 */ /* 0x100fe20000010803 */
[----:B------:R2:W-:Y:S01]  /*e5d0*/  MUFU.EX2 R169, R26 ;  /* 0x0000001a00a97308 */ /* 0x0005e20000000800 */
[--C-:B------:R-:W-:Y:S09]  /*e5e0*/  FFMA.FTZ R43, R43, c[0x0][0x2d0], -R3.reuse ;  /* 0x0000b4002b2b7a23 */ /* 0x100ff20000010803 */
[----:B------:R3:W-:Y:S01]  /*e5f0*/  MUFU.EX2 R167, R30 ;  /* 0x0000001e00a77308 */ /* 0x0007e20000000800 */
[--C-:B-1----:R-:W-:Y:S09]  /*e600*/  FFMA.FTZ R4, R11, c[0x0][0x2d0], -R3.reuse ;  /* 0x0000b4000b047a23 */ /* 0x102ff20000010803 */
[----:B------:R1:W4:Y:S01]  /*e610*/  MUFU.EX2 R172, R4 ;  /* 0x0000000400ac7308 */ /* 0x0003220000000800 */
[----:B--2---:R-:W-:Y:S02]  /*e620*/  FMUL.FTZ R26, R0, R146 ;  /* 0x00000092001a7220 */ /* 0x004fe40000410000 */
[----:B---3--:R-:W-:Y:S02]  /*e630*/  FMUL.FTZ R30, R115, R150 ;  /* 0x00000096731e7220 */ /* 0x008fe40000410000 */
[----:B-1----:R-:W-:Y:S02]  /*e640*/  FFMA.FTZ R4, R14, c[0x0][0x2d0], -R3 ;  /* 0x0000b4000e047a23 */ /* 0x002fe40000010803 */
[----:B------:R-:W-:Y:S03]  /*e650*/  FMUL.FTZ R14, R0, R130 ;  /* 0x00000082000e7220 */ /* 0x000fe60000410000 */
[----:B------:R1:W-:Y:S02]  /*e660*/  MUFU.EX2 R171, R4 ;  /* 0x0000000400ab7308 */ /* 0x0003e40000000800 */
[----:B-1----:R-:W-:Y:S08]  /*e670*/  @P0 MOV R4, R194 ;  /* 0x000000c200040202 */ /* 0x002ff00000000f00 */
[----:B------:R-:W-:Y:S01]  /*e680*/  MUFU.EX2 R194, R50 ;  /* 0x0000003200c27308 */ /* 0x000fe20000000800 */
[----:B------:R-:W-:Y:S04]  /*e690*/  @P0 IMAD.WIDE.U32 R4, R6, 0x50, R4 ;  /* 0x0000005006040825 */ /* 0x000fe800078e0004 */
[----:B------:R-:W-:Y:S01]  /*e6a0*/  FFMA.FTZ R6, R15, c[0x0][0x2d0], -R3 ;  /* 0x0000b4000f067a23 */ /* 0x000fe20000010803 */
[----:B------:R-:W-:Y:S01]  /*e6b0*/  @P0 IADD3 R7, R5, R7, RZ ;  /* 0x0000000705070210 */ /* 0x000fe20007ffe0ff */
[----:B------:R-:W-:Y:S01]  /*e6c0*/  FMUL.FTZ R15, R0, R131 ;  /* 0x00000083000f7220 */ /* 0x000fe20000410000 */
[----:B------:R-:W-:Y:S02]  /*e6d0*/  @P0 MOV R5, 0x5 ;  /* 0x0000000500050802 */ /* 0x000fe40000000f00 */
[----:B------:R1:W-:Y:S01]  /*e6e0*/  MUFU.EX2 R173, R6 ;  /* 0x0000000600ad7308 */ /* 0x0003e20000000800 */
[C---:B------:R-:W-:Y:S02]  /*e6f0*/  @P0 LEA R10, P1, R4.reuse, c[0x0][0x1c8], 0x1 ;  /* 0x00007200040a0a11 */ /* 0x040fe400078208ff */
[----:B------:R-:W-:Y:S01]  /*e700*/  @P0 SHF.L.U64.HI R12, R9, R5, c[0x0][0x1e4] ;  /* 0x00007900090c0619 */ /* 0x000fe20000010205 */
[--C-:B------:R-:W-:Y:S01]  /*e710*/  FFMA.FTZ R5, R21, c[0x0][0x2d0], -R164.reuse ;  /* 0x0000b40015057a23 */ /* 0x100fe200000108a4 */
[----:B------:R-:W-:Y:S01]  /*e720*/  @P0 LEA.HI.X R11, R4, c[0x0][0x1cc], R7, 0x1, P1 ;  /* 0x00007300040b0a11 */ /* 0x000fe200008f0c07 */
[----:B------:R-:W-:Y:S01]  /*e730*/  FMUL.FTZ R21, R117, R137 ;  /* 0x0000008975157220 */ /* 0x000fe20000410000 */
[----:B------:R-:W-:Y:S03]  /*e740*/  @P0 IADD3 R8, P3, R10, R13, RZ ;  /* 0x0000000d0a080210 */ /* 0x000fe60007f7e0ff */
[----:B------:R-:W-:Y:S01]  /*e750*/  MUFU.EX2 R228, R5 ;  /* 0x0000000500e47308 */ /* 0x000fe20000000800 */
[----:B------:R2:W-:Y:S01]  /*e760*/  @P0 LDGSTS.E.BYPASS.LTC128B.128 [R213+0x2900], [R10.64], !P4 ;  /* 0x029000000ad50fae */ /* 0x0005e2000e101d48 */
[----:B------:R-:W-:Y:S07]  /*e770*/  @P0 IADD3.X R9, R11, R12, RZ, P3, !PT ;  /* 0x0000000c0b090210 */ /* 0x000fee0001ffe4ff */
[----:B------:R3:W-:Y:S01]  /*e780*/  @P0 LDGSTS.E.BYPASS.LTC128B.128 [R213+0x3100], [R8.64], !P4 ;  /* 0x0310000008d50fae */ /* 0x0007e2000e101d48 */
[----:B-1----:R-:W-:Y:S02]  /*e790*/  FFMA.FTZ R6, R20, c[0x0][0x2d0], -R164 ;  /* 0x0000b40014067a23 */ /* 0x002fe400000108a4 */
[----:B------:R-:W-:Y:S02]  /*e7a0*/  FFMA.FTZ R20, R28, c[0x0][0x2d0], -R166 ;  /* 0x0000b4001c147a23 */ /* 0x000fe400000108a6 */
[----:B------:R1:W5:Y:S01]  /*e7b0*/  MUFU.EX2 R229, R6 ;  /* 0x0000000600e57308 */ /* 0x0003620000000800 */
[----:B------:R-:W-:Y:S02]  /*e7c0*/  FFMA.FTZ R28, R27, c[0x0][0x2d0], -R3 ;  /* 0x0000b4001b1c7a23 */ /* 0x000fe40000010803 */
[----:B------:R-:W-:Y:S02]  /*e7d0*/  FMUL.FTZ R27, R0, R147 ;  /* 0x00000093001b7220 */ /* 0x000fe40000410000 */
[----:B--2---:R-:W-:Y:S05]  /*e7e0*/  FFMA.FTZ R11, R32, c[0x0][0x2d0], -R164 ;  /* 0x0000b400200b7a23 */ /* 0x004fea00000108a4 */
[----:B------:R2:W-:Y:S01]  /*e7f0*/  MUFU.EX2 R219, R20 ;  /* 0x0000001400db7308 */ /* 0x0005e20000000800 */
[----:B------:R-:W-:Y:S09]  /*e800*/  FMUL.FTZ R32, R116, R140 ;  /* 0x0000008c74207220 */ /* 0x000ff20000410000 */
[----:B------:R5:W-:Y:S01]  /*e810*/  MUFU.EX2 R227, R11 ;  /* 0x0000000b00e37308 */ /* 0x000be20000000800 */
[----:B-1----:R-:W-:Y:S01]  /*e820*/  @P0 IADD3 R6, P1, R8, R13, RZ ;  /* 0x0000000d08060210 */ /* 0x002fe20007f3e0ff */
[----:B---3--:R-:W-:Y:S01]  /*e830*/  FMUL.FTZ R8, R116, R124 ;  /* 0x0000007c74087220 */ /* 0x008fe20000410000 */
[----:B------:R-:W-:Y:S02]  /*e840*/  F2FP.PACK_AB R124, R232, R230 ;  /* 0x000000e6e87c723e */ /* 0x000fe400000000ff */
[----:B------:R-:W-:Y:S01]  /*e850*/  @P0 IADD3.X R7, R9, R12, RZ, P1, !PT ;  /* 0x0000000c09070210 */ /* 0x000fe20000ffe4ff */
[----:B------:R-:W-:Y:S01]  /*e860*/  FMUL.FTZ R9, R116, R125 ;  /* 0x0000007d74097220 */ /* 0x000fe20000410000 */
[-C--:B------:R-:W-:Y:S03]  /*e870*/  @P0 IADD3 R4, P2, R6, R13.reuse, RZ ;  /* 0x0000000d06040210 */ /* 0x080fe60007f5e0ff */
[----:B------:R1:W-:Y:S01]  /*e880*/  MUFU.EX2 R168, R28 ;  /* 0x0000001c00a87308 */ /* 0x0003e20000000800 */
[----:B----4-:R-:W-:Y:S01]  /*e890*/  F2FP.PACK_AB R125, R172, R170 ;  /* 0x000000aaac7d723e */ /* 0x010fe200000000ff */
[----:B------:R3:W-:Y:S01]  /*e8a0*/  @P0 LDGSTS.E.BYPASS.LTC128B.128 [R213+0x3900], [R6.64], !P4 ;  /* 0x0390000006d50fae */ /* 0x0007e2000e101d48 */
[----:B------:R-:W-:Y:S01]  /*e8b0*/  @P0 IADD3.X R5, R7, R12, RZ, P2, !PT ;  /* 0x0000000c07050210 */ /* 0x000fe200017fe4ff */
[----:B--2---:R-:W-:Y:S01]  /*e8c0*/  FMUL.FTZ R20, R117, R136 ;  /* 0x0000008875147220 */ /* 0x004fe20000410000 */
[----:B------:R-:W-:Y:S01]  /*e8d0*/  @P0 IADD3 R10, P1, R4, R13, RZ ;  /* 0x0000000d040a0210 */ /* 0x000fe20007f3e0ff */
[----:B------:R-:W-:Y:S01]  /*e8e0*/  FMUL.FTZ R13, R116, R129 ;  /* 0x00000081740d7220 */ /* 0x000fe20000410000 */
[----:B-----5:R-:W-:Y:S03]  /*e8f0*/  F2FP.PACK_AB R48, R228, R229 ;  /* 0x000000e5e430723e */ /* 0x020fe600000000ff */
[----:B------:R2:W-:Y:S01]  /*e900*/  @P0 LDGSTS.E.BYPASS.LTC128B.128 [R213+0x4100], [R4.64], !P4 ;  /* 0x0410000004d50fae */ /* 0x0005e2000e101d48 */
[----:B------:R-:W-:Y:S01]  /*e910*/  @P0 IADD3.X R11, R5, R12, RZ, P1, !PT ;  /* 0x0000000c050b0210 */ /* 0x000fe20000ffe4ff */
[--C-:B------:R-:W-:Y:S02]  /*e920*/  FFMA.FTZ R12, R24, c[0x0][0x2d0], -R166.reuse ;  /* 0x0000b400180c7a23 */ /* 0x100fe400000108a6 */
[----:B------:R-:W-:Y:S04]  /*e930*/  FFMA.FTZ R24, R29, c[0x0][0x2d0], -R166 ;  /* 0x0000b4001d187a23 */ /* 0x000fe800000108a6 */
[----:B------:R4:W-:Y:S01]  /*e940*/  @P0 LDGSTS.E.BYPASS.LTC128B.128 [R213+0x4900], [R10.64], !P4 ;  /* 0x049000000ad50fae */ /* 0x0009e2000e101d48 */
[----:B------:R5:W-:Y:S01]  /*e950*/  MUFU.EX2 R221, R12 ;  /* 0x0000000c00dd7308 */ /* 0x000be20000000800 */
[C---:B------:R-:W-:Y:S01]  /*e960*/  FMUL.FTZ R29, R117.reuse, R149 ;  /* 0x00000095751d7220 */ /* 0x040fe20000410000 */
[----:B------:R-:W-:Y:S01]  /*e970*/  ISETP.GT.AND P0, PT, R192, R246, PT ;  /* 0x000000f6c000720c */ /* 0x000fe20003f04270 */
[----:B-1----:R-:W-:Y:S01]  /*e980*/  FMUL.FTZ R28, R117, R148 ;  /* 0x00000094751c7220 */ /* 0x002fe20000410000 */
[----:B------:R-:W-:Y:S03]  /*e990*/  MOV R192, R211 ;  /* 0x000000d300c07202 */ /* 0x000fe60000000f00 */
[----:B------:R-:W1:Y:S01]  /*e9a0*/  LDSM.16.MT88.4 R156, [R196] ;  /* 0x00000000c49c783b */ /* 0x000e620000004200 */
[--C-:B---3--:R-:W-:Y:S02]  /*e9b0*/  FFMA.FTZ R6, R33, c[0x0][0x2d0], -R164.reuse ;  /* 0x0000b40021067a23 */ /* 0x108fe400000108a4 */
[----:B------:R3:W-:Y:S01]  /*e9c0*/  MUFU.EX2 R218, R24 ;  /* 0x0000001800da7308 */ /* 0x0007e20000000800 */
[----:B------:R-:W-:Y:S01]  /*e9d0*/  FMUL.FTZ R7, R115, R123 ;  /* 0x0000007b73077220 */ /* 0x000fe20000410000 */
[----:B------:R-:W-:Y:S01]  /*e9e0*/  F2FP.PACK_AB R123, R240, R241 ;  /* 0x000000f1f07b723e */ /* 0x000fe200000000ff */
[----:B------:R-:W-:Y:S02]  /*e9f0*/  FMUL.FTZ R33, R116, R141 ;  /* 0x0000008d74217220 */ /* 0x000fe40000410000 */
[----:B------:R-:W1:Y:S01]  /*ea00*/  LDSM.16.MT88.4 R160, [R200] ;  /* 0x00000000c8a0783b */ /* 0x000e620000004200 */
[--C-:B--2---:R-:W-:Y:S02]  /*ea10*/  FFMA.FTZ R4, R22, c[0x0][0x2d0], -R165.reuse ;  /* 0x0000b40016047a23 */ /* 0x104fe400000108a5 */
[----:B------:R-:W-:Y:S02]  /*ea20*/  FMUL.FTZ R5, R117, R121 ;  /* 0x0000007975057220 */ /* 0x000fe40000410000 */
[----:B------:R2:W2:Y:S01]  /*ea30*/  MUFU.EX2 R226, R6 ;  /* 0x0000000600e27308 */ /* 0x0004a20000000800 */
[----:B------:R-:W-:Y:S01]  /*ea40*/  F2FP.PACK_AB R121, R239, R231 ;  /* 0x000000e7ef79723e */ /* 0x000fe200000000ff */
[----:B------:R-:W-:Y:S01]  /*ea50*/  FMUL.FTZ R22, R115, R138 ;  /* 0x0000008a73167220 */ /* 0x000fe20000410000 */
[----:B------:R-:W-:Y:S01]  /*ea60*/  LDSM.16.MT88.4 R132, [R199] ;  /* 0x00000000c784783b */ /* 0x000fe20000004200 */
[----:B-----5:R-:W-:Y:S02]  /*ea70*/  FMUL.FTZ R12, R116, R128 ;  /* 0x00000080740c7220 */ /* 0x020fe40000410000 */
[----:B----4-:R-:W-:Y:S01]  /*ea80*/  FMUL.FTZ R10, R0, R126 ;  /* 0x0000007e000a7220 */ /* 0x010fe20000410000 */
[----:B------:R-:W-:Y:S01]  /*ea90*/  F2FP.PACK_AB R126, R238, R233 ;  /* 0x000000e9ee7e723e */ /* 0x000fe200000000ff */
[----:B------:R-:W-:Y:S01]  /*eaa0*/  FMUL.FTZ R11, R0, R127 ;  /* 0x0000007f000b7220 */ /* 0x000fe20000410000 */
[----:B------:R-:W-:Y:S01]  /*eab0*/  F2FP.PACK_AB R127, R173, R171 ;  /* 0x000000abad7f723e */ /* 0x000fe200000000ff */
[----:B------:R4:W-:Y:S01]  /*eac0*/  MUFU.EX2 R222, R4 ;  /* 0x0000000400de7308 */ /* 0x0009e20000000800 */
[----:B------:R-:W5:Y:S01]  /*ead0*/  LDSM.16.MT88.4 R128, [R197] ;  /* 0x00000000c580783b */ /* 0x000f620000004200 */
[----:B---3--:R-:W-:Y:S07]  /*eae0*/  FMUL.FTZ R24, R116, R144 ;  /* 0x0000009074187220 */ /* 0x008fee0000410000 */
[----:B------:R-:W0:Y:S01]  /*eaf0*/  LDGDEPBAR ;  /* 0x00000000000079af */ /* 0x000e220000000000 */
[----:B--2---:R-:W-:Y:S01]  /*eb00*/  FMUL.FTZ R6, R115, R122 ;  /* 0x0000007a73067220 */ /* 0x004fe20000410000 */
[----:B------:R-:W-:Y:S02]  /*eb10*/  F2FP.PACK_AB R122, R245, R244 ;  /* 0x000000f4f57a723e */ /* 0x000fe400000000ff */
[----:B------:R-:W-:Y:S01]  /*eb20*/  F2FP.PACK_AB R50, R226, R227 ;  /* 0x000000e3e232723e */ /* 0x000fe200000000ff */
[--C-:B----4-:R-:W-:Y:S02]  /*eb30*/  FFMA.FTZ R4, R23, c[0x0][0x2d0], -R165.reuse ;  /* 0x0000b40017047a23 */ /* 0x110fe400000108a5 */
[----:B------:R-:W-:Y:S02]  /*eb40*/  FMUL.FTZ R23, R115, R139 ;  /* 0x0000008b73177220 */ /* 0x000fe40000410000 */
[----:B------:R2:W3:Y:S02]  /*eb50*/  MUFU.EX2 R223, R4 ;  /* 0x0000000400df7308 */ /* 0x0004e40000000800 */
[--C-:B--2---:R-:W-:Y:S01]  /*eb60*/  FFMA.FTZ R4, R34, c[0x0][0x2d0], -R165.reuse ;  /* 0x0000b40022047a23 */ /* 0x104fe200000108a5 */
[----:B---3--:R-:W-:Y:S01]  /*eb70*/  F2FP.PACK_AB R49, R223, R222 ;  /* 0x000000dedf31723e */ /* 0x008fe200000000ff */
[C---:B------:R-:W-:Y:S06]  /*eb80*/  FMUL.FTZ R34, R0.reuse, R142 ;  /* 0x0000008e00227220 */ /* 0x040fec0000410000 */
[----:B------:R2:W-:Y:S02]  /*eb90*/  MUFU.EX2 R224, R4 ;  /* 0x0000000400e07308 */ /* 0x0005e40000000800 */
[----:B--2---:R-:W-:Y:S02]  /*eba0*/  FFMA.FTZ R4, R35, c[0x0][0x2d0], -R165 ;  /* 0x0000b40023047a23 */ /* 0x004fe400000108a5 */
[----:B------:R-:W-:Y:S06]  /*ebb0*/  FMUL.FTZ R35, R0, R143 ;  /* 0x0000008f00237220 */ /* 0x000fec0000410000 */
[----:B------:R2:W3:Y:S02]  /*ebc0*/  MUFU.EX2 R225, R4 ;  /* 0x0000000400e17308 */ /* 0x0004e40000000800 */
[----:B--2---:R-:W-:Y:S01]  /*ebd0*/  FMUL.FTZ R4, R117, R120 ;  /* 0x0000007875047220 */ /* 0x004fe20000410000 */
[----:B------:R-:W-:Y:S07]  /*ebe0*/  F2FP.PACK_AB R120, R243, R237 ;  /* 0x000000edf378723e */ /* 0x000fee00000000ff */
[-C--:B-1----:R-:W-:Y:S08]  /*ebf0*/  HMMA.16816.F32 R4, R120, R156.reuse, R4 ;  /* 0x0000009c7804723c */ /* 0x082ff00000001804 */
[C---:B------:R-:W-:Y:S08]  /*ec00*/  HMMA.16816.F32 R8, R124.reuse, R156, R8 ;  /* 0x0000009c7c08723c */ /* 0x040ff00000001808 */
[-C--:B------:R-:W-:Y:S08]  /*ec10*/  HMMA.16816.F32 R12, R124, R158.reuse, R12 ;  /* 0x0000009e7c0c723c */ /* 0x080ff0000000180c */
[C---:B------:R-:W-:Y:S01]  /*ec20*/  HMMA.16816.F32 R16, R120.reuse, R158, R16 ;  /* 0x0000009e7810723c */ /* 0x040fe20000001810 */
[----:B------:R-:W-:Y:S07]  /*ec30*/  MUFU.EX2 R159, R43 ;  /* 0x0000002b009f7308 */ /* 0x000fee0000000800 */
[-C--:B------:R-:W-:Y:S08]  /*ec40*/  HMMA.16816.F32 R20, R120, R160.reuse, R20 ;  /* 0x000000a07814723c */ /* 0x080ff00000001814 */
[C---:B------:R-:W-:Y:S01]  /*ec50*/  HMMA.16816.F32 R32, R124.reuse, R160, R32 ;  /* 0x000000a07c20723c */ /* 0x040fe20000001820 */
[----:B------:R1:W-:Y:S07]  /*ec60*/  MUFU.EX2 R160, R40 ;  /* 0x0000002800a07308 */ /* 0x0003ee0000000800 */
[-C--:B------:R-:W-:Y:S03]  /*ec70*/  HMMA.16816.F32 R24, R124, R162.reuse, R24 ;  /* 0x000000a27c18723c */ /* 0x080fe60000001818 */
[----:B------:R2:W-:Y:S05]  /*ec80*/  MUFU.EX2 R161, R42 ;  /* 0x0000002a00a17308 */ /* 0x0005ea0000000800 */
[C---:B------:R-:W-:Y:S05]  /*ec90*/  HMMA.16816.F32 R84, R120.reuse, R162, R84 ;  /* 0x000000a27854723c */ /* 0x040fea0000001854 */
[----:B------:R4:W-:Y:S03]  /*eca0*/  MUFU.EX2 R162, R118 ;  /* 0x0000007600a27308 */ /* 0x0009e60000000800 */
[-C--:B-----5:R-:W-:Y:S04]  /*ecb0*/  HMMA.16816.F32 R28, R120, R128.reuse, R28 ;  /* 0x00000080781c723c */ /* 0x0a0fe8000000181c */
[----:B-1----:R-:W-:Y:S02]  /*ecc0*/  FFMA.FTZ R40, R47, c[0x0][0x2d0], -R3 ;  /* 0x0000b4002f287a23 */ /* 0x002fe40000010803 */
[----:B------:R-:W-:Y:S02]  /*ecd0*/  LDSM.16.MT88.4 R44, [R196+0x1000] ;  /* 0x00100000c42c783b */ /* 0x000fe40000004200 */
[C---:B------:R-:W-:Y:S01]  /*ece0*/  HMMA.16816.F32 R88, R124.reuse, R128, R88 ;  /* 0x000000807c58723c */ /* 0x040fe20000001858 */
[----:B------:R1:W-:Y:S03]  /*ecf0*/  MUFU.EX2 R158, R40 ;  /* 0x00000028009e7308 */ /* 0x0003e60000000800 */
[----:B--2---:R-:W-:Y:S04]  /*ed00*/  F2FP.PACK_AB R42, R214, R215 ;  /* 0x000000d7d62a723e */ /* 0x004fe800000000ff */
[-C--:B------:R-:W-:Y:S04]  /*ed10*/  HMMA.16816.F32 R92, R124, R130.reuse, R92 ;  /* 0x000000827c5c723c */ /* 0x080fe8000000185c */
[--C-:B----4-:R-:W-:Y:S01]  /*ed20*/  FFMA.FTZ R118, R51, c[0x0][0x2d0], -R165.reuse ;  /* 0x0000b40033767a23 */ /* 0x110fe200000108a5 */
[----:B---3--:R-:W-:Y:S03]  /*ed30*/  F2FP.PACK_AB R51, R225, R224 ;  /* 0x000000e0e133723e */ /* 0x008fe600000000ff */
[C---:B------:R-:W-:Y:S01]  /*ed40*/  HMMA.16816.F32 R96, R120.reuse, R130, R96 ;  /* 0x000000827860723c */ /* 0x040fe20000001860 */
[----:B------:R-:W2:Y:S01]  /*ed50*/  LDSM.16.MT88.4 R128, [R196+0x800] ;  /* 0x00080000c480783b */ /* 0x000ea20000004200 */
[----:B------:R-:W3:Y:S06]  /*ed60*/  MUFU.EX2 R193, R118 ;  /* 0x0000007600c17308 */ /* 0x000eec0000000800 */
[-C--:B------:R-:W-:Y:S04]  /*ed70*/  HMMA.16816.F32 R100, R120, R132.reuse, R100 ;  /* 0x000000847864723c */ /* 0x080fe80000001864 */
[--C-:B-1----:R-:W-:Y:S04]  /*ed80*/  FFMA.FTZ R40, R52, c[0x0][0x2d0], -R164.reuse ;  /* 0x0000b40034287a23 */ /* 0x102fe800000108a4 */
[C---:B------:R-:W-:Y:S01]  /*ed90*/  HMMA.16816.F32 R104, R124.reuse, R132, R104 ;  /* 0x000000847c68723c */ /* 0x040fe20000001868 */
[----:B------:R1:W-:Y:S07]  /*eda0*/  MUFU.EX2 R187, R40 ;  /* 0x0000002800bb7308 */ /* 0x0003ee0000000800 */
[-C--:B------:R-:W-:Y:S01]  /*edb0*/  HMMA.16816.F32 R108, R124, R134.reuse, R108 ;  /* 0x000000867c6c723c */ /* 0x080fe2000000186c */
[----:B------:R-:W4:Y:S03]  /*edc0*/  LDSM.16.MT88.4 R124, [R200+0x800] ;  /* 0x00080000c87c783b */ /* 0x000f260000004200 */
[----:B---3--:R-:W-:Y:S04]  /*edd0*/  F2FP.PACK_AB R43, R193, R194 ;  /* 0x000000c2c12b723e */ /* 0x008fe800000000ff */
[----:B------:R-:W-:Y:S01]  /*ede0*/  HMMA.16816.F32 R36, R120, R134, R36 ;  /* 0x000000867824723c */ /* 0x000fe20000001824 */
[----:B------:R-:W3:Y:S06]  /*edf0*/  LDSM.16.MT88.4 R132, [R197+0x800] ;  /* 0x00080000c584783b */ /* 0x000eec0000004200 */
[----:B------:R-:W-:Y:S01]  /*ee00*/  F2FP.PACK_AB R120, R220, R221 ;  /* 0x000000dddc78723e */ /* 0x000fe200000000ff */
[-C--:B--2---:R-:W-:Y:S05]  /*ee10*/  HMMA.16816.F32 R4, R48, R128.reuse, R4 ;  /* 0x000000803004723c */ /* 0x084fea0000001804 */
[----:B------:R-:W-:Y:S01]  /*ee20*/  F2FP.PACK_AB R122, R218, R219 ;  /* 0x000000dbda7a723e */ /* 0x000fe200000000ff */
[--C-:B-1----:R-:W-:Y:S01]  /*ee30*/  FFMA.FTZ R40, R64, c[0x0][0x2d0], -R164.reuse ;  /* 0x0000b40040287a23 */ /* 0x102fe200000108a4 */
[----:B------:R-:W-:Y:S02]  /*ee40*/  F2FP.PACK_AB R121, R168, R169 ;  /* 0x000000a9a879723e */ /* 0x000fe400000000ff */
[----:B------:R-:W-:Y:S01]  /*ee50*/  F2FP.PACK_AB R123, R162, R167 ;  /* 0x000000a7a27b723e */ /* 0x000fe200000000ff */
[----:B------:R1:W-:Y:S06]  /*ee60*/  MUFU.EX2 R185, R40 ;  /* 0x0000002800b97308 */ /* 0x0003ec0000000800 */
[C---:B------:R-:W-:Y:S08]  /*ee70*/  HMMA.16816.F32 R8, R120.reuse, R128, R8 ;  /* 0x000000807808723c */ /* 0x040ff00000001808 */
[-C--:B------:R-:W-:Y:S08]  /*ee80*/  HMMA.16816.F32 R12, R120, R130.reuse, R12 ;  /* 0x00000082780c723c */ /* 0x080ff0000000180c */
[C---:B------:R-:W-:Y:S01]  /*ee90*/  HMMA.16816.F32 R16, R48.reuse, R130, R16 ;  /* 0x000000823010723c */ /* 0x040fe20000001810 */
[----:B------:R-:W2:Y:S03]  /*eea0*/  LDSM.16.MT88.4 R128, [R199+0x800] ;  /* 0x00080000c780783b */ /* 0x000ea60000004200 */
[----:B-1----:R-:W-:Y:S04]  /*eeb0*/  FFMA.FTZ R40, R65, c[0x0][0x2d0], -R164 ;  /* 0x0000b40041287a23 */ /* 0x002fe800000108a4 */
[-C--:B----4-:R-:W-:Y:S01]  /*eec0*/  HMMA.16816.F32 R20, R48, R124.reuse, R20 ;  /* 0x0000007c3014723c */ /* 0x090fe20000001814 */
[----:B------:R1:W-:Y:S07]  /*eed0*/  MUFU.EX2 R184, R40 ;  /* 0x0000002800b87308 */ /* 0x0003ee0000000800 */
[C---:B------:R-:W-:Y:S08]  /*eee0*/  HMMA.16816.F32 R32, R120.reuse, R124, R32 ;  /* 0x0000007c7820723c */ /* 0x040ff00000001820 */
[-C--:B------:R-:W-:Y:S08]  /*eef0*/  HMMA.16816.F32 R24, R120, R126.reuse, R24 ;  /* 0x0000007e7818723c */ /* 0x080ff00000001818 */
[C---:B------:R-:W-:Y:S04]  /*ef00*/  HMMA.16816.F32 R84, R48.reuse, R126, R84 ;  /* 0x0000007e3054723c */ /* 0x040fe80000001854 */
[--C-:B-1----:R-:W-:Y:S04]  /*ef10*/  FFMA.FTZ R40, R54, c[0x0][0x2d0], -R165.reuse ;  /* 0x0000b40036287a23 */ /* 0x102fe800000108a5 */
[-C--:B---3--:R-:W-:Y:S01]  /*ef20*/  HMMA.16816.F32 R28, R48, R132.reuse, R28 ;  /* 0x00000084301c723c */ /* 0x088fe2000000181c */
[----:B------:R1:W-:Y:S07]  /*ef30*/  MUFU.EX2 R183, R40 ;  /* 0x0000002800b77308 */ /* 0x0003ee0000000800 */
[C---:B------:R-:W-:Y:S08]  /*ef40*/  HMMA.16816.F32 R88, R120.reuse, R132, R88 ;  /* 0x000000847858723c */ /* 0x040ff00000001858 */
[-C--:B------:R-:W-:Y:S08]  /*ef50*/  HMMA.16816.F32 R92, R120, R134.reuse, R92 ;  /* 0x00000086785c723c */ /* 0x080ff0000000185c */
[C---:B------:R-:W-:Y:S01]  /*ef60*/  HMMA.16816.F32 R96, R48.reuse, R134, R96 ;  /* 0x000000863060723c */ /* 0x040fe20000001860 */
[----:B------:R-:W-:Y:S03]  /*ef70*/  LDSM.16.MT88.4 R132, [R196+0x2000] ;  /* 0x00200000c484783b */ /* 0x000fe60000004200 */
[--C-:B-1----:R-:W-:Y:S04]  /*ef80*/  FFMA.FTZ R40, R55, c[0x0][0x2d0], -R165.reuse ;  /* 0x0000b40037287a23 */ /* 0x102fe800000108a5 */
[-C--:B--2---:R-:W-:Y:S01]  /*ef90*/  HMMA.16816.F32 R100, R48, R128.reuse, R100 ;  /* 0x000000803064723c */ /* 0x084fe20000001864 */
[----:B------:R-:W1:Y:S01]  /*efa0*/  LDSM.16.MT88.4 R52, [R200+0x1000] ;  /* 0x00100000c834783b */ /* 0x000e620000004200 */
[----:B------:R2:W-:Y:S06]  /*efb0*/  MUFU.EX2 R182, R40 ;  /* 0x0000002800b67308 */ /* 0x0005ec0000000800 */
[C---:B------:R-:W-:Y:S08]  /*efc0*/  HMMA.16816.F32 R104, R120.reuse, R128, R104 ;  /* 0x000000807868723c */ /* 0x040ff00000001868 */
[-C--:B------:R-:W-:Y:S08]  /*efd0*/  HMMA.16816.F32 R108, R120, R130.reuse, R108 ;  /* 0x00000082786c723c */ /* 0x080ff0000000186c */
[----:B------:R-:W-:Y:S04]  /*efe0*/  HMMA.16816.F32 R36, R48, R130, R36 ;  /* 0x000000823024723c */ /* 0x000fe80000001824 */
[----:B--2---:R-:W-:Y:S03]  /*eff0*/  F2FP.PACK_AB R40, R216, R217 ;  /* 0x000000d9d828723e */ /* 0x004fe600000000ff */
[----:B------:R-:W-:Y:S01]  /*f000*/  FFMA.FTZ R48, R66, c[0x0][0x2d0], -R165 ;  /* 0x0000b40042307a23 */ /* 0x000fe200000108a5 */
[----:B------:R-:W-:Y:S01]  /*f010*/  F2FP.PACK_AB R50, R188, R191 ;  /* 0x000000bfbc32723e */ /* 0x000fe200000000ff */
[----:B------:R-:W2:Y:S02]  /*f020*/  LDSM.16.MT88.4 R64, [R197+0x1000] ;  /* 0x00100000c540783b */ /* 0x000ea40000004200 */
[-C--:B------:R-:W-:Y:S01]  /*f030*/  HMMA.16816.F32 R4, R40, R44.reuse, R4 ;  /* 0x0000002c2804723c */ /* 0x080fe20000001804 */
[----:B------:R3:W-:Y:S04]  /*f040*/  MUFU.EX2 R181, R48 ;  /* 0x0000003000b57308 */ /* 0x0007e80000000800 */
[----:B------:R-:W-:Y:S02]  /*f050*/  F2FP.PACK_AB R49, R159, R161 ;  /* 0x000000a19f31723e */ /* 0x000fe400000000ff */
[----:B------:R-:W-:Y:S02]  /*f060*/  F2FP.PACK_AB R51, R158, R160 ;  /* 0x000000a09e33723e */ /* 0x000fe400000000ff */
[----:B---3--:R-:W-:Y:S07]  /*f070*/  F2FP.PACK_AB R48, R189, R190 ;  /* 0x000000bebd30723e */ /* 0x008fee00000000ff */
[C---:B------:R-:W-:Y:S07]  /*f080*/  HMMA.16816.F32 R8, R48.reuse, R44, R8 ;  /* 0x0000002c3008723c */ /* 0x040fee0000001808 */
[----:B------:R-:W-:Y:S01]  /*f090*/  FFMA.FTZ R44, R56, c[0x0][0x2d0], -R166 ;  /* 0x0000b400382c7a23 */ /* 0x000fe200000108a6 */
[-C--:B------:R-:W-:Y:S03]  /*f0a0*/  HMMA.16816.F32 R12, R48, R46.reuse, R12 ;  /* 0x0000002e300c723c */ /* 0x080fe6000000180c */
[----:B------:R3:W-:Y:S01]  /*f0b0*/  MUFU.EX2 R179, R44 ;  /* 0x0000002c00b37308 */ /* 0x0007e20000000800 */
[----:B------:R-:W-:Y:S04]  /*f0c0*/  FFMA.FTZ R56, R68, c[0x0][0x2d0], -R164 ;  /* 0x0000b40044387a23 */ /* 0x000fe800000108a4 */
[C---:B------:R-:W-:Y:S05]  /*f0d0*/  HMMA.16816.F32 R16, R40.reuse, R46, R16 ;  /* 0x0000002e2810723c */ /* 0x040fea0000001810 */
[----:B------:R4:W-:Y:S03]  /*f0e0*/  MUFU.EX2 R175, R56 ;  /* 0x0000003800af7308 */ /* 0x0009e60000000800 */
[-C--:B-1----:R-:W-:Y:S08]  /*f0f0*/  HMMA.16816.F32 R20, R40, R52.reuse, R20 ;  /* 0x000000342814723c */ /* 0x082ff00000001814 */
[C---:B------:R-:W-:Y:S04]  /*f100*/  HMMA.16816.F32 R32, R48.reuse, R52, R32 ;  /* 0x000000343020723c */ /* 0x040fe80000001820 */
[--C-:B---3--:R-:W-:Y:S03]  /*f110*/  FFMA.FTZ R44, R57, c[0x0][0x2d0], -R166.reuse ;  /* 0x0000b400392c7a23 */ /* 0x108fe600000108a6 */
[----:B------:R-:W-:Y:S01]  /*f120*/  FFMA.FTZ R52, R61, c[0x0][0x2d0], -R166 ;  /* 0x0000b4003d347a23 */ /* 0x000fe200000108a6 */
[-C--:B------:R-:W-:Y:S01]  /*f130*/  HMMA.16816.F32 R24, R48, R54.reuse, R24 ;  /* 0x000000363018723c */ /* 0x080fe20000001818 */
[----:B------:R1:W-:Y:S03]  /*f140*/  MUFU.EX2 R177, R44 ;  /* 0x0000002c00b17308 */ /* 0x0003e60000000800 */
[----:B----4-:R-:W-:Y:S04]  /*f150*/  FFMA.FTZ R56, R69, c[0x0][0x2d0], -R164 ;  /* 0x0000b40045387a23 */ /* 0x010fe800000108a4 */
[C---:B------:R-:W-:Y:S03]  /*f160*/  HMMA.16816.F32 R84, R40.reuse, R54, R84 ;  /* 0x000000362854723c */ /* 0x040fe60000001854 */
[----:B------:R3:W-:Y:S05]  /*f170*/  MUFU.EX2 R176, R52 ;  /* 0x0000003400b07308 */ /* 0x0007ea0000000800 */
[-C--:B--2---:R-:W-:Y:S05]  /*f180*/  HMMA.16816.F32 R28, R40, R64.reuse, R28 ;  /* 0x00000040281c723c */ /* 0x084fea000000181c */
[----:B------:R2:W4:Y:S03]  /*f190*/  MUFU.EX2 R174, R56 ;  /* 0x0000003800ae7308 */ /* 0x0005260000000800 */
[C---:B------:R-:W-:Y:S04]  /*f1a0*/  HMMA.16816.F32 R88, R48.reuse, R64, R88 ;  /* 0x000000403058723c */ /* 0x040fe80000001858 */
[----:B-1----:R-:W-:Y:S04]  /*f1b0*/  FFMA.FTZ R44, R60, c[0x0][0x2d0], -R166 ;  /* 0x0000b4003c2c7a23 */ /* 0x002fe800000108a6 */
[-C--:B------:R-:W-:Y:S01]  /*f1c0*/  HMMA.16816.F32 R92, R48, R66.reuse, R92 ;  /* 0x00000042305c723c */ /* 0x080fe2000000185c */
[----:B------:R1:W-:Y:S03]  /*f1d0*/  MUFU.EX2 R178, R44 ;  /* 0x0000002c00b27308 */ /* 0x0003e60000000800 */
[----:B---3--:R-:W-:Y:S04]  /*f1e0*/  FFMA.FTZ R52, R58, c[0x0][0x2d0], -R3 ;  /* 0x0000b4003a347a23 */ /* 0x008fe80000010803 */
[C---:B------:R-:W-:Y:S03]  /*f1f0*/  HMMA.16816.F32 R96, R40.reuse, R66, R96 ;  /* 0x000000422860723c */ /* 0x040fe60000001860 */
[----:B------:R3:W-:Y:S01]  /*f200*/  MUFU.EX2 R157, R52 ;  /* 0x00000034009d7308 */ /* 0x0007e20000000800 */
[----:B--2---:R-:W-:Y:S01]  /*f210*/  FFMA.FTZ R56, R71, c[0x0][0x2d0], -R165 ;  /* 0x0000b40047387a23 */ /* 0x004fe200000108a5 */
[----:B----4-:R-:W-:Y:S08]  /*f220*/  F2FP.PACK_AB R152, R174, R175 ;  /* 0x000000afae98723e */ /* 0x010ff000000000ff */
[----:B------:R2:W-:Y:S01]  /*f230*/  MUFU.EX2 R68, R56 ;  /* 0x0000003800447308 */ /* 0x0005e20000000800 */
[----:B-1----:R-:W1:Y:S01]  /*f240*/  LDSM.16.MT88.4 R44, [R199+0x1000] ;  /* 0x00100000c72c783b */ /* 0x002e620000004200 */
[--C-:B---3--:R-:W-:Y:S08]  /*f250*/  FFMA.FTZ R52, R59, c[0x0][0x2d0], -R3.reuse ;  /* 0x0000b4003b347a23 */ /* 0x108ff00000010803 */
[----:B------:R3:W4:Y:S01]  /*f260*/  MUFU.EX2 R118, R52 ;  /* 0x0000003400767308 */ /* 0x0007220000000800 */
[----:B--2---:R-:W-:Y:S01]  /*f270*/  LDSM.16.MT88.4 R56, [R197+0x1800] ;  /* 0x00180000c538783b */ /* 0x004fe20000004200 */
        /* <DEDUP_REMOVED lines=8> */
[----:B----4-:R-:W-:Y:S04]  /*f300*/  F2FP.PACK_AB R45, R118, R157 ;  /* 0x0000009d762d723e */ /* 0x010fe800000000ff */
[----:B------:R-:W-:Y:S04]  /*f310*/  HMMA.16816.F32 R36, R40, R46, R36 ;  /* 0x0000002e2824723c */ /* 0x000fe80000001824 */
[----:B-1----:R-:W-:Y:S03]  /*f320*/  FFMA.FTZ R52, R63, c[0x0][0x2d0], -R3 ;  /* 0x0000b4003f347a23 */ /* 0x002fe60000010803 */
[----:B------:R-:W-:Y:S01]  /*f330*/  F2FP.PACK_AB R40, R186, R187 ;  /* 0x000000bbba28723e */ /* 0x000fe200000000ff */
[----:B------:R1:W3:Y:S01]  /*f340*/  MUFU.EX2 R62, R52 ;  /* 0x00000034003e7308 */ /* 0x0002e20000000800 */
[----:B------:R-:W-:Y:S03]  /*f350*/  F2FP.PACK_AB R42, R184, R185 ;  /* 0x000000b9b82a723e */ /* 0x000fe600000000ff */
[----:B------:R-:W-:Y:S02]  /*f360*/  F2FP.PACK_AB R41, R182, R183 ;  /* 0x000000b7b629723e */ /* 0x000fe400000000ff */
[----:B------:R-:W-:Y:S02]  /*f370*/  F2FP.PACK_AB R43, R180, R181 ;  /* 0x000000b5b42b723e */ /* 0x000fe400000000ff */
[----:B------:R-:W-:Y:S01]  /*f380*/  F2FP.PACK_AB R46, R176, R178 ;  /* 0x000000b2b02e723e */ /* 0x000fe200000000ff */
[----:B--2---:R-:W-:Y:S04]  /*f390*/  FFMA.FTZ R44, R81, c[0x0][0x2d0], -R164 ;  /* 0x0000b400512c7a23 */ /* 0x004fe800000108a4 */
[----:B------:R2:W4:Y:S01]  /*f3a0*/  MUFU.EX2 R80, R44 ;  /* 0x0000002c00507308 */ /* 0x0005220000000800 */
[----:B-1----:R-:W1:Y:S01]  /*f3b0*/  LDSM.16.MT88.4 R52, [R196+0x1800] ;  /* 0x00180000c434783b */ /* 0x002e620000004200 */
[----:B---3--:R-:W-:Y:S01]  /*f3c0*/  F2FP.PACK_AB R47, R62, R156 ;  /* 0x0000009c3e2f723e */ /* 0x008fe200000000ff */
[--C-:B--2---:R-:W-:Y:S01]  /*f3d0*/  FFMA.FTZ R44, R70, c[0x0][0x2d0], -R165.reuse ;  /* 0x0000b400462c7a23 */ /* 0x104fe200000108a5 */
[----:B----4-:R-:W-:Y:S06]  /*f3e0*/  F2FP.PACK_AB R154, R80, R163 ;  /* 0x000000a3509a723e */ /* 0x010fec00000000ff */
[----:B------:R2:W3:Y:S01]  /*f3f0*/  MUFU.EX2 R70, R44 ;  /* 0x0000002c00467308 */ /* 0x0004e20000000800 */
[-C--:B-1----:R-:W-:Y:S03]  /*f400*/  HMMA.16816.F32 R4, R40, R52.reuse, R4 ;  /* 0x000000342804723c */ /* 0x082fe60000001804 */
[----:B--2---:R-:W-:Y:S02]  /*f410*/  F2FP.PACK_AB R44, R177, R179 ;  /* 0x000000b3b12c723e */ /* 0x004fe400000000ff */
[----:B---3--:R-:W-:Y:S05]  /*f420*/  F2FP.PACK_AB R153, R68, R70 ;  /* 0x000000464499723e */ /* 0x008fea00000000ff */
        /* <DEDUP_REMOVED lines=16> */
[----:B--2---:R-:W-:Y:S02]  /*f530*/  F2FP.PACK_AB R155, R67, R69 ;  /* 0x00000045439b723e */ /* 0x004fe400000000ff */
[----:B------:R-:W-:Y:S01]  /*f540*/  FFMA.FTZ R56, R115, R249, R231 ;  /* 0x000000f973387223 */ /* 0x000fe200000100e7 */
[-C--:B------:R-:W-:Y:S01]  /*f550*/  HMMA.16816.F32 R92, R44, R58.reuse, R92 ;  /* 0x0000003a2c5c723c */ /* 0x080fe2000000185c */
[----:B------:R1:W2:Y:S03]  /*f560*/  MUFU.EX2 R66, R52 ;  /* 0x0000003400427308 */ /* 0x0002a60000000800 */
[--C-:B---3--:R-:W-:Y:S04]  /*f570*/  FFMA.FTZ R48, R76, c[0x0][0x2d0], -R166.reuse ;  /* 0x0000b4004c307a23 */ /* 0x108fe800000108a6 */
[C---:B------:R-:W-:Y:S03]  /*f580*/  HMMA.16816.F32 R96, R40.reuse, R58, R96 ;  /* 0x0000003a2860723c */ /* 0x040fe60000001860 */
[----:B------:R3:W-:Y:S01]  /*f590*/  MUFU.EX2 R64, R48 ;  /* 0x0000003000407308 */ /* 0x0007e20000000800 */
[----:B-1----:R-:W1:Y:S01]  /*f5a0*/  LDSM.16.MT88.4 R52, [R199+0x1800] ;  /* 0x00180000c734783b */ /* 0x002e620000004200 */
[----:B---3--:R-:W-:Y:S08]  /*f5b0*/  FFMA.FTZ R48, R77, c[0x0][0x2d0], -R166 ;  /* 0x0000b4004d307a23 */ /* 0x008ff000000108a6 */
[----:B------:R3:W4:Y:S02]  /*f5c0*/  MUFU.EX2 R63, R48 ;  /* 0x00000030003f7308 */ /* 0x0007240000000800 */
[--C-:B---3--:R-:W-:Y:S01]  /*f5d0*/  FFMA.FTZ R48, R74, c[0x0][0x2d0], -R3.reuse ;  /* 0x0000b4004a307a23 */ /* 0x108fe20000010803 */
[-C--:B-1----:R-:W-:Y:S07]  /*f5e0*/  HMMA.16816.F32 R100, R40, R52.reuse, R100 ;  /* 0x000000342864723c */ /* 0x082fee0000001864 */
[----:B------:R1:W-:Y:S01]  /*f5f0*/  MUFU.EX2 R61, R48 ;  /* 0x00000030003d7308 */ /* 0x0003e20000000800 */
[C---:B------:R-:W-:Y:S07]  /*f600*/  HMMA.16816.F32 R104, R44.reuse, R52, R104 ;  /* 0x000000342c68723c */ /* 0x040fee0000001868 */
[----:B------:R-:W-:Y:S01]  /*f610*/  FFMA.FTZ R52, R116, R248, R230 ;  /* 0x000000f874347223 */ /* 0x000fe200000100e6 */
[-C--:B------:R-:W-:Y:S01]  /*f620*/  HMMA.16816.F32 R108, R44, R54.reuse, R108 ;  /* 0x000000362c6c723c */ /* 0x080fe2000000186c */
[----:B------:R-:W-:Y:S03]  /*f630*/  LDSM.16.MT88.4 R44, [R197+0x2000] ;  /* 0x00200000c52c783b */ /* 0x000fe60000004200 */
[----:B------:R-:W-:Y:S01]  /*f640*/  FFMA.FTZ R53, R0, R247, R170 ;  /* 0x000000f700357223 */ /* 0x000fe200000100aa */
[----:B------:R-:W-:Y:S01]  /*f650*/  MOV R116, R112 ;  /* 0x0000007000747202 */ /* 0x000fe20000000f00 */
[----:B------:R-:W-:Y:S02]  /*f660*/  FADD.FTZ R0, R239, R56 ;  /* 0x00000038ef007221 */ /* 0x000fe40000010000 */
[----:B------:R-:W-:Y:S04]  /*f670*/  HMMA.16816.F32 R36, R40, R54, R36 ;  /* 0x000000362824723c */ /* 0x000fe80000001824 */
[----:B-1----:R-:W-:Y:S02]  /*f680*/  FFMA.FTZ R48, R75, c[0x0][0x2d0], -R3 ;  /* 0x0000b4004b307a23 */ /* 0x002fe40000010803 */
[----:B------:R-:W-:Y:S01]  /*f690*/  FADD.FTZ R0, R241, R0 ;  /* 0x00000000f1007221 */ /* 0x000fe20000010000 */
[----:B--2---:R-:W-:Y:S01]  /*f6a0*/  F2FP.PACK_AB R40, R65, R66 ;  /* 0x000000424128723e */ /* 0x004fe200000000ff */
[----:B------:R1:W2:Y:S01]  /*f6b0*/  MUFU.EX2 R60, R48 ;  /* 0x00000030003c7308 */ /* 0x0002a20000000800 */
[-C--:B------:R-:W-:Y:S05]  /*f6c0*/  HMMA.16816.F32 R120, R152, R132.reuse, R4 ;  /* 0x000000849878723c */ /* 0x080fea0000001804 */
[----:B----4-:R-:W-:Y:S02]  /*f6d0*/  F2FP.PACK_AB R42, R63, R64 ;  /* 0x000000403f2a723e */ /* 0x010fe400000000ff */
[----:B------:R-:W-:Y:S02]  /*f6e0*/  FADD.FTZ R5, R232, R52 ;  /* 0x00000034e8057221 */ /* 0x000fe40000010000 */
[----:B------:R-:W-:Y:S03]  /*f6f0*/  FADD.FTZ R4, R172, R53 ;  /* 0x00000035ac047221 */ /* 0x000fe60000010000 */
[--C-:B-1----:R-:W-:Y:S01]  /*f700*/  FFMA.FTZ R48, R78, c[0x0][0x2d0], -R3.reuse ;  /* 0x0000b4004e307a23 */ /* 0x102fe20000010803 */
[----:B--2---:R-:W-:Y:S01]  /*f710*/  F2FP.PACK_AB R41, R60, R61 ;  /* 0x0000003d3c29723e */ /* 0x004fe200000000ff */
[----:B------:R-:W-:Y:S02]  /*f720*/  FFMA.FTZ R3, R79, c[0x0][0x2d0], -R3 ;  /* 0x0000b4004f037a23 */ /* 0x000fe40000010803 */
[----:B------:R1:W-:Y:S10]  /*f730*/  MUFU.EX2 R58, R48 ;  /* 0x00000030003a7308 */ /* 0x0003f40000000800 */
[----:B------:R2:W3:Y:S01]  /*f740*/  MUFU.EX2 R57, R3 ;  /* 0x0000000300397308 */ /* 0x0004e20000000800 */
[----:B-1----:R-:W1:Y:S01]  /*f750*/  LDSM.16.MT88.4 R48, [R200+0x2000] ;  /* 0x00200000c830783b */ /* 0x002e620000004200 */
[----:B--2---:R-:W-:Y:S01]  /*f760*/  FFMA.FTZ R3, R117, R250, R237 ;  /* 0x000000fa75037223 */ /* 0x004fe200000100ed */
[----:B---3--:R-:W-:Y:S03]  /*f770*/  F2FP.PACK_AB R43, R57, R58 ;  /* 0x0000003a392b723e */ /* 0x008fe600000000ff */
[----:B------:R-:W-:Y:S04]  /*f780*/  FADD.FTZ R3, R243, R3 ;  /* 0x00000003f3037221 */ /* 0x000fe80000010000 */
[----:B------:R-:W-:Y:S01]  /*f790*/  FADD.FTZ R3, R244, R3 ;  /* 0x00000003f4037221 */ /* 0x000fe20000010000 */
[C---:B------:R-:W-:Y:S07]  /*f7a0*/  HMMA.16816.F32 R124, R40.reuse, R132, R8 ;  /* 0x00000084287c723c */ /* 0x040fee0000001808 */
[----:B------:R-:W-:Y:S01]  /*f7b0*/  FADD.FTZ R8, R233, R5 ;  /* 0x00000005e9087221 */ /* 0x000fe20000010000 */
[-C--:B------:R-:W-:Y:S04]  /*f7c0*/  HMMA.16816.F32 R128, R40, R134.reuse, R12 ;  /* 0x000000862880723c */ /* 0x080fe8000000180c */
        /* <DEDUP_REMOVED lines=81> */
[----:B------:R-:W-:Y:S02]  /*fce0*/  FADD.FTZ R0, R58, R4 ;  /* 0x000000043a007221 */ /* 0x000fe40000010000 */
[----:B------:R-:W-:Y:S01]  /*fcf0*/  FADD.FTZ R4, R67, R5 ;  /* 0x0000000543047221 */ /* 0x000fe20000010000 */
[----:B------:R-:W-:Y:S01]  /*fd00*/  MOV R5, R2 ;  /* 0x0000000200057202 */ /* 0x000fe20000000f00 */
[----:B------:R-:W-:Y:S02]  /*fd10*/  FADD.FTZ R3, R63, R3 ;  /* 0x000000033f037221 */ /* 0x000fe40000010000 */
[----:B------:R-:W-:Y:S01]  /*fd20*/  FADD.FTZ R0, R57, R0 ;  /* 0x0000000039007221 */ /* 0x000fe20000010000 */
[----:B------:R-:W-:Y:S04]  /*fd30*/  STL [R1+0x4], R4 ;  /* 0x0000040401007387 */ /* 0x000fe80000100800 */
[----:B------:R1:W-:Y:S04]  /*fd40*/  STL [R1+0x8], R3 ;  /* 0x0000080301007387 */ /* 0x0003e80000100800 */
[----:B------:R2:W-:Y:S01]  /*fd50*/  STL [R1+0xc], R0 ;  /* 0x00000c0001007387 */ /* 0x0005e20000100800 */
[----:B-1----:R-:W-:Y:S02]  /*fd60*/  MOV R3, R113 ;  /* 0x0000007100037202 */ /* 0x002fe40000000f00 */
[----:B--2---:R-:W-:Y:S01]  /*fd70*/  MOV R0, R114 ;  /* 0x0000007200007202 */ /* 0x004fe20000000f00 */
[----:B------:R-:W-:-:S05]  /*fd80*/  @P0 BRA `(.L_x_630) ;  /* 0xffffd0b000000947 */ /* 0x000fca000383ffff */
.L_x_629:
[----:B------:R-:W-:-:S13]  /*fd90*/  ISETP.GE.AND P0, PT, R211, R234, PT ;  /* 0x000000ead300720c */ /* 0x000fda0003f06270 */
[----:B------:R-:W-:Y:S05]  /*fda0*/  @!P0 BRA `(.L_x_631) ;  /* 0x00004c0000008947 */ /* 0x000fea0003800000 */
[----:B------:R-:W-:Y:S01]  /*fdb0*/  IMAD.MOV.U32 R116, RZ, RZ, R113 ;  /* 0x000000ffff747224 */ /* 0x000fe200078e0071 */
[----:B------:R-:W-:Y:S01]  /*fdc0*/  MOV R118, R5 ;  /* 0x0000000500767202 */ /* 0x000fe20000000f00 */
[----:B------:R-:W-:Y:S01]  /*fdd0*/  IMAD.MOV.U32 R115, RZ, RZ, R114 ;  /* 0x000000ffff737224 */ /* 0x000fe200078e0072 */
[----:B------:R-:W-:Y:S02]  /*fde0*/  MOV R117, R112 ;  /* 0x0000007000757202 */ /* 0x000fe40000000f00 */
.L_x_648:
[----:B------:R-:W2:Y:S01]  /*fdf0*/  LDL R0, [R1+0x14] ;  /* 0x0000140001007983 */ /* 0x000ea20000100800 */
[----:B------:R-:W-:Y:S04]  /*fe00*/  DEPBAR.LE SB0, 0x0 ;  /* 0x000080000000791a */ /* 0x000fe80000000000 */
[----:B------:R-:W-:Y:S01]  /*fe10*/  WARPSYNC 0xffffffff ;  /* 0xffffffff00007948 */ /* 0x000fe20003800000 */
[----:B---3--:R-:W3:Y:S01]  /*fe20*/  LDL R114, [R1+0x2c] ;  /* 0x00002c0001727983 */ /* 0x008ee20000100800 */
[C---:B------:R-:W-:Y:S01]  /*fe30*/  IMAD.WIDE.U32 R112, R211.reuse, c[0x0][0x208], RZ ;  /* 0x00008200d3707a25 */ /* 0x040fe200078e00ff */
[----:B------:R-:W-:Y:S01]  /*fe40*/  MOV R214, c[0x0][0x2c4] ;  /* 0x0000b10000d67a02 */ /* 0x000fe20000000f00 */
[----:B------:R-:W-:Y:S02]  /*fe50*/  ULDC UR4, c[0x0][0x324] ;  /* 0x0000c90000047ab9 */ /* 0x000fe40000000800 */
[----:B------:R-:W-:Y:S01]  /*fe60*/  IMAD.MOV.U32 R212, RZ, RZ, 0x5 ;  /* 0x00000005ffd47424 */ /* 0x000fe200078e00ff */
[----:B------:R-:W3:Y:S01]  /*fe70*/  LDL.64 R2, [R1+0x20] ;  /* 0x0000200001027983 */ /* 0x000ee20000100a00 */
[----:B------:R-:W-:Y:S01]  /*fe80*/  ISETP.NE.AND P4, PT, R214, 0x1, PT ;  /* 0x00000001d600780c */ /* 0x000fe20003f85270 */
[----:B------:R-:W-:Y:S01]  /*fe90*/  IMAD.MOV.U32 R223, RZ, RZ, c[0x0][0x32c] ;  /* 0x0000cb00ffdf7624 */ /* 0x000fe200078e00ff */
[----:B------:R-:W-:Y:S03]  /*fea0*/  ULOP3.LUT UR4, URZ, UR4, URZ, 0x33, !UPT ;  /* 0x000000043f047292 */ /* 0x000fe6000f8e333f */
[----:B------:R-:W-:Y:S06]  /*feb0*/  BAR.SYNC.DEFER_BLOCKING 0x0 ;  /* 0x0000000000007b1d */ /* 0x000fec0000010000 */
[----:B------:R-:W-:Y:S06]  /*fec0*/  LDSM.16.M88.4 R80, [R202] ;  /* 0x00000000ca50783b */ /* 0x000fec0000000200 */
[----:B------:R-:W1:Y:S06]  /*fed0*/  LDSM.16.M88.4 R16, [R119] ;  /* 0x000000007710783b */ /* 0x000e6c0000000200 */
[----:B------:R-:W4:Y:S06]  /*fee0*/  LDSM.16.M88.4 R76, [R202+0x2000] ;  /* 0x00200000ca4c783b */ /* 0x000f2c0000000200 */
[----:B------:R-:W5:Y:S06]  /*fef0*/  LDSM.16.M88.4 R32, [R119+0x800] ;  /* 0x000800007720783b */ /* 0x000f6c0000000200 */
[----:B------:R-:W3:Y:S06]  /*ff00*/  LDL.64 R218, [R1+0x18] ;  /* 0x0000180001da7983 */ /* 0x000eec0000100a00 */
[----:B------:R-:W5:Y:S06]  /*ff10*/  LDSM.16.M88.4 R48, [R119+0x1000] ;  /* 0x001000007730783b */ /* 0x000f6c0000000200 */
[----:B------:R-:W3:Y:S06]  /*ff20*/  LDL R216, [R1+0x38] ;  /* 0x0000380001d87983 */ /* 0x000eec0000100800 */
[----:B------:R-:W5:Y:S01]  /*ff30*/  LDSM.16.M88.4 R64, [R119+0x1800] ;  /* 0x001800007740783b */ /* 0x000f620000000200 */
[-C--:B-1----:R-:W-:Y:S05]  /*ff40*/  HMMA.16816.F32 R4, R80, R16.reuse, RZ ;  /* 0x000000105004723c */ /* 0x082fea00000018ff */
[----:B------:R-:W3:Y:S03]  /*ff50*/  LDL R215, [R1+0x3c] ;  /* 0x00003c0001d77983 */ /* 0x000ee60000100800 */
[C---:B----4-:R-:W-:Y:S03]  /*ff60*/  HMMA.16816.F32 R8, R76.reuse, R16, RZ ;  /* 0x000000104c08723c */ /* 0x050fe600000018ff */
[----:B------:R-:W1:Y:S06]  /*ff70*/  LDSM.16.M88.4 R156, [R119+0x2000] ;  /* 0x00200000779c783b */ /* 0x000e6c0000000200 */
[----:B------:R-:W-:Y:S01]  /*ff80*/  LDSM.16.M88.4 R160, [R205] ;  /* 0x00000000cda0783b */ /* 0x000fe20000000200 */
[-C--:B------:R-:W-:Y:S05]  /*ff90*/  HMMA.16816.F32 R12, R76, R18.reuse, RZ ;  /* 0x000000124c0c723c */ /* 0x080fea00000018ff */
[----:B------:R-:W4:Y:S03]  /*ffa0*/  LDSM.16.M88.4 R164, [R206] ;  /* 0x00000000cea4783b */ /* 0x000f260000000200 */
[C---:B------:R-:W-:Y:S03]  /*ffb0*/  HMMA.16816.F32 R16, R80.reuse, R18, RZ ;  /* 0x000000125010723c */ /* 0x040fe600000018ff */
[----:B------:R-:W1:Y:S05]  /*ffc0*/  LDSM.16.M88.4 R168, [R205+0x2000] ;  /* 0x00200000cda8783b */ /* 0x000e6a0000000200 */
[-C--:B-----5:R-:W-:Y:S01]  /*ffd0*/  HMMA.16816.F32 R20, R80, R32.reuse, RZ ;  /* 0x000000205014723c */ /* 0x0a0fe200000018ff */
[----:B------:R-:W-:Y:S06]  /*ffe0*/  LDSM.16.M88.4 R172, [R209] ;  /* 0x00000000d1ac783b */ /* 0x000fec0000000200 */
[----:B------:R-:W-:Y:S01]  /*fff0*/  LDSM.16.M88.4 R176, [R208] ;  /* 0x00000000d0b0783b */ /* 0x000fe20000000200 */
[C---:B------:R-:W-:Y:S05]  /*10000*/  HMMA.16816.F32 R24, R76.reuse, R32, RZ ;  /* 0x000000204c18723c */ /* 0x040fea00000018ff */
[----:B------:R-:W-:Y:S03]  /*10010*/  LDSM.16.M88.4 R180, [R207] ;  /* 0x00000000cfb4783b */ /* 0x000fe60000000200 */
        /* <DEDUP_REMOVED lines=15> */
[-C--:B----4-:R-:W-:Y:S08]  /*10110*/  HMMA.16816.F32 R4, R160, R164.reuse, R4 ;  /* 0x000000a4a004723c */ /* 0x090ff00000001804 */
[C---:B------:R-:W-:Y:S08]  /*10120*/  HMMA.16816.F32 R8, R168.reuse, R164, R8 ;  /* 0x000000a4a808723c */ /* 0x040ff00000001808 */
[-C--:B------:R-:W-:Y:S08]  /*10130*/  HMMA.16816.F32 R12, R168, R166.reuse, R12 ;  /* 0x000000a6a80c723c */ /* 0x080ff0000000180c */
[C---:B------:R-:W-:Y:S08]  /*10140*/  HMMA.16816.F32 R16, R160.reuse, R166, R16 ;  /* 0x000000a6a010723c */ /* 0x040ff00000001810 */
[-C--:B-1----:R-:W-:Y:S08]  /*10150*/  HMMA.16816.F32 R20, R160, R156.reuse, R20 ;  /* 0x0000009ca014723c */ /* 0x082ff00000001814 */
[C---:B------:R-:W-:Y:S08]  /*10160*/  HMMA.16816.F32 R24, R168.reuse, R156, R24 ;  /* 0x0000009ca818723c */ /* 0x040ff00000001818 */
[-C--:B------:R-:W-:Y:S03]  /*10170*/  HMMA.16816.F32 R28, R168, R158.reuse, R28 ;  /* 0x0000009ea81c723c */ /* 0x080fe6000000181c */
[----:B--2---:R-:W-:Y:S02]  /*10180*/  LOP3.LUT P3, RZ, R0, 0x8, RZ, 0xc0, !PT ;  /* 0x0000000800ff7812 */ /* 0x004fe4000786c0ff */
[----:B------:R-:W-:Y:S03]  /*10190*/  SHF.R.S32.HI R0, RZ, 0x1f, R211 ;  /* 0x0000001fff007819 */ /* 0x000fe600000114d3 */
[C---:B------:R-:W-:Y:S04]  /*101a0*/  HMMA.16816.F32 R32, R160.reuse, R158, R32 ;  /* 0x0000009ea020723c */ /* 0x040fe80000001820 */
[----:B------:R-:W-:Y:S02]  /*101b0*/  IMAD R0, R0, c[0x0][0x208], RZ ;  /* 0x0000820000007a24 */ /* 0x000fe400078e02ff */
[----:B---3--:R-:W-:Y:S02]  /*101c0*/  IMAD.MOV.U32 R3, RZ, RZ, R114 ;  /* 0x000000ffff037224 */ /* 0x008fe400078e0072 */
[-C--:B------:R-:W-:Y:S01]  /*101d0*/  HMMA.16816.F32 R36, R160, R172.reuse, R36 ;  /* 0x000000aca024723c */ /* 0x080fe20000001824 */
[----:B------:R-:W2:Y:S03]  /*101e0*/  LDL R114, [R1+0x28] ;  /* 0x0000280001727983 */ /* 0x000ea60000100800 */
[----:B------:R-:W-:Y:S02]  /*101f0*/  IMAD R0, R211, c[0x0][0x20c], R0 ;  /* 0x00008300d3007a24 */ /* 0x000fe400078e0200 */
[----:B------:R-:W-:Y:S02]  /*10200*/  IMAD.WIDE.U32 R2, R112, 0x50, R2 ;  /* 0x0000005070027825 */ /* 0x000fe400078e0002 */
[C---:B------:R-:W-:Y:S04]  /*10210*/  HMMA.16816.F32 R40, R168.reuse, R172, R40 ;  /* 0x000000aca828723c */ /* 0x040fe80000001828 */
[----:B------:R-:W-:Y:S01]  /*10220*/  IMAD.IADD R0, R113, 0x1, R0 ;  /* 0x0000000171007824 */ /* 0x000fe200078e0200 */
[----:B------:R-:W-:Y:S01]  /*10230*/  LEA R186, P0, R2, c[0x0][0x1f8], 0x1 ;  /* 0x00007e0002ba7a11 */ /* 0x000fe200078008ff */
[----:B------:R-:W-:Y:S02]  /*10240*/  IMAD.MOV.U32 R112, RZ, RZ, c[0x0][0x208] ;  /* 0x00008200ff707624 */ /* 0x000fe400078e00ff */
[-C--:B------:R-:W-:Y:S04]  /*10250*/  HMMA.16816.F32 R44, R168, R174.reuse, R44 ;  /* 0x000000aea82c723c */ /* 0x080fe8000000182c */
[----:B------:R-:W-:Y:S02]  /*10260*/  IMAD R0, R0, 0x50, RZ ;  /* 0x0000005000007824 */ /* 0x000fe400078e02ff */
[----:B------:R-:W-:Y:S02]  /*10270*/  IMAD.SHL.U32 R113, R112, 0x20, RZ ;  /* 0x0000002070717824 */ /* 0x000fe400078e00ff */
[C---:B------:R-:W-:Y:S04]  /*10280*/  HMMA.16816.F32 R48, R160.reuse, R174, R48 ;  /* 0x000000aea030723c */ /* 0x040fe80000001830 */
[----:B------:R-:W-:Y:S04]  /*10290*/  IADD3 R0, R3, R0, RZ ;  /* 0x0000000003007210 */ /* 0x000fe80007ffe0ff */
[-C--:B------:R-:W-:Y:S04]  /*102a0*/  HMMA.16816.F32 R52, R160, R176.reuse, R52 ;  /* 0x000000b0a034723c */ /* 0x080fe80000001834 */
[----:B------:R-:W-:Y:S02]  /*102b0*/  LEA.HI.X R187, R2, c[0x0][0x1fc], R0, 0x1, P0 ;  /* 0x00007f0002bb7a11 */ /* 0x000fe400000f0c00 */
[-C--:B------:R-:W-:Y:S02]  /*102c0*/  IADD3 R2, P0, R186, R113.reuse, RZ ;  /* 0x00000071ba027210 */ /* 0x080fe40007f1e0ff */
[C---:B------:R-:W-:Y:S01]  /*102d0*/  HMMA.16816.F32 R56, R168.reuse, R176, R56 ;  /* 0x000000b0a838723c */ /* 0x040fe20000001838 */
[----:B------:R-:W-:Y:S01]  /*102e0*/  @!PT LDS RZ, [RZ] ;  /* 0x00000000fffff984 */ /* 0x000fe20000000800 */
[----:B------:R-:W-:Y:S01]  /*102f0*/  @!PT LDS RZ, [RZ] ;  /* 0x00000000fffff984 */ /* 0x000fe20000000800 */
[----:B------:R-:W-:Y:S01]  /*10300*/  @!PT LDS RZ, [RZ] ;  /* 0x00000000fffff984 */ /* 0x000fe20000000800 */
[----:B------:R1:W-:Y:S03]  /*10310*/  LDGSTS.E.BYPASS.LTC128B.128 [R213+0x100], [R186.64], !P3 ;  /* 0x00100000bad57fae */ /* 0x0003e6000d901d48 */
[----:B------:R-:W-:Y:S02]  /*10320*/  SHF.L.U64.HI R0, R112, R212, c[0x0][0x20c] ;  /* 0x0000830070007619 */ /* 0x000fe400000102d4 */
[-C--:B------:R-:W-:Y:S02]  /*10330*/  IADD3 R184, P2, R2, R113.reuse, RZ ;  /* 0x0000007102b87210 */ /* 0x080fe40007f5e0ff */
[-C--:B------:R-:W-:Y:S04]  /*10340*/  HMMA.16816.F32 R60, R168, R178.reuse, R60 ;  /* 0x000000b2a83c723c */ /* 0x080fe8000000183c */
[--C-:B------:R-:W-:Y:S01]  /*10350*/  IMAD.X R3, R187, 0x1, R0.reuse, P0 ;  /* 0x00000001bb037824 */ /* 0x100fe200000e0600 */
[-C--:B------:R-:W-:Y:S03]  /*10360*/  IADD3 R112, P1, R184, R113.reuse, RZ ;  /* 0x00000071b8707210 */ /* 0x080fe60007f3e0ff */
[C---:B------:R-:W-:Y:S01]  /*10370*/  HMMA.16816.F32 R64, R160.reuse, R178, R64 ;  /* 0x000000b2a040723c */ /* 0x040fe20000001840 */
[----:B------:R3:W-:Y:S03]  /*10380*/  LDGSTS.E.BYPASS.LTC128B.128 [R213+0x900], [R2.64], !P3 ;  /* 0x0090000002d57fae */ /* 0x0007e6000d901d48 */
[----:B------:R-:W-:Y:S04]  /*10390*/  IADD3.X R185, R3, R0, RZ, P2, !PT ;  /* 0x0000000003b97210 */ /* 0x000fe800017fe4ff */
[-C--:B------:R-:W-:Y:S01]  /*103a0*/  HMMA.16816.F32 R68, R160, R180.reuse, R68 ;  /* 0x000000b4a044723c */ /* 0x080fe20000001844 */
[----:B------:R4:W-:Y:S03]  /*103b0*/  LDGSTS.E.BYPASS.LTC128B.128 [R213+0x1100], [R184.64], !P3 ;  /* 0x01100000b8d57fae */ /* 0x0009e6000d901d48 */
[----:B-1----:R-:W-:Y:S01]  /*103c0*/  IADD3 R186, P0, R112, R113, RZ ;  /* 0x0000007170ba7210 */ /* 0x002fe20007f1e0ff */
[--C-:B------:R-:W-:Y:S03]  /*103d0*/  IMAD.X R113, R185, 0x1, R0.reuse, P1 ;  /* 0x00000001b9717824 */ /* 0x100fe600008e0600 */
[C---:B------:R-:W-:Y:S02]  /*103e0*/  HMMA.16816.F32 R72, R168.reuse, R180, R72 ;  /* 0x000000b4a848723c */ /* 0x040fe40000001848 */
[----:B------:R1:W-:Y:S02]  /*103f0*/  LDGSTS.E.BYPASS.LTC128B.128 [R213+0x1900], [R112.64], !P3 ;  /* 0x0190000070d57fae */ /* 0x0003e4000d901d48 */
[----:B------:R-:W-:Y:S01]  /*10400*/  IMAD.X R187, R113, 0x1, R0, P0 ;  /* 0x0000000171bb7824 */ /* 0x000fe200000e0600 */
[C---:B------:R-:W-:Y:S03]  /*10410*/  ISETP.GT.AND P0, PT, R211.reuse, R234, PT ;  /* 0x000000ead300720c */ /* 0x040fe60003f04270 */
[-C--:B------:R-:W-:Y:S01]  /*10420*/  HMMA.16816.F32 R76, R168, R182.reuse, R76 ;  /* 0x000000b6a84c723c */ /* 0x080fe2000000184c */
[----:B------:R4:W-:Y:S06]  /*10430*/  LDGSTS.E.BYPASS.LTC128B.128 [R213+0x2100], [R186.64], !P3 ;  /* 0x02100000bad57fae */ /* 0x0009ec000d901d48 */
[----:B------:R-:W-:Y:S01]  /*10440*/  LDSM.16.M88.4 R188, [R201] ;  /* 0x00000000c9bc783b */ /* 0x000fe20000000200 */
[----:B------:R-:W-:Y:S04]  /*10450*/  HMMA.16816.F32 R80, R160, R182, R80 ;  /* 0x000000b6a050723c */ /* 0x000fe80000001850 */
[----:B------:R-:W-:Y:S01]  /*10460*/  @P0 IADD3 R0, R211, -0x1, RZ ;  /* 0xffffffffd3000810 */ /* 0x000fe20007ffe0ff */
[----:B------:R-:W-:Y:S03]  /*10470*/  LDSM.16.M88.4 R192, [R203+0x2000] ;  /* 0x00200000cbc0783b */ /* 0x000fe60000000200 */
[----:B---3--:R-:W-:Y:S03]  /*10480*/  @P0 SHF.R.S32.HI R2, RZ, 0x1f, R0 ;  /* 0x0000001fff020819 */ /* 0x008fe60000011400 */
[----:B------:R-:W-:Y:S01]  /*10490*/  LDSM.16.M88.4 R164, [R201+0x800] ;  /* 0x00080000c9a4783b */ /* 0x000fe20000000200 */
[----:B-1----:R-:W-:Y:S05]  /*104a0*/  @P0 IMAD.WIDE.U32 R112, R0, c[0x0][0x1e0], RZ ;  /* 0x0000780000700a25 */ /* 0x002fea00078e00ff */
[----:B------:R-:W-:Y:S01]  /*104b0*/  LDSM.16.M88.4 R156, [R201+0x1000] ;  /* 0x00100000c99c783b */ /* 0x000fe20000000200 */
[----:B------:R-:W-:Y:S04]  /*104c0*/  @P0 IMAD R2, R2, c[0x0][0x1e0], RZ ;  /* 0x0000780002020a24 */ /* 0x000fe800078e02ff */
[----:B------:R-:W-:Y:S01]  /*104d0*/  @P0 IMAD R0, R0, c[0x0][0x1e4], R2 ;  /* 0x0000790000000a24 */ /* 0x000fe200078e0202 */
[----:B----4-:R-:W1:Y:S01]  /*104e0*/  LDSM.16.M88.4 R184, [R203] ;  /* 0x00000000cbb8783b */ /* 0x010e620000000200 */
[----:B------:R-:W-:Y:S02]  /*104f0*/  @P0 IMAD.MOV.U32 R2, RZ, RZ, R218 ;  /* 0x000000ffff020224 */ /* 0x000fe400078e00da */
[----:B------:R-:W-:Y:S03]  /*10500*/  @P0 IMAD.IADD R0, R113, 0x1, R0 ;  /* 0x0000000171000824 */ /* 0x000fe600078e0200 */
[----:B------:R-:W0:Y:S06]  /*10510*/  LDGDEPBAR ;  /* 0x00000000000079af */ /* 0x000e2c0000000000 */
[----:B------:R-:W3:Y:S06]  /*10520*/  LDSM.16.M88.4 R160, [R201+0x1800] ;  /* 0x00180000c9a0783b */ /* 0x000eec0000000200 */
[----:B------:R-:W4:Y:S06]  /*10530*/  LDSM.16.M88.4 R168, [R201+0x2000] ;  /* 0x00200000c9a8783b */ /* 0x000f2c0000000200 */
        /* <DEDUP_REMOVED lines=22> */
[----:B------:R-:W3:Y:S01]  /*106a0*/  LDSM.16.M88.4 R160, [R198+0x2000] ;  /* 0x00200000c6a0783b */ /* 0x000ee20000000200 */
[----:B------:R-:W-:Y:S05]  /*106b0*/  DEPBAR.LE SB0, 0x0 ;  /* 0x000080000000791a */ /* 0x000fea0000000000 */
[----:B------:R-:W-:Y:S01]  /*106c0*/  BAR.SYNC.DEFER_BLOCKING 0x0 ;  /* 0x0000000000007b1d */ /* 0x000fe20000010000 */
[-C--:B----4-:R-:W-:Y:S08]  /*106d0*/  HMMA.16816.F32 R68, R184, R168.reuse, R68 ;  /* 0x000000a8b844723c */ /* 0x090ff00000001844 */
[C---:B------:R-:W-:Y:S08]  /*106e0*/  HMMA.16816.F32 R72, R192.reuse, R168, R72 ;  /* 0x000000a8c048723c */ /* 0x040ff00000001848 */
[-C--:B------:R-:W-:Y:S04]  /*106f0*/  HMMA.16816.F32 R76, R192, R170.reuse, R76 ;  /* 0x000000aac04c723c */ /* 0x080fe8000000184c */
[----:B--2---:R-:W-:Y:S01]  /*10700*/  @P0 MOV R3, R114 ;  /* 0x0000007200030202 */ /* 0x004fe20000000f00 */
[----:B------:R-:W-:Y:S03]  /*10710*/  @P0 IMAD.MOV.U32 R114, RZ, RZ, c[0x0][0x1e0] ;  /* 0x00007800ff720624 */ /* 0x000fe600078e00ff */
[----:B------:R-:W-:Y:S04]  /*10720*/  HMMA.16816.F32 R80, R184, R170, R80 ;  /* 0x000000aab850723c */ /* 0x000fe80000001850 */
[----:B------:R-:W-:Y:S04]  /*10730*/  @P0 IMAD.WIDE.U32 R2, R112, 0x50, R2 ;  /* 0x0000005070020825 */ /* 0x000fe800078e0002 */
[-C--:B-----5:R-:W-:Y:S05]  /*10740*/  HMMA.16816.F32 R4, R172, R176.reuse, R4 ;  /* 0x000000b0ac04723c */ /* 0x0a0fea0000001804 */
[----:B------:R-:W-:Y:S01]  /*10750*/  @P0 IMAD R112, R0, 0x50, RZ ;  /* 0x0000005000700824 */ /* 0x000fe200078e02ff */
[C---:B------:R-:W-:Y:S01]  /*10760*/  @P0 SHF.L.U64.HI R0, R114.reuse, R212, c[0x0][0x1e4] ;  /* 0x0000790072000619 */ /* 0x040fe200000102d4 */
[----:B------:R-:W-:Y:S01]  /*10770*/  @P0 IMAD.SHL.U32 R114, R114, 0x20, RZ ;  /* 0x0000002072720824 */ /* 0x000fe200078e00ff */
[C---:B------:R-:W-:Y:S04]  /*10780*/  HMMA.16816.F32 R8, R180.reuse, R176, R8 ;  /* 0x000000b0b408723c */ /* 0x040fe80000001808 */
[----:B------:R-:W-:Y:S04]  /*10790*/  @P0 IADD3 R3, R3, R112, RZ ;  /* 0x0000007003030210 */ /* 0x000fe80007ffe0ff */
        /* <DEDUP_REMOVED lines=22> */
[----:B------:R-:W-:Y:S01]  /*10900*/  IMAD.IADD R158, R215, 0x1, R216 ;  /* 0x00000001d79e7824 */ /* 0x000fe200078e02d8 */
[-C--:B---3--:R-:W-:Y:S04]  /*10910*/  HMMA.16816.F32 R68, R172, R160.reuse, R68 ;  /* 0x000000a0ac44723c */ /* 0x088fe80000001844 */
[----:B------:R-:W-:Y:S04]  /*10920*/  @P4 IMAD.HI.U32 R113, R158, c[0x0][0x2c8], RZ ;  /* 0x0000b2009e714a27 */ /* 0x000fe800078e00ff */
[C---:B------:R-:W-:Y:S04]  /*10930*/  HMMA.16816.F32 R72, R180.reuse, R160, R72 ;  /* 0x000000a0b448723c */ /* 0x040fe80000001848 */
[----:B------:R-:W-:Y:S01]  /*10940*/  @P4 SHF.R.U32.HI R158, RZ, c[0x0][0x2cc], R113 ;  /* 0x0000b300ff9e4a19 */ /* 0x000fe20000011671 */
[--C-:B------:R-:W-:Y:S01]  /*10950*/  @P0 IMAD.X R113, R165, 0x1, R0.reuse, P2 ;  /* 0x00000001a5710824 */ /* 0x100fe200010e0600 */
        /* <DEDUP_REMOVED lines=35> */
.L_x_634:
[----:B------:R-:W-:Y:S04]  /*10b90*/  MOV R112, c[0x0][0x32c] ;  /* 0x0000cb0000707a02 */ /* 0x000fe80000000f00 */
[----:B------:R-:W-:Y:S11]  /*10ba0*/  ISETP.NE.AND P0, PT, R112, 0x1, PT ;  /* 0x000000017000780c */ /* 0x000ff60003f05270 */
[----:B------:R-:W-:Y:S02]  /*10bb0*/  @!UPT UIADD3 URZ, URZ, URZ, URZ ;  /* 0x0000003f3f3ff290 */ /* 0x000fe4000fffe03f */
[----:B------:R-:W-:Y:S05]  /*10bc0*/  @P0 IMAD.HI.U32 R112, R2, c[0x0][0x330], RZ ;  /* 0x0000cc0002700a27 */ /* 0x000fea00078e00ff */
[----:B------:R-:W-:Y:S02]  /*10bd0*/  @P0 SHF.R.U32.HI R2, RZ, c[0x0][0x334], R112 ;  /* 0x0000cd00ff020a19 */ /* 0x000fe40000011670 */
.L_x_635:
[----:B------:R-:W-:Y:S05]  /*10be0*/  BSYNC B0 ;  /* 0x0000000000007941 */ /* 0x000fea0003800000 */
.L_x_633:
[----:B------:R-:W-:Y:S04]  /*10bf0*/  IMAD.IADD R112, R3, 0x1, -R242 ;  /* 0x0000000103707824 */ /* 0x000fe800078e0af2 */
[----:B------:R-:W-:Y:S05]  /*10c00*/  IMAD R2, R2, c[0x0][0x32c], R112 ;  /* 0x0000cb0002027a24 */ /* 0x000fea00078e0270 */
[----:B------:R-:W-:Y:S02]  /*10c10*/  IADD3 R112, R2, c[0x0][0x32c], RZ ;  /* 0x0000cb0002707a10 */ /* 0x000fe40007ffe0ff */
[----:B------:R-:W-:Y:S02]  /*10c20*/  IMNMX R0, R0, R2, !PT ;  /* 0x0000000200007217 */ /* 0x000fe40007800200 */
[----:B------:R-:W-:Y:S02]  /*10c30*/  IMNMX R156, R156, R112, PT ;  /* 0x000000709c9c7217 */ /* 0x000fe40003800200 */
.L_x_632:
        /* <DEDUP_REMOVED lines=17> */
.L_x_638:
[----:B------:R-:W-:Y:S04]  /*10d50*/  MOV R113, c[0x0][0x32c] ;  /* 0x0000cb0000717a02 */ /* 0x000fe80000000f00 */
[----:B------:R-:W-:Y:S11]  /*10d60*/  ISETP.NE.AND P0, PT, R113, 0x1, PT ;  /* 0x000000017100780c */ /* 0x000ff60003f05270 */
[----:B------:R-:W-:Y:S02]  /*10d70*/  @!UPT UIADD3 URZ, URZ, URZ, URZ ;  /* 0x0000003f3f3ff290 */ /* 0x000fe4000fffe03f */
[----:B------:R-:W-:Y:S05]  /*10d80*/  @P0 IMAD.HI.U32 R113, R2, c[0x0][0x330], RZ ;  /* 0x0000cc0002710a27 */ /* 0x000fea00078e00ff */
[----:B------:R-:W-:Y:S02]  /*10d90*/  @P0 SHF.R.U32.HI R2, RZ, c[0x0][0x334], R113 ;  /* 0x0000cd00ff020a19 */ /* 0x000fe40000011671 */
.L_x_639:
[----:B------:R-:W-:Y:S05]  /*10da0*/  BSYNC B0 ;  /* 0x0000000000007941 */ /* 0x000fea0003800000 */
.L_x_637:
[----:B------:R-:W-:Y:S04]  /*10db0*/  IMAD.IADD R113, R3, 0x1, -R242 ;  /* 0x0000000103717824 */ /* 0x000fe800078e0af2 */
[----:B------:R-:W-:Y:S05]  /*10dc0*/  IMAD R2, R2, c[0x0][0x32c], R113 ;  /* 0x0000cb0002027a24 */ /* 0x000fea00078e0271 */
[----:B------:R-:W-:Y:S02]  /*10dd0*/  IADD3 R113, R2, c[0x0][0x32c], RZ ;  /* 0x0000cb0002717a10 */ /* 0x000fe40007ffe0ff */
[----:B------:R-:W-:Y:S02]  /*10de0*/  IMNMX R112, R112, R2, !PT ;  /* 0x0000000270707217 */ /* 0x000fe40007800200 */
[----:B------:R-:W-:Y:S02]  /*10df0*/  IMNMX R114, R114, R113, PT ;  /* 0x0000007172727217 */ /* 0x000fe40003800200 */
.L_x_636:
        /* <DEDUP_REMOVED lines=17> */
.L_x_642:
[----:B------:R-:W-:Y:S04]  /*10f10*/  MOV R161, c[0x0][0x32c] ;  /* 0x0000cb0000a17a02 */ /* 0x000fe80000000f00 */
[----:B------:R-:W-:Y:S11]  /*10f20*/  ISETP.NE.AND P0, PT, R161, 0x1, PT ;  /* 0x00000001a100780c */ /* 0x000ff60003f05270 */
[----:B------:R-:W-:Y:S02]  /*10f30*/  @!UPT UIADD3 URZ, URZ, URZ, URZ ;  /* 0x0000003f3f3ff290 */ /* 0x000fe4000fffe03f */
[----:B------:R-:W-:Y:S05]  /*10f40*/  @P0 IMAD.HI.U32 R161, R157, c[0x0][0x330], RZ ;  /* 0x0000cc009da10a27 */ /* 0x000fea00078e00ff */
[----:B------:R-:W-:Y:S02]  /*10f50*/  @P0 SHF.R.U32.HI R157, RZ, c[0x0][0x334], R161 ;  /* 0x0000cd00ff9d0a19 */ /* 0x000fe400000116a1 */
.L_x_643:
[----:B------:R-:W-:Y:S05]  /*10f60*/  BSYNC B0 ;  /* 0x0000000000007941 */ /* 0x000fea0003800000 */
.L_x_641:
[----:B------:R-:W-:Y:S04]  /*10f70*/  IMAD.IADD R161, R3, 0x1, -R242 ;  /* 0x0000000103a17824 */ /* 0x000fe800078e0af2 */
[----:B------:R-:W-:Y:S05]  /*10f80*/  IMAD R157, R157, c[0x0][0x32c], R161 ;  /* 0x0000cb009d9d7a24 */ /* 0x000fea00078e02a1 */
[----:B------:R-:W-:Y:S02]  /*10f90*/  IADD3 R161, R157, c[0x0][0x32c], RZ ;  /* 0x0000cb009da17a10 */ /* 0x000fe40007ffe0ff */
[----:B------:R-:W-:Y:S02]  /*10fa0*/  IMNMX R2, R2, R157, !PT ;  /* 0x0000009d02027217 */ /* 0x000fe40007800200 */
[----:B------:R-:W-:Y:S02]  /*10fb0*/  IMNMX R113, R113, R161, PT ;  /* 0x000000a171717217 */ /* 0x000fe40003800200 */
.L_x_640:
        /* <DEDUP_REMOVED lines=249> */
.L_x_646:
[----:B------:R-:W-:Y:S04]  /*11f50*/  MOV R6, c[0x0][0x32c] ;  /* 0x0000cb0000067a02 */ /* 0x000fe80000000f00 */
[----:B------:R-:W-:Y:S11]  /*11f60*/  ISETP.NE.AND P0, PT, R6, 0x1, PT ;  /* 0x000000010600780c */ /* 0x000ff60003f05270 */
[----:B------:R-:W-:Y:S02]  /*11f70*/  @!UPT UIADD3 URZ, URZ, URZ, URZ ;  /* 0x0000003f3f3ff290 */ /* 0x000fe4000fffe03f */
[----:B------:R-:W-:Y:S05]  /*11f80*/  @P0 IMAD.HI.U32 R6, R4, c[0x0][0x330], RZ ;  /* 0x0000cc0004060a27 */ /* 0x000fea00078e00ff */
[----:B------:R-:W-:Y:S02]  /*11f90*/  @P0 SHF.R.U32.HI R4, RZ, c[0x0][0x334], R6 ;  /* 0x0000cd00ff040a19 */ /* 0x000fe40000011606 */
.L_x_647:
[----:B------:R-:W-:Y:S05]  /*11fa0*/  BSYNC B0 ;  /* 0x0000000000007941 */ /* 0x000fea0003800000 */
.L_x_645:
[----:B------:R-:W-:Y:S04]  /*11fb0*/  IMAD.IADD R3, R3, 0x1, -R242 ;  /* 0x0000000103037824 */ /* 0x000fe800078e0af2 */
[----:B------:R-:W-:Y:S05]  /*11fc0*/  IMAD R3, R4, c[0x0][0x32c], R3 ;  /* 0x0000cb0004037a24 */ /* 0x000fea00078e0203 */
[----:B------:R-:W-:Y:S02]  /*11fd0*/  IADD3 R4, R3, c[0x0][0x32c], RZ ;  /* 0x0000cb0003047a10 */ /* 0x000fe40007ffe0ff */
[----:B------:R-:W-:Y:S02]  /*11fe0*/  IMNMX R0, R0, R3, !PT ;  /* 0x0000000300007217 */ /* 0x000fe40007800200 */
[----:B------:R-:W-:Y:S02]  /*11ff0*/  IMNMX R2, R2, R4, PT ;  /* 0x0000000402027217 */ /* 0x000fe40003800200 */
.L_x_644:
        /* <DEDUP_REMOVED lines=141> */
[----:B------:R-:W-:Y:S02]  /*128d0*/  FMNMX.FTZ R5, R221, R5, !PT ;  /* 0x00000005dd057209 */ /* 0x000fe40007810000 */
[----:B------:R-:W-:Y:S02]  /*128e0*/  ISETP.GT.AND P0, PT, R0, 0x48, !P3 ;  /* 0x000000480000780c */ /* 0x000fe40005f04270 */
        /* <DEDUP_REMOVED lines=9> */
[----:B------:R-:W-:Y:S04]  /*12980*/  ISETP.LT.OR P3, PT, R2, 0x4a, P3 ;  /* 0x0000004a0200780c */ /* 0x000fe80001f61670 */
        /* <DEDUP_REMOVED lines=16> */
[----:B------:R3:W-:Y:S01]  /*12a90*/  MUFU.EX2 R229, R56 ;  /* 0x0000003800e57308 */ /* 0x0007e20000000800 */
        /* <DEDUP_REMOVED lines=8> */
[--C-:B---3--:R-:W-:Y:S08]  /*12b20*/  FFMA.FTZ R56, R180, c[0x0][0x2d0], -R64.reuse ;  /* 0x0000b400b4387a23 */ /* 0x108ff00000010840 */
[----:B------:R-:W-:Y:S01]  /*12b30*/  MUFU.EX2 R228, R56 ;  /* 0x0000003800e47308 */ /* 0x000fe20000000800 */
[--C-:B-1----:R-:W-:Y:S01]  /*12b40*/  FFMA.FTZ R5, R34, c[0x0][0x2d0], -R64.reuse ;  /* 0x0000b40022057a23 */ /* 0x102fe20000010840 */
[----:B--2---:R-:W-:Y:S08]  /*12b50*/  F2FP.PACK_AB R46, R225, R223 ;  /* 0x000000dfe12e723e */ /* 0x004ff000000000ff */
[----:B------:R1:W-:Y:S02]  /*12b60*/  MUFU.EX2 R53, R5 ;  /* 0x0000000500357308 */ /* 0x0003e40000000800 */
[--C-:B-1----:R-:W-:Y:S08]  /*12b70*/  FFMA.FTZ R5, R36, c[0x0][0x2d0], -R64.reuse ;  /* 0x0000b40024057a23 */ /* 0x102ff00000010840 */
        /* <DEDUP_REMOVED lines=17> */
[----:B------:R-:W-:Y:S01]  /*12c90*/  LDSM.16.MT88.4 R32, [R200] ;  /* 0x00000000c820783b */ /* 0x000fe20000004200 */
[--C-:B------:R-:W-:Y:S01]  /*12ca0*/  FFMA.FTZ R16, R24, c[0x0][0x2d0], -R65.reuse ;  /* 0x0000b40018107a23 */ /* 0x100fe20000010841 */
        /* <DEDUP_REMOVED lines=53> */
[C---:B------:R-:W-:Y:S02]  /*13000*/  FMUL.FTZ R85, R41.reuse, R85 ;  /* 0x0000005529557220 */ /* 0x040fe40000410000 */
[C---:B------:R-:W-:Y:S02]  /*13010*/  FMUL.FTZ R96, R41.reuse, R96 ;  /* 0x0000006029607220 */ /* 0x040fe40000410000 */
[C---:B------:R-:W-:Y:S02]  /*13020*/  FMUL.FTZ R97, R41.reuse, R97 ;  /* 0x0000006129617220 */ /* 0x040fe40000410000 */
[C---:B------:R-:W-:Y:S01]  /*13030*/  FMUL.FTZ R100, R41.reuse, R100 ;  /* 0x0000006429647220 */ /* 0x040fe20000410000 */
[----:B------:R4:W-:Y:S01]  /*13040*/  MUFU.EX2 R79, R4 ;  /* 0x00000004004f7308 */ /* 0x0009e20000000800 */
[----:B------:R-:W-:Y:S02]  /*13050*/  FMUL.FTZ R101, R41, R101 ;  /* 0x0000006529657220 */ /* 0x000fe40000410000 */
[C---:B-1----:R-:W-:Y:S02]  /*13060*/  FMUL.FTZ R7, R40.reuse, R123 ;  /* 0x0000007b28077220 */ /* 0x042fe40000410000 */
[C---:B------:R-:W-:Y:S01]  /*13070*/  FMUL.FTZ R6, R40.reuse, R122 ;  /* 0x0000007a28067220 */ /* 0x040fe20000410000 */
[----:B------:R-:W-:Y:S01]  /*13080*/  MOV R122, R53 ;  /* 0x00000035007a7202 */ /* 0x000fe20000000f00 */
[C---:B------:R-:W-:Y:S01]  /*13090*/  FMUL.FTZ R18, R40.reuse, R134 ;  /* 0x0000008628127220 */ /* 0x040fe20000410000 */
[----:B------:R-:W5:Y:S01]  /*130a0*/  LDL.LU R123, [R1] ;  /* 0x00000000017b7983 */ /* 0x000f620000300800 */
[C---:B------:R-:W-:Y:S01]  /*130b0*/  FMUL.FTZ R19, R40.reuse, R135 ;  /* 0x0000008728137220 */ /* 0x040fe20000410000 */
[----:B------:R-:W1:Y:S01]  /*130c0*/  MUFU.EX2 R241, R5 ;  /* 0x0000000500f17308 */ /* 0x000e620000000800 */
[C---:B------:R-:W-:Y:S01]  /*130d0*/  FMUL.FTZ R86, R40.reuse, R86 ;  /* 0x0000005628567220 */ /* 0x040fe20000410000 */
[----:B------:R-:W-:Y:S01]  /*130e0*/  LDSM.16.MT88.4 R132, [R196+0x2000] ;  /* 0x00200000c484783b */ /* 0x000fe20000004200 */
[----:B------:R-:W-:Y:S02]  /*130f0*/  FMUL.FTZ R87, R40, R87 ;  /* 0x0000005728577220 */ /* 0x000fe40000410000 */
[--C-:B--2---:R-:W-:Y:S02]  /*13100*/  FFMA.FTZ R0, R10, c[0x0][0x2d0], -R66.reuse ;  /* 0x0000b4000a007a23 */ /* 0x104fe40000010842 */
[C---:B---3--:R-:W-:Y:S01]  /*13110*/  FMUL.FTZ R8, R2.reuse, R124 ;  /* 0x0000007c02087220 */ /* 0x048fe20000410000 */
[----:B------:R-:W-:Y:S01]  /*13120*/  MOV R124, R52 ;  /* 0x00000034007c7202 */ /* 0x000fe20000000f00 */
[C---:B------:R-:W-:Y:S01]  /*13130*/  FMUL.FTZ R9, R2.reuse, R125 ;  /* 0x0000007d02097220 */ /* 0x040fe20000410000 */
[----:B------:R2:W-:Y:S01]  /*13140*/  MUFU.EX2 R75, R0 ;  /* 0x00000000004b7308 */ /* 0x0005e20000000800 */
[C---:B------:R-:W-:Y:S02]  /*13150*/  FMUL.FTZ R12, R2.reuse, R128 ;  /* 0x00000080020c7220 */ /* 0x040fe40000410000 */
[C---:B------:R-:W-:Y:S02]  /*13160*/  FMUL.FTZ R13, R2.reuse, R129 ;  /* 0x00000081020d7220 */ /* 0x040fe40000410000 */
[----:B----4-:R-:W-:Y:S02]  /*13170*/  FFMA.FTZ R4, R175, c[0x0][0x2d0], -R43 ;  /* 0x0000b400af047a23 */ /* 0x010fe4000001082b */
[C---:B------:R-:W-:Y:S02]  /*13180*/  FMUL.FTZ R24, R2.reuse, R140 ;  /* 0x0000008c02187220 */ /* 0x040fe40000410000 */
[C---:B------:R-:W-:Y:S01]  /*13190*/  FMUL.FTZ R28, R2.reuse, R144 ;  /* 0x00000090021c7220 */ /* 0x040fe20000410000 */
[----:B------:R3:W-:Y:S01]  /*131a0*/  MUFU.EX2 R243, R4 ;  /* 0x0000000400f37308 */ /* 0x0007e20000000800 */
[C---:B------:R-:W-:Y:S01]  /*131b0*/  FMUL.FTZ R29, R2.reuse, R145 ;  /* 0x00000091021d7220 */ /* 0x040fe20000410000 */
[----:B------:R-:W-:Y:S01]  /*131c0*/  MOV R145, R223 ;  /* 0x000000df00917202 */ /* 0x000fe20000000f00 */
[C---:B------:R-:W-:Y:S01]  /*131d0*/  FMUL.FTZ R88, R2.reuse, R88 ;  /* 0x0000005802587220 */ /* 0x040fe20000410000 */
[----:B-1----:R-:W-:Y:S01]  /*131e0*/  F2FP.PACK_AB R39, R79, R241 ;  /* 0x000000f14f27723e */ /* 0x002fe200000000ff */
[----:B------:R-:W-:Y:S01]  /*131f0*/  FMUL.FTZ R5, R41, R121 ;  /* 0x0000007929057220 */ /* 0x000fe20000410000 */
[----:B------:R-:W-:Y:S01]  /*13200*/  MOV R144, R224 ;  /* 0x000000e000907202 */ /* 0x000fe20000000f00 */
[C---:B------:R-:W-:Y:S01]  /*13210*/  FMUL.FTZ R89, R2.reuse, R89 ;  /* 0x0000005902597220 */ /* 0x040fe20000410000 */
[----:B------:R-:W4:Y:S01]  /*13220*/  LDL.LU R121, [R1+0x4] ;  /* 0x0000040001797983 */ /* 0x000f220000300800 */
[C---:B------:R-:W-:Y:S02]  /*13230*/  FMUL.FTZ R92, R2.reuse, R92 ;  /* 0x0000005c025c7220 */ /* 0x040fe40000410000 */
[----:B------:R-:W-:Y:S02]  /*13240*/  FMUL.FTZ R93, R2, R93 ;  /* 0x0000005d025d7220 */ /* 0x000fe40000410000 */
[C---:B------:R-:W-:Y:S02]  /*13250*/  FMUL.FTZ R98, R40.reuse, R98 ;  /* 0x0000006228627220 */ /* 0x040fe40000410000 */
[--C-:B--2---:R-:W-:Y:S02]  /*13260*/  FFMA.FTZ R0, R11, c[0x0][0x2d0], -R66.reuse ;  /* 0x0000b4000b007a23 */ /* 0x104fe40000010842 */
[C---:B------:R-:W-:Y:S02]  /*13270*/  FMUL.FTZ R99, R40.reuse, R99 ;  /* 0x0000006328637220 */ /* 0x040fe40000410000 */
[----:B------:R1:W2:Y:S01]  /*13280*/  MUFU.EX2 R78, R0 ;  /* 0x00000000004e7308 */ /* 0x0002a20000000800 */
[C---:B------:R-:W-:Y:S02]  /*13290*/  FMUL.FTZ R102, R40.reuse, R102 ;  /* 0x0000006628667220 */ /* 0x040fe40000410000 */
[----:B------:R-:W-:Y:S02]  /*132a0*/  FMUL.FTZ R103, R40, R103 ;  /* 0x0000006728677220 */ /* 0x000fe40000410000 */
[----:B---3--:R-:W-:Y:S02]  /*132b0*/  FMUL.FTZ R4, R41, R120 ;  /* 0x0000007829047220 */ /* 0x008fe40000410000 */
[----:B------:R-:W3:Y:S01]  /*132c0*/  LDL.LU R120, [R1+0x8] ;  /* 0x0000080001787983 */ /* 0x000ee20000300800 */
[----:B------:R-:W-:Y:S02]  /*132d0*/  FFMA.FTZ R56, R61, c[0x0][0x2d0], -R66 ;  /* 0x0000b4003d387a23 */ /* 0x000fe40000010842 */
[C---:B------:R-:W-:Y:S02]  /*132e0*/  FMUL.FTZ R104, R2.reuse, R104 ;  /* 0x0000006802687220 */ /* 0x040fe40000410000 */
[-C--:B------:R-:W-:Y:S01]  /*132f0*/  HMMA.16816.F32 R4, R44, R20.reuse, R4 ;  /* 0x000000142c04723c */ /* 0x080fe20000001804 */
[----:B------:R-:W-:Y:S04]  /*13300*/  MUFU.EX2 R224, R56 ;  /* 0x0000003800e07308 */ /* 0x000fe80000000800 */
[C---:B------:R-:W-:Y:S02]  /*13310*/  FMUL.FTZ R105, R2.reuse, R105 ;  /* 0x0000006902697220 */ /* 0x040fe40000410000 */
[C---:B------:R-:W-:Y:S02]  /*13320*/  FMUL.FTZ R108, R2.reuse, R108 ;  /* 0x0000006c026c7220 */ /* 0x040fe40000410000 */
[----:B------:R-:W-:Y:S03]  /*13330*/  FMUL.FTZ R109, R2, R109 ;  /* 0x0000006d026d7220 */ /* 0x000fe60000410000 */
[----:B-1----:R-:W-:Y:S02]  /*13340*/  FSEL R0, R3, RZ, P0 ;  /* 0x000000ff03007208 */ /* 0x002fe40000000000 */
[----:B--2---:R-:W-:Y:S02]  /*13350*/  F2FP.PACK_AB R37, R78, R75 ;  /* 0x0000004b4e25723e */ /* 0x004fe400000000ff */
[----:B------:R-:W-:Y:S01]  /*13360*/  ISETP.GT.AND P0, PT, R211, R234, PT ;  /* 0x000000ead300720c */ /* 0x000fe20003f04270 */
[----:B------:R-:W-:Y:S04]  /*13370*/  FADD.FTZ R0, -R0, R118 ;  /* 0x0000007600007221 */ /* 0x000fe80000010100 */
[----:B------:R-:W-:Y:S06]  /*13380*/  FMUL.FTZ R0, R0, c[0x0][0x2d0] ;  /* 0x0000b40000007a20 */ /* 0x000fec0000410000 */
[----:B------:R-:W1:Y:S02]  /*13390*/  MUFU.EX2 R0, R0 ;  /* 0x0000000000007308 */ /* 0x000e640000000800 */
[C---:B-1----:R-:W-:Y:S02]  /*133a0*/  FMUL.FTZ R10, R0.reuse, R126 ;  /* 0x0000007e000a7220 */ /* 0x042fe40000410000 */
[C---:B------:R-:W-:Y:S02]  /*133b0*/  FMUL.FTZ R11, R0.reuse, R127 ;  /* 0x0000007f000b7220 */ /* 0x040fe40000410000 */
[C---:B------:R-:W-:Y:S02]  /*133c0*/  FMUL.FTZ R14, R0.reuse, R130 ;  /* 0x00000082000e7220 */ /* 0x040fe40000410000 */
[C---:B------:R-:W-:Y:S02]  /*133d0*/  FMUL.FTZ R15, R0.reuse, R131 ;  /* 0x00000083000f7220 */ /* 0x040fe40000410000 */
[C---:B------:R-:W-:Y:S01]  /*133e0*/  FMUL.FTZ R26, R0.reuse, R142 ;  /* 0x0000008e001a7220 */ /* 0x040fe20000410000 */
[C---:B------:R-:W-:Y:S04]  /*133f0*/  HMMA.16816.F32 R8, R36.reuse, R20, R8 ;  /* 0x000000142408723c */ /* 0x040fe80000001808 */
[C---:B------:R-:W-:Y:S02]  /*13400*/  FMUL.FTZ R27, R0.reuse, R143 ;  /* 0x0000008f001b7220 */ /* 0x040fe40000410000 */
[C---:B------:R-:W-:Y:S01]  /*13410*/  FMUL.FTZ R30, R0.reuse, R146 ;  /* 0x00000092001e7220 */ /* 0x040fe20000410000 */
[----:B------:R-:W-:Y:S01]  /*13420*/  MOV R146, R55 ;  /* 0x0000003700927202 */ /* 0x000fe20000000f00 */
[-C--:B------:R-:W-:Y:S04]  /*13430*/  HMMA.16816.F32 R12, R36, R22.reuse, R12 ;  /* 0x00000016240c723c */ /* 0x080fe8000000180c */
[----:B------:R-:W-:Y:S02]  /*13440*/  FFMA.FTZ R20, R25, c[0x0][0x2d0], -R65 ;  /* 0x0000b40019147a23 */ /* 0x000fe40000010841 */
[----:B------:R-:W-:Y:S01]  /*13450*/  FMUL.FTZ R31, R0, R147 ;  /* 0x00000093001f7220 */ /* 0x000fe20000410000 */
[----:B------:R-:W-:Y:S01]  /*13460*/  MOV R147, R54 ;  /* 0x0000003600937202 */ /* 0x000fe20000000f00 */
[C---:B------:R-:W-:Y:S01]  /*13470*/  HMMA.16816.F32 R16, R44.reuse, R22, R16 ;  /* 0x000000162c10723c */ /* 0x040fe20000001810 */
[----:B------:R1:W-:Y:S01]  /*13480*/  MUFU.EX2 R237, R20 ;  /* 0x0000001400ed7308 */ /* 0x0003e20000000800 */
[----:B------:R-:W2:Y:S02]  /*13490*/  LDSM.16.MT88.4 R52, [R199] ;  /* 0x00000000c734783b */ /* 0x000ea40000004200 */
[C---:B------:R-:W-:Y:S02]  /*134a0*/  FMUL.FTZ R21, R41.reuse, R137 ;  /* 0x0000008929157220 */ /* 0x040fe40000410000 */
[----:B------:R-:W-:Y:S02]  /*134b0*/  FMUL.FTZ R25, R2, R141 ;  /* 0x0000008d02197220 */ /* 0x000fe40000410000 */
[C---:B------:R-:W-:Y:S04]  /*134c0*/  FMUL.FTZ R22, R40.reuse, R138 ;  /* 0x0000008a28167220 */ /* 0x040fe80000410000 */
[----:B------:R-:W-:Y:S02]  /*134d0*/  FMUL.FTZ R23, R40, R139 ;  /* 0x0000008b28177220 */ /* 0x000fe40000410000 */
[C---:B------:R-:W-:Y:S02]  /*134e0*/  FMUL.FTZ R90, R0.reuse, R90 ;  /* 0x0000005a005a7220 */ /* 0x040fe40000410000 */
[C---:B------:R-:W-:Y:S02]  /*134f0*/  FMUL.FTZ R91, R0.reuse, R91 ;  /* 0x0000005b005b7220 */ /* 0x040fe40000410000 */
[C---:B------:R-:W-:Y:S02]  /*13500*/  FMUL.FTZ R94, R0.reuse, R94 ;  /* 0x0000005e005e7220 */ /* 0x040fe40000410000 */
[C---:B------:R-:W-:Y:S02]  /*13510*/  FMUL.FTZ R95, R0.reuse, R95 ;  /* 0x0000005f005f7220 */ /* 0x040fe40000410000 */
[C---:B------:R-:W-:Y:S02]  /*13520*/  FMUL.FTZ R106, R0.reuse, R106 ;  /* 0x0000006a006a7220 */ /* 0x040fe40000410000 */
[C---:B------:R-:W-:Y:S02]  /*13530*/  FMUL.FTZ R107, R0.reuse, R107 ;  /* 0x0000006b006b7220 */ /* 0x040fe40000410000 */
[----:B-1----:R-:W-:Y:S02]  /*13540*/  FMUL.FTZ R20, R41, R136 ;  /* 0x0000008829147220 */ /* 0x002fe40000410000 */
[C---:B------:R-:W-:Y:S02]  /*13550*/  FMUL.FTZ R110, R0.reuse, R110 ;  /* 0x0000006e006e7220 */ /* 0x040fe40000410000 */
[----:B------:R-:W-:Y:S03]  /*13560*/  FMUL.FTZ R111, R0, R111 ;  /* 0x0000006f006f7220 */ /* 0x000fe60000410000 */
[-C--:B------:R-:W-:Y:S08]  /*13570*/  HMMA.16816.F32 R20, R44, R32.reuse, R20 ;  /* 0x000000202c14723c */ /* 0x080ff00000001814 */
[C---:B------:R-:W-:Y:S07]  /*13580*/  HMMA.16816.F32 R24, R36.reuse, R32, R24 ;  /* 0x000000202418723c */ /* 0x040fee0000001818 */
[--C-:B------:R-:W-:Y:S01]  /*13590*/  FFMA.FTZ R32, R177, c[0x0][0x2d0], -R43.reuse ;  /* 0x0000b400b1207a23 */ /* 0x100fe2000001082b */
[-C--:B------:R-:W-:Y:S03]  /*135a0*/  HMMA.16816.F32 R28, R36, R34.reuse, R28 ;  /* 0x00000022241c723c */ /* 0x080fe6000000181c */
[----:B------:R1:W-:Y:S01]  /*135b0*/  MUFU.EX2 R231, R32 ;  /* 0x0000002000e77308 */ /* 0x0003e20000000800 */
[C---:B------:R-:W-:Y:S01]  /*135c0*/  FMUL.FTZ R33, R41.reuse, R149 ;  /* 0x0000009529217220 */ /* 0x040fe20000410000 */
[----:B------:R-:W-:Y:S03]  /*135d0*/  MOV R149, R225 ;  /* 0x000000e100957202 */ /* 0x000fe60000000f00 */
[C---:B------:R-:W-:Y:S07]  /*135e0*/  HMMA.16816.F32 R84, R44.reuse, R34, R84 ;  /* 0x000000222c54723c */ /* 0x040fee0000001854 */
[C---:B------:R-:W-:Y:S02]  /*135f0*/  FMUL.FTZ R34, R40.reuse, R150 ;  /* 0x0000009628227220 */ /* 0x040fe40000410000 */
[----:B------:R-:W-:Y:S01]  /*13600*/  FMUL.FTZ R35, R40, R151 ;  /* 0x0000009728237220 */ /* 0x000fe20000410000 */
[----:B------:R-:W3:Y:S02]  /*13610*/  LDL.LU R150, [R1+0xc] ;  /* 0x00000c0001967983 */ /* 0x000ee40000300800 */
[--C-:B-1----:R-:W-:Y:S04]  /*13620*/  FFMA.FTZ R32, R178, c[0x0][0x2d0], -R43.reuse ;  /* 0x0000b400b2207a23 */ /* 0x102fe8000001082b */
[----:B------:R1:W-:Y:S02]  /*13630*/  MUFU.EX2 R230, R32 ;  /* 0x0000002000e67308 */ /* 0x0003e40000000800 */
[----:B-1----:R-:W-:Y:S01]  /*13640*/  FMUL.FTZ R32, R41, R148 ;  /* 0x0000009429207220 */ /* 0x002fe20000410000 */
[----:B------:R-:W-:Y:S06]  /*13650*/  MOV R148, R226 ;  /* 0x000000e200947202 */ /* 0x000fec0000000f00 */
        /* <DEDUP_REMOVED lines=9> */
[----:B------:R-:W-:Y:S01]  /*136f0*/  LDSM.16.MT88.4 R56, [R200+0x800] ;  /* 0x00080000c838783b */ /* 0x000fe20000004200 */
[--C-:B------:R-:W-:Y:S01]  /*13700*/  FFMA.FTZ R52, R67, c[0x0][0x2d0], -R66.reuse ;  /* 0x0000b40043347a23 */ /* 0x100fe20000010842 */
[-C--:B------:R-:W-:Y:S01]  /*13710*/  HMMA.16816.F32 R108, R36, R54.reuse, R108 ;  /* 0x00000036246c723c */ /* 0x080fe2000000186c */
[----:B------:R1:W-:Y:S06]  /*13720*/  MUFU.EX2 R226, R48 ;  /* 0x0000003000e27308 */ /* 0x0003ec0000000800 */
[C---:B------:R-:W-:Y:S02]  /*13730*/  FMUL.FTZ R36, R41.reuse, R152 ;  /* 0x0000009829247220 */ /* 0x040fe40000410000 */
[----:B------:R-:W-:Y:S02]  /*13740*/  FMUL.FTZ R37, R41, R153 ;  /* 0x0000009929257220 */ /* 0x000fe40000410000 */
[----:B------:R2:W2:Y:S01]  /*13750*/  MUFU.EX2 R223, R52 ;  /* 0x0000003400df7308 */ /* 0x0004a20000000800 */
[C---:B------:R-:W-:Y:S02]  /*13760*/  FMUL.FTZ R38, R40.reuse, R154 ;  /* 0x0000009a28267220 */ /* 0x040fe40000410000 */
[----:B------:R-:W-:Y:S07]  /*13770*/  FMUL.FTZ R39, R40, R155 ;  /* 0x0000009b28277220 */ /* 0x000fee0000410000 */
[----:B------:R-:W-:Y:S04]  /*13780*/  HMMA.16816.F32 R36, R44, R54, R36 ;  /* 0x000000362c24723c */ /* 0x000fe80000001824 */
[----:B-1----:R-:W-:Y:S02]  /*13790*/  FFMA.FTZ R48, R60, c[0x0][0x2d0], -R66 ;  /* 0x0000b4003c307a23 */ /* 0x002fe40000010842 */
[--C-:B------:R-:W-:Y:S01]  /*137a0*/  FFMA.FTZ R60, R184, c[0x0][0x2d0], -R64.reuse ;  /* 0x0000b400b83c7a23 */ /* 0x100fe20000010840 */
[----:B------:R-:W-:Y:S01]  /*137b0*/  F2FP.PACK_AB R44, R252, R248 ;  /* 0x000000f8fc2c723e */ /* 0x000fe200000000ff */
[----:B------:R1:W1:Y:S01]  /*137c0*/  MUFU.EX2 R225, R48 ;  /* 0x0000003000e17308 */ /* 0x0002620000000800 */
[----:B------:R-:W-:Y:S03]  /*137d0*/  F2FP.PACK_AB R45, R249, R250 ;  /* 0x000000faf92d723e */ /* 0x000fe600000000ff */
[----:B------:R-:W-:Y:S01]  /*137e0*/  F2FP.PACK_AB R46, R243, R251 ;  /* 0x000000fbf32e723e */ /* 0x000fe200000000ff */
[----:B--2---:R-:W-:Y:S01]  /*137f0*/  FFMA.FTZ R52, R182, c[0x0][0x2d0], -R43 ;  /* 0x0000b400b6347a23 */ /* 0x004fe2000001082b */
[----:B------:R-:W-:Y:S02]  /*13800*/  F2FP.PACK_AB R47, R239, R240 ;  /* 0x000000f0ef2f723e */ /* 0x000fe400000000ff */
[----:B------:R-:W-:Y:S02]  /*13810*/  F2FP.PACK_AB R54, R232, R233 ;  /* 0x000000e9e836723e */ /* 0x000fe400000000ff */
[----:B------:R2:W-:Y:S01]  /*13820*/  MUFU.EX2 R182, R52 ;  /* 0x0000003400b67308 */ /* 0x0005e20000000800 */
[----:B------:R-:W-:Y:S09]  /*13830*/  F2FP.PACK_AB R55, R223, R224 ;  /* 0x000000e0df37723e */ /* 0x000ff200000000ff */
[----:B------:R4:W-:Y:S01]  /*13840*/  MUFU.EX2 R181, R60 ;  /* 0x0000003c00b57308 */ /* 0x0009e20000000800 */
[----:B-1----:R-:W1:Y:S01]  /*13850*/  LDSM.16.MT88.4 R48, [R196+0x800] ;  /* 0x00080000c430783b */ /* 0x002e620000004200 */
[----:B------:R-:W-:Y:S01]  /*13860*/  F2FP.PACK_AB R53, R225, R226 ;  /* 0x000000e2e135723e */ /* 0x000fe200000000ff */
[----:B--2---:R-:W-:Y:S07]  /*13870*/  FFMA.FTZ R52, R183, c[0x0][0x2d0], -R64 ;  /* 0x0000b400b7347a23 */ /* 0x004fee0000010840 */
[----:B------:R2:W-:Y:S01]  /*13880*/  MUFU.EX2 R180, R52 ;  /* 0x0000003400b47308 */ /* 0x0005e20000000800 */
[----:B----4-:R-:W4:Y:S01]  /*13890*/  LDSM.16.MT88.4 R60, [R197+0x800] ;  /* 0x00080000c53c783b */ /* 0x010f220000004200 */
        /* <DEDUP_REMOVED lines=10> */
[----:B------:R-:W-:Y:S01]  /*13940*/  FFMA.FTZ R56, R186, c[0x0][0x2d0], -R43 ;  /* 0x0000b400ba387a23 */ /* 0x000fe2000001082b */
[-C--:B------:R-:W-:Y:S01]  /*13950*/  HMMA.16816.F32 R28, R52, R58.reuse, R28 ;  /* 0x0000003a341c723c */ /* 0x080fe2000000181c */
[----:B------:R1:W-:Y:S07]  /*13960*/  MUFU.EX2 R179, R48 ;  /* 0x0000003000b37308 */ /* 0x0003ee0000000800 */
[C---:B------:R-:W-:Y:S03]  /*13970*/  HMMA.16816.F32 R84, R44.reuse, R58, R84 ;  /* 0x0000003a2c54723c */ /* 0x040fe60000001854 */
[----:B------:R2:W-:Y:S05]  /*13980*/  MUFU.EX2 R175, R56 ;  /* 0x0000003800af7308 */ /* 0x0005ea0000000800 */
[-C--:B----4-:R-:W-:Y:S08]  /*13990*/  HMMA.16816.F32 R32, R44, R60.reuse, R32 ;  /* 0x0000003c2c20723c */ /* 0x090ff00000001820 */
[C---:B------:R-:W-:Y:S04]  /*139a0*/  HMMA.16816.F32 R88, R52.reuse, R60, R88 ;  /* 0x0000003c3458723c */ /* 0x040fe80000001858 */
[--C-:B-1----:R-:W-:Y:S03]  /*139b0*/  FFMA.FTZ R48, R71, c[0x0][0x2d0], -R65.reuse ;  /* 0x0000b40047307a23 */ /* 0x102fe60000010841 */
[----:B------:R-:W-:Y:S01]  /*139c0*/  FFMA.FTZ R60, R72, c[0x0][0x2d0], -R66 ;  /* 0x0000b400483c7a23 */ /* 0x000fe20000010842 */
[-C--:B------:R-:W-:Y:S01]  /*139d0*/  HMMA.16816.F32 R92, R52, R62.reuse, R92 ;  /* 0x0000003e345c723c */ /* 0x080fe2000000185c */
[----:B------:R1:W-:Y:S03]  /*139e0*/  MUFU.EX2 R176, R48 ;  /* 0x0000003000b07308 */ /* 0x0003e60000000800 */
[--C-:B--2---:R-:W-:Y:S04]  /*139f0*/  FFMA.FTZ R56, R187, c[0x0][0x2d0], -R64.reuse ;  /* 0x0000b400bb387a23 */ /* 0x104fe80000010840 */
[C---:B------:R-:W-:Y:S03]  /*13a00*/  HMMA.16816.F32 R96, R44.reuse, R62, R96 ;  /* 0x0000003e2c60723c */ /* 0x040fe60000001860 */
[----:B------:R2:W-:Y:S10]  /*13a10*/  MUFU.EX2 R172, R56 ;  /* 0x0000003800ac7308 */ /* 0x0005f40000000800 */
[----:B------:R4:W-:Y:S01]  /*13a20*/  MUFU.EX2 R169, R60 ;  /* 0x0000003c00a97308 */ /* 0x0009e20000000800 */
[----:B-1----:R-:W-:Y:S09]  /*13a30*/  FFMA.FTZ R48, R80, c[0x0][0x2d0], -R65 ;  /* 0x0000b40050307a23 */ /* 0x002ff20000010841 */
[----:B------:R1:W-:Y:S01]  /*13a40*/  MUFU.EX2 R178, R48 ;  /* 0x0000003000b27308 */ /* 0x0003e20000000800 */
[----:B--2---:R-:W-:Y:S09]  /*13a50*/  FFMA.FTZ R56, R188, c[0x0][0x2d0], -R64 ;  /* 0x0000b400bc387a23 */ /* 0x004ff20000010840 */
[----:B------:R2:W-:Y:S01]  /*13a60*/  MUFU.EX2 R173, R56 ;  /* 0x0000003800ad7308 */ /* 0x0005e20000000800 */
[----:B----4-:R-:W-:Y:S09]  /*13a70*/  FFMA.FTZ R60, R73, c[0x0][0x2d0], -R66 ;  /* 0x0000b400493c7a23 */ /* 0x010ff20000010842 */
[----:B------:R4:W-:Y:S01]  /*13a80*/  MUFU.EX2 R167, R60 ;  /* 0x0000003c00a77308 */ /* 0x0009e20000000800 */
[--C-:B-1----:R-:W-:Y:S09]  /*13a90*/  FFMA.FTZ R48, R185, c[0x0][0x2d0], -R43.reuse ;  /* 0x0000b400b9307a23 */ /* 0x102ff2000001082b */
[----:B------:R1:W-:Y:S01]  /*13aa0*/  MUFU.EX2 R174, R48 ;  /* 0x0000003000ae7308 */ /* 0x0003e20000000800 */
[--C-:B--2---:R-:W-:Y:S09]  /*13ab0*/  FFMA.FTZ R56, R189, c[0x0][0x2d0], -R43.reuse ;  /* 0x0000b400bd387a23 */ /* 0x104ff2000001082b */
[----:B------:R2:W-:Y:S01]  /*13ac0*/  MUFU.EX2 R171, R56 ;  /* 0x0000003800ab7308 */ /* 0x0005e20000000800 */
[----:B----4-:R-:W-:Y:S09]  /*13ad0*/  FFMA.FTZ R60, R193, c[0x0][0x2d0], -R64 ;  /* 0x0000b400c13c7a23 */ /* 0x010ff20000010840 */
[----:B------:R4:W-:Y:S01]  /*13ae0*/  MUFU.EX2 R165, R60 ;  /* 0x0000003c00a57308 */ /* 0x0009e20000000800 */
[----:B-1----:R-:W1:Y:S01]  /*13af0*/  LDSM.16.MT88.4 R48, [R199+0x800] ;  /* 0x00080000c730783b */ /* 0x002e620000004200 */
[--C-:B--2---:R-:W-:Y:S08]  /*13b00*/  FFMA.FTZ R56, R70, c[0x0][0x2d0], -R66.reuse ;  /* 0x0000b40046387a23 */ /* 0x104ff00000010842 */
[----:B------:R2:W1:Y:S01]  /*13b10*/  MUFU.EX2 R170, R56 ;  /* 0x0000003800aa7308 */ /* 0x0004620000000800 */
[----:B----4-:R-:W-:Y:S08]  /*13b20*/  LDSM.16.MT88.4 R60, [R197+0x1000] ;  /* 0x00100000c53c783b */ /* 0x010ff00000004200 */
[----:B--2---:R-:W2:Y:S01]  /*13b30*/  LDSM.16.MT88.4 R56, [R196+0x1000] ;  /* 0x00100000c438783b */ /* 0x004ea20000004200 */
[-C--:B-1----:R-:W-:Y:S08]  /*13b40*/  HMMA.16816.F32 R100, R44, R48.reuse, R100 ;  /* 0x000000302c64723c */ /* 0x082ff00000001864 */
[C---:B------:R-:W-:Y:S07]  /*13b50*/  HMMA.16816.F32 R104, R52.reuse, R48, R104 ;  /* 0x000000303468723c */ /* 0x040fee0000001868 */
[----:B------:R-:W-:Y:S01]  /*13b60*/  FFMA.FTZ R48, R76, c[0x0][0x2d0], -R66 ;  /* 0x0000b4004c307a23 */ /* 0x000fe20000010842 */
[-C--:B------:R-:W-:Y:S01]  /*13b70*/  HMMA.16816.F32 R108, R52, R50.reuse, R108 ;  /* 0x00000032346c723c */ /* 0x080fe2000000186c */
[----:B------:R-:W1:Y:S02]  /*13b80*/  LDSM.16.MT88.4 R52, [R200+0x1000] ;  /* 0x00100000c834783b */ /* 0x000e640000004200 */
[----:B------:R4:W2:Y:S01]  /*13b90*/  MUFU.EX2 R166, R48 ;  /* 0x0000003000a67308 */ /* 0x0008a20000000800 */
[----:B------:R-:W-:Y:S04]  /*13ba0*/  F2FP.PACK_AB R49, R169, R170 ;  /* 0x000000aaa931723e */ /* 0x000fe800000000ff */
[----:B------:R-:W-:Y:S07]  /*13bb0*/  HMMA.16816.F32 R36, R44, R50, R36 ;  /* 0x000000322c24723c */ /* 0x000fee0000001824 */
[----:B------:R-:W-:Y:S02]  /*13bc0*/  F2FP.PACK_AB R44, R230, R231 ;  /* 0x000000e7e62c723e */ /* 0x000fe400000000ff */
[----:B------:R-:W-:Y:S03]  /*13bd0*/  F2FP.PACK_AB R45, R228, R229 ;  /* 0x000000e5e42d723e */ /* 0x000fe600000000ff */
[----:B------:R-:W-:Y:S02]  /*13be0*/  F2FP.PACK_AB R46, R182, R227 ;  /* 0x000000e3b62e723e */ /* 0x000fe400000000ff */
[----:B------:R-:W-:Y:S02]  /*13bf0*/  F2FP.PACK_AB R47, R181, R180 ;  /* 0x000000b4b52f723e */ /* 0x000fe400000000ff */
[----:B------:R-:W-:Y:S01]  /*13c00*/  F2FP.PACK_AB R50, R178, R176 ;  /* 0x000000b0b232723e */ /* 0x000fe200000000ff */
[----:B----4-:R-:W-:Y:S01]  /*13c10*/  FFMA.FTZ R48, R190, c[0x0][0x2d0], -R43 ;  /* 0x0000b400be307a23 */ /* 0x010fe2000001082b */
[----:B--2---:R-:W-:Y:S03]  /*13c20*/  F2FP.PACK_AB R51, R166, R167 ;  /* 0x000000a7a633723e */ /* 0x004fe600000000ff */
[-C--:B------:R-:W-:Y:S01]  /*13c30*/  HMMA.16816.F32 R4, R44, R56.reuse, R4 ;  /* 0x000000382c04723c */ /* 0x080fe20000001804 */
[----:B------:R2:W-:Y:S02]  /*13c40*/  MUFU.EX2 R168, R48 ;  /* 0x0000003000a87308 */ /* 0x0005e40000000800 */
[----:B--2---:R-:W-:Y:S08]  /*13c50*/  FFMA.FTZ R48, R191, c[0x0][0x2d0], -R64 ;  /* 0x0000b400bf307a23 */ /* 0x004ff00000010840 */
        /* <DEDUP_REMOVED lines=23> */
[----:B------:R2:W4:Y:S10]  /*13dd0*/  MUFU.EX2 R117, R52 ;  /* 0x0000003400757308 */ /* 0x0005340000000800 */
[----:B------:R3:W-:Y:S01]  /*13de0*/  MUFU.EX2 R69, R60 ;  /* 0x0000003c00457308 */ /* 0x0007e20000000800 */
[----:B-1----:R-:W-:Y:S09]  /*13df0*/  FFMA.FTZ R56, R192, c[0x0][0x2d0], -R65 ;  /* 0x0000b400c0387a23 */ /* 0x002ff20000010841 */
[----:B------:R1:W-:Y:S01]  /*13e00*/  MUFU.EX2 R118, R56 ;  /* 0x0000003800767308 */ /* 0x0003e20000000800 */
[----:B--2---:R-:W-:Y:S01]  /*13e10*/  FFMA.FTZ R52, R212, c[0x0][0x2d0], -R64 ;  /* 0x0000b400d4347a23 */ /* 0x004fe20000010840 */
[----:B----4-:R-:W-:Y:S08]  /*13e20*/  F2FP.PACK_AB R152, R117, R116 ;  /* 0x000000747598723e */ /* 0x010ff000000000ff */
[----:B------:R2:W-:Y:S01]  /*13e30*/  MUFU.EX2 R115, R52 ;  /* 0x0000003400737308 */ /* 0x0005e20000000800 */
[----:B---3--:R-:W-:Y:S09]  /*13e40*/  FFMA.FTZ R60, R158, c[0x0][0x2d0], -R66 ;  /* 0x0000b4009e3c7a23 */ /* 0x008ff20000010842 */
[----:B------:R3:W-:Y:S01]  /*13e50*/  MUFU.EX2 R68, R60 ;  /* 0x0000003c00447308 */ /* 0x0007e20000000800 */
[----:B-1----:R-:W1:Y:S01]  /*13e60*/  LDSM.16.MT88.4 R56, [R199+0x1000] ;  /* 0x00100000c738783b */ /* 0x002e620000004200 */
[----:B--2---:R-:W-:Y:S08]  /*13e70*/  FFMA.FTZ R52, R214, c[0x0][0x2d0], -R64 ;  /* 0x0000b400d6347a23 */ /* 0x004ff00000010840 */
        /* <DEDUP_REMOVED lines=11> */
[----:B------:R-:W4:Y:S01]  /*13f30*/  MUFU.EX2 R67, R56 ;  /* 0x0000003800437308 */ /* 0x000f220000000800 */
[----:B------:R-:W-:Y:S01]  /*13f40*/  F2FP.PACK_AB R48, R163, R161 ;  /* 0x000000a1a330723e */ /* 0x000fe200000000ff */
[----:B------:R-:W-:Y:S04]  /*13f50*/  HMMA.16816.F32 R36, R44, R58, R36 ;  /* 0x0000003a2c24723c */ /* 0x000fe80000001824 */
[----:B-1----:R-:W-:Y:S01]  /*13f60*/  FFMA.FTZ R52, R77, c[0x0][0x2d0], -R66 ;  /* 0x0000b4004d347a23 */ /* 0x002fe20000010842 */
[----:B------:R-:W-:Y:S02]  /*13f70*/  F2FP.PACK_AB R50, R118, R162 ;  /* 0x000000a27632723e */ /* 0x000fe400000000ff */
[----:B------:R-:W-:Y:S01]  /*13f80*/  F2FP.PACK_AB R44, R175, R174 ;  /* 0x000000aeaf2c723e */ /* 0x000fe200000000ff */
[----:B------:R1:W1:Y:S01]  /*13f90*/  MUFU.EX2 R70, R52 ;  /* 0x0000003400467308 */ /* 0x0002620000000800 */
[----:B------:R-:W-:Y:S03]  /*13fa0*/  F2FP.PACK_AB R45, R173, R172 ;  /* 0x000000acad2d723e */ /* 0x000fe600000000ff */
[--C-:B--2---:R-:W-:Y:S01]  /*13fb0*/  FFMA.FTZ R43, R217, c[0x0][0x2d0], -R64.reuse ;  /* 0x0000b400d92b7a23 */ /* 0x104fe20000010840 */
[----:B------:R-:W-:Y:S01]  /*13fc0*/  F2FP.PACK_AB R46, R168, R171 ;  /* 0x000000aba82e723e */ /* 0x000fe200000000ff */
[----:B------:R-:W-:Y:S01]  /*13fd0*/  FFMA.FTZ R64, R218, c[0x0][0x2d0], -R64 ;  /* 0x0000b400da407a23 */ /* 0x000fe20000010840 */
[----:B------:R-:W-:Y:S02]  /*13fe0*/  F2FP.PACK_AB R47, R165, R164 ;  /* 0x000000a4a52f723e */ /* 0x000fe400000000ff */
[----:B---3--:R-:W-:Y:S01]  /*13ff0*/  F2FP.PACK_AB R154, R81, R82 ;  /* 0x00000052519a723e */ /* 0x008fe200000000ff */
[----:B------:R2:W-:Y:S01]  /*14000*/  MUFU.EX2 R80, R43 ;  /* 0x0000002b00507308 */ /* 0x0005e20000000800 */
[----:B----4-:R-:W-:Y:S01]  /*14010*/  F2FP.PACK_AB R51, R67, R68 ;  /* 0x000000444333723e */ /* 0x010fe200000000ff */
[----:B------:R-:W-:Y:S08]  /*14020*/  LDSM.16.MT88.4 R56, [R197+0x1800] ;  /* 0x00180000c538783b */ /* 0x000ff00000004200 */
        /* <DEDUP_REMOVED lines=8> */
[----:B------:R1:W-:Y:S01]  /*140b0*/  MUFU.EX2 R73, R43 ;  /* 0x0000002b00497308 */ /* 0x0003e20000000800 */
[C---:B------:R-:W-:Y:S08]  /*140c0*/  HMMA.16816.F32 R8, R48.reuse, R52, R8 ;  /* 0x000000343008723c */ /* 0x040ff00000001808 */
[-C--:B------:R-:W-:Y:S08]  /*140d0*/  HMMA.16816.F32 R12, R48, R54.reuse, R12 ;  /* 0x00000036300c723c */ /* 0x080ff0000000180c */
[C---:B------:R-:W-:Y:S01]  /*140e0*/  HMMA.16816.F32 R16, R44.reuse, R54, R16 ;  /* 0x000000362c10723c */ /* 0x040fe20000001810 */
[----:B------:R-:W2:Y:S03]  /*140f0*/  LDSM.16.MT88.4 R52, [R199+0x1800] ;  /* 0x00180000c734783b */ /* 0x000ea60000004200 */
[--C-:B-1----:R-:W-:Y:S02]  /*14100*/  FFMA.FTZ R43, R221, c[0x0][0x2d0], -R65.reuse ;  /* 0x0000b400dd2b7a23 */ /* 0x102fe40000010841 */
[----:B------:R-:W-:Y:S02]  /*14110*/  FFMA.FTZ R65, R222, c[0x0][0x2d0], -R65 ;  /* 0x0000b400de417a23 */ /* 0x000fe40000010841 */
        /* <DEDUP_REMOVED lines=9> */
[----:B------:R1:W-:Y:S07]  /*141b0*/  MUFU.EX2 R65, R43 ;  /* 0x0000002b00417308 */ /* 0x0003ee0000000800 */
[C---:B------:R-:W-:Y:S08]  /*141c0*/  HMMA.16816.F32 R88, R48.reuse, R56, R88 ;  /* 0x000000383058723c */ /* 0x040ff00000001858 */
[-C--:B------:R-:W-:Y:S08]  /*141d0*/  HMMA.16816.F32 R92, R48, R58.reuse, R92 ;  /* 0x0000003a305c723c */ /* 0x080ff0000000185c */
[C---:B------:R-:W-:Y:S04]  /*141e0*/  HMMA.16816.F32 R96, R44.reuse, R58, R96 ;  /* 0x0000003a2c60723c */ /* 0x040fe80000001860 */
[--C-:B-1----:R-:W-:Y:S04]  /*141f0*/  FFMA.FTZ R43, R157, c[0x0][0x2d0], -R66.reuse ;  /* 0x0000b4009d2b7a23 */ /* 0x102fe80000010842 */
[----:B------:R1:W1:Y:S01]  /*14200*/  MUFU.EX2 R64, R43 ;  /* 0x0000002b00407308 */ /* 0x0002620000000800 */
[-C--:B--2---:R-:W-:Y:S08]  /*14210*/  HMMA.16816.F32 R100, R44, R52.reuse, R100 ;  /* 0x000000342c64723c */ /* 0x084ff00000001864 */
[C---:B------:R-:W-:Y:S08]  /*14220*/  HMMA.16816.F32 R104, R48.reuse, R52, R104 ;  /* 0x000000343068723c */ /* 0x040ff00000001868 */
[-C--:B------:R-:W-:Y:S04]  /*14230*/  HMMA.16816.F32 R108, R48, R54.reuse, R108 ;  /* 0x00000036306c723c */ /* 0x080fe8000000186c */
[--C-:B-1----:R-:W-:Y:S04]  /*14240*/  FFMA.FTZ R43, R74, c[0x0][0x2d0], -R66.reuse ;  /* 0x0000b4004a2b7a23 */ /* 0x102fe80000010842 */
[----:B------:R-:W-:Y:S01]  /*14250*/  HMMA.16816.F32 R36, R44, R54, R36 ;  /* 0x000000362c24723c */ /* 0x000fe20000001824 */
[----:B------:R-:W1:Y:S01]  /*14260*/  LDSM.16.MT88.4 R44, [R197+0x2000] ;  /* 0x00200000c52c783b */ /* 0x000e620000004200 */
[----:B------:R-:W-:Y:S02]  /*14270*/  MUFU.EX2 R57, R43 ;  /* 0x0000002b00397308 */ /* 0x000fe40000000800 */
[----:B------:R-:W-:Y:S01]  /*14280*/  FFMA.FTZ R66, R42, c[0x0][0x2d0], -R66 ;  /* 0x0000b4002a427a23 */ /* 0x000fe20000010842 */
[----:B---3--:R-:W-:Y:S01]  /*14290*/  F2FP.PACK_AB R42, R71, R72 ;  /* 0x00000048472a723e */ /* 0x008fe200000000ff */
[----:B-----5:R-:W-:Y:S01]  /*142a0*/  FFMA.FTZ R50, R41, R123, R124 ;  /* 0x0000007b29327223 */ /* 0x020fe2000001007c */
[----:B------:R-:W-:Y:S01]  /*142b0*/  F2FP.PACK_AB R41, R64, R65 ;  /* 0x000000414029723e */ /* 0x000fe200000000ff */
[----:B------:R-:W-:Y:S01]  /*142c0*/  FFMA.FTZ R49, R40, R121, R122 ;  /* 0x0000007928317223 */ /* 0x000fe2000001007a */
[----:B------:R-:W-:Y:S03]  /*142d0*/  F2FP.PACK_AB R40, R73, R76 ;  /* 0x0000004c4928723e */ /* 0x000fe600000000ff */
[----:B------:R-:W-:Y:S01]  /*142e0*/  FFMA.FTZ R48, R2, R120, R244 ;  /* 0x0000007802307223 */ /* 0x000fe200000100f4 */
[----:B------:R-:W2:Y:S01]  /*142f0*/  MUFU.EX2 R56, R66 ;  /* 0x0000004200387308 */ /* 0x000ea20000000800 */
[----:B------:R-:W-:Y:S01]  /*14300*/  FADD.FTZ R2, R146, R49 ;  /* 0x0000003192027221 */ /* 0x000fe20000010000 */
[-C--:B------:R-:W-:Y:S07]  /*14310*/  HMMA.16816.F32 R120, R152, R132.reuse, R4 ;  /* 0x000000849878723c */ /* 0x080fee0000001804 */
[----:B------:R-:W-:Y:S02]  /*14320*/  FADD.FTZ R4, R147, R50 ;  /* 0x0000003293047221 */ /* 0x000fe40000010000 */
[----:B------:R-:W-:Y:S03]  /*14330*/  FADD.FTZ R5, R246, R48 ;  /* 0x00000030f6057221 */ /* 0x000fe60000010000 */
[----:B------:R-:W-:Y:S02]  /*14340*/  FADD.FTZ R7, R145, R4 ;  /* 0x0000000491077221 */ /* 0x000fe40000010000 */
[----:B------:R-:W-:Y:S02]  /*14350*/  FADD.FTZ R6, R144, R2 ;  /* 0x0000000290067221 */ /* 0x000fe40000010000 */
[----:B------:R-:W-:Y:S02]  /*14360*/  FADD.FTZ R4, R245, R5 ;  /* 0x00000005f5047221 */ /* 0x000fe40000010000 */
[----:B------:R-:W-:Y:S02]  /*14370*/  FFMA.FTZ R2, R0, R150, R75 ;  /* 0x0000009600027223 */ /* 0x000fe4000001004b */
[----:B------:R-:W-:Y:S01]  /*14380*/  FADD.FTZ R0, R149, R7 ;  /* 0x0000000795007221 */ /* 0x000fe20000010000 */
[----:B--2---:R-:W-:Y:S07]  /*14390*/  F2FP.PACK_AB R43, R56, R57 ;  /* 0x00000039382b723e */ /* 0x004fee00000000ff */
        /* <DEDUP_REMOVED lines=11> */
[-C--:B----4-:R-:W-:Y:S03]  /*14450*/  HMMA.16816.F32 R136, R152, R60.reuse, R20 ;  /* 0x0000003c9888723c */ /* 0x090fe60000001814 */
        /* <DEDUP_REMOVED lines=60> */
[----:B------:R-:W-:Y:S01]  /*14820*/  MOV R115, R114 ;  /* 0x0000007200737202 */ /* 0x000fe20000000f00 */
        /* <DEDUP_REMOVED lines=12> */
[----:B------:R1:W-:Y:S01]  /*148f0*/  STL [R1], R0 ;  /* 0x0000000001007387 */ /* 0x0003e20000100800 */
[----:B------:R-:W-:Y:S02]  /*14900*/  FADD.FTZ R2, R64, R2 ;  /* 0x0000000240027221 */ /* 0x000fe40000010000 */
[----:B------:R-:W-:Y:S01]  /*14910*/  FADD.FTZ R4, R71, R4 ;  /* 0x0000000447047221 */ /* 0x000fe20000010000 */
[----:B------:R2:W-:Y:S01]  /*14920*/  STL [R1+0x4], R5 ;  /* 0x0000040501007387 */ /* 0x0005e20000100800 */
[----:B------:R-:W-:Y:S03]  /*14930*/  FADD.FTZ R2, R57, R2 ;  /* 0x0000000239027221 */ /* 0x000fe60000010000 */
[----:B------:R3:W-:Y:S01]  /*14940*/  STL [R1+0x8], R4 ;  /* 0x0000080401007387 */ /* 0x0007e20000100800 */
[----:B------:R-:W-:Y:S05]  /*14950*/  FADD.FTZ R2, R56, R2 ;  /* 0x0000000238027221 */ /* 0x000fea0000010000 */
[----:B------:R3:W-:Y:S01]  /*14960*/  STL [R1+0xc], R2 ;  /* 0x00000c0201007387 */ /* 0x0007e20000100800 */
[----:B-1----:R-:W-:Y:S04]  /*14970*/  IADD3 R0, R211, -0x1, RZ ;  /* 0xffffffffd3007810 */ /* 0x002fe80007ffe0ff */
[----:B------:R-:W-:Y:S02]  /*14980*/  MOV R211, R0 ;  /* 0x0000000000d37202 */ /* 0x000fe40000000f00 */
[----:B--2---:R-:W-:Y:S01]  /*14990*/  MOV R5, R3 ;  /* 0x0000000300057202 */ /* 0x004fe20000000f00 */
[----:B------:R-:W-:-:S05]  /*149a0*/  @P0 BRA `(.L_x_648) ;  /* 0xffffb44000000947 */ /* 0x000fca000383ffff */
.L_x_631:
[----:B------:R-:W-:Y:S02]  /*149b0*/  MOV R10, 0x1f ;  /* 0x0000001f000a7802 */ /* 0x000fe40000000f00 */
[----:B------:R-:W-:Y:S01]  /*149c0*/  MOV R9, 0xffffffff ;  /* 0xffffffff00097802 */ /* 0x000fe20000000f00 */
[----:B------:R-:W-:Y:S05]  /*149d0*/  BRA.DIV ~URZ, `(.L_x_649) ;  /* 0x000051a27f007947 */ /* 0x000fea000b800000 */
[----:B---3--:R-:W2:Y:S04]  /*149e0*/  LDL R2, [R1] ;  /* 0x0000000001027983 */ /* 0x008ea80000100800 */
[----:B--2---:R1:W2:Y:S02]  /*149f0*/  SHFL.BFLY PT, R0, R2, 0x2, 0x1f ;  /* 0x0c401f0002007f89 */ /* 0x0042a400000e0000 */
.L_x_735:
[----:B-1----:R-:W3:Y:S02]  /*14a00*/  LDL.LU R2, [R1] ;  /* 0x0000000001027983 */ /* 0x002ee40000300800 */
[----:B--23--:R-:W-:Y:S01]  /*14a10*/  FADD.FTZ R4, R0, R2 ;  /* 0x0000000200047221 */ /* 0x00cfe20000010000 */
[----:B------:R-:W-:Y:S05]  /*14a20*/  BRA.DIV ~URZ, `(.L_x_650) ;  /* 0x000051a27f007947 */ /* 0x000fea000b800000 */
[----:B------:R-:W2:Y:S04]  /*14a30*/  LDL.LU R11, [R1+0x4] ;  /* 0x00000400010b7983 */ /* 0x000ea80000300800 */
[----:B------:R-:W3:Y:S04]  /*14a40*/  LDL.LU R3, [R1+0x8] ;  /* 0x0000080001037983 */ /* 0x000ee80000300800 */
[----:B------:R-:W4:Y:S04]  /*14a50*/  LDL.LU R10, [R1+0xc] ;  /* 0x00000c00010a7983 */ /* 0x000f280000300800 */
[----:B--2---:R-:W1:Y:S04]  /*14a60*/  SHFL.BFLY PT, R0, R11, 0x2, 0x1f ;  /* 0x0c401f000b007f89 */ /* 0x004e6800000e0000 */
[----:B---3--:R-:W2:Y:S04]  /*14a70*/  SHFL.BFLY PT, R2, R3, 0x2, 0x1f ;  /* 0x0c401f0003027f89 */ /* 0x008ea800000e0000 */
[----:B----4-:R-:W3:Y:S01]  /*14a80*/  SHFL.BFLY PT, R8, R10, 0x2, 0x1f ;  /* 0x0c401f000a087f89 */ /* 0x010ee200000e0000 */
[----:B-1----:R-:W-:-:S02]  /*14a90*/  FADD.FTZ R0, R0, R11 ;  /* 0x0000000b00007221 */ /* 0x002fc40000010000 */
[----:B--2---:R-:W-:-:S03]  /*14aa0*/  FADD.FTZ R2, R2, R3 ;  /* 0x0000000302027221 */ /* 0x004fc60000010000 */
[----:B------:R-:W1:Y:S01]  /*14ab0*/  SHFL.BFLY PT, R6, R0, 0x1, 0x1f ;  /* 0x0c201f0000067f89 */ /* 0x000e6200000e0000 */
[----:B---3--:R-:W-:-:S03]  /*14ac0*/  FADD.FTZ R8, R8, R10 ;  /* 0x0000000a08087221 */ /* 0x008fc60000010000 */
[----:B------:R-:W2:Y:S04]  /*14ad0*/  SHFL.BFLY PT, R3, R4, 0x1, 0x1f ;  /* 0x0c201f0004037f89 */ /* 0x000ea800000e0000 */
[----:B------:R-:W3:Y:S04]  /*14ae0*/  SHFL.BFLY PT, R7, R2, 0x1, 0x1f ;  /* 0x0c201f0002077f89 */ /* 0x000ee800000e0000 */
[----:B------:R4:W4:Y:S01]  /*14af0*/  SHFL.BFLY PT, R9, R8, 0x1, 0x1f ;  /* 0x0c201f0008097f89 */ /* 0x00092200000e0000 */
[----:B-1----:R-:W-:Y:S02]  /*14b00*/  FADD.FTZ R6, R0, R6 ;  /* 0x0000000600067221 */ /* 0x002fe40000010000 */
[----:B--2---:R-:W-:-:S02]  /*14b10*/  FADD.FTZ R4, R4, R3 ;  /* 0x0000000304047221 */ /* 0x004fc40000010000 */
[----:B---3--:R-:W-:-:S03]  /*14b20*/  FADD.FTZ R7, R2, R7 ;  /* 0x0000000702077221 */ /* 0x008fc60000010000 */
.L_x_736:
[----:B------:R-:W-:Y:S01]  /*14b30*/  FSETP.NE.FTZ.AND P3, PT, R4, RZ, PT ;  /* 0x000000ff0400720b */ /* 0x000fe20003f75000 */
[----:B------:R-:W-:Y:S01]  /*14b40*/  CS2R R2, SRZ ;  /* 0x0000000000027805 */ /* 0x000fe2000001ff00 */
[----:B------:R-:W-:Y:S02]  /*14b50*/  MOV R0, RZ ;  /* 0x000000ff00007202 */ /* 0x000fe40000000f00 */
[----:B------:R-:W-:Y:S02]  /*14b60*/  FSETP.NE.FTZ.AND P1, PT, R7, RZ, PT ;  /* 0x000000ff0700720b */ /* 0x000fe40003f35000 */
[----:B------:R-:W-:Y:S02]  /*14b70*/  FSETP.NE.FTZ.AND P2, PT, R6, RZ, PT ;  /* 0x000000ff0600720b */ /* 0x000fe40003f55000 */
[----:B------:R-:W-:Y:S02]  /*14b80*/  MOV R24, 0xff800000 ;  /* 0xff80000000187802 */ /* 0x000fe40000000f00 */
[----:B------:R-:W-:-:S02]  /*14b90*/  MOV R22, 0xff800000 ;  /* 0xff80000000167802 */ /* 0x000fc40000000f00 */
        /* <DEDUP_REMOVED lines=95> */
.L_x_558:
[----:B------:R2:W5:Y:S04]  /*15190*/  LDL R6, [R1+0x48] ;  /* 0x0000480001067983 */ /* 0x0005680000100800 */
[----:B------:R-:W3:Y:S01]  /*151a0*/  S2R R2, SR_TID.X ;  /* 0x0000000000027919 */ /* 0x000ee20000002100 */
[----:B------:R-:W-:Y:S01]  /*151b0*/  BSSY B0, `(.L_x_651) ;  /* 0x0000011000007945 */ /* 0x000fe20003800000 */
[----:B---3--:R-:W-:-:S13]  /*151c0*/  LOP3.LUT P0, RZ, R2, 0x7f, RZ, 0xc0, !PT ;  /* 0x0000007f02ff7812 */ /* 0x008fda000780c0ff */
[----:B------:R-:W-:Y:S05]  /*151d0*/  @P0 BRA `(.L_x_652) ;  /* 0x000000e000000947 */ /* 0x000fea0003800000 */
[----:B--2---:R-:W2:Y:S01]  /*151e0*/  S2R R4, SR_LANEID ;  /* 0x0000000000047919 */ /* 0x004ea20000000000 */
        /* <DEDUP_REMOVED lines=11> */
[----:B--2--5:R-:W-:-:S05]  /*152a0*/  IADD3 R6, R3, c[0x0][0xc], R2 ;  /* 0x0000030003067a10 */ /* 0x024fca0007ffe002 */
[----:B------:R1:W-:Y:S02]  /*152b0*/  STL [R1+0x48], R6 ;  /* 0x0000480601007387 */ /* 0x0003e40000100800 */
.L_x_652:
[----:B--2---:R-:W-:Y:S05]  /*152c0*/  BSYNC B0 ;  /* 0x0000000000007941 */ /* 0x004fea0003800000 */
.L_x_651:
[----:B------:R-:W2:Y:S01]  /*152d0*/  LDL.64 R2, [R1+0x30] ;  /* 0x0000300001027983 */ /* 0x000ea20000100a00 */
[----:B------:R-:W-:Y:S01]  /*152e0*/  PRMT R0, R0, 0x9910, RZ ;  /* 0x0000991000007816 */ /* 0x000fe200000000ff */
[----:B------:R-:W-:Y:S01]  /*152f0*/  BSSY B1, `(.L_x_653) ;  /* 0x00002cf000017945 */ /* 0x000fe20003800000 */
[----:B-----5:R-:W-:Y:S02]  /*15300*/  IMAD.MOV.U32 R88, RZ, RZ, R6 ;  /* 0x000000ffff587224 */ /* 0x020fe400078e0006 */
[----:B------:R-:W-:Y:S02]  /*15310*/  ISETP.NE.AND P0, PT, R0, RZ, PT ;  /* 0x000000ff0000720c */ /* 0x000fe40003f05270 */
[----:B--2---:R-:W-:-:S11]  /*15320*/  SHF.R.S32.HI R18, RZ, 0x1f, R2 ;  /* 0x0000001fff127819 */ /* 0x004fd60000011402 */
        /* <DEDUP_REMOVED lines=21> */
[----:B------:R-:W-:Y:S04]  /*15480*/  STS [R7+0x2000], R3 ;  /* 0x0020000307007388 */ /* 0x000fe80000000800 */
[----:B------:R2:W-:Y:S01]  /*15490*/  STS [R7+0x2400], R2 ;  /* 0x0024000207007388 */ /* 0x0005e20000000800 */
[----:B-1----:R-:W-:-:S03]  /*154a0*/  F2FP.PACK_AB R0, R39, R38 ;  /* 0x000000262700723e */ /* 0x002fc600000000ff */
[----:B--2---:R-:W2:Y:S01]  /*154b0*/  LDL R7, [R1+0x64] ;  /* 0x0000640001077983 */ /* 0x004ea20000100800 */
[----:B------:R-:W-:Y:S02]  /*154c0*/  F2FP.PACK_AB R3, R73, R72 ;  /* 0x000000484903723e */ /* 0x000fe400000000ff */
[----:B------:R-:W-:Y:S01]  /*154d0*/  F2FP.PACK_AB R2, R85, R84 ;  /* 0x000000545502723e */ /* 0x000fe200000000ff */
[----:B------:R-:W-:Y:S04]  /*154e0*/  STS [R6+0x2000], R0 ;  /* 0x0020000006007388 */ /* 0x000fe80000000800 */
[----:B------:R1:W-:Y:S04]  /*154f0*/  STS [R6+0x2400], R4 ;  /* 0x0024000406007388 */ /* 0x0003e80000000800 */
[----:B-1----:R-:W3:Y:S01]  /*15500*/  LDL R6, [R1+0x60] ;  /* 0x0000600001067983 */ /* 0x002ee20000100800 */
[----:B------:R-:W-:-:S02]  /*15510*/  F2FP.PACK_AB R0, R75, R74 ;  /* 0x0000004a4b00723e */ /* 0x000fc400000000ff */
[----:B------:R-:W-:Y:S01]  /*15520*/  F2FP.PACK_AB R4, R41, R40 ;  /* 0x000000282904723e */ /* 0x000fe200000000ff */
[----:B----4-:R1:W-:Y:S04]  /*15530*/  STS [R8], R3 ;  /* 0x0000000308007388 */ /* 0x0103e80000000800 */
[----:B------:R4:W-:Y:S04]  /*15540*/  STS [R8+0x400], R2 ;  /* 0x0004000208007388 */ /* 0x0009e80000000800 */
[----:B------:R4:W-:Y:S01]  /*15550*/  STS [R5], R0 ;  /* 0x0000000005007388 */ /* 0x0009e20000000800 */
[----:B-1----:R-:W-:-:S02]  /*15560*/  F2FP.PACK_AB R3, R87, R86 ;  /* 0x000000565703723e */ /* 0x002fc400000000ff */
[----:B----4-:R-:W-:-:S03]  /*15570*/  F2FP.PACK_AB R2, R43, R42 ;  /* 0x0000002a2b02723e */ /* 0x010fc600000000ff */
[----:B------:R1:W-:Y:S01]  /*15580*/  STS [R5+0x400], R3 ;  /* 0x0004000305007388 */ /* 0x0003e20000000800 */
[----:B------:R-:W-:-:S03]  /*15590*/  F2FP.PACK_AB R0, R59, R58 ;  /* 0x0000003a3b00723e */ /* 0x000fc600000000ff */
[----:B------:R-:W-:Y:S04]  /*155a0*/  STS [R8+0x2000], R4 ;  /* 0x0020000408007388 */ /* 0x000fe80000000800 */
[----:B------:R4:W-:Y:S01]  /*155b0*/  STS [R8+0x2400], R0 ;  /* 0x0024000008007388 */ /* 0x0009e20000000800 */
[----:B-1----:R-:W-:-:S03]  /*155c0*/  F2FP.PACK_AB R3, R57, R56 ;  /* 0x000000383903723e */ /* 0x002fc600000000ff */
[----:B----4-:R-:W4:Y:S01]  /*155d0*/  LDL R8, [R1+0x54] ;  /* 0x0000540001087983 */ /* 0x010f220000100800 */
[----:B------:R-:W-:-:S03]  /*155e0*/  F2FP.PACK_AB R0, R67, R66 ;  /* 0x000000424300723e */ /* 0x000fc600000000ff */
[----:B------:R1:W-:Y:S04]  /*155f0*/  STS [R5+0x2000], R2 ;  /* 0x0020000205007388 */ /* 0x0003e80000000800 */
[----:B------:R1:W-:Y:S04]  /*15600*/  STS [R5+0x2400], R3 ;  /* 0x0024000305007388 */ /* 0x0003e80000000800 */
[----:B------:R1:W-:Y:S01]  /*15610*/  STS [R9], R0 ;  /* 0x0000000009007388 */ /* 0x0003e20000000800 */
[----:B------:R-:W-:Y:S02]  /*15620*/  F2FP.PACK_AB R4, R53, R52 ;  /* 0x000000343504723e */ /* 0x000fe400000000ff */
[----:B-1----:R-:W-:-:S02]  /*15630*/  F2FP.PACK_AB R2, R101, R100 ;  /* 0x000000646502723e */ /* 0x002fc400000000ff */
[----:B------:R-:W-:-:S03]  /*15640*/  F2FP.PACK_AB R3, R97, R96 ;  /* 0x000000606103723e */ /* 0x000fc600000000ff */
[----:B------:R1:W-:Y:S01]  /*15650*/  STS [R9+0x400], R2 ;  /* 0x0004000209007388 */ /* 0x0003e20000000800 */
[----:B------:R-:W-:Y:S02]  /*15660*/  F2FP.PACK_AB R0, R99, R98 ;  /* 0x000000626300723e */ /* 0x000fe400000000ff */
[----:B------:R-:W-:Y:S02]  /*15670*/  F2FP.PACK_AB R5, R51, R50 ;  /* 0x000000323305723e */ /* 0x000fe400000000ff */
[----:B-1----:R-:W-:Y:S02]  /*15680*/  F2FP.PACK_AB R2, R55, R54 ;  /* 0x000000363702723e */ /* 0x002fe400000000ff */
[----:B------:R-:W-:Y:S02]  /*15690*/  ISETP.NE.U32.AND P0, PT, RZ, c[0x0][0x508], PT ;  /* 0x00014200ff007a0c */ /* 0x000fe40003f05070 */
[----:B------:R-:W-:Y:S02]  /*156a0*/  ISETP.NE.U32.AND P2, PT, RZ, c[0x0][0x500], PT ;  /* 0x00014000ff007a0c */ /* 0x000fe40003f45070 */
[----:B------:R-:W-:-:S02]  /*156b0*/  ISETP.NE.AND.EX P1, PT, RZ, c[0x0][0x50c], PT, P0 ;  /* 0x00014300ff007a0c */ /* 0x000fc40003f25300 */
[----:B------:R-:W-:Y:S01]  /*156c0*/  ISETP.NE.AND.EX P2, PT, RZ, c[0x0][0x504], PT, P2 ;  /* 0x00014100ff007a0c */ /* 0x000fe20003f45320 */
[----:B------:R-:W-:Y:S01]  /*156d0*/  IMAD.MOV.U32 R11, RZ, RZ, c[0x0][0x388] ;  /* 0x0000e200ff0b7624 */ /* 0x000fe200078e00ff */
[----:B--2---:R1:W-:Y:S04]  /*156e0*/  STS [R7], R3 ;  /* 0x0000000307007388 */ /* 0x0043e80000000800 */
[----:B------:R2:W-:Y:S04]  /*156f0*/  STS [R7+0x400], R0 ;  /* 0x0004000007007388 */ /* 0x0005e80000000800 */
[----:B------:R3:W-:Y:S04]  /*15700*/  STS [R9+0x2000], R2 ;  /* 0x0020000209007388 */ /* 0x0007e80000000800 */
[----:B------:R3:W-:Y:S04]  /*15710*/  STS [R9+0x2400], R4 ;  /* 0x0024000409007388 */ /* 0x0007e80000000800 */
[----:B------:R-:W-:Y:S01]  /*15720*/  STS [R7+0x2000], R5 ;  /* 0x0020000507007388 */ /* 0x000fe20000000800 */
[----:B-1----:R-:W-:-:S02]  /*15730*/  F2FP.PACK_AB R3, R47, R46 ;  /* 0x0000002e2f03723e */ /* 0x002fc400000000ff */
[----:B--2---:R-:W-:Y:S02]  /*15740*/  F2FP.PACK_AB R0, R79, R78 ;  /* 0x0000004e4f00723e */ /* 0x004fe400000000ff */
[----:B---3--:R-:W-:Y:S01]  /*15750*/  F2FP.PACK_AB R2, R77, R76 ;  /* 0x0000004c4d02723e */ /* 0x008fe200000000ff */
[----:B------:R-:W-:Y:S04]  /*15760*/  STS [R7+0x2400], R3 ;  /* 0x0024000307007388 */ /* 0x000fe80000000800 */
[----:B------:R1:W-:Y:S04]  /*15770*/  STS [R6], R2 ;  /* 0x0000000206007388 */ /* 0x0003e80000000800 */
[----:B------:R2:W-:Y:S01]  /*15780*/  STS [R6+0x400], R0 ;  /* 0x0004000006007388 */ /* 0x0005e20000000800 */
[----:B------:R-:W-:-:S03]  /*15790*/  F2FP.PACK_AB R4, R45, R44 ;  /* 0x0000002c2d04723e */ /* 0x000fc600000000ff */
[----:B------:R-:W3:Y:S01]  /*157a0*/  LDL.LU R9, [R1+0x44] ;  /* 0x0000440001097983 */ /* 0x000ee20000300800 */
[----:B-1----:R-:W-:Y:S02]  /*157b0*/  F2FP.PACK_AB R2, R63, R62 ;  /* 0x0000003e3f02723e */ /* 0x002fe400000000ff */
[----:B--2---:R-:W-:-:S03]  /*157c0*/  F2FP.PACK_AB R0, R65, R64 ;  /* 0x000000404100723e */ /* 0x004fc600000000ff */
[----:B------:R1:W-:Y:S01]  /*157d0*/  STS [R12], R2 ;  /* 0x000000020c007388 */ /* 0x0003e20000000800 */
[----:B------:R-:W-:-:S03]  /*157e0*/  F2FP.PACK_AB R3, R37, R36 ;  /* 0x000000242503723e */ /* 0x000fc600000000ff */
[----:B------:R2:W-:Y:S04]  /*157f0*/  STS [R10+0x400], R0 ;  /* 0x000400000a007388 */ /* 0x0005e80000000800 */
[----:B------:R4:W-:Y:S04]  /*15800*/  STS [R6+0x2000], R4 ;  /* 0x0020000406007388 */ /* 0x0009e80000000800 */
[----:B------:R4:W-:Y:S01]  /*15810*/  STS [R6+0x2400], R3 ;  /* 0x0024000306007388 */ /* 0x0009e20000000800 */
[----:B-1----:R-:W-:Y:S02]  /*15820*/  F2FP.PACK_AB R2, R33, R32 ;  /* 0x000000202102723e */ /* 0x002fe400000000ff */
[----:B--2---:R-:W-:-:S03]  /*15830*/  F2FP.PACK_AB R0, R31, R30 ;  /* 0x0000001e1f00723e */ /* 0x004fc600000000ff */
[----:B------:R1:W-:Y:S04]  /*15840*/  STS [R12+0x2000], R2 ;  /* 0x002000020c007388 */ /* 0x0003e80000000800 */
[----:B------:R2:W-:Y:S01]  /*15850*/  STS [R10+0x2400], R0 ;  /* 0x002400000a007388 */ /* 0x0005e20000000800 */
[----:B----4-:R-:W-:Y:S02]  /*15860*/  IMAD.MOV.U32 R4, RZ, RZ, 0x4 ;  /* 0x00000004ff047424 */ /* 0x010fe400078e00ff */
[----:B------:R-:W-:Y:S02]  /*15870*/  IMAD.MOV.U32 R3, RZ, RZ, RZ ;  /* 0x000000ffff037224 */ /* 0x000fe400078e00ff */
[CC--:B------:R-:W-:Y:S01]  /*15880*/  @P1 IMAD.WIDE R6, R8.reuse, R4.reuse, c[0x0][0x508] ;  /* 0x0001420008061625 */ /* 0x0c0fe200078e0204 */
[----:B------:R-:W-:Y:S03]  /*15890*/  BAR.SYNC.DEFER_BLOCKING 0x1, 0x80 ;  /* 0x0042000000007b1d */ /* 0x000fe60000010000 */
[----:B------:R-:W-:-:S03]  /*158a0*/  IMAD.WIDE R4, R8, R4, c[0x0][0x500] ;  /* 0x0001400008047625 */ /* 0x000fc600078e0204 */
[----:B------:R2:W5:Y:S04]  /*158b0*/  @P1 LDG.E R11, [R6.64] ;  /* 0x00000008060b1981 */ /* 0x000568000c1e1900 */
[----:B------:R2:W5:Y:S01]  /*158c0*/  @P2 LDG.E R3, [R4.64] ;  /* 0x0000000804032981 */ /* 0x000562000c1e1900 */
[----:B---3--:R-:W-:-:S04]  /*158d0*/  ISETP.NE.AND P0, PT, R9, RZ, PT ;  /* 0x000000ff0900720c */ /* 0x008fc80003f05270 */
[----:B-1----:R-:W-:Y:S01]  /*158e0*/  SEL R2, R9, c[0x0][0x3d4], P0 ;  /* 0x0000f50009027a07 */ /* 0x002fe20000000000 */
[----:B------:R-:W-:Y:S05]  /*158f0*/  @P1 BRA `(.L_x_655) ;  /* 0x0000004000001947 */ /* 0x000fea0003800000 */
[----:B--2---:R-:W-:Y:S05]  /*15900*/  @!P2 BRA `(.L_x_655) ;  /* 0x000000300000a947 */ /* 0x004fea0003800000 */
[----:B------:R1:W2:Y:S04]  /*15910*/  LDG.E R0, [R4.64] ;  /* 0x0000000804007981 */ /* 0x0002a8000c1e1900 */
[----:B-1----:R-:W2:Y:S02]  /*15920*/  LDG.E R4, [R4.64+0x4] ;  /* 0x0000040804047981 */ /* 0x002ea4000c1e1900 */
[----:B--2--5:R-:W-:Y:S02]  /*15930*/  IADD3 R11, -R0, R4, RZ ;  /* 0x00000004000b7210 */ /* 0x024fe40007ffe1ff */
.L_x_655:
[----:B--2---:R-:W2:Y:S04]  /*15940*/  LDL R4, [R1+0x3c] ;  /* 0x00003c0001047983 */ /* 0x004ea80000100800 */
[----:B------:R-:W2:Y:S04]  /*15950*/  LDL R89, [R1+0x38] ;  /* 0x0000380001597983 */ /* 0x000ea80000100800 */
[----:B------:R-:W3:Y:S04]  /*15960*/  LDL R25, [R1+0x40] ;  /* 0x0000400001197983 */ /* 0x000ee80000100800 */
[----:B------:R-:W4:Y:S04]  /*15970*/  LDL R14, [R1+0x4c] ;  /* 0x00004c00010e7983 */ /* 0x000f280000100800 */
[----:B------:R-:W4:Y:S04]  /*15980*/  LDL R28, [R1+0x84] ;  /* 0x00008400011c7983 */ /* 0x000f280000100800 */
[----:B------:R-:W4:Y:S01]  /*15990*/  LDL.LU R26, [R1+0x14] ;  /* 0x00001400011a7983 */ /* 0x000f220000300800 */
        /* <DEDUP_REMOVED lines=11> */
[----:B------:R-:W-:Y:S02]  /*15a50*/  SHF.R.S32.HI R0, RZ, 0x1f, R8 ;  /* 0x0000001fff007819 */ /* 0x000fe40000011408 */
        /* <DEDUP_REMOVED lines=11> */
[----:B--2---:R-:W-:-:S04]  /*15b10*/  IMAD.IADD R4, R4, 0x1, R89 ;  /* 0x0000000104047824 */ /* 0x004fc800078e0259 */
        /* <DEDUP_REMOVED lines=37> */
[----:B------:R-:W4:Y:S01]  /*15d70*/  SHFL.IDX PT, R8, R6, 0x2, 0x1c1f ;  /* 0x005c1f0006087f89 */ /* 0x000f2200000e0000 */
[----:B---3--:R-:W-:-:S05]  /*15d80*/  IMAD.IADD R5, R28, 0x1, R89 ;  /* 0x000000011c057824 */ /* 0x008fca00078e0259 */
[C---:B------:R-:W-:Y:S02]  /*15d90*/  IADD3 R17, R5.reuse, 0x8, RZ ;  /* 0x0000000805117810 */ /* 0x040fe40007ffe0ff */
[CC--:B------:R-:W-:Y:S02]  /*15da0*/  ISETP.GE.OR P4, PT, R5.reuse, R0.reuse, P0 ;  /* 0x000000000500720c */ /* 0x0c0fe40000786670 */
[----:B------:R-:W-:Y:S02]  /*15db0*/  IADD3 R16, R5, 0x40, RZ ;  /* 0x0000004005107810 */ /* 0x000fe40007ffe0ff */
[-C--:B------:R-:W-:Y:S02]  /*15dc0*/  ISETP.GE.OR P3, PT, R17, R0.reuse, P0 ;  /* 0x000000001100720c */ /* 0x080fe40000766670 */
[----:B------:R-:W-:Y:S02]  /*15dd0*/  ISETP.GE.OR P1, PT, R16, R0, P0 ;  /* 0x000000001000720c */ /* 0x000fe40000726670 */
[----:B------:R-:W-:-:S05]  /*15de0*/  IADD3 R14, R5, 0x48, RZ ;  /* 0x00000048050e7810 */ /* 0x000fca0007ffe0ff */
[----:B-1----:R-:W-:Y:S04]  /*15df0*/  @!P4 ST.E [R12.64], R22 ;  /* 0x000000160c00c985 */ /* 0x002fe8000c101908 */
[----:B--2---:R-:W-:Y:S01]  /*15e00*/  @!P3 ST.E [R10.64], R23 ;  /* 0x000000170a00b985 */ /* 0x004fe2000c101908 */
[----:B------:R-:W-:-:S03]  /*15e10*/  ISETP.GE.AND P3, PT, R16, R0, PT ;  /* 0x000000001000720c */ /* 0x000fc60003f66270 */
[----:B----4-:R-:W-:Y:S01]  /*15e20*/  @!P1 ST.E [R8.64], R24 ;  /* 0x0000001808009985 */ /* 0x010fe2000c101908 */
[----:B------:R-:W-:Y:S02]  /*15e30*/  ISETP.GE.AND P1, PT, R14, R0, PT ;  /* 0x000000000e00720c */ /* 0x000fe40003f26270 */
[----:B------:R-:W-:-:S04]  /*15e40*/  LOP3.LUT R26, R26, 0xfffffffd, RZ, 0xc0, !PT ;  /* 0xfffffffd1a1a7812 */ /* 0x000fc800078ec0ff */
[----:B------:R-:W-:-:S04]  /*15e50*/  LOP3.LUT R26, R26, 0xfffffffe, RZ, 0xc0, !PT ;  /* 0xfffffffe1a1a7812 */ /* 0x000fc800078ec0ff */
[----:B------:R-:W-:Y:S01]  /*15e60*/  @P3 LOP3.LUT R26, R26, 0x1, RZ, 0xfc, !PT ;  /* 0x000000011a1a3812 */ /* 0x000fe200078efcff */
[----:B------:R-:W1:Y:S03]  /*15e70*/  SHFL.IDX PT, R6, R6, 0x3, 0x1c1f ;  /* 0x007c1f0006067f89 */ /* 0x000e6600000e0000 */
[----:B------:R-:W-:-:S05]  /*15e80*/  @P1 LOP3.LUT R26, R26, 0x2, RZ, 0xfc, !PT ;  /* 0x000000021a1a1812 */ /* 0x000fca00078efcff */
[----:B------:R2:W-:Y:S01]  /*15e90*/  STL [R1+0x14], R26 ;  /* 0x0000141a01007387 */ /* 0x0005e20000100800 */
[-C--:B------:R-:W-:Y:S02]  /*15ea0*/  ISETP.GE.OR P0, PT, R14, R0.reuse, P0 ;  /* 0x000000000e00720c */ /* 0x080fe40000706670 */
[----:B------:R-:W-:-:S11]  /*15eb0*/  ISETP.GE.AND P6, PT, R17, R0, PT ;  /* 0x000000001100720c */ /* 0x000fd60003fc6270 */
[----:B-1----:R2:W-:Y:S01]  /*15ec0*/  @!P0 ST.E [R6.64], R19 ;  /* 0x0000001306008985 */ /* 0x0025e2000c101908 */
[----:B------:R-:W-:Y:S01]  /*15ed0*/  ISETP.GE.AND P0, PT, R5, R0, PT ;  /* 0x000000000500720c */ /* 0x000fe20003f06270 */
[----:B------:R-:W-:Y:S05]  /*15ee0*/  @P2 BRA `(.L_x_656) ;  /* 0x0000079000002947 */ /* 0x000fea0003800000 */
[----:B--2---:R-:W2:Y:S01]  /*15ef0*/  LDL R26, [R1+0x74] ;  /* 0x00007400011a7983 */ /* 0x004ea20000100800 */
[----:B------:R-:W-:Y:S01]  /*15f00*/  IMAD R15, R15, c[0x0][0x3a0], RZ ;  /* 0x0000e8000f0f7a24 */ /* 0x000fe200078e02ff */
[----:B------:R-:W-:Y:S01]  /*15f10*/  SHF.R.S32.HI R7, RZ, 0x1f, R2 ;  /* 0x0000001fff077819 */ /* 0x000fe20000011402 */
        /* <DEDUP_REMOVED lines=14> */
[----:B------:R-:W5:Y:S02]  /*16000*/  S2R R10, SR_TID.X ;  /* 0x00000000000a7919 */ /* 0x000f640000002100 */
[----:B-----5:R-:W-:-:S04]  /*16010*/  SHF.R.S32.HI R9, RZ, 0x1f, R10 ;  /* 0x0000001fff097819 */ /* 0x020fc8000001140a */
[----:B------:R-:W-:-:S04]  /*16020*/  LEA.HI R9, R9, R10, RZ, 0x3 ;  /* 0x0000000a09097211 */ /* 0x000fc800078f18ff */
[----:B------:R-:W-:Y:S02]  /*16030*/  SHF.R.S32.HI R9, RZ, 0x3, R9 ;  /* 0x00000003ff097819 */ /* 0x000fe40000011409 */
[----:B--2---:R-:W-:Y:S02]  /*16040*/  IADD3 R6, R26, R89, RZ ;  /* 0x000000591a067210 */ /* 0x004fe40007ffe0ff */
[----:B------:R2:W1:Y:S02]  /*16050*/  LDS.128 R24, [R213+0x1080] ;  /* 0x00108000d5187984 */ /* 0x0004640000000c00 */
        /* <DEDUP_REMOVED lines=17> */
[----:B------:R-:W-:Y:S02]  /*16170*/  IADD3 R4, R9, R89, RZ ;  /* 0x0000005909047210 */ /* 0x000fe40007ffe0ff */
[----:B------:R-:W-:-:S04]  /*16180*/  IADD3 R3, R3, R6, RZ ;  /* 0x0000000603037210 */ /* 0x000fc80007ffe0ff */
[----:B------:R-:W-:Y:S01]  /*16190*/  LEA.HI.X R6, R2, c[0x0][0x384], R3, 0x1, P0 ;  /* 0x0000e10002067a11 */ /* 0x000fe200000f0c03 */
[----:B------:R-:W-:Y:S05]  /*161a0*/  BRA.DIV ~URZ, `(.L_x_657) ;  /* 0x00003c927f007947 */ /* 0x000fea000b800000 */
[----:B-1234-:R1:W2:Y:S02]  /*161b0*/  SHFL.IDX PT, R8, R6, RZ, 0x181f ;  /* 0x00181fff06087589 */ /* 0x01e2a400000e0000 */
.L_x_737:
[----:B------:R-:W-:Y:S05]  /*161c0*/  BRA.DIV ~URZ, `(.L_x_658) ;  /* 0x00003ce27f007947 */ /* 0x000fea000b800000 */
[----:B------:R3:W4:Y:S02]  /*161d0*/  SHFL.IDX PT, R2, R7, RZ, 0x181f ;  /* 0x00181fff07027589 */ /* 0x00072400000e0000 */
.L_x_738:
[----:B------:R-:W5:Y:S02]  /*161e0*/  LDL.64 R10, [R1+0x30] ;  /* 0x00003000010a7983 */ /* 0x000f640000100a00 */
[----:B-----5:R-:W-:-:S04]  /*161f0*/  ISETP.GE.AND P2, PT, R10, c[0x0][0x3c8], PT ;  /* 0x0000f2000a007a0c */ /* 0x020fc80003f46270 */
[----:B------:R-:W-:-:S13]  /*16200*/  ISETP.GE.OR P0, PT, R4, R0, P2 ;  /* 0x000000000400720c */ /* 0x000fda0001706670 */
[----:B----4-:R-:W-:-:S04]  /*16210*/  @!P0 LEA R2, P1, R10, R2, 0x1 ;  /* 0x000000020a028211 */ /* 0x010fc800078208ff */
[----:B--2---:R-:W-:-:S05]  /*16220*/  @!P0 LEA.HI.X R3, R10, R8, R18, 0x1, P1 ;  /* 0x000000080a038211 */ /* 0x004fca00008f0c12 */
[----:B------:R2:W-:Y:S01]  /*16230*/  @!P0 ST.E.128 [R2.64], R12 ;  /* 0x0000000c02008985 */ /* 0x0005e2000c101d08 */
[----:B------:R-:W-:Y:S05]  /*16240*/  BRA.DIV ~URZ, `(.L_x_659) ;  /* 0x00003cd27f007947 */ /* 0x000fea000b800000 */
[----:B------:R4:W1:Y:S04]  /*16250*/  SHFL.IDX PT, R8, R6, 0x1, 0x181f ;  /* 0x00381f0006087f89 */ /* 0x00086800000e0000 */
[----:B--2---:R4:W2:Y:S02]  /*16260*/  SHFL.IDX PT, R2, R7, 0x1, 0x181f ;  /* 0x00381f0007027f89 */ /* 0x0048a400000e0000 */
.L_x_739:
[----:B------:R-:W5:Y:S01]  /*16270*/  LDL.64 R10, [R1+0x30] ;  /* 0x00003000010a7983 */ /* 0x000f620000100a00 */
[----:B------:R-:W-:-:S04]  /*16280*/  IADD3 R3, R4, 0x10, RZ ;  /* 0x0000001004037810 */ /* 0x000fc80007ffe0ff */
[----:B------:R-:W-:-:S13]  /*16290*/  ISETP.GE.OR P0, PT, R3, R0, P2 ;  /* 0x000000000300720c */ /* 0x000fda0001706670 */
[----:B--2--5:R-:W-:-:S04]  /*162a0*/  @!P0 LEA R2, P1, R10, R2, 0x1 ;  /* 0x000000020a028211 */ /* 0x024fc800078208ff */
[----:B-1----:R-:W-:-:S05]  /*162b0*/  @!P0 LEA.HI.X R3, R10, R8, R18, 0x1, P1 ;  /* 0x000000080a038211 */ /* 0x002fca00008f0c12 */
[----:B------:R1:W-:Y:S01]  /*162c0*/  @!P0 ST.E.128 [R2.64], R20 ;  /* 0x0000001402008985 */ /* 0x0003e2000c101d08 */
[----:B------:R-:W-:Y:S05]  /*162d0*/  BRA.DIV ~URZ, `(.L_x_660) ;  /* 0x00003d127f007947 */ /* 0x000fea000b800000 */
[----:B------:R2:W1:Y:S02]  /*162e0*/  SHFL.IDX PT, R8, R6, 0x2, 0x181f ;  /* 0x00581f0006087f89 */ /* 0x00046400000e0000 */
.L_x_740:
[----:B------:R-:W-:Y:S05]  /*162f0*/  BRA.DIV ~URZ, `(.L_x_661) ;  /* 0x00003d627f007947 */ /* 0x000fea000b800000 */
[----:B-1----:R1:W2:Y:S02]  /*16300*/  SHFL.IDX PT, R2, R7, 0x2, 0x181f ;  /* 0x00581f0007027f89 */ /* 0x0022a400000e0000 */
.L_x_741:
[----:B------:R-:W5:Y:S01]  /*16310*/  LDL.64 R10, [R1+0x30] ;  /* 0x00003000010a7983 */ /* 0x000f620000100a00 */
[----:B------:R-:W-:-:S04]  /*16320*/  IADD3 R3, R4, 0x20, RZ ;  /* 0x0000002004037810 */ /* 0x000fc80007ffe0ff */
[----:B------:R-:W-:-:S13]  /*16330*/  ISETP.GE.OR P0, PT, R3, R0, P2 ;  /* 0x000000000300720c */ /* 0x000fda0001706670 */
[----:B--2--5:R-:W-:-:S04]  /*16340*/  @!P0 LEA R2, P1, R10, R2, 0x1 ;  /* 0x000000020a028211 */ /* 0x024fc800078208ff */
[----:B------:R-:W-:-:S05]  /*16350*/  @!P0 LEA.HI.X R3, R10, R8, R18, 0x1, P1 ;  /* 0x000000080a038211 */ /* 0x000fca00008f0c12 */
[----:B------:R2:W-:Y:S01]  /*16360*/  @!P0 ST.E.128 [R2.64], R24 ;  /* 0x0000001802008985 */ /* 0x0005e2000c101d08 */
[----:B------:R-:W-:Y:S05]  /*16370*/  BRA.DIV ~URZ, `(.L_x_662) ;  /* 0x00003d527f007947 */ /* 0x000fea000b800000 */
[----:B------:R1:W2:Y:S04]  /*16380*/  SHFL.IDX PT, R8, R6, 0x3, 0x181f ;  /* 0x00781f0006087f89 */ /* 0x0002a800000e0000 */
[----:B--2---:R1:W2:Y:S02]  /*16390*/  SHFL.IDX PT, R2, R7, 0x3, 0x181f ;  /* 0x00781f0007027f89 */ /* 0x0042a400000e0000 */
.L_x_742:
[----:B------:R-:W5:Y:S01]  /*163a0*/  LDL.64 R10, [R1+0x30] ;  /* 0x00003000010a7983 */ /* 0x000f620000100a00 */
[----:B------:R-:W-:-:S04]  /*163b0*/  IADD3 R3, R4, 0x30, RZ ;  /* 0x0000003004037810 */ /* 0x000fc80007ffe0ff */
[----:B------:R-:W-:-:S13]  /*163c0*/  ISETP.GE.OR P0, PT, R3, R0, P2 ;  /* 0x000000000300720c */ /* 0x000fda0001706670 */
[----:B--2--5:R-:W-:-:S04]  /*163d0*/  @!P0 LEA R2, P1, R10, R2, 0x1 ;  /* 0x000000020a028211 */ /* 0x024fc800078208ff */
[----:B------:R-:W-:-:S05]  /*163e0*/  @!P0 LEA.HI.X R3, R10, R8, R18, 0x1, P1 ;  /* 0x000000080a038211 */ /* 0x000fca00008f0c12 */
[----:B------:R2:W-:Y:S01]  /*163f0*/  @!P0 ST.E.128 [R2.64], R28 ;  /* 0x0000001c02008985 */ /* 0x0005e2000c101d08 */
[----:B------:R-:W-:Y:S05]  /*16400*/  BRA.DIV ~URZ, `(.L_x_663) ;  /* 0x00003d927f007947 */ /* 0x000fea000b800000 */
[----:B------:R1:W2:Y:S02]  /*16410*/  SHFL.IDX PT, R8, R6, 0x4, 0x181f ;  /* 0x00981f0006087f89 */ /* 0x0002a400000e0000 */
.L_x_743:
[----:B------:R-:W-:Y:S05]  /*16420*/  BRA.DIV ~URZ, `(.L_x_664) ;  /* 0x00003de27f007947 */ /* 0x000fea000b800000 */
[----:B--2---:R2:W1:Y:S02]  /*16430*/  SHFL.IDX PT, R2, R7, 0x4, 0x181f ;  /* 0x00981f0007027f89 */ /* 0x00446400000e0000 */
.L_x_744:
[----:B------:R-:W5:Y:S01]  /*16440*/  LDL.64 R10, [R1+0x30] ;  /* 0x00003000010a7983 */ /* 0x000f620000100a00 */
[----:B------:R-:W-:-:S04]  /*16450*/  IADD3 R3, R4, 0x40, RZ ;  /* 0x0000004004037810 */ /* 0x000fc80007ffe0ff */
[----:B------:R-:W-:-:S13]  /*16460*/  ISETP.GE.OR P0, PT, R3, R0, P2 ;  /* 0x000000000300720c */ /* 0x000fda0001706670 */
[----:B-1---5:R-:W-:-:S04]  /*16470*/  @!P0 LEA R2, P1, R10, R2, 0x1 ;  /* 0x000000020a028211 */ /* 0x022fc800078208ff */
[----:B------:R-:W-:-:S05]  /*16480*/  @!P0 LEA.HI.X R3, R10, R8, R18, 0x1, P1 ;  /* 0x000000080a038211 */ /* 0x000fca00008f0c12 */
[----:B------:R1:W-:Y:S01]  /*16490*/  @!P0 ST.E.128 [R2.64], R32 ;  /* 0x0000002002008985 */ /* 0x0003e2000c101d08 */
[----:B------:R-:W-:Y:S05]  /*164a0*/  BRA.DIV ~URZ, `(.L_x_665) ;  /* 0x00003dd27f007947 */ /* 0x000fea000b800000 */
[----:B------:R1:W2:Y:S04]  /*164b0*/  SHFL.IDX PT, R8, R6, 0x5, 0x181f ;  /* 0x00b81f0006087f89 */ /* 0x0002a800000e0000 */
[----:B-1----:R1:W3:Y:S02]  /*164c0*/  SHFL.IDX PT, R2, R7, 0x5, 0x181f ;  /* 0x00b81f0007027f89 */ /* 0x0022e400000e0000 */
.L_x_745:
[----:B------:R-:W5:Y:S01]  /*164d0*/  LDL.64 R10, [R1+0x30] ;  /* 0x00003000010a7983 */ /* 0x000f620000100a00 */
[----:B------:R-:W-:-:S04]  /*164e0*/  IADD3 R3, R4, 0x50, RZ ;  /* 0x0000005004037810 */ /* 0x000fc80007ffe0ff */
[----:B------:R-:W-:-:S13]  /*164f0*/  ISETP.GE.OR P0, PT, R3, R0, P2 ;  /* 0x000000000300720c */ /* 0x000fda0001706670 */
[----:B---3-5:R-:W-:-:S04]  /*16500*/  @!P0 LEA R2, P1, R10, R2, 0x1 ;  /* 0x000000020a028211 */ /* 0x028fc800078208ff */
[----:B--2---:R-:W-:-:S05]  /*16510*/  @!P0 LEA.HI.X R3, R10, R8, R18, 0x1, P1 ;  /* 0x000000080a038211 */ /* 0x004fca00008f0c12 */
[----:B------:R2:W-:Y:S01]  /*16520*/  @!P0 ST.E.128 [R2.64], R36 ;  /* 0x0000002402008985 */ /* 0x0005e2000c101d08 */
[----:B------:R-:W-:Y:S05]  /*16530*/  BRA.DIV ~URZ, `(.L_x_666) ;  /* 0x00003e127f007947 */ /* 0x000fea000b800000 */
[----:B------:R3:W1:Y:S02]  /*16540*/  SHFL.IDX PT, R8, R6, 0x6, 0x181f ;  /* 0x00d81f0006087f89 */ /* 0x00066400000e0000 */
.L_x_746:
[----:B------:R-:W-:Y:S05]  /*16550*/  BRA.DIV ~URZ, `(.L_x_667) ;  /* 0x00003e627f007947 */ /* 0x000fea000b800000 */
[----:B--2---:R2:W3:Y:S02]  /*16560*/  SHFL.IDX PT, R2, R7, 0x6, 0x181f ;  /* 0x00d81f0007027f89 */ /* 0x0044e400000e0000 */
.L_x_747:
[----:B------:R-:W5:Y:S01]  /*16570*/  LDL.64 R10, [R1+0x30] ;  /* 0x00003000010a7983 */ /* 0x000f620000100a00 */
[----:B------:R-:W-:-:S04]  /*16580*/  IADD3 R3, R4, 0x60, RZ ;  /* 0x0000006004037810 */ /* 0x000fc80007ffe0ff */
[----:B------:R-:W-:-:S13]  /*16590*/  ISETP.GE.OR P0, PT, R3, R0, P2 ;  /* 0x000000000300720c */ /* 0x000fda0001706670 */
[----:B---3-5:R-:W-:-:S04]  /*165a0*/  @!P0 LEA R2, P1, R10, R2, 0x1 ;  /* 0x000000020a028211 */ /* 0x028fc800078208ff */
[----:B-1----:R-:W-:-:S05]  /*165b0*/  @!P0 LEA.HI.X R3, R10, R8, R18, 0x1, P1 ;  /* 0x000000080a038211 */ /* 0x002fca00008f0c12 */
[----:B------:R1:W-:Y:S01]  /*165c0*/  @!P0 ST.E.128 [R2.64], R40 ;  /* 0x0000002802008985 */ /* 0x0003e2000c101d08 */
[----:B------:R-:W-:Y:S05]  /*165d0*/  BRA.DIV ~URZ, `(.L_x_668) ;  /* 0x00003e527f007947 */ /* 0x000fea000b800000 */
[----:B----4-:R-:W3:Y:S04]  /*165e0*/  SHFL.IDX PT, R6, R6, 0x7, 0x181f ;  /* 0x00f81f0006067f89 */ /* 0x010ee800000e0000 */
[----:B-1----:R1:W4:Y:S02]  /*165f0*/  SHFL.IDX PT, R3, R7, 0x7, 0x181f ;  /* 0x00f81f0007037f89 */ /* 0x00232400000e0000 */
.L_x_748:
[----:B------:R-:W-:-:S04]  /*16600*/  IADD3 R2, R4, 0x70, RZ ;  /* 0x0000007004027810 */ /* 0x000fc80007ffe0ff */
[----:B------:R-:W-:-:S13]  /*16610*/  ISETP.GE.OR P0, PT, R2, R0, P2 ;  /* 0x000000000200720c */ /* 0x000fda0001706670 */
[----:B------:R-:W-:Y:S05]  /*16620*/  @P0 BRA `(.L_x_669) ;  /* 0x000019b000000947 */ /* 0x000fea0003800000 */
[----:B------:R-:W5:Y:S02]  /*16630*/  LDL.64 R8, [R1+0x30] ;  /* 0x0000300001087983 */ /* 0x000f640000100a00 */
[----:B----45:R-:W-:-:S04]  /*16640*/  LEA R2, P0, R8, R3, 0x1 ;  /* 0x0000000308027211 */ /* 0x030fc800078008ff */
[----:B---3--:R-:W-:-:S05]  /*16650*/  LEA.HI.X R3, R8, R6, R18, 0x1, P0 ;  /* 0x0000000608037211 */ /* 0x008fca00000f0c12 */
[----:B------:R3:W-:Y:S01]  /*16660*/  ST.E.128 [R2.64], R44 ;  /* 0x0000002c02007985 */ /* 0x0007e2000c101d08 */
[----:B------:R-:W-:Y:S05]  /*16670*/  BRA `(.L_x_669) ;  /* 0x0000196000007947 */ /* 0x000fea0003800000 */
.L_x_656:
[----:B------:R-:W3:Y:S04]  /*16680*/  LDL.LU R5, [R1+0x40] ;  /* 0x0000400001057983 */ /* 0x000ee80000300800 */
[----:B------:R-:W4:Y:S01]  /*16690*/  LDL.LU R9, [R1+0x4c] ;  /* 0x00004c0001097983 */ /* 0x000f220000300800 */
[----:B------:R-:W-:Y:S01]  /*166a0*/  IMAD R15, R15, c[0x0][0x408], RZ ;  /* 0x000102000f0f7a24 */ /* 0x000fe200078e02ff */
[----:B------:R-:W-:Y:S01]  /*166b0*/  SHF.R.S32.HI R0, RZ, 0x1f, R2 ;  /* 0x0000001fff007819 */ /* 0x000fe20000011402 */
[----:B--2---:R-:W-:-:S04]  /*166c0*/  IMAD.WIDE.U32 R6, R3, c[0x0][0x408], RZ ;  /* 0x0001020003067a25 */ /* 0x004fc800078e00ff */
[----:B------:R-:W-:Y:S02]  /*166d0*/  IMAD R3, R3, c[0x0][0x40c], R15 ;  /* 0x0001030003037a24 */ /* 0x000fe400078e020f */
[----:B------:R-:W-:Y:S02]  /*166e0*/  IMAD R0, R0, c[0x0][0x440], RZ ;  /* 0x0001100000007a24 */ /* 0x000fe400078e02ff */
[----:B------:R-:W-:Y:S01]  /*166f0*/  @P5 IMAD.HI.U32 R8, R4, c[0x0][0x4ec], RZ ;  /* 0x00013b0004085a27 */ /* 0x000fe200078e00ff */
[----:B------:R-:W-:-:S05]  /*16700*/  IADD3 R7, R7, R3, RZ ;  /* 0x0000000307077210 */ /* 0x000fca0007ffe0ff */
[----:B---3--:R-:W-:-:S04]  /*16710*/  IMAD.WIDE.U32 R6, R5, c[0x0][0x438], R6 ;  /* 0x00010e0005067a25 */ /* 0x008fc800078e0006 */
        /* <DEDUP_REMOVED lines=8> */
[----:B----4-:R-:W-:-:S04]  /*167a0*/  IMAD.WIDE.U32 R2, R9, c[0x0][0x448], R2 ;  /* 0x0001120009027a25 */ /* 0x010fc800078e0002 */
        /* <DEDUP_REMOVED lines=15> */
.L_x_749:
[----:B------:R-:W-:Y:S05]  /*168a0*/  BRA.DIV ~URZ, `(.L_x_671) ;  /* 0x00003cc27f007947 */ /* 0x000fea000b800000 */
[----:B------:R3:W4:Y:S02]  /*168b0*/  SHFL.IDX PT, R2, R21, RZ, 0x1c1f ;  /* 0x001c1fff15027589 */ /* 0x00072400000e0000 */
.L_x_750:
[C---:B------:R-:W-:Y:S01]  /*168c0*/  IADD3 R11, R242.reuse, 0x8, RZ ;  /* 0x00000008f20b7810 */ /* 0x040fe20007ffe0ff */
[----:B------:R-:W-:Y:S01]  /*168d0*/  BSSY B0, `(.L_x_672) ;  /* 0x0000030000007945 */ /* 0x000fe20003800000 */
        /* <DEDUP_REMOVED lines=17> */
[----:B------:R-:W-:Y:S02]  /*169f0*/  ISETP.GE.AND P3, PT, R10, c[0x0][0x3c8], PT ;  /* 0x0000f2000a007a0c */ /* 0x000fe40003f66270 */
[----:B------:R-:W-:-:S07]  /*16a00*/  ISETP.GE.AND P4, PT, R6, c[0x0][0x3c8], PT ;  /* 0x0000f20006007a0c */ /* 0x000fce0003f86270 */
[----:B----4-:R-:W-:-:S04]  /*16a10*/  @!P1 LEA R14, P0, R242, R2, 0x2 ;  /* 0x00000002f20e9211 */ /* 0x010fc800078010ff */
[----:B--2---:R-:W-:Y:S02]  /*16a20*/  @!P1 LEA.HI.X R15, R242, R12, R20, 0x2, P0 ;  /* 0x0000000cf20f9211 */ /* 0x004fe400000f1414 */
[----:B------:R-:W-:-:S03]  /*16a30*/  @!P2 LEA R16, P0, R11, R2, 0x2 ;  /* 0x000000020b10a211 */ /* 0x000fc600078010ff */
[----:B------:R2:W-:Y:S01]  /*16a40*/  @!P1 ST.E.64 [R14.64], R68 ;  /* 0x000000440e009985 */ /* 0x0005e2000c101b08 */
[----:B------:R-:W-:Y:S02]  /*16a50*/  ISETP.GE.AND P1, PT, R8, c[0x0][0x3c8], PT ;  /* 0x0000f20008007a0c */ /* 0x000fe40003f26270 */
[----:B------:R-:W-:-:S05]  /*16a60*/  @!P2 LEA.HI.X R17, R11, R12, R22, 0x2, P0 ;  /* 0x0000000c0b11a211 */ /* 0x000fca00000f1416 */
[----:B------:R4:W-:Y:S01]  /*16a70*/  @!P2 ST.E.64 [R16.64], R70 ;  /* 0x000000461000a985 */ /* 0x0009e2000c101b08 */
[----:B------:R-:W-:Y:S02]  /*16a80*/  ISETP.GE.AND P2, PT, R7, c[0x0][0x3c8], PT ;  /* 0x0000f20007007a0c */ /* 0x000fe40003f46270 */
[----:B--2---:R-:W-:-:S04]  /*16a90*/  @!P3 LEA R14, P0, R10, R2, 0x2 ;  /* 0x000000020a0eb211 */ /* 0x004fc800078010ff */
[----:B------:R-:W-:Y:S02]  /*16aa0*/  @!P3 LEA.HI.X R15, R10, R12, R24, 0x2, P0 ;  /* 0x0000000c0a0fb211 */ /* 0x000fe400000f1418 */
[----:B----4-:R-:W-:-:S03]  /*16ab0*/  @!P1 LEA R16, P0, R8, R2, 0x2 ;  /* 0x0000000208109211 */ /* 0x010fc600078010ff */
        /* <DEDUP_REMOVED lines=13> */
[----:B------:R-:W-:-:S03]  /*16b90*/  @!P1 LEA R2, P0, R0, R2, 0x2 ;  /* 0x0000000200029211 */ /* 0x000fc600078010ff */
[----:B------:R4:W-:Y:S01]  /*16ba0*/  @!P3 ST.E.64 [R14.64], R76 ;  /* 0x0000004c0e00b985 */ /* 0x0009e2000c101b08 */
[----:B------:R-:W-:-:S05]  /*16bb0*/  @!P1 LEA.HI.X R3, R0, R12, R28, 0x2, P0 ;  /* 0x0000000c00039211 */ /* 0x000fca00000f141c */
[----:B------:R4:W-:Y:S04]  /*16bc0*/  @!P1 ST.E.64 [R2.64], R62 ;  /* 0x0000003e02009985 */ /* 0x0009e8000c101b08 */
.L_x_673:
[----:B------:R-:W-:Y:S05]  /*16bd0*/  BSYNC B0 ;  /* 0x0000000000007941 */ /* 0x000fea0003800000 */
.L_x_672:
[----:B------:R-:W-:Y:S05]  /*16be0*/  BRA.DIV ~URZ, `(.L_x_674) ;  /* 0x000039f27f007947 */ /* 0x000fea000b800000 */
[----:B--2---:R2:W1:Y:S04]  /*16bf0*/  SHFL.IDX PT, R12, R13, 0x1, 0x1c1f ;  /* 0x003c1f000d0c7f89 */ /* 0x00446800000e0000 */
[----:B----4-:R2:W4:Y:S02]  /*16c00*/  SHFL.IDX PT, R2, R21, 0x1, 0x1c1f ;  /* 0x003c1f0015027f89 */ /* 0x01052400000e0000 */
.L_x_751:
[----:B------:R-:W-:Y:S01]  /*16c10*/  BSSY B0, `(.L_x_675) ;  /* 0x0000022000007945 */ /* 0x000fe20003800000 */
[----:B------:R-:W-:Y:S05]  /*16c20*/  @P6 BRA `(.L_x_676) ;  /* 0x0000020000006947 */ /* 0x000fea0003800000 */
[----:B------:R-:W-:Y:S02]  /*16c30*/  ISETP.GE.AND P1, PT, R242, c[0x0][0x3c8], PT ;  /* 0x0000f200f2007a0c */ /* 0x000fe40003f26270 */
[----:B------:R-:W-:Y:S02]  /*16c40*/  ISETP.GE.AND P0, PT, R11, c[0x0][0x3c8], PT ;  /* 0x0000f2000b007a0c */ /* 0x000fe40003f06270 */
[----:B------:R-:W-:Y:S02]  /*16c50*/  ISETP.GE.AND P2, PT, R10, c[0x0][0x3c8], PT ;  /* 0x0000f2000a007a0c */ /* 0x000fe40003f46270 */
[----:B------:R-:W-:-:S02]  /*16c60*/  ISETP.GE.AND P4, PT, R8, c[0x0][0x3c8], PT ;  /* 0x0000f20008007a0c */ /* 0x000fc40003f86270 */
[----:B------:R-:W-:-:S05]  /*16c70*/  ISETP.GE.AND P5, PT, R7, c[0x0][0x3c8], PT ;  /* 0x0000f20007007a0c */ /* 0x000fca0003fa6270 */
[----:B----4-:R-:W-:-:S04]  /*16c80*/  @!P1 LEA R14, P3, R242, R2, 0x2 ;  /* 0x00000002f20e9211 */ /* 0x010fc800078610ff */
[----:B-1----:R-:W-:Y:S02]  /*16c90*/  @!P1 LEA.HI.X R15, R242, R12, R20, 0x2, P3 ;  /* 0x0000000cf20f9211 */ /* 0x002fe400018f1414 */
[----:B------:R-:W-:-:S03]  /*16ca0*/  @!P0 LEA R18, P3, R11, R2, 0x2 ;  /* 0x000000020b128211 */ /* 0x000fc600078610ff */
[----:B------:R1:W-:Y:S01]  /*16cb0*/  @!P1 ST.E.64 [R14.64], R80 ;  /* 0x000000500e009985 */ /* 0x0003e2000c101b08 */
[C---:B------:R-:W-:Y:S02]  /*16cc0*/  @!P2 LEA R16, P1, R10.reuse, R2, 0x2 ;  /* 0x000000020a10a211 */ /* 0x040fe400078210ff */
[-C--:B------:R-:W-:Y:S02]  /*16cd0*/  @!P0 LEA.HI.X R19, R11, R12.reuse, R22, 0x2, P3 ;  /* 0x0000000c0b138211 */ /* 0x080fe400018f1416 */
[----:B------:R-:W-:Y:S02]  /*16ce0*/  @!P2 LEA.HI.X R17, R10, R12, R24, 0x2, P1 ;  /* 0x0000000c0a11a211 */ /* 0x000fe400008f1418 */
[----:B------:R-:W-:Y:S01]  /*16cf0*/  ISETP.GE.AND P3, PT, R6, c[0x0][0x3c8], PT ;  /* 0x0000f20006007a0c */ /* 0x000fe20003f66270 */
[----:B------:R4:W-:Y:S01]  /*16d00*/  @!P0 ST.E.64 [R18.64], R82 ;  /* 0x0000005212008985 */ /* 0x0009e2000c101b08 */
[----:B------:R-:W-:-:S03]  /*16d10*/  ISETP.GE.AND P1, PT, R0, c[0x0][0x3c8], PT ;  /* 0x0000f20000007a0c */ /* 0x000fc60003f26270 */
[----:B------:R5:W-:Y:S01]  /*16d20*/  @!P2 ST.E.64 [R16.64], R84 ;  /* 0x000000541000a985 */ /* 0x000be2000c101b08 */
[----:B------:R-:W-:Y:S02]  /*16d30*/  ISETP.GE.AND P2, PT, R4, c[0x0][0x3c8], PT ;  /* 0x0000f20004007a0c */ /* 0x000fe40003f46270 */
[----:B-1----:R-:W-:-:S04]  /*16d40*/  @!P4 LEA R14, P0, R8, R2, 0x2 ;  /* 0x00000002080ec211 */ /* 0x002fc800078010ff */
[----:B------:R-:W-:Y:S02]  /*16d50*/  @!P4 LEA.HI.X R15, R8, R12, R23, 0x2, P0 ;  /* 0x0000000c080fc211 */ /* 0x000fe400000f1417 */
[----:B----4-:R-:W-:-:S03]  /*16d60*/  @!P5 LEA R18, P0, R7, R2, 0x2 ;  /* 0x000000020712d211 */ /* 0x010fc600078010ff */
[----:B------:R1:W-:Y:S01]  /*16d70*/  @!P4 ST.E.64 [R14.64], R86 ;  /* 0x000000560e00c985 */ /* 0x0003e2000c101b08 */
[----:B------:R-:W-:Y:S02]  /*16d80*/  @!P5 LEA.HI.X R19, R7, R12, R25, 0x2, P0 ;  /* 0x0000000c0713d211 */ /* 0x000fe400000f1419 */
[----:B-----5:R-:W-:-:S03]  /*16d90*/  @!P3 LEA R16, P0, R6, R2, 0x2 ;  /* 0x000000020610b211 */ /* 0x020fc600078010ff */
[----:B------:R4:W-:Y:S01]  /*16da0*/  @!P5 ST.E.64 [R18.64], R100 ;  /* 0x000000641200d985 */ /* 0x0009e2000c101b08 */
[----:B------:R-:W-:-:S05]  /*16db0*/  @!P3 LEA.HI.X R17, R6, R12, R26, 0x2, P0 ;  /* 0x0000000c0611b211 */ /* 0x000fca00000f141a */
[----:B------:R4:W-:Y:S01]  /*16dc0*/  @!P3 ST.E.64 [R16.64], R98 ;  /* 0x000000621000b985 */ /* 0x0009e2000c101b08 */
[----:B-1----:R-:W-:-:S04]  /*16dd0*/  @!P2 LEA R14, P0, R4, R2, 0x2 ;  /* 0x00000002040ea211 */ /* 0x002fc800078010ff */
[----:B------:R-:W-:Y:S02]  /*16de0*/  @!P2 LEA.HI.X R15, R4, R12, R27, 0x2, P0 ;  /* 0x0000000c040fa211 */ /* 0x000fe400000f141b */
[----:B------:R-:W-:-:S03]  /*16df0*/  @!P1 LEA R2, P0, R0, R2, 0x2 ;  /* 0x0000000200029211 */ /* 0x000fc600078010ff */
[----:B------:R4:W-:Y:S01]  /*16e00*/  @!P2 ST.E.64 [R14.64], R78 ;  /* 0x0000004e0e00a985 */ /* 0x0009e2000c101b08 */
[----:B------:R-:W-:-:S05]  /*16e10*/  @!P1 LEA.HI.X R3, R0, R12, R28, 0x2, P0 ;  /* 0x0000000c00039211 */ /* 0x000fca00000f141c */
[----:B------:R4:W-:Y:S04]  /*16e20*/  @!P1 ST.E.64 [R2.64], R64 ;  /* 0x0000004002009985 */ /* 0x0009e8000c101b08 */
.L_x_676:
[----:B------:R-:W-:Y:S05]  /*16e30*/  BSYNC B0 ;  /* 0x0000000000007941 */ /* 0x000fea0003800000 */
.L_x_675:
[----:B------:R-:W-:Y:S05]  /*16e40*/  BRA.DIV ~URZ, `(.L_x_677) ;  /* 0x000038627f007947 */ /* 0x000fea000b800000 */
[----:B-1----:R1:W2:Y:S02]  /*16e50*/  SHFL.IDX PT, R12, R13, 0x2, 0x1c1f ;  /* 0x005c1f000d0c7f89 */ /* 0x0022a400000e0000 */
.L_x_752:
[----:B------:R-:W-:Y:S05]  /*16e60*/  BRA.DIV ~URZ, `(.L_x_678) ;  /* 0x000038b27f007947 */ /* 0x000fea000b800000 */
[----:B----4-:R4:W1:Y:S02]  /*16e70*/  SHFL.IDX PT, R2, R21, 0x2, 0x1c1f ;  /* 0x005c1f0015027f89 */ /* 0x01086400000e0000 */
.L_x_753:
[----:B------:R-:W5:Y:S01]  /*16e80*/  LDL R3, [R1+0x14] ;  /* 0x0000140001037983 */ /* 0x000f620000100800 */
[----:B------:R-:W-:Y:S01]  /*16e90*/  BSSY B0, `(.L_x_679) ;  /* 0x0000023000007945 */ /* 0x000fe20003800000 */
[----:B-----5:R-:W-:-:S13]  /*16ea0*/  LOP3.LUT P0, RZ, R3, 0x1, RZ, 0xc0, !PT ;  /* 0x0000000103ff7812 */ /* 0x020fda000780c0ff */
[----:B------:R-:W-:Y:S05]  /*16eb0*/  @P0 BRA `(.L_x_680) ;  /* 0x0000020000000947 */ /* 0x000fea0003800000 */
[----:B------:R-:W-:Y:S02]  /*16ec0*/  ISETP.GE.AND P1, PT, R242, c[0x0][0x3c8], PT ;  /* 0x0000f200f2007a0c */ /* 0x000fe40003f26270 */
[----:B------:R-:W-:Y:S02]  /*16ed0*/  ISETP.GE.AND P0, PT, R11, c[0x0][0x3c8], PT ;  /* 0x0000f2000b007a0c */ /* 0x000fe40003f06270 */
[----:B------:R-:W-:Y:S02]  /*16ee0*/  ISETP.GE.AND P4, PT, R10, c[0x0][0x3c8], PT ;  /* 0x0000f2000a007a0c */ /* 0x000fe40003f86270 */
[----:B------:R-:W-:-:S07]  /*16ef0*/  ISETP.GE.AND P5, PT, R8, c[0x0][0x3c8], PT ;  /* 0x0000f20008007a0c */ /* 0x000fce0003fa6270 */
[CC--:B-1----:R-:W-:Y:S02]  /*16f00*/  @!P1 LEA R16, P2, R242.reuse, R2.reuse, 0x2 ;  /* 0x00000002f2109211 */ /* 0x0c2fe400078410ff */
[C---:B------:R-:W-:Y:S02]  /*16f10*/  @!P0 LEA R14, P3, R11.reuse, R2, 0x2 ;  /* 0x000000020b0e8211 */ /* 0x040fe400078610ff */
[----:B--2---:R-:W-:Y:S02]  /*16f20*/  @!P1 LEA.HI.X R17, R242, R12, R20, 0x2, P2 ;  /* 0x0000000cf2119211 */ /* 0x004fe400010f1414 */
[C---:B------:R-:W-:Y:S02]  /*16f30*/  @!P4 LEA R18, P2, R10.reuse, R2, 0x2 ;  /* 0x000000020a12c211 */ /* 0x040fe400078410ff */
[-C--:B------:R-:W-:Y:S01]  /*16f40*/  @!P0 LEA.HI.X R15, R11, R12.reuse, R22, 0x2, P3 ;  /* 0x0000000c0b0f8211 */ /* 0x080fe200018f1416 */
[----:B------:R1:W-:Y:S01]  /*16f50*/  @!P1 ST.E.64 [R16.64], R48 ;  /* 0x0000003010009985 */ /* 0x0003e2000c101b08 */
[----:B------:R-:W-:-:S02]  /*16f60*/  @!P4 LEA.HI.X R19, R10, R12, R24, 0x2, P2 ;  /* 0x0000000c0a13c211 */ /* 0x000fc400010f1418 */
[----:B------:R-:W-:Y:S01]  /*16f70*/  ISETP.GE.AND P2, PT, R6, c[0x0][0x3c8], PT ;  /* 0x0000f20006007a0c */ /* 0x000fe20003f46270 */
[----:B------:R2:W-:Y:S01]  /*16f80*/  @!P0 ST.E.64 [R14.64], R38 ;  /* 0x000000260e008985 */ /* 0x0005e2000c101b08 */
[----:B------:R-:W-:Y:S02]  /*16f90*/  ISETP.GE.AND P3, PT, R7, c[0x0][0x3c8], PT ;  /* 0x0000f20007007a0c */ /* 0x000fe40003f66270 */
[----:B------:R-:W-:Y:S01]  /*16fa0*/  ISETP.GE.AND P1, PT, R4, c[0x0][0x3c8], PT ;  /* 0x0000f20004007a0c */ /* 0x000fe20003f26270 */
[----:B------:R5:W-:Y:S01]  /*16fb0*/  @!P4 ST.E.64 [R18.64], R40 ;  /* 0x000000281200c985 */ /* 0x000be2000c101b08 */
[----:B------:R-:W-:-:S07]  /*16fc0*/  ISETP.GE.AND P0, PT, R0, c[0x0][0x3c8], PT ;  /* 0x0000f20000007a0c */ /* 0x000fce0003f06270 */
[-C--:B-1----:R-:W-:Y:S02]  /*16fd0*/  @!P2 LEA R16, P4, R6, R2.reuse, 0x2 ;  /* 0x000000020610a211 */ /* 0x082fe400078810ff */
[----:B--2---:R-:W-:Y:S02]  /*16fe0*/  @!P5 LEA R14, P6, R8, R2, 0x2 ;  /* 0x00000002080ed211 */ /* 0x004fe400078c10ff */
[-C--:B------:R-:W-:Y:S02]  /*16ff0*/  @!P2 LEA.HI.X R17, R6, R12.reuse, R26, 0x2, P4 ;  /* 0x0000000c0611a211 */ /* 0x080fe400020f141a */
[----:B------:R-:W-:Y:S02]  /*17000*/  @!P5 LEA.HI.X R15, R8, R12, R23, 0x2, P6 ;  /* 0x0000000c080fd211 */ /* 0x000fe400030f1417 */
[----:B-----5:R-:W-:-:S03]  /*17010*/  @!P3 LEA R18, P6, R7, R2, 0x2 ;  /* 0x000000020712b211 */ /* 0x020fc600078c10ff */
[----:B------:R1:W-:Y:S01]  /*17020*/  @!P5 ST.E.64 [R14.64], R42 ;  /* 0x0000002a0e00d985 */ /* 0x0003e2000c101b08 */
[----:B------:R-:W-:-:S05]  /*17030*/  @!P3 LEA.HI.X R19, R7, R12, R25, 0x2, P6 ;  /* 0x0000000c0713b211 */ /* 0x000fca00030f1419 */
[----:B------:R2:W-:Y:S04]  /*17040*/  @!P3 ST.E.64 [R18.64], R54 ;  /* 0x000000361200b985 */ /* 0x0005e8000c101b08 */
[----:B------:R2:W-:Y:S01]  /*17050*/  @!P2 ST.E.64 [R16.64], R50 ;  /* 0x000000321000a985 */ /* 0x0005e2000c101b08 */
[-C--:B-1----:R-:W-:Y:S02]  /*17060*/  @!P1 LEA R14, P5, R4, R2.reuse, 0x2 ;  /* 0x00000002040e9211 */ /* 0x082fe400078a10ff */
[----:B------:R-:W-:Y:S02]  /*17070*/  @!P0 LEA R2, P4, R0, R2, 0x2 ;  /* 0x0000000200028211 */ /* 0x000fe400078810ff */
[-C--:B------:R-:W-:Y:S02]  /*17080*/  @!P1 LEA.HI.X R15, R4, R12.reuse, R27, 0x2, P5 ;  /* 0x0000000c040f9211 */ /* 0x080fe400028f141b */
[----:B------:R-:W-:-:S03]  /*17090*/  @!P0 LEA.HI.X R3, R0, R12, R28, 0x2, P4 ;  /* 0x0000000c00038211 */ /* 0x000fc600020f141c */
[----:B------:R2:W-:Y:S04]  /*170a0*/  @!P1 ST.E.64 [R14.64], R44 ;  /* 0x0000002c0e009985 */ /* 0x0005e8000c101b08 */
[----:B------:R2:W-:Y:S02]  /*170b0*/  @!P0 ST.E.64 [R2.64], R32 ;  /* 0x0000002002008985 */ /* 0x0005e4000c101b08 */
.L_x_680:
[----:B------:R-:W-:Y:S05]  /*170c0*/  BSYNC B0 ;  /* 0x0000000000007941 */ /* 0x000fea0003800000 */
.L_x_679:
[----:B------:R-:W-:Y:S05]  /*170d0*/  BRA.DIV ~URZ, `(.L_x_681) ;  /* 0x000036b27f007947 */ /* 0x000fea000b800000 */
[----:B--2---:R2:W3:Y:S04]  /*170e0*/  SHFL.IDX PT, R12, R13, 0x3, 0x1c1f ;  /* 0x007c1f000d0c7f89 */ /* 0x0044e800000e0000 */
[----:B-1----:R2:W1:Y:S02]  /*170f0*/  SHFL.IDX PT, R2, R21, 0x3, 0x1c1f ;  /* 0x007c1f0015027f89 */ /* 0x00246400000e0000 */
.L_x_754:
[----:B------:R-:W5:Y:S02]  /*17100*/  LDL R3, [R1+0x14] ;  /* 0x0000140001037983 */ /* 0x000f640000100800 */
[----:B-----5:R-:W-:-:S13]  /*17110*/  LOP3.LUT P0, RZ, R3, 0x2, RZ, 0xc0, !PT ;  /* 0x0000000203ff7812 */ /* 0x020fda000780c0ff */
[----:B------:R-:W-:Y:S05]  /*17120*/  @P0 BRA `(.L_x_669) ;  /* 0x00000eb000000947 */ /* 0x000fea0003800000 */
[----:B------:R-:W-:Y:S02]  /*17130*/  ISETP.GE.AND P4, PT, R10, c[0x0][0x3c8], PT ;  /* 0x0000f2000a007a0c */ /* 0x000fe40003f86270 */
[----:B------:R-:W-:Y:S02]  /*17140*/  ISETP.GE.AND P0, PT, R242, c[0x0][0x3c8], PT ;  /* 0x0000f200f2007a0c */ /* 0x000fe40003f06270 */
[----:B------:R-:W-:Y:S02]  /*17150*/  ISETP.GE.AND P5, PT, R11, c[0x0][0x3c8], PT ;  /* 0x0000f2000b007a0c */ /* 0x000fe40003fa6270 */
[----:B------:R-:W-:Y:S02]  /*17160*/  ISETP.GE.AND P3, PT, R8, c[0x0][0x3c8], PT ;  /* 0x0000f20008007a0c */ /* 0x000fe40003f66270 */
[----:B------:R-:W-:-:S05]  /*17170*/  ISETP.GE.AND P2, PT, R7, c[0x0][0x3c8], PT ;  /* 0x0000f20007007a0c */ /* 0x000fca0003f46270 */
[-C--:B-1----:R-:W-:Y:S02]  /*17180*/  @!P4 LEA R16, P6, R10, R2.reuse, 0x2 ;  /* 0x000000020a10c211 */ /* 0x082fe400078c10ff */
[----:B------:R-:W-:-:S04]  /*17190*/  @!P0 LEA R14, P1, R242, R2, 0x2 ;  /* 0x00000002f20e8211 */ /* 0x000fc800078210ff */
[----:B---3--:R-:W-:Y:S02]  /*171a0*/  @!P0 LEA.HI.X R15, R242, R12, R20, 0x2, P1 ;  /* 0x0000000cf20f8211 */ /* 0x008fe400008f1414 */
[----:B------:R-:W-:-:S03]  /*171b0*/  ISETP.GE.AND P1, PT, R6, c[0x0][0x3c8], PT ;  /* 0x0000f20006007a0c */ /* 0x000fc60003f26270 */
[----:B------:R1:W-:Y:S01]  /*171c0*/  @!P0 ST.E.64 [R14.64], R34 ;  /* 0x000000220e008985 */ /* 0x0003e2000c101b08 */
[C---:B------:R-:W-:Y:S02]  /*171d0*/  @!P5 LEA R18, P0, R11.reuse, R2, 0x2 ;  /* 0x000000020b12d211 */ /* 0x040fe400078010ff */
[----:B------:R-:W-:Y:S02]  /*171e0*/  P2R R3, PR, RZ, 0x40 ;  /* 0x00000040ff037803 */ /* 0x000fe40000000000 */
[----:B------:R-:W-:Y:S02]  /*171f0*/  @!P5 LEA.HI.X R19, R11, R12, R22, 0x2, P0 ;  /* 0x0000000c0b13d211 */ /* 0x000fe400000f1416 */
[----:B------:R-:W-:-:S03]  /*17200*/  ISETP.NE.AND P0, PT, R3, RZ, PT ;  /* 0x000000ff0300720c */ /* 0x000fc60003f05270 */
[----:B------:R3:W-:Y:S01]  /*17210*/  @!P5 ST.E.64 [R18.64], R60 ;  /* 0x0000003c1200d985 */ /* 0x0007e2000c101b08 */
[----:B------:R-:W-:Y:S02]  /*17220*/  @!P4 LEA.HI.X R17, R10, R12, R24, 0x2, P0 ;  /* 0x0000000c0a11c211 */ /* 0x000fe400000f1418 */
[----:B------:R-:W-:-:S03]  /*17230*/  ISETP.GE.AND P0, PT, R4, c[0x0][0x3c8], PT ;  /* 0x0000f20004007a0c */ /* 0x000fc60003f06270 */
        /* <DEDUP_REMOVED lines=19> */
.L_x_654:
[----:B------:R-:W2:Y:S04]  /*17370*/  LDL.LU R7, [R1+0x44] ;  /* 0x0000440001077983 */ /* 0x000ea80000300800 */
[----:B-1----:R-:W3:Y:S01]  /*17380*/  LDL R6, [R1+0x54] ;  /* 0x0000540001067983 */ /* 0x002ee20000100800 */
[----:B------:R-:W-:Y:S01]  /*17390*/  ISETP.NE.U32.AND P0, PT, RZ, c[0x0][0x508], PT ;  /* 0x00014200ff007a0c */ /* 0x000fe20003f05070 */
[----:B------:R-:W-:Y:S01]  /*173a0*/  IMAD.MOV.U32 R4, RZ, RZ, 0x4 ;  /* 0x00000004ff047424 */ /* 0x000fe200078e00ff */
[----:B------:R-:W-:Y:S01]  /*173b0*/  ISETP.NE.U32.AND P2, PT, RZ, c[0x0][0x500], PT ;  /* 0x00014000ff007a0c */ /* 0x000fe20003f45070 */
[----:B------:R-:W-:Y:S01]  /*173c0*/  IMAD.MOV.U32 R20, RZ, RZ, c[0x0][0x388] ;  /* 0x0000e200ff147624 */ /* 0x000fe200078e00ff */
[----:B------:R-:W-:Y:S01]  /*173d0*/  ISETP.NE.AND.EX P0, PT, RZ, c[0x0][0x50c], PT, P0 ;  /* 0x00014300ff007a0c */ /* 0x000fe20003f05300 */
[----:B------:R-:W-:Y:S01]  /*173e0*/  IMAD.MOV.U32 R0, RZ, RZ, RZ ;  /* 0x000000ffff007224 */ /* 0x000fe200078e00ff */
[----:B------:R-:W-:Y:S01]  /*173f0*/  ISETP.NE.AND.EX P2, PT, RZ, c[0x0][0x504], PT, P2 ;  /* 0x00014100ff007a0c */ /* 0x000fe20003f45320 */
[----:B---3--:R-:W-:-:S10]  /*17400*/  IMAD.WIDE R2, R6, R4, c[0x0][0x500] ;  /* 0x0001400006027625 */ /* 0x008fd400078e0204 */
[----:B------:R-:W-:Y:S02]  /*17410*/  @P0 IMAD.WIDE R4, R6, R4, c[0x0][0x508] ;  /* 0x0001420006040625 */ /* 0x000fe400078e0204 */
[----:B------:R1:W5:Y:S04]  /*17420*/  @P2 LDG.E R0, [R2.64] ;  /* 0x0000000802002981 */ /* 0x000368000c1e1900 */
[----:B------:R1:W5:Y:S01]  /*17430*/  @P0 LDG.E R20, [R4.64] ;  /* 0x0000000804140981 */ /* 0x000362000c1e1900 */
[----:B--2---:R-:W-:-:S04]  /*17440*/  ISETP.NE.AND P1, PT, R7, RZ, PT ;  /* 0x000000ff0700720c */ /* 0x004fc80003f25270 */
[----:B------:R-:W-:Y:S01]  /*17450*/  SEL R19, R7, c[0x0][0x3d4], P1 ;  /* 0x0000f50007137a07 */ /* 0x000fe20000800000 */
[----:B------:R-:W-:Y:S05]  /*17460*/  @P0 BRA `(.L_x_682) ;  /* 0x0000004000000947 */ /* 0x000fea0003800000 */
[----:B------:R-:W-:Y:S05]  /*17470*/  @!P2 BRA `(.L_x_682) ;  /* 0x000000300000a947 */ /* 0x000fea0003800000 */
[----:B-1----:R1:W2:Y:S04]  /*17480*/  LDG.E R4, [R2.64] ;  /* 0x0000000802047981 */ /* 0x0022a8000c1e1900 */
[----:B-1----:R-:W2:Y:S02]  /*17490*/  LDG.E R2, [R2.64+0x4] ;  /* 0x0000040802027981 */ /* 0x002ea4000c1e1900 */
[----:B--2--5:R-:W-:Y:S02]  /*174a0*/  IADD3 R20, -R4, R2, RZ ;  /* 0x0000000204147210 */ /* 0x024fe40007ffe1ff */
.L_x_682:
[----:B-1----:R-:W1:Y:S01]  /*174b0*/  S2R R4, SR_TID.X ;  /* 0x0000000000047919 */ /* 0x002e620000002100 */
[----:B------:R-:W-:Y:S01]  /*174c0*/  SHF.R.S32.HI R2, RZ, 0x1f, R6 ;  /* 0x0000001fff027819 */ /* 0x000fe20000011406 */
[----:B------:R-:W-:Y:S01]  /*174d0*/  BSSY B0, `(.L_x_683) ;  /* 0x0000038000007945 */ /* 0x000fe20003800000 */
[----:B-----5:R-:W-:-:S02]  /*174e0*/  SHF.R.S32.HI R17, RZ, 0x1f, R0 ;  /* 0x0000001fff117819 */ /* 0x020fc40000011400 */
[----:B------:R-:W-:Y:S02]  /*174f0*/  SEL R12, R6, RZ, !P2 ;  /* 0x000000ff060c7207 */ /* 0x000fe40005000000 */
[----:B------:R-:W-:Y:S02]  /*17500*/  SEL R21, R2, RZ, !P2 ;  /* 0x000000ff02157207 */ /* 0x000fe40005000000 */
[----:B-1----:R-:W-:-:S13]  /*17510*/  ISETP.GT.AND P0, PT, R4, 0x7f, PT ;  /* 0x0000007f0400780c */ /* 0x002fda0003f04270 */
[----:B------:R-:W-:Y:S05]  /*17520*/  @P0 BRA `(.L_x_684) ;  /* 0x0000032000000947 */ /* 0x000fea0003800000 */
[----:B------:R-:W2:Y:S01]  /*17530*/  LDL R3, [R1+0x38] ;  /* 0x0000380001037983 */ /* 0x000ea20000100800 */
[----:B------:R-:W-:Y:S01]  /*17540*/  IMAD R2, R20, c[0x0][0x4e8], RZ ;  /* 0x00013a0014027a24 */ /* 0x000fe200078e02ff */
[----:B--2---:R-:W-:-:S04]  /*17550*/  IADD3 R13, R3, R4, RZ ;  /* 0x00000004030d7210 */ /* 0x004fc80007ffe0ff */
        /* <DEDUP_REMOVED lines=47> */
.L_x_684:
[----:B------:R-:W-:Y:S05]  /*17850*/  BSYNC B0 ;  /* 0x0000000000007941 */ /* 0x000fea0003800000 */
.L_x_683:
[----:B------:R-:W-:-:S13]  /*17860*/  ISETP.GT.AND P0, PT, R19, 0x1, PT ;  /* 0x000000011300780c */ /* 0x000fda0003f04270 */
[----:B------:R-:W-:Y:S05]  /*17870*/  @P0 BRA `(.L_x_669) ;  /* 0x0000076000000947 */ /* 0x000fea0003800000 */
[----:B------:R-:W2:Y:S04]  /*17880*/  LDL.LU R3, [R1+0x40] ;  /* 0x0000400001037983 */ /* 0x000ea80000300800 */
[----:B-1----:R-:W3:Y:S04]  /*17890*/  LDL.LU R2, [R1+0x38] ;  /* 0x0000380001027983 */ /* 0x002ee80000300800 */
[----:B------:R-:W4:Y:S04]  /*178a0*/  LDL R5, [R1+0x74] ;  /* 0x0000740001057983 */ /* 0x000f280000100800 */
[----:B------:R-:W5:Y:S01]  /*178b0*/  LDL.64 R10, [R1+0x30] ;  /* 0x00003000010a7983 */ /* 0x000f620000100a00 */
[----:B------:R-:W-:-:S03]  /*178c0*/  IMAD R4, R17, c[0x0][0x3a0], RZ ;  /* 0x0000e80011047a24 */ /* 0x000fc600078e02ff */
[----:B------:R-:W1:Y:S02]  /*178d0*/  S2R R13, SR_TID.X ;  /* 0x00000000000d7919 */ /* 0x000e640000002100 */
[----:B-1----:R-:W-:-:S04]  /*178e0*/  SHF.R.S32.HI R8, RZ, 0x1f, R13 ;  /* 0x0000001fff087819 */ /* 0x002fc8000001140d */
[----:B------:R-:W-:-:S04]  /*178f0*/  LEA.HI R8, R8, R13, RZ, 0x3 ;  /* 0x0000000d08087211 */ /* 0x000fc800078f18ff */
[----:B------:R-:W-:Y:S02]  /*17900*/  SHF.R.S32.HI R8, RZ, 0x3, R8 ;  /* 0x00000003ff087819 */ /* 0x000fe40000011408 */
[----:B--2---:R-:W-:Y:S02]  /*17910*/  MOV R7, R3 ;  /* 0x0000000300077202 */ /* 0x004fe40000000f00 */
[----:B---3--:R-:W-:Y:S02]  /*17920*/  MOV R9, R2 ;  /* 0x0000000200097202 */ /* 0x008fe40000000f00 */
[----:B------:R-:W-:-:S04]  /*17930*/  MOV R2, c[0x0][0x4e8] ;  /* 0x00013a0000027a02 */ /* 0x000fc80000000f00 */
[----:B------:R-:W-:Y:S01]  /*17940*/  ISETP.NE.AND P0, PT, R2, 0x1, PT ;  /* 0x000000010200780c */ /* 0x000fe20003f05270 */
[----:B------:R-:W-:-:S04]  /*17950*/  IMAD.WIDE.U32 R2, R0, c[0x0][0x3a0], RZ ;  /* 0x0000e80000027a25 */ /* 0x000fc800078e00ff */
[----:B------:R-:W-:Y:S01]  /*17960*/  IMAD R0, R0, c[0x0][0x3a4], R4 ;  /* 0x0000e90000007a24 */ /* 0x000fe200078e0204 */
[----:B----4-:R-:W-:-:S03]  /*17970*/  IADD3 R4, R5, R9, RZ ;  /* 0x0000000905047210 */ /* 0x010fc60007ffe0ff */
[----:B------:R-:W-:-:S04]  /*17980*/  IMAD.IADD R3, R3, 0x1, R0 ;  /* 0x0000000103037824 */ /* 0x000fc800078e0200 */
[----:B------:R-:W-:Y:S01]  /*17990*/  @P0 IMAD.HI.U32 R6, R4, c[0x0][0x4ec], RZ ;  /* 0x00013b0004060a27 */ /* 0x000fe200078e00ff */
[----:B------:R-:W-:-:S03]  /*179a0*/  MOV R0, R4 ;  /* 0x0000000400007202 */ /* 0x000fc60000000f00 */
[----:B------:R-:W-:Y:S01]  /*179b0*/  IMAD.WIDE.U32 R2, R7, c[0x0][0x3e8], R2 ;  /* 0x0000fa0007027a25 */ /* 0x000fe200078e0002 */
[----:B------:R-:W-:-:S03]  /*179c0*/  @P0 SHF.R.U32.HI R0, RZ, c[0x0][0x4f0], R6 ;  /* 0x00013c00ff000a19 */ /* 0x000fc60000011606 */
[----:B------:R-:W-:Y:S02]  /*179d0*/  IMAD R5, R21, c[0x0][0x3f0], RZ ;  /* 0x0000fc0015057a24 */ /* 0x000fe400078e02ff */
[----:B------:R-:W-:Y:S01]  /*179e0*/  IMAD R3, R7, c[0x0][0x3ec], R3 ;  /* 0x0000fb0007037a24 */ /* 0x000fe200078e0203 */
[----:B------:R-:W-:Y:S01]  /*179f0*/  SHF.R.S32.HI R6, RZ, 0x1f, R0 ;  /* 0x0000001fff067819 */ /* 0x000fe20000011400 */
[----:B------:R-:W-:Y:S01]  /*17a00*/  IMAD R7, R12, c[0x0][0x3f4], R5 ;  /* 0x0000fd000c077a24 */ /* 0x000fe200078e0205 */
[----:B------:R-:W-:Y:S01]  /*17a10*/  IADD3 R5, -R0, RZ, RZ ;  /* 0x000000ff00057210 */ /* 0x000fe20007ffe1ff */
[----:B------:R-:W-:-:S04]  /*17a20*/  IMAD.WIDE.U32 R2, R12, c[0x0][0x3f0], R2 ;  /* 0x0000fc000c027a25 */ /* 0x000fc800078e0002 */
[----:B------:R-:W-:Y:S02]  /*17a30*/  IMAD R6, R6, c[0x0][0x3e0], RZ ;  /* 0x0000f80006067a24 */ /* 0x000fe400078e02ff */
[----:B------:R-:W-:Y:S02]  /*17a40*/  IMAD.IADD R3, R3, 0x1, R7 ;  /* 0x0000000103037824 */ /* 0x000fe400078e0207 */
        /* <DEDUP_REMOVED lines=10> */
[----:B-----5:R-:W-:Y:S02]  /*17af0*/  ISETP.GE.AND P2, PT, R10, c[0x0][0x3c8], PT ;  /* 0x0000f2000a007a0c */ /* 0x020fe40003f46270 */
[----:B------:R-:W-:Y:S02]  /*17b00*/  IADD3 R0, R8, R9, RZ ;  /* 0x0000000908007210 */ /* 0x000fe40007ffe0ff */
[----:B------:R-:W-:Y:S01]  /*17b10*/  LEA.HI.X R6, R2, c[0x0][0x384], R4, 0x1, P0 ;  /* 0x0000e10002067a11 */ /* 0x000fe200000f0c04 */
[----:B------:R-:W-:Y:S06]  /*17b20*/  BRA.DIV ~URZ, `(.L_x_685) ;  /* 0x00002d327f007947 */ /* 0x000fec000b800000 */
[----:B------:R1:W2:Y:S02]  /*17b30*/  SHFL.IDX PT, R8, R6, RZ, 0x181f ;  /* 0x00181fff06087589 */ /* 0x0002a400000e0000 */
.L_x_755:
[----:B------:R-:W-:Y:S05]  /*17b40*/  BRA.DIV ~URZ, `(.L_x_686) ;  /* 0x00002d827f007947 */ /* 0x000fea000b800000 */
[----:B------:R3:W4:Y:S02]  /*17b50*/  SHFL.IDX PT, R2, R7, RZ, 0x181f ;  /* 0x00181fff07027589 */ /* 0x00072400000e0000 */
.L_x_756:
[----:B------:R-:W5:Y:S01]  /*17b60*/  LDL.64 R10, [R1+0x30] ;  /* 0x00003000010a7983 */ /* 0x000f620000100a00 */
[----:B------:R-:W-:-:S05]  /*17b70*/  IMAD R4, R20, c[0x0][0x4e8], RZ ;  /* 0x00013a0014047a24 */ /* 0x000fca00078e02ff */
[----:B------:R-:W-:-:S13]  /*17b80*/  ISETP.GE.OR P0, PT, R0, R4, P2 ;  /* 0x000000040000720c */ /* 0x000fda0001706670 */
[----:B----45:R-:W-:-:S04]  /*17b90*/  @!P0 LEA R2, P1, R10, R2, 0x1 ;  /* 0x000000020a028211 */ /* 0x030fc800078208ff */
[----:B--2---:R-:W-:-:S05]  /*17ba0*/  @!P0 LEA.HI.X R3, R10, R8, R18, 0x1, P1 ;  /* 0x000000080a038211 */ /* 0x004fca00008f0c12 */
[----:B------:R2:W-:Y:S01]  /*17bb0*/  @!P0 ST.E.128 [R2.64], RZ ;  /* 0x000000ff02008985 */ /* 0x0005e2000c101d08 */
[----:B------:R-:W-:Y:S05]  /*17bc0*/  BRA.DIV ~URZ, `(.L_x_687) ;  /* 0x00002d727f007947 */ /* 0x000fea000b800000 */
[----:B------:R4:W1:Y:S04]  /*17bd0*/  SHFL.IDX PT, R8, R6, 0x1, 0x181f ;  /* 0x00381f0006087f89 */ /* 0x00086800000e0000 */
[----:B--2---:R4:W2:Y:S02]  /*17be0*/  SHFL.IDX PT, R2, R7, 0x1, 0x181f ;  /* 0x00381f0007027f89 */ /* 0x0048a400000e0000 */
.L_x_757:
[----:B------:R-:W5:Y:S01]  /*17bf0*/  LDL.64 R10, [R1+0x30] ;  /* 0x00003000010a7983 */ /* 0x000f620000100a00 */
[----:B------:R-:W-:-:S04]  /*17c00*/  IADD3 R3, R0, 0x10, RZ ;  /* 0x0000001000037810 */ /* 0x000fc80007ffe0ff */
[----:B------:R-:W-:-:S13]  /*17c10*/  ISETP.GE.OR P0, PT, R3, R4, P2 ;  /* 0x000000040300720c */ /* 0x000fda0001706670 */
[----:B--2--5:R-:W-:-:S04]  /*17c20*/  @!P0 LEA R2, P1, R10, R2, 0x1 ;  /* 0x000000020a028211 */ /* 0x024fc800078208ff */
[----:B-1----:R-:W-:-:S05]  /*17c30*/  @!P0 LEA.HI.X R3, R10, R8, R18, 0x1, P1 ;  /* 0x000000080a038211 */ /* 0x002fca00008f0c12 */
[----:B------:R1:W-:Y:S01]  /*17c40*/  @!P0 ST.E.128 [R2.64], RZ ;  /* 0x000000ff02008985 */ /* 0x0003e2000c101d08 */
[----:B------:R-:W-:Y:S05]  /*17c50*/  BRA.DIV ~URZ, `(.L_x_688) ;  /* 0x00002db27f007947 */ /* 0x000fea000b800000 */
[----:B------:R2:W1:Y:S02]  /*17c60*/  SHFL.IDX PT, R8, R6, 0x2, 0x181f ;  /* 0x00581f0006087f89 */ /* 0x00046400000e0000 */
.L_x_758:
[----:B------:R-:W-:Y:S05]  /*17c70*/  BRA.DIV ~URZ, `(.L_x_689) ;  /* 0x00002e027f007947 */ /* 0x000fea000b800000 */
[----:B-1----:R1:W2:Y:S02]  /*17c80*/  SHFL.IDX PT, R2, R7, 0x2, 0x181f ;  /* 0x00581f0007027f89 */ /* 0x0022a400000e0000 */
.L_x_759:
[----:B------:R-:W5:Y:S01]  /*17c90*/  LDL.64 R10, [R1+0x30] ;  /* 0x00003000010a7983 */ /* 0x000f620000100a00 */
[----:B------:R-:W-:-:S04]  /*17ca0*/  IADD3 R3, R0, 0x20, RZ ;  /* 0x0000002000037810 */ /* 0x000fc80007ffe0ff */
[----:B------:R-:W-:-:S13]  /*17cb0*/  ISETP.GE.OR P0, PT, R3, R4, P2 ;  /* 0x000000040300720c */ /* 0x000fda0001706670 */
[----:B--2--5:R-:W-:-:S04]  /*17cc0*/  @!P0 LEA R2, P1, R10, R2, 0x1 ;  /* 0x000000020a028211 */ /* 0x024fc800078208ff */
[----:B------:R-:W-:-:S05]  /*17cd0*/  @!P0 LEA.HI.X R3, R10, R8, R18, 0x1, P1 ;  /* 0x000000080a038211 */ /* 0x000fca00008f0c12 */
[----:B------:R2:W-:Y:S01]  /*17ce0*/  @!P0 ST.E.128 [R2.64], RZ ;  /* 0x000000ff02008985 */ /* 0x0005e2000c101d08 */
[----:B------:R-:W-:Y:S05]  /*17cf0*/  BRA.DIV ~URZ, `(.L_x_690) ;  /* 0x00002df27f007947 */ /* 0x000fea000b800000 */
[----:B------:R1:W2:Y:S04]  /*17d00*/  SHFL.IDX PT, R8, R6, 0x3, 0x181f ;  /* 0x00781f0006087f89 */ /* 0x0002a800000e0000 */
[----:B--2---:R1:W2:Y:S02]  /*17d10*/  SHFL.IDX PT, R2, R7, 0x3, 0x181f ;  /* 0x00781f0007027f89 */ /* 0x0042a400000e0000 */
.L_x_760:
[----:B------:R-:W5:Y:S01]  /*17d20*/  LDL.64 R10, [R1+0x30] ;  /* 0x00003000010a7983 */ /* 0x000f620000100a00 */
[----:B------:R-:W-:-:S04]  /*17d30*/  IADD3 R3, R0, 0x30, RZ ;  /* 0x0000003000037810 */ /* 0x000fc80007ffe0ff */
[----:B------:R-:W-:-:S13]  /*17d40*/  ISETP.GE.OR P0, PT, R3, R4, P2 ;  /* 0x000000040300720c */ /* 0x000fda0001706670 */
[----:B--2--5:R-:W-:-:S04]  /*17d50*/  @!P0 LEA R2, P1, R10, R2, 0x1 ;  /* 0x000000020a028211 */ /* 0x024fc800078208ff */
[----:B------:R-:W-:-:S05]  /*17d60*/  @!P0 LEA.HI.X R3, R10, R8, R18, 0x1, P1 ;  /* 0x000000080a038211 */ /* 0x000fca00008f0c12 */
[----:B------:R2:W-:Y:S01]  /*17d70*/  @!P0 ST.E.128 [R2.64], RZ ;  /* 0x000000ff02008985 */ /* 0x0005e2000c101d08 */
[----:B------:R-:W-:Y:S05]  /*17d80*/  BRA.DIV ~URZ, `(.L_x_691) ;  /* 0x00002e327f007947 */ /* 0x000fea000b800000 */
[----:B------:R1:W2:Y:S02]  /*17d90*/  SHFL.IDX PT, R8, R6, 0x4, 0x181f ;  /* 0x00981f0006087f89 */ /* 0x0002a400000e0000 */
.L_x_761:
[----:B------:R-:W-:Y:S05]  /*17da0*/  BRA.DIV ~URZ, `(.L_x_692) ;  /* 0x00002e827f007947 */ /* 0x000fea000b800000 */
[----:B--2---:R2:W1:Y:S02]  /*17db0*/  SHFL.IDX PT, R2, R7, 0x4, 0x181f ;  /* 0x00981f0007027f89 */ /* 0x00446400000e0000 */
.L_x_762:
[----:B------:R-:W5:Y:S01]  /*17dc0*/  LDL.64 R10, [R1+0x30] ;  /* 0x00003000010a7983 */ /* 0x000f620000100a00 */
[----:B------:R-:W-:-:S04]  /*17dd0*/  IADD3 R3, R0, 0x40, RZ ;  /* 0x0000004000037810 */ /* 0x000fc80007ffe0ff */
[----:B------:R-:W-:-:S13]  /*17de0*/  ISETP.GE.OR P0, PT, R3, R4, P2 ;  /* 0x000000040300720c */ /* 0x000fda0001706670 */
[----:B-1---5:R-:W-:-:S04]  /*17df0*/  @!P0 LEA R2, P1, R10, R2, 0x1 ;  /* 0x000000020a028211 */ /* 0x022fc800078208ff */
[----:B------:R-:W-:-:S05]  /*17e00*/  @!P0 LEA.HI.X R3, R10, R8, R18, 0x1, P1 ;  /* 0x000000080a038211 */ /* 0x000fca00008f0c12 */
[----:B------:R1:W-:Y:S01]  /*17e10*/  @!P0 ST.E.128 [R2.64], RZ ;  /* 0x000000ff02008985 */ /* 0x0003e2000c101d08 */
[----:B------:R-:W-:Y:S05]  /*17e20*/  BRA.DIV ~URZ, `(.L_x_693) ;  /* 0x00002e727f007947 */ /* 0x000fea000b800000 */
[----:B------:R1:W2:Y:S04]  /*17e30*/  SHFL.IDX PT, R8, R6, 0x5, 0x181f ;  /* 0x00b81f0006087f89 */ /* 0x0002a800000e0000 */
[----:B-1----:R1:W3:Y:S02]  /*17e40*/  SHFL.IDX PT, R2, R7, 0x5, 0x181f ;  /* 0x00b81f0007027f89 */ /* 0x0022e400000e0000 */
.L_x_763:
[----:B------:R-:W5:Y:S01]  /*17e50*/  LDL.64 R10, [R1+0x30] ;  /* 0x00003000010a7983 */ /* 0x000f620000100a00 */
[----:B------:R-:W-:-:S04]  /*17e60*/  IADD3 R3, R0, 0x50, RZ ;  /* 0x0000005000037810 */ /* 0x000fc80007ffe0ff */
[----:B------:R-:W-:-:S13]  /*17e70*/  ISETP.GE.OR P0, PT, R3, R4, P2 ;  /* 0x000000040300720c */ /* 0x000fda0001706670 */
[----:B---3-5:R-:W-:-:S04]  /*17e80*/  @!P0 LEA R2, P1, R10, R2, 0x1 ;  /* 0x000000020a028211 */ /* 0x028fc800078208ff */
[----:B--2---:R-:W-:-:S05]  /*17e90*/  @!P0 LEA.HI.X R3, R10, R8, R18, 0x1, P1 ;  /* 0x000000080a038211 */ /* 0x004fca00008f0c12 */
[----:B------:R2:W-:Y:S01]  /*17ea0*/  @!P0 ST.E.128 [R2.64], RZ ;  /* 0x000000ff02008985 */ /* 0x0005e2000c101d08 */
[----:B------:R-:W-:Y:S05]  /*17eb0*/  BRA.DIV ~URZ, `(.L_x_694) ;  /* 0x00002eb27f007947 */ /* 0x000fea000b800000 */
[----:B------:R3:W1:Y:S02]  /*17ec0*/  SHFL.IDX PT, R8, R6, 0x6, 0x181f ;  /* 0x00d81f0006087f89 */ /* 0x00066400000e0000 */
.L_x_764:
[----:B------:R-:W-:Y:S05]  /*17ed0*/  BRA.DIV ~URZ, `(.L_x_695) ;  /* 0x00002f027f007947 */ /* 0x000fea000b800000 */
[----:B--2---:R2:W3:Y:S02]  /*17ee0*/  SHFL.IDX PT, R2, R7, 0x6, 0x181f ;  /* 0x00d81f0007027f89 */ /* 0x0044e400000e0000 */
.L_x_765:
[----:B------:R-:W5:Y:S01]  /*17ef0*/  LDL.64 R10, [R1+0x30] ;  /* 0x00003000010a7983 */ /* 0x000f620000100a00 */
[----:B------:R-:W-:-:S04]  /*17f00*/  IADD3 R3, R0, 0x60, RZ ;  /* 0x0000006000037810 */ /* 0x000fc80007ffe0ff */
[----:B------:R-:W-:-:S13]  /*17f10*/  ISETP.GE.OR P0, PT, R3, R4, P2 ;  /* 0x000000040300720c */ /* 0x000fda0001706670 */
[----:B---3-5:R-:W-:-:S04]  /*17f20*/  @!P0 LEA R2, P1, R10, R2, 0x1 ;  /* 0x000000020a028211 */ /* 0x028fc800078208ff */
[----:B-1----:R-:W-:-:S05]  /*17f30*/  @!P0 LEA.HI.X R3, R10, R8, R18, 0x1, P1 ;  /* 0x000000080a038211 */ /* 0x002fca00008f0c12 */
[----:B------:R1:W-:Y:S01]  /*17f40*/  @!P0 ST.E.128 [R2.64], RZ ;  /* 0x000000ff02008985 */ /* 0x0003e2000c101d08 */
[----:B------:R-:W-:Y:S05]  /*17f50*/  BRA.DIV ~URZ, `(.L_x_696) ;  /* 0x00002ef27f007947 */ /* 0x000fea000b800000 */
[----:B----4-:R-:W3:Y:S04]  /*17f60*/  SHFL.IDX PT, R6, R6, 0x7, 0x181f ;  /* 0x00f81f0006067f89 */ /* 0x010ee800000e0000 */
[----:B-1----:R1:W4:Y:S02]  /*17f70*/  SHFL.IDX PT, R2, R7, 0x7, 0x181f ;  /* 0x00f81f0007027f89 */ /* 0x00232400000e0000 */
.L_x_766:
[----:B------:R-:W5:Y:S01]  /*17f80*/  LDL.64 R8, [R1+0x30] ;  /* 0x0000300001087983 */ /* 0x000f620000100a00 */
[----:B------:R-:W-:-:S04]  /*17f90*/  IADD3 R0, R0, 0x70, RZ ;  /* 0x0000007000007810 */ /* 0x000fc80007ffe0ff */
[----:B------:R-:W-:-:S13]  /*17fa0*/  ISETP.GE.OR P0, PT, R0, R4, P2 ;  /* 0x000000040000720c */ /* 0x000fda0001706670 */
[----:B----45:R-:W-:-:S04]  /*17fb0*/  @!P0 LEA R2, P1, R8, R2, 0x1 ;  /* 0x0000000208028211 */ /* 0x030fc800078208ff */
[----:B---3--:R-:W-:-:S05]  /*17fc0*/  @!P0 LEA.HI.X R3, R8, R6, R18, 0x1, P1 ;  /* 0x0000000608038211 */ /* 0x008fca00008f0c12 */
[----:B------:R3:W-:Y:S04]  /*17fd0*/  @!P0 ST.E.128 [R2.64], RZ ;  /* 0x000000ff02008985 */ /* 0x0007e8000c101d08 */
.L_x_669:
[----:B------:R-:W-:Y:S05]  /*17fe0*/  BSYNC B1 ;  /* 0x0000000000017941 */ /* 0x000fea0003800000 */
.L_x_653:
[----:B------:R-:W5:Y:S02]  /*17ff0*/  LDL R0, [R1+0x80] ;  /* 0x0000800001007983 */ /* 0x000f640000100800 */
[----:B-----5:R-:W-:-:S13]  /*18000*/  ISETP.NE.AND P0, PT, R0, RZ, PT ;  /* 0x000000ff0000720c */ /* 0x020fda0003f05270 */
[----:B------:R-:W-:Y:S01]  /*18010*/  @P0 WARPSYNC 0xffffffff ;  /* 0xffffffff00000948 */ /* 0x000fe20003800000 */
[----:B------:R-:W-:Y:S06]  /*18020*/  @P0 BAR.SYNC.DEFER_BLOCKING 0x5, 0x80 ;  /* 0x0142000000000b1d */ /* 0x000fec0000010000 */
[----:B-123--:R-:W1:Y:S04]  /*18030*/  @P0 LDS.128 R4, [0x9100] ;  /* 0x00910000ff040984 */ /* 0x00ee680000000c00 */
[----:B-1----:R1:W-:Y:S04]  /*18040*/  @P0 STL.64 [R1+0x48], R4 ;  /* 0x0000480401000387 */ /* 0x0023e80000100a00 */
        /* <DEDUP_REMOVED lines=9> */
.L_x_767:
[----:B------:R-:W-:Y:S05]  /*180e0*/  BRA.DIV ~URZ, `(.L_x_699) ;  /* 0x00002ea27f007947 */ /* 0x000fea000b800000 */
[----:B------:R3:W1:Y:S02]  /*180f0*/  SHFL.IDX PT, R8, R88, 0x1, 0x1f ;  /* 0x00201f0058087f89 */ /* 0x00066400000e0000 */
.L_x_768:
[----:B------:R-:W5:Y:S01]  /*18100*/  LDL R0, [R1+0x54] ;  /* 0x0000540001007983 */ /* 0x000f620000100800 */
[----:B------:R-:W-:Y:S02]  /*18110*/  IMAD.MOV.U32 R6, RZ, RZ, RZ ;  /* 0x000000ffff067224 */ /* 0x000fe400078e00ff */
[----:B-----5:R-:W-:-:S05]  /*18120*/  IMAD.IADD R0, R0, 0x1, R14 ;  /* 0x0000000100007824 */ /* 0x020fca00078e020e */
[----:B------:R-:W-:-:S13]  /*18130*/  ISETP.GE.OR P0, PT, R0, c[0x0][0x53c], !P6 ;  /* 0x00014f0000007a0c */ /* 0x000fda0007706670 */
[----:B------:R-:W-:Y:S01]  /*18140*/  @!P0 IMAD.MOV.U32 R2, RZ, RZ, 0x4 ;  /* 0x00000004ff028424 */ /* 0x000fe200078e00ff */
[----:B----4-:R-:W-:-:S03]  /*18150*/  @!P0 MOV R3, 0x4 ;  /* 0x0000000400038802 */ /* 0x010fc60000000f00 */
        /* <DEDUP_REMOVED lines=13> */
.L_x_769:
        /* <DEDUP_REMOVED lines=16> */
.L_x_770:
[----:B----4-:R-:W-:Y:S01]  /*18330*/  IMAD R0, R0, c[0x0][0x538], RZ ;  /* 0x00014e0000007a24 */ /* 0x010fe200078e02ff */
[----:B------:R-:W-:Y:S04]  /*18340*/  BSSY B1, `(.L_x_702) ;  /* 0x00000ce000017945 */ /* 0x000fe80003800000 */
[----:B-1----:R-:W-:-:S04]  /*18350*/  IADD3 R8, R0, R8, RZ ;  /* 0x0000000800087210 */ /* 0x002fc80007ffe0ff */
[----:B--2---:R-:W-:-:S13]  /*18360*/  ISETP.GT.AND P0, PT, R8, R10, PT ;  /* 0x0000000a0800720c */ /* 0x004fda0003f04270 */
[----:B------:R-:W-:Y:S05]  /*18370*/  @P0 BRA `(.L_x_703) ;  /* 0x0000025000000947 */ /* 0x000fea0003800000 */
.L_x_707:
        /* <DEDUP_REMOVED lines=17> */
.L_x_771:
        /* <DEDUP_REMOVED lines=16> */
.L_x_772:
[----:B--2---:R-:W-:-:S05]  /*18590*/  IMAD R0, R0, c[0x0][0x538], RZ ;  /* 0x00014e0000007a24 */ /* 0x004fca00078e02ff */
[----:B------:R-:W-:-:S04]  /*185a0*/  IADD3 R8, R0, R8, RZ ;  /* 0x0000000800087210 */ /* 0x000fc80007ffe0ff */
[----:B------:R-:W-:-:S13]  /*185b0*/  ISETP.GT.AND P0, PT, R8, R10, PT ;  /* 0x0000000a0800720c */ /* 0x000fda0003f04270 */
[----:B-1----:R-:W-:Y:S05]  /*185c0*/  @!P0 BRA `(.L_x_707) ;  /* 0xfffffdb000008947 */ /* 0x002fea000383ffff */
.L_x_703:
[----:B------:R-:W-:-:S05]  /*185d0*/  IADD3 R12, -R0, R8, RZ ;  /* 0x00000008000c7210 */ /* 0x000fca0007ffe1ff */
[----:B------:R-:W-:-:S05]  /*185e0*/  IMAD R0, R4, c[0x0][0x538], R12 ;  /* 0x00014e0004007a24 */ /* 0x000fca00078e020c */
[----:B------:R-:W-:Y:S01]  /*185f0*/  ISETP.GT.AND P0, PT, R0, R10, PT ;  /* 0x0000000a0000720c */ /* 0x000fe20003f04270 */
[----:B------:R-:W-:-:S12]  /*18600*/  BRA.DIV ~URZ, `(.L_x_708) ;  /* 0x00002de27f007947 */ /* 0x000fd8000b800000 */
[----:B------:R-:W-:-:S03]  /*18610*/  VOTE.ANY R8, PT, !P0 ;  /* 0x0000000000087806 */ /* 0x000fc600040e0100 */
.L_x_773:
[----:B------:R-:W2:Y:S01]  /*18620*/  LDL.LU R2, [R1+0x54] ;  /* 0x0000540001027983 */ /* 0x000ea20000300800 */
[----:B------:R-:W2:Y:S02]  /*18630*/  POPC R0, R8 ;  /* 0x0000000800007309 */ /* 0x000ea40000000000 */
[----:B--2---:R-:W-:-:S05]  /*18640*/  IADD3 R2, R0, R2, RZ ;  /* 0x0000000200027210 */ /* 0x004fca0007ffe0ff */
[----:B------:R1:W-:Y:S01]  /*18650*/  STL [R1+0x54], R2 ;  /* 0x0000540201007387 */ /* 0x0003e20000100800 */
[----:B------:R-:W-:Y:S05]  /*18660*/  BRA.DIV ~URZ, `(.L_x_709) ;  /* 0x00002dd27f007947 */ /* 0x000fea000b800000 */
[----:B------:R2:W4:Y:S04]  /*18670*/  SHFL.IDX PT, R11, R6, R0, 0x1f ;  /* 0x00001f00060b7589 */ /* 0x00052800000e0000 */
[----:B------:R2:W1:Y:S02]  /*18680*/  SHFL.IDX PT, R7, R7, R0, 0x1f ;  /* 0x00001f0007077589 */ /* 0x00046400000e0000 */
.L_x_774:
[----:B------:R-:W-:Y:S01]  /*18690*/  ISETP.NE.AND P0, PT, R8, RZ, PT ;  /* 0x000000ff0800720c */ /* 0x000fe20003f05270 */
[----:B------:R-:W-:-:S12]  /*186a0*/  BSSY B0, `(.L_x_710) ;  /* 0x0000005000007945 */ /* 0x000fd80003800000 */
[----:B------:R-:W-:Y:S05]  /*186b0*/  @!P0 BRA `(.L_x_711) ;  /* 0x0000003000008947 */ /* 0x000fea0003800000 */
[----:B--2---:R-:W-:Y:S01]  /*186c0*/  IADD3 R0, R0, -0x1, RZ ;  /* 0xffffffff00007810 */ /* 0x004fe20007ffe0ff */
[----:B------:R-:W-:Y:S05]  /*186d0*/  BRA.DIV ~URZ, `(.L_x_712) ;  /* 0x00002e327f007947 */ /* 0x000fea000b800000 */
[----:B------:R2:W3:Y:S02]  /*186e0*/  SHFL.IDX PT, R13, R4, R0, 0x1f ;  /* 0x00001f00040d7589 */ /* 0x0004e400000e0000 */
.L_x_711:
[----:B------:R-:W-:Y:S05]  /*186f0*/  BSYNC B0 ;  /* 0x0000000000007941 */ /* 0x000fea0003800000 */
.L_x_710:
[----:B--23--:R-:W-:Y:S01]  /*18700*/  IMAD R0, R13, c[0x0][0x538], R12 ;  /* 0x00014e000d007a24 */ /* 0x00cfe200078e020c */
[----:B-1----:R-:W-:Y:S01]  /*18710*/  ISETP.NE.AND P0, PT, R7, 0x1, PT ;  /* 0x000000010700780c */ /* 0x002fe20003f05270 */
[----:B------:R-:W-:Y:S03]  /*18720*/  BSSY B0, `(.L_x_713) ;  /* 0x0000086000007945 */ /* 0x000fe60003800000 */
[----:B------:R1:W-:Y:S01]  /*18730*/  STL [R1+0x48], R0 ;  /* 0x0000480001007387 */ /* 0x0003e20000100800 */
[----:B------:R-:W-:-:S08]  /*18740*/  IADD3 R8, -R0, R10, RZ ;  /* 0x0000000a00087210 */ /* 0x000fd00007ffe1ff */
[----:B------:R-:W-:Y:S05]  /*18750*/  @!P0 BRA `(.L_x_714) ;  /* 0x000003e000008947 */ /* 0x000fea0003800000 */
[-C--:B----4-:R-:W-:Y:S02]  /*18760*/  IABS R2, R11.reuse ;  /* 0x0000000b00027213 */ /* 0x090fe40000000000 */
[----:B------:R-:W-:Y:S02]  /*18770*/  IABS R9, R11 ;  /* 0x0000000b00097213 */ /* 0x000fe40000000000 */
[----:B-1----:R-:W1:Y:S08]  /*18780*/  I2F.RP R0, R2 ;  /* 0x0000000200007306 */ /* 0x002e700000209400 */
[----:B-1----:R-:W1:Y:S02]  /*18790*/  MUFU.RCP R0, R0 ;  /* 0x0000000000007308 */ /* 0x002e640000001000 */
[----:B-1----:R-:W-:-:S06]  /*187a0*/  IADD3 R0, R0, 0xffffffe, RZ ;  /* 0x0ffffffe00007810 */ /* 0x002fcc0007ffe0ff */
[----:B------:R-:W1:Y:S02]  /*187b0*/  F2I.FTZ.U32.TRUNC.NTZ R5, R0 ;  /* 0x0000000000057305 */ /* 0x000e64000021f000 */
[----:B-1----:R-:W-:Y:S01]  /*187c0*/  IMAD.MOV R3, RZ, RZ, -R5 ;  /* 0x000000ffff037224 */ /* 0x002fe200078e0a05 */
[----:B------:R-:W-:-:S03]  /*187d0*/  IABS R0, R7 ;  /* 0x0000000700007213 */ /* 0x000fc60000000000 */
[----:B------:R-:W-:Y:S01]  /*187e0*/  IMAD.MOV.U32 R4, RZ, RZ, R3 ;  /* 0x000000ffff047224 */ /* 0x000fe200078e0003 */
[----:B------:R-:W-:Y:S01]  /*187f0*/  IABS R3, R8 ;  /* 0x0000000800037213 */ /* 0x000fe20000000000 */
[----:B------:R-:W-:Y:S02]  /*18800*/  IMAD.MOV.U32 R6, RZ, RZ, R0 ;  /* 0x000000ffff067224 */ /* 0x000fe400078e0000 */
[----:B------:R-:W-:Y:S02]  /*18810*/  IMAD R0, R4, R2, RZ ;  /* 0x0000000204007224 */ /* 0x000fe400078e02ff */
[----:B------:R-:W-:Y:S01]  /*18820*/  IMAD.MOV.U32 R4, RZ, RZ, RZ ;  /* 0x000000ffff047224 */ /* 0x000fe200078e00ff */
[----:B------:R-:W1:Y:S03]  /*18830*/  I2F.RP R10, R6 ;  /* 0x00000006000a7306 */ /* 0x000e660000209400 */
[----:B------:R-:W-:-:S04]  /*18840*/  IMAD.HI.U32 R5, R5, R0, R4 ;  /* 0x0000000005057227 */ /* 0x000fc800078e0004 */
[----:B------:R-:W-:-:S05]  /*18850*/  IMAD.MOV R0, RZ, RZ, -R9 ;  /* 0x000000ffff007224 */ /* 0x000fca00078e0a09 */
[----:B------:R-:W-:Y:S01]  /*18860*/  MOV R4, R0 ;  /* 0x0000000000047202 */ /* 0x000fe20000000f00 */
[----:B------:R-:W-:-:S04]  /*18870*/  IMAD.HI.U32 R0, R5, R3, RZ ;  /* 0x0000000305007227 */ /* 0x000fc800078e00ff */
[----:B------:R-:W-:Y:S02]  /*18880*/  IMAD R3, R0, R4, R3 ;  /* 0x0000000400037224 */ /* 0x000fe400078e0203 */
[----:B-1----:R-:W1:Y:S03]  /*18890*/  MUFU.RCP R4, R10 ;  /* 0x0000000a00047308 */ /* 0x002e660000001000 */
        /* <DEDUP_REMOVED lines=23> */
[----:B------:R-:W-:Y:S01]  /*18a10*/  IMAD R3, R2, R4, R3 ;  /* 0x0000000402037224 */ /* 0x000fe200078e0203 */
[----:B------:R-:W-:-:S04]  /*18a20*/  IADD3 R4, -R0, RZ, RZ ;  /* 0x000000ff00047210 */ /* 0x000fc80007ffe1ff */
        /* <DEDUP_REMOVED lines=9> */
[----:B------:R-:W-:-:S05]  /*18ac0*/  @!P0 LOP3.LUT R2, RZ, R7, RZ, 0x33, !PT ;  /* 0x00000007ff028212 */ /* 0x000fca00078e33ff */
[----:B------:R-:W-:-:S04]  /*18ad0*/  IMAD.MOV R3, RZ, RZ, -R2 ;  /* 0x000000ffff037224 */ /* 0x000fc800078e0a02 */
[C---:B------:R-:W-:Y:S02]  /*18ae0*/  IMAD R3, R7.reuse, R3, R0 ;  /* 0x0000000307037224 */ /* 0x040fe400078e0200 */
[----:B------:R-:W-:Y:S02]  /*18af0*/  IMAD R0, R7, 0x1000000, R2 ;  /* 0x0100000007007824 */ /* 0x000fe400078e0202 */
[----:B------:R-:W-:Y:S02]  /*18b00*/  IMAD R2, R11, R4, R8 ;  /* 0x000000040b027224 */ /* 0x000fe400078e0208 */
[----:B------:R-:W-:-:S05]  /*18b10*/  IMAD R0, R3, 0x10000, R0 ;  /* 0x0001000003007824 */ /* 0x000fca00078e0200 */
[----:B------:R1:W-:Y:S01]  /*18b20*/  STL [R1+0x50], R0 ;  /* 0x0000500001007387 */ /* 0x0003e20000100800 */
[----:B------:R-:W-:Y:S05]  /*18b30*/  BRA `(.L_x_715) ;  /* 0x0000044000007947 */ /* 0x000fea0003800000 */
.L_x_714:
[----:B-1----:R-:W2:Y:S01]  /*18b40*/  LDL R0, [R1+0x54] ;  /* 0x0000540001007983 */ /* 0x002ea20000100800 */
[----:B------:R-:W-:-:S04]  /*18b50*/  IMAD.MOV.U32 R2, RZ, RZ, 0x4 ;  /* 0x00000004ff027424 */ /* 0x000fc800078e00ff */
[----:B--2---:R-:W-:-:S05]  /*18b60*/  IMAD.WIDE R2, R0, R2, c[0x0][0x590] ;  /* 0x0001640000027625 */ /* 0x004fca00078e0202 */
[----:B------:R-:W2:Y:S02]  /*18b70*/  LDG.E R4, [R2.64] ;  /* 0x0000000802047981 */ /* 0x000ea4000c1e1900 */
[----:B--2-4-:R-:W-:-:S05]  /*18b80*/  IMAD R9, R4, R11, RZ ;  /* 0x0000000b04097224 */ /* 0x014fca00078e02ff */
[-C--:B------:R-:W-:Y:S02]  /*18b90*/  IABS R0, R9.reuse ;  /* 0x0000000900007213 */ /* 0x080fe40000000000 */
        /* <DEDUP_REMOVED lines=27> */
[----:B------:R-:W-:Y:S02]  /*18d50*/  IMAD R10, R4, R2, RZ ;  /* 0x00000002040a7224 */ /* 0x000fe400078e02ff */
[----:B------:R-:W-:-:S03]  /*18d60*/  IMAD.MOV R2, RZ, RZ, -R2 ;  /* 0x000000ffff027224 */ /* 0x000fc600078e0a02 */
[----:B------:R-:W-:Y:S01]  /*18d70*/  IADD3 R0, -R10, c[0x0][0x538], RZ ;  /* 0x00014e000a007a10 */ /* 0x000fe20007ffe1ff */
[----:B------:R-:W-:-:S03]  /*18d80*/  IMAD R6, R9, R2, R8 ;  /* 0x0000000209067224 */ /* 0x000fc600078e0208 */
[----:B------:R-:W-:Y:S02]  /*18d90*/  IMNMX R0, R4, R0, PT ;  /* 0x0000000004007217 */ /* 0x000fe40003800200 */
[----:B------:R-:W-:Y:S02]  /*18da0*/  IABS R2, R6 ;  /* 0x0000000600027213 */ /* 0x000fe40000000000 */
[-C--:B------:R-:W-:Y:S02]  /*18db0*/  IABS R3, R0.reuse ;  /* 0x0000000000037213 */ /* 0x080fe40000000000 */
[----:B------:R-:W-:Y:S02]  /*18dc0*/  IABS R9, R0 ;  /* 0x0000000000097213 */ /* 0x000fe40000000000 */
[----:B------:R-:W1:Y:S01]  /*18dd0*/  I2F.RP R4, R3 ;  /* 0x0000000300047306 */ /* 0x000e620000209400 */
[----:B------:R-:W-:Y:S02]  /*18de0*/  MOV R7, R2 ;  /* 0x0000000200077202 */ /* 0x000fe40000000f00 */
[----:B------:R-:W-:-:S05]  /*18df0*/  IMAD.MOV R2, RZ, RZ, -R9 ;  /* 0x000000ffff027224 */ /* 0x000fca00078e0a09 */
[----:B-1----:R-:W1:Y:S02]  /*18e00*/  MUFU.RCP R4, R4 ;  /* 0x0000000400047308 */ /* 0x002e640000001000 */
[----:B-1----:R-:W-:-:S06]  /*18e10*/  IADD3 R4, R4, 0xffffffe, RZ ;  /* 0x0ffffffe04047810 */ /* 0x002fcc0007ffe0ff */
[----:B------:R-:W1:Y:S02]  /*18e20*/  F2I.FTZ.U32.TRUNC.NTZ R5, R4 ;  /* 0x0000000400057305 */ /* 0x000e64000021f000 */
[----:B-1----:R-:W-:-:S04]  /*18e30*/  IMAD.MOV R4, RZ, RZ, -R5 ;  /* 0x000000ffff047224 */ /* 0x002fc800078e0a05 */
[----:B------:R-:W-:Y:S02]  /*18e40*/  IMAD R8, R4, R3, RZ ;  /* 0x0000000304087224 */ /* 0x000fe400078e02ff */
[----:B------:R-:W-:-:S04]  /*18e50*/  IMAD.MOV.U32 R4, RZ, RZ, RZ ;  /* 0x000000ffff047224 */ /* 0x000fc800078e00ff */
[----:B------:R-:W-:-:S04]  /*18e60*/  IMAD.HI.U32 R5, R5, R8, R4 ;  /* 0x0000000805057227 */ /* 0x000fc800078e0004 */
[----:B------:R-:W-:Y:S02]  /*18e70*/  IMAD.MOV.U32 R4, RZ, RZ, R2 ;  /* 0x000000ffff047224 */ /* 0x000fe400078e0002 */
[----:B------:R-:W-:-:S04]  /*18e80*/  IMAD.HI.U32 R2, R5, R7, RZ ;  /* 0x0000000705027227 */ /* 0x000fc800078e00ff */
[----:B------:R-:W-:-:S05]  /*18e90*/  IMAD R4, R2, R4, R7 ;  /* 0x0000000402047224 */ /* 0x000fca00078e0207 */
[----:B------:R-:W-:-:S13]  /*18ea0*/  ISETP.GT.U32.AND P0, PT, R3, R4, PT ;  /* 0x000000040300720c */ /* 0x000fda0003f04070 */
[-C--:B------:R-:W-:Y:S02]  /*18eb0*/  @!P0 IADD3 R4, R4, -R3.reuse, RZ ;  /* 0x8000000304048210 */ /* 0x080fe40007ffe0ff */
[----:B------:R-:W-:Y:S02]  /*18ec0*/  @!P0 IADD3 R2, R2, 0x1, RZ ;  /* 0x0000000102028810 */ /* 0x000fe40007ffe0ff */
[----:B------:R-:W-:Y:S02]  /*18ed0*/  ISETP.GE.U32.AND P2, PT, R4, R3, PT ;  /* 0x000000030400720c */ /* 0x000fe40003f46070 */
[----:B------:R-:W-:Y:S02]  /*18ee0*/  LOP3.LUT R3, R6, R0, RZ, 0x3c, !PT ;  /* 0x0000000006037212 */ /* 0x000fe400078e3cff */
[----:B------:R-:W-:Y:S02]  /*18ef0*/  ISETP.NE.AND P0, PT, R0, RZ, PT ;  /* 0x000000ff0000720c */ /* 0x000fe40003f05270 */
[----:B------:R-:W-:Y:S01]  /*18f00*/  ISETP.GE.AND P1, PT, R3, RZ, PT ;  /* 0x000000ff0300720c */ /* 0x000fe20003f26270 */
[----:B------:R-:W-:Y:S01]  /*18f10*/  IMAD.MOV R3, RZ, RZ, -R0 ;  /* 0x000000ffff037224 */ /* 0x000fe200078e0a00 */
[----:B------:R-:W-:-:S05]  /*18f20*/  IADD3 R6, R10, 0x1000000, R6 ;  /* 0x010000000a067810 */ /* 0x000fca0007ffe006 */
[----:B------:R-:W-:-:S06]  /*18f30*/  @P2 IADD3 R2, R2, 0x1, RZ ;  /* 0x0000000102022810 */ /* 0x000fcc0007ffe0ff */
[----:B------:R-:W-:Y:S01]  /*18f40*/  @!P1 IMAD.MOV R2, RZ, RZ, -R2 ;  /* 0x000000ffff029224 */ /* 0x000fe200078e0a02 */
[----:B------:R-:W-:-:S05]  /*18f50*/  @!P0 LOP3.LUT R2, RZ, R0, RZ, 0x33, !PT ;  /* 0x00000000ff028212 */ /* 0x000fca00078e33ff */
[----:B------:R-:W-:-:S05]  /*18f60*/  IMAD R0, R2, R3, R6 ;  /* 0x0000000302007224 */ /* 0x000fca00078e0206 */
[----:B------:R1:W-:Y:S02]  /*18f70*/  STL [R1+0x50], R0 ;  /* 0x0000500001007387 */ /* 0x0003e40000100800 */
.L_x_715:
[----:B------:R-:W-:Y:S05]  /*18f80*/  BSYNC B0 ;  /* 0x0000000000007941 */ /* 0x000fea0003800000 */
.L_x_713:
[----:B------:R-:W-:-:S04]  /*18f90*/  LOP3.LUT R2, RZ, R2, RZ, 0x33, !PT ;  /* 0x00000002ff027212 */ /* 0x000fc800078e33ff */
[----:B-1----:R-:W-:-:S05]  /*18fa0*/  IADD3 R0, R2, R11, RZ ;  /* 0x0000000b02007210 */ /* 0x002fca0007ffe0ff */
[----:B------:R1:W-:Y:S01]  /*18fb0*/  STL [R1+0x4c], R0 ;  /* 0x00004c0001007387 */ /* 0x0003e20000100800 */
[----:B------:R-:W-:Y:S05]  /*18fc0*/  BRA `(.L_x_716) ;  /* 0x0000005000007947 */ /* 0x000fea0003800000 */
.L_x_704:
[----:B------:R-:W-:Y:S01]  /*18fd0*/  MOV R0, c[0x0][0x53c] ;  /* 0x00014f0000007a02 */ /* 0x000fe20000000f00 */
[----:B------:R1:W-:Y:S04]  /*18fe0*/  STL [R1+0x48], R10 ;  /* 0x0000480a01007387 */ /* 0x0003e80000100800 */
[----:B------:R1:W-:Y:S04]  /*18ff0*/  STL [R1+0x4c], RZ ;  /* 0x00004cff01007387 */ /* 0x0003e80000100800 */
[----:B------:R1:W-:Y:S04]  /*19000*/  STL [R1+0x50], RZ ;  /* 0x000050ff01007387 */ /* 0x0003e80000100800 */
[----:B------:R1:W-:Y:S02]  /*19010*/  STL [R1+0x54], R0 ;  /* 0x0000540001007387 */ /* 0x0003e40000100800 */
.L_x_716:
[----:B------:R-:W-:Y:S05]  /*19020*/  BSYNC B1 ;  /* 0x0000000000017941 */ /* 0x000fea0003800000 */
.L_x_702:
[----:B---3--:R-:W2:Y:S04]  /*19030*/  LDL R4, [R1+0x48] ;  /* 0x0000480001047983 */ /* 0x008ea80000100800 */
        /* <DEDUP_REMOVED lines=8> */
.L_x_697:
[----:B-1----:R-:W3:Y:S02]  /*190c0*/  LDL R0, [R1+0x54] ;  /* 0x0000540001007983 */ /* 0x002ee40000100800 */
[----:B---3--:R-:W-:-:S13]  /*190d0*/  ISETP.GE.AND P0, PT, R0, c[0x0][0x53c], PT ;  /* 0x00014f0000007a0c */ /* 0x008fda0003f06270 */
[----:B--2-4-:R-:W-:Y:S01]  /*190e0*/  @P0 CALL.REL.NOINC `(.L_x_717) ;  /* 0x0000001000000944 */ /* 0x014fe20003c00000 */
[----:B------:R-:W-:Y:S05]  /*190f0*/  BRA `(.L_x_718) ;  /* 0xfffe887000007947 */ /* 0x000fea000383ffff */
.L_x_717:
[----:B------:R-:W-:Y:S05]  /*19100*/  EXIT ;  /* 0x000000000000794d */ /* 0x000fea0003800000 */
.L_x_533:
[----:B------:R-:W-:Y:S01]  /*19110*/  IMAD.MOV.U32 R0, RZ, RZ, R5 ;  /* 0x000000ffff007224 */ /* 0x000fe200078e0005 */
[----:B------:R-:W-:Y:S02]  /*19120*/  MOV R2, 0x1 ;  /* 0x0000000100027802 */ /* 0x000fe40000000f00 */
[----:B------:R-:W-:Y:S02]  /*19130*/  MOV R3, 0x19150 ;  /* 0x0001915000037802 */ /* 0x000fe40000000f00 */
[----:B------:R-:W-:Y:S05]  /*19140*/  CALL.REL.NOINC `($__internal_10_$__cuda_sm70_shflsync_up_p) ;  /* 0x000024c000007944 */ /* 0x000fea0003c00000 */
[----:B------:R-:W-:Y:S01]  /*19150*/  MOV R0, R4 ;  /* 0x0000000400007202 */ /* 0x000fe20000000f00 */
[----:B------:R-:W-:Y:S05]  /*19160*/  BRA `(.L_x_719) ;  /* 0xfffe731000007947 */ /* 0x000fea000383ffff */
.L_x_534:
[----:B------:R-:W-:Y:S01]  /*19170*/  IMAD.MOV.U32 R0, RZ, RZ, R5 ;  /* 0x000000ffff007224 */ /* 0x000fe200078e0005 */
[----:B------:R-:W-:Y:S02]  /*19180*/  MOV R2, 0x2 ;  /* 0x0000000200027802 */ /* 0x000fe40000000f00 */
[----:B------:R-:W-:Y:S02]  /*19190*/  MOV R3, 0x191b0 ;  /* 0x000191b000037802 */ /* 0x000fe40000000f00 */
[----:B------:R-:W-:Y:S05]  /*191a0*/  CALL.REL.NOINC `($__internal_10_$__cuda_sm70_shflsync_up_p) ;  /* 0x0000246000007944 */ /* 0x000fea0003c00000 */
[----:B------:R-:W-:Y:S01]  /*191b0*/  SEL R0, R4, RZ, P4 ;  /* 0x000000ff04007207 */ /* 0x000fe20002000000 */
[----:B------:R-:W-:Y:S01]  /*191c0*/  IMAD.MOV.U32 R2, RZ, RZ, 0x4 ;  /* 0x00000004ff027424 */ /* 0x000fe200078e00ff */
[----:B------:R-:W-:-:S03]  /*191d0*/  MOV R3, 0x19200 ;  /* 0x0001920000037802 */ /* 0x000fc60000000f00 */
[----:B------:R-:W-:Y:S02]  /*191e0*/  IMAD.IADD R0, R5, 0x1, R0 ;  /* 0x0000000105007824 */ /* 0x000fe400078e0200 */
        /* <DEDUP_REMOVED lines=13> */
[----:B------:R-:W-:Y:S02]  /*192c0*/  MOV R3, 0x1f ;  /* 0x0000001f00037802 */ /* 0x000fe40000000f00 */
[----:B------:R-:W-:Y:S01]  /*192d0*/  MOV R2, 0x19310 ;  /* 0x0001931000027802 */ /* 0x000fe20000000f00 */
[----:B------:R-:W-:-:S04]  /*192e0*/  IMAD.IADD R4, R0, 0x1, R4 ;  /* 0x0000000100047824 */ /* 0x000fc800078e0204 */
[----:B------:R-:W-:Y:S02]  /*192f0*/  IMAD.MOV.U32 R9, RZ, RZ, R4 ;  /* 0x000000ffff097224 */ /* 0x000fe400078e0004 */
[----:B------:R-:W-:Y:S05]  /*19300*/  CALL.REL.NOINC `($__internal_9_$__cuda_sm70_shflsync_idx_p) ;  /* 0x000022b000007944 */ /* 0x000fea0003c00000 */
[----:B------:R-:W-:Y:S01]  /*19310*/  MOV R0, R5 ;  /* 0x0000000500007202 */ /* 0x000fe20000000f00 */
[----:B------:R-:W-:Y:S05]  /*19320*/  BRA `(.L_x_720) ;  /* 0xfffe725000007947 */ /* 0x000fea000383ffff */
.L_x_536:
[----:B------:R-:W-:Y:S02]  /*19330*/  SEL R0, RZ, 0x1, P0 ;  /* 0x00000001ff007807 */ /* 0x000fe40000000000 */
[----:B------:R-:W-:Y:S02]  /*19340*/  MOV R2, 0x19360 ;  /* 0x0001936000027802 */ /* 0x000fe40000000f00 */
[----:B------:R-:W-:Y:S05]  /*19350*/  CALL.REL.NOINC `($__internal_11_$__cuda_sm70_votesync_ballot) ;  /* 0x0000232000007944 */ /* 0x000fea0003c00000 */
[----:B------:R-:W-:Y:S01]  /*19360*/  MOV R11, R0 ;  /* 0x00000000000b7202 */ /* 0x000fe20000000f00 */
[----:B------:R-:W-:Y:S05]  /*19370*/  BRA `(.L_x_721) ;  /* 0xfffe729000007947 */ /* 0x000fea000383ffff */
.L_x_537:
[----:B------:R-:W-:Y:S01]  /*19380*/  IMAD.MOV.U32 R9, RZ, RZ, R10 ;  /* 0x000000ffff097224 */ /* 0x000fe200078e000a */
[----:B------:R-:W-:Y:S01]  /*19390*/  MOV R5, R0 ;  /* 0x0000000000057202 */ /* 0x000fe20000000f00 */
[----:B------:R-:W-:Y:S01]  /*193a0*/  IMAD.MOV.U32 R3, RZ, RZ, 0x1f ;  /* 0x0000001fff037424 */ /* 0x000fe200078e00ff */
[----:B-1----:R-:W-:Y:S02]  /*193b0*/  MOV R2, 0x193d0 ;  /* 0x000193d000027802 */ /* 0x002fe40000000f00 */
[----:B------:R-:W-:Y:S05]  /*193c0*/  CALL.REL.NOINC `($__internal_9_$__cuda_sm70_shflsync_idx_p) ;  /* 0x000021f000007944 */ /* 0x000fea0003c00000 */
[----:B------:R-:W-:Y:S01]  /*193d0*/  IMAD.MOV.U32 R13, RZ, RZ, R5 ;  /* 0x000000ffff0d7224 */ /* 0x000fe200078e0005 */
[----:B------:R-:W-:Y:S01]  /*193e0*/  MOV R9, R8 ;  /* 0x0000000800097202 */ /* 0x000fe20000000f00 */
[----:B------:R-:W-:Y:S01]  /*193f0*/  IMAD.MOV.U32 R6, RZ, RZ, RZ ;  /* 0x000000ffff067224 */ /* 0x000fe200078e00ff */
[----:B------:R-:W-:Y:S01]  /*19400*/  MOV R5, R0 ;  /* 0x0000000000057202 */ /* 0x000fe20000000f00 */
[----:B------:R-:W-:Y:S01]  /*19410*/  IMAD.MOV.U32 R3, RZ, RZ, 0x1f ;  /* 0x0000001fff037424 */ /* 0x000fe200078e00ff */
[----:B------:R-:W-:-:S02]  /*19420*/  MOV R2, 0x19440 ;  /* 0x0001944000027802 */ /* 0x000fc40000000f00 */
[----:B------:R-:W-:Y:S05]  /*19430*/  CALL.REL.NOINC `($__internal_9_$__cuda_sm70_shflsync_idx_p) ;  /* 0x0000218000007944 */ /* 0x000fea0003c00000 */
[----:B------:R-:W-:Y:S01]  /*19440*/  MOV R10, R5 ;  /* 0x00000005000a7202 */ /* 0x000fe20000000f00 */
[----:B------:R-:W-:Y:S05]  /*19450*/  BRA `(.L_x_722) ;  /* 0xfffe722000007947 */ /* 0x000fea000383ffff */
.L_x_540:
[----:B------:R-:W-:Y:S01]  /*19460*/  IMAD.MOV.U32 R9, RZ, RZ, R4 ;  /* 0x000000ffff097224 */ /* 0x000fe200078e0004 */
[----:B------:R-:W-:-:S02]  /*19470*/  MOV R3, 0x1f ;  /* 0x0000001f00037802 */ /* 0x000fc40000000f00 */
[----:B-1----:R-:W-:Y:S02]  /*19480*/  MOV R2, 0x194a0 ;  /* 0x000194a000027802 */ /* 0x002fe40000000f00 */
[----:B--234-:R-:W-:Y:S05]  /*19490*/  CALL.REL.NOINC `($__internal_9_$__cuda_sm70_shflsync_idx_p) ;  /* 0x0000212000007944 */ /* 0x01cfea0003c00000 */
[----:B------:R-:W-:Y:S01]  /*194a0*/  MOV R6, R5 ;  /* 0x0000000500067202 */ /* 0x000fe20000000f00 */
[----:B------:R-:W-:Y:S05]  /*194b0*/  BRA `(.L_x_539) ;  /* 0xfffe722000007947 */ /* 0x000fea000383ffff */
.L_x_559:
[----:B-1----:R-:W-:Y:S01]  /*194c0*/  IMAD.MOV.U32 R9, RZ, RZ, R6 ;  /* 0x000000ffff097224 */ /* 0x002fe200078e0006 */
[----:B------:R-:W-:Y:S01]  /*194d0*/  MOV R5, RZ ;  /* 0x000000ff00057202 */ /* 0x000fe20000000f00 */
[----:B------:R-:W-:Y:S01]  /*194e0*/  IMAD.MOV.U32 R3, RZ, RZ, 0x181f ;  /* 0x0000181fff037424 */ /* 0x000fe200078e00ff */
[----:B------:R-:W-:Y:S02]  /*194f0*/  MOV R2, 0x19510 ;  /* 0x0001951000027802 */ /* 0x000fe40000000f00 */
[----:B------:R-:W-:Y:S05]  /*19500*/  CALL.REL.NOINC `($__internal_9_$__cuda_sm70_shflsync_idx_p) ;  /* 0x000020b000007944 */ /* 0x000fea0003c00000 */
[----:B------:R-:W-:Y:S01]  /*19510*/  MOV R8, R5 ;  /* 0x0000000500087202 */ /* 0x000fe20000000f00 */
[----:B------:R-:W-:Y:S05]  /*19520*/  BRA `(.L_x_723) ;  /* 0xfffe964000007947 */ /* 0x000fea000383ffff */
.L_x_560:
[----:B------:R-:W-:Y:S01]  /*19530*/  IMAD.MOV.U32 R9, RZ, RZ, R7 ;  /* 0x000000ffff097224 */ /* 0x000fe200078e0007 */
[----:B------:R-:W-:Y:S01]  /*19540*/  MOV R5, RZ ;  /* 0x000000ff00057202 */ /* 0x000fe20000000f00 */
[----:B------:R-:W-:Y:S01]  /*19550*/  IMAD.MOV.U32 R3, RZ, RZ, 0x181f ;  /* 0x0000181fff037424 */ /* 0x000fe200078e00ff */
[----:B------:R-:W-:Y:S02]  /*19560*/  MOV R2, 0x19580 ;  /* 0x0001958000027802 */ /* 0x000fe40000000f00 */
[----:B-12---:R-:W-:Y:S05]  /*19570*/  CALL.REL.NOINC `($__internal_9_$__cuda_sm70_shflsync_idx_p) ;  /* 0x0000204000007944 */ /* 0x006fea0003c00000 */
[----:B------:R-:W-:Y:S01]  /*19580*/  MOV R2, R5 ;  /* 0x0000000500027202 */ /* 0x000fe20000000f00 */
[----:B------:R-:W-:Y:S05]  /*19590*/  BRA `(.L_x_724) ;  /* 0xfffe95f000007947 */ /* 0x000fea000383ffff */
.L_x_563:
[----:B------:R-:W-:Y:S01]  /*195a0*/  IMAD.MOV.U32 R9, RZ, RZ, R6 ;  /* 0x000000ffff097224 */ /* 0x000fe200078e0006 */
[----:B------:R-:W-:Y:S01]  /*195b0*/  MOV R5, 0x1 ;  /* 0x0000000100057802 */ /* 0x000fe20000000f00 */
[----:B--2---:R-:W-:Y:S01]  /*195c0*/  IMAD.MOV.U32 R3, RZ, RZ, 0x181f ;  /* 0x0000181fff037424 */ /* 0x004fe200078e00ff */
[----:B----4-:R-:W-:-:S02]  /*195d0*/  MOV R2, 0x195f0 ;  /* 0x000195f000027802 */ /* 0x010fc40000000f00 */
[----:B-1-3--:R-:W-:Y:S05]  /*195e0*/  CALL.REL.NOINC `($__internal_9_$__cuda_sm70_shflsync_idx_p) ;  /* 0x00001fd000007944 */ /* 0x00afea0003c00000 */
[----:B------:R-:W-:Y:S01]  /*195f0*/  IMAD.MOV.U32 R8, RZ, RZ, R5 ;  /* 0x000000ffff087224 */ /* 0x000fe200078e0005 */
[----:B------:R-:W-:Y:S01]  /*19600*/  MOV R5, 0x1 ;  /* 0x0000000100057802 */ /* 0x000fe20000000f00 */
[----:B------:R-:W-:Y:S01]  /*19610*/  IMAD.MOV.U32 R9, RZ, RZ, R7 ;  /* 0x000000ffff097224 */ /* 0x000fe200078e0007 */
[----:B------:R-:W-:-:S02]  /*19620*/  MOV R3, 0x181f ;  /* 0x0000181f00037802 */ /* 0x000fc40000000f00 */
[----:B------:R-:W-:Y:S02]  /*19630*/  MOV R2, 0x19650 ;  /* 0x0001965000027802 */ /* 0x000fe40000000f00 */
[----:B------:R-:W-:Y:S05]  /*19640*/  CALL.REL.NOINC `($__internal_9_$__cuda_sm70_shflsync_idx_p) ;  /* 0x00001f7000007944 */ /* 0x000fea0003c00000 */
[----:B------:R-:W-:Y:S01]  /*19650*/  MOV R2, R5 ;  /* 0x0000000500027202 */ /* 0x000fe20000000f00 */
[----:B------:R-:W-:Y:S05]  /*19660*/  BRA `(.L_x_725) ;  /* 0xfffe961000007947 */ /* 0x000fea000383ffff */
.L_x_566:
[----:B------:R-:W-:Y:S01]  /*19670*/  IMAD.MOV.U32 R9, RZ, RZ, R6 ;  /* 0x000000ffff097224 */ /* 0x000fe200078e0006 */
[----:B------:R-:W-:Y:S01]  /*19680*/  MOV R5, 0x2 ;  /* 0x0000000200057802 */ /* 0x000fe20000000f00 */
[----:B-1----:R-:W-:Y:S01]  /*19690*/  IMAD.MOV.U32 R3, RZ, RZ, 0x181f ;  /* 0x0000181fff037424 */ /* 0x002fe200078e00ff */
[----:B----4-:R-:W-:Y:S02]  /*196a0*/  MOV R2, 0x196c0 ;  /* 0x000196c000027802 */ /* 0x010fe40000000f00 */
[----:B--23--:R-:W-:Y:S05]  /*196b0*/  CALL.REL.NOINC `($__internal_9_$__cuda_sm70_shflsync_idx_p) ;  /* 0x00001f0000007944 */ /* 0x00cfea0003c00000 */
[----:B------:R-:W-:Y:S01]  /*196c0*/  MOV R8, R5 ;  /* 0x0000000500087202 */ /* 0x000fe20000000f00 */
[----:B------:R-:W-:Y:S05]  /*196d0*/  BRA `(.L_x_726) ;  /* 0xfffe968000007947 */ /* 0x000fea000383ffff */
.L_x_567:
[----:B------:R-:W-:Y:S01]  /*196e0*/  IMAD.MOV.U32 R9, RZ, RZ, R7 ;  /* 0x000000ffff097224 */ /* 0x000fe200078e0007 */
[----:B------:R-:W-:Y:S01]  /*196f0*/  MOV R5, 0x2 ;  /* 0x0000000200057802 */ /* 0x000fe20000000f00 */
[----:B------:R-:W-:Y:S01]  /*19700*/  IMAD.MOV.U32 R3, RZ, RZ, 0x181f ;  /* 0x0000181fff037424 */ /* 0x000fe200078e00ff */
[----:B----4-:R-:W-:Y:S02]  /*19710*/  MOV R2, 0x19730 ;  /* 0x0001973000027802 */ /* 0x010fe40000000f00 */
[----:B-123--:R-:W-:Y:S05]  /*19720*/  CALL.REL.NOINC `($__internal_9_$__cuda_sm70_shflsync_idx_p) ;  /* 0x00001e9000007944 */ /* 0x00efea0003c00000 */
[----:B------:R-:W-:Y:S01]  /*19730*/  MOV R2, R5 ;  /* 0x0000000500027202 */ /* 0x000fe20000000f00 */
[----:B------:R-:W-:Y:S05]  /*19740*/  BRA `(.L_x_727) ;  /* 0xfffe963000007947 */ /* 0x000fea000383ffff */
.L_x_570:
[----:B------:R-:W-:Y:S01]  /*19750*/  IMAD.MOV.U32 R9, RZ, RZ, R6 ;  /* 0x000000ffff097224 */ /* 0x000fe200078e0006 */
[----:B------:R-:W-:Y:S01]  /*19760*/  MOV R5, 0x3 ;  /* 0x0000000300057802 */ /* 0x000fe20000000f00 */
[----:B-1----:R-:W-:Y:S01]  /*19770*/  IMAD.MOV.U32 R3, RZ, RZ, 0x181f ;  /* 0x0000181fff037424 */ /* 0x002fe200078e00ff */
[----:B------:R-:W-:-:S02]  /*19780*/  MOV R2, 0x197a0 ;  /* 0x000197a000027802 */ /* 0x000fc40000000f00 */
[----:B--234-:R-:W-:Y:S05]  /*19790*/  CALL.REL.NOINC `($__internal_9_$__cuda_sm70_shflsync_idx_p) ;  /* 0x00001e2000007944 */ /* 0x01cfea0003c00000 */
        /* <DEDUP_REMOVED lines=8> */
.L_x_573:
[----:B------:R-:W-:Y:S01]  /*19820*/  IMAD.MOV.U32 R9, RZ, RZ, R6 ;  /* 0x000000ffff097224 */ /* 0x000fe200078e0006 */
[----:B------:R-:W-:Y:S01]  /*19830*/  MOV R5, 0x4 ;  /* 0x0000000400057802 */ /* 0x000fe20000000f00 */
[----:B-1----:R-:W-:Y:S01]  /*19840*/  IMAD.MOV.U32 R3, RZ, RZ, 0x181f ;  /* 0x0000181fff037424 */ /* 0x002fe200078e00ff */
[----:B------:R-:W-:Y:S02]  /*19850*/  MOV R2, 0x19870 ;  /* 0x0001987000027802 */ /* 0x000fe40000000f00 */
[----:B--234-:R-:W-:Y:S05]  /*19860*/  CALL.REL.NOINC `($__internal_9_$__cuda_sm70_shflsync_idx_p) ;  /* 0x00001d5000007944 */ /* 0x01cfea0003c00000 */
[----:B------:R-:W-:Y:S01]  /*19870*/  MOV R8, R5 ;  /* 0x0000000500087202 */ /* 0x000fe20000000f00 */
[----:B------:R-:W-:Y:S05]  /*19880*/  BRA `(.L_x_729) ;  /* 0xfffe96c000007947 */ /* 0x000fea000383ffff */
.L_x_574:
[----:B------:R-:W-:Y:S01]  /*19890*/  IMAD.MOV.U32 R9, RZ, RZ, R7 ;  /* 0x000000ffff097224 */ /* 0x000fe200078e0007 */
[----:B------:R-:W-:Y:S01]  /*198a0*/  MOV R5, 0x4 ;  /* 0x0000000400057802 */ /* 0x000fe20000000f00 */
[----:B-1----:R-:W-:Y:S01]  /*198b0*/  IMAD.MOV.U32 R3, RZ, RZ, 0x181f ;  /* 0x0000181fff037424 */ /* 0x002fe200078e00ff */
[----:B------:R-:W-:Y:S02]  /*198c0*/  MOV R2, 0x198e0 ;  /* 0x000198e000027802 */ /* 0x000fe40000000f00 */
[----:B--234-:R-:W-:Y:S05]  /*198d0*/  CALL.REL.NOINC `($__internal_9_$__cuda_sm70_shflsync_idx_p) ;  /* 0x00001ce000007944 */ /* 0x01cfea0003c00000 */
[----:B------:R-:W-:Y:S01]  /*198e0*/  MOV R2, R5 ;  /* 0x0000000500027202 */ /* 0x000fe20000000f00 */
[----:B------:R-:W-:Y:S05]  /*198f0*/  BRA `(.L_x_730) ;  /* 0xfffe967000007947 */ /* 0x000fea000383ffff */
.L_x_577:
[----:B------:R-:W-:Y:S01]  /*19900*/  IMAD.MOV.U32 R9, RZ, RZ, R6 ;  /* 0x000000ffff097224 */ /* 0x000fe200078e0006 */
[----:B------:R-:W-:Y:S01]  /*19910*/  MOV R5, 0x5 ;  /* 0x0000000500057802 */ /* 0x000fe20000000f00 */
[----:B--2---:R-:W-:Y:S01]  /*19920*/  IMAD.MOV.U32 R3, RZ, RZ, 0x181f ;  /* 0x0000181fff037424 */ /* 0x004fe200078e00ff */
[----:B---3--:R-:W-:-:S02]  /*19930*/  MOV R2, 0x19950 ;  /* 0x0001995000027802 */ /* 0x008fc40000000f00 */
[----:B-1--4-:R-:W-:Y:S05]  /*19940*/  CALL.REL.NOINC `($__internal_9_$__cuda_sm70_shflsync_idx_p) ;  /* 0x00001c7000007944 */ /* 0x012fea0003c00000 */
        /* <DEDUP_REMOVED lines=8> */
.L_x_580:
[----:B------:R-:W-:Y:S01]  /*199d0*/  IMAD.MOV.U32 R9, RZ, RZ, R6 ;  /* 0x000000ffff097224 */ /* 0x000fe200078e0006 */
[----:B------:R-:W-:Y:S01]  /*199e0*/  MOV R5, 0x6 ;  /* 0x0000000600057802 */ /* 0x000fe20000000f00 */
[----:B-1----:R-:W-:Y:S01]  /*199f0*/  IMAD.MOV.U32 R3, RZ, RZ, 0x181f ;  /* 0x0000181fff037424 */ /* 0x002fe200078e00ff */
[----:B---3--:R-:W-:Y:S02]  /*19a00*/  MOV R2, 0x19a20 ;  /* 0x00019a2000027802 */ /* 0x008fe40000000f00 */
[----:B--2-4-:R-:W-:Y:S05]  /*19a10*/  CALL.REL.NOINC `($__internal_9_$__cuda_sm70_shflsync_idx_p) ;  /* 0x00001ba000007944 */ /* 0x014fea0003c00000 */
[----:B------:R-:W-:Y:S01]  /*19a20*/  MOV R8, R5 ;  /* 0x0000000500087202 */ /* 0x000fe20000000f00 */
[----:B------:R-:W-:Y:S05]  /*19a30*/  BRA `(.L_x_732) ;  /* 0xfffe970000007947 */ /* 0x000fea000383ffff */
.L_x_581:
[----:B------:R-:W-:Y:S01]  /*19a40*/  IMAD.MOV.U32 R9, RZ, RZ, R7 ;  /* 0x000000ffff097224 */ /* 0x000fe200078e0007 */
[----:B------:R-:W-:Y:S01]  /*19a50*/  MOV R5, 0x6 ;  /* 0x0000000600057802 */ /* 0x000fe20000000f00 */
[----:B------:R-:W-:Y:S01]  /*19a60*/  IMAD.MOV.U32 R3, RZ, RZ, 0x181f ;  /* 0x0000181fff037424 */ /* 0x000fe200078e00ff */
[----:B---3--:R-:W-:Y:S02]  /*19a70*/  MOV R2, 0x19a90 ;  /* 0x00019a9000027802 */ /* 0x008fe40000000f00 */
[----:B-12-4-:R-:W-:Y:S05]  /*19a80*/  CALL.REL.NOINC `($__internal_9_$__cuda_sm70_shflsync_idx_p) ;  /* 0x00001b3000007944 */ /* 0x016fea0003c00000 */
[----:B------:R-:W-:Y:S01]  /*19a90*/  MOV R2, R5 ;  /* 0x0000000500027202 */ /* 0x000fe20000000f00 */
[----:B------:R-:W-:Y:S05]  /*19aa0*/  BRA `(.L_x_733) ;  /* 0xfffe96b000007947 */ /* 0x000fea000383ffff */
.L_x_584:
        /* <DEDUP_REMOVED lines=13> */
.L_x_649:
[----:B------:R1:W5:Y:S01]  /*19b80*/  LDL R0, [R1] ;  /* 0x0000000001007983 */ /* 0x0003620000100800 */
[----:B------:R-:W-:Y:S02]  /*19b90*/  MOV R3, 0x2 ;  /* 0x0000000200037802 */ /* 0x000fe40000000f00 */
[----:B---3--:R-:W-:Y:S02]  /*19ba0*/  MOV R2, 0x19bc0 ;  /* 0x00019bc000027802 */ /* 0x008fe40000000f00 */
[----:B-1---5:R-:W-:Y:S05]  /*19bb0*/  CALL.REL.NOINC `($__internal_8_$__cuda_sm70_shflsync_bfly_p) ;  /* 0x000019c000007944 */ /* 0x022fea0003c00000 */
[----:B------:R-:W-:Y:S05]  /*19bc0*/  BRA `(.L_x_735) ;  /* 0xffffae3000007947 */ /* 0x000fea000383ffff */
.L_x_650:
[----:B------:R-:W-:Y:S01]  /*19bd0*/  IMAD.MOV.U32 R0, RZ, RZ, R4 ;  /* 0x000000ffff007224 */ /* 0x000fe200078e0004 */
[----:B------:R-:W-:Y:S02]  /*19be0*/  MOV R3, 0x1 ;  /* 0x0000000100037802 */ /* 0x000fe40000000f00 */
[----:B------:R-:W-:Y:S02]  /*19bf0*/  MOV R2, 0x19c10 ;  /* 0x00019c1000027802 */ /* 0x000fe40000000f00 */
[----:B------:R-:W-:Y:S05]  /*19c00*/  CALL.REL.NOINC `($__internal_8_$__cuda_sm70_shflsync_bfly_p) ;  /* 0x0000197000007944 */ /* 0x000fea0003c00000 */
[----:B------:R-:W-:Y:S02]  /*19c10*/  FADD.FTZ R4, R4, R0 ;  /* 0x0000000004047221 */ /* 0x000fe40000010000 */
[----:B------:R1:W5:Y:S01]  /*19c20*/  LDL R0, [R1+0x4] ;  /* 0x0000040001007983 */ /* 0x0003620000100800 */
[----:B------:R-:W-:-:S02]  /*19c30*/  MOV R3, 0x2 ;  /* 0x0000000200037802 */ /* 0x000fc40000000f00 */
[----:B------:R-:W-:Y:S02]  /*19c40*/  MOV R2, 0x19c60 ;  /* 0x00019c6000027802 */ /* 0x000fe40000000f00 */
[----:B-1---5:R-:W-:Y:S05]  /*19c50*/  CALL.REL.NOINC `($__internal_8_$__cuda_sm70_shflsync_bfly_p) ;  /* 0x0000192000007944 */ /* 0x022fea0003c00000 */
[----:B------:R-:W2:Y:S01]  /*19c60*/  LDL.LU R2, [R1+0x4] ;  /* 0x0000040001027983 */ /* 0x000ea20000300800 */
[----:B------:R-:W-:Y:S01]  /*19c70*/  MOV R3, 0x1 ;  /* 0x0000000100037802 */ /* 0x000fe20000000f00 */
[----:B--2---:R-:W-:Y:S01]  /*19c80*/  FADD.FTZ R7, R2, R0 ;  /* 0x0000000002077221 */ /* 0x004fe20000010000 */
[----:B------:R-:W-:-:S04]  /*19c90*/  MOV R2, 0x19cc0 ;  /* 0x00019cc000027802 */ /* 0x000fc80000000f00 */
[----:B------:R-:W-:Y:S02]  /*19ca0*/  MOV R0, R7 ;  /* 0x0000000700007202 */ /* 0x000fe40000000f00 */
[----:B------:R-:W-:Y:S05]  /*19cb0*/  CALL.REL.NOINC `($__internal_8_$__cuda_sm70_shflsync_bfly_p) ;  /* 0x000018c000007944 */ /* 0x000fea0003c00000 */
[----:B------:R-:W-:Y:S02]  /*19cc0*/  FADD.FTZ R6, R7, R0 ;  /* 0x0000000007067221 */ /* 0x000fe40000010000 */
[----:B------:R1:W5:Y:S01]  /*19cd0*/  LDL R0, [R1+0x8] ;  /* 0x0000080001007983 */ /* 0x0003620000100800 */
[----:B------:R-:W-:Y:S02]  /*19ce0*/  MOV R3, 0x2 ;  /* 0x0000000200037802 */ /* 0x000fe40000000f00 */
        /* <DEDUP_REMOVED lines=19> */
[----:B------:R-:W-:Y:S01]  /*19e20*/  MOV R9, R0 ;  /* 0x0000000000097202 */ /* 0x000fe20000000f00 */
[----:B------:R-:W-:Y:S05]  /*19e30*/  BRA `(.L_x_736) ;  /* 0xffffacf000007947 */ /* 0x000fea000383ffff */
.L_x_657:
[----:B-1234-:R-:W-:Y:S01]  /*19e40*/  IMAD.MOV.U32 R9, RZ, RZ, R6 ;  /* 0x000000ffff097224 */ /* 0x01efe200078e0006 */
[----:B------:R-:W-:Y:S01]  /*19e50*/  MOV R5, RZ ;  /* 0x000000ff00057202 */ /* 0x000fe20000000f00 */
[----:B------:R-:W-:Y:S01]  /*19e60*/  IMAD.MOV.U32 R3, RZ, RZ, 0x181f ;  /* 0x0000181fff037424 */ /* 0x000fe200078e00ff */
[----:B------:R-:W-:Y:S02]  /*19e70*/  MOV R2, 0x19e90 ;  /* 0x00019e9000027802 */ /* 0x000fe40000000f00 */
[----:B------:R-:W-:Y:S05]  /*19e80*/  CALL.REL.NOINC `($__internal_9_$__cuda_sm70_shflsync_idx_p) ;  /* 0x0000173000007944 */ /* 0x000fea0003c00000 */
[----:B------:R-:W-:Y:S01]  /*19e90*/  MOV R8, R5 ;  /* 0x0000000500087202 */ /* 0x000fe20000000f00 */
[----:B------:R-:W-:Y:S05]  /*19ea0*/  BRA `(.L_x_737) ;  /* 0xffffc31000007947 */ /* 0x000fea000383ffff */
.L_x_658:
[----:B------:R-:W-:Y:S01]  /*19eb0*/  IMAD.MOV.U32 R9, RZ, RZ, R7 ;  /* 0x000000ffff097224 */ /* 0x000fe200078e0007 */
[----:B------:R-:W-:Y:S01]  /*19ec0*/  MOV R5, RZ ;  /* 0x000000ff00057202 */ /* 0x000fe20000000f00 */
[----:B------:R-:W-:Y:S01]  /*19ed0*/  IMAD.MOV.U32 R3, RZ, RZ, 0x181f ;  /* 0x0000181fff037424 */ /* 0x000fe200078e00ff */
[----:B------:R-:W-:Y:S02]  /*19ee0*/  MOV R2, 0x19f00 ;  /* 0x00019f0000027802 */ /* 0x000fe40000000f00 */
[----:B-12---:R-:W-:Y:S05]  /*19ef0*/  CALL.REL.NOINC `($__internal_9_$__cuda_sm70_shflsync_idx_p) ;  /* 0x000016c000007944 */ /* 0x006fea0003c00000 */
[----:B------:R-:W-:Y:S01]  /*19f00*/  MOV R2, R5 ;  /* 0x0000000500027202 */ /* 0x000fe20000000f00 */
[----:B------:R-:W-:Y:S05]  /*19f10*/  BRA `(.L_x_738) ;  /* 0xffffc2c000007947 */ /* 0x000fea000383ffff */
.L_x_659:
[----:B------:R-:W-:Y:S01]  /*19f20*/  IMAD.MOV.U32 R9, RZ, RZ, R6 ;  /* 0x000000ffff097224 */ /* 0x000fe200078e0006 */
[----:B------:R-:W-:Y:S01]  /*19f30*/  MOV R5, 0x1 ;  /* 0x0000000100057802 */ /* 0x000fe20000000f00 */
[----:B--2---:R-:W-:Y:S01]  /*19f40*/  IMAD.MOV.U32 R3, RZ, RZ, 0x181f ;  /* 0x0000181fff037424 */ /* 0x004fe200078e00ff */
[----:B------:R-:W-:-:S02]  /*19f50*/  MOV R2, 0x19f70 ;  /* 0x00019f7000027802 */ /* 0x000fc40000000f00 */
        /* <DEDUP_REMOVED lines=9> */
.L_x_660:
[----:B------:R-:W-:Y:S01]  /*19ff0*/  IMAD.MOV.U32 R9, RZ, RZ, R6 ;  /* 0x000000ffff097224 */ /* 0x000fe200078e0006 */
[----:B------:R-:W-:Y:S01]  /*1a000*/  MOV R5, 0x2 ;  /* 0x0000000200057802 */ /* 0x000fe20000000f00 */
[----:B-1----:R-:W-:Y:S01]  /*1a010*/  IMAD.MOV.U32 R3, RZ, RZ, 0x181f ;  /* 0x0000181fff037424 */ /* 0x002fe200078e00ff */
[----:B------:R-:W-:Y:S02]  /*1a020*/  MOV R2, 0x1a040 ;  /* 0x0001a04000027802 */ /* 0x000fe40000000f00 */
[----:B---34-:R-:W-:Y:S05]  /*1a030*/  CALL.REL.NOINC `($__internal_9_$__cuda_sm70_shflsync_idx_p) ;  /* 0x0000158000007944 */ /* 0x018fea0003c00000 */
[----:B------:R-:W-:Y:S01]  /*1a040*/  MOV R8, R5 ;  /* 0x0000000500087202 */ /* 0x000fe20000000f00 */
[----:B------:R-:W-:Y:S05]  /*1a050*/  BRA `(.L_x_740) ;  /* 0xffffc29000007947 */ /* 0x000fea000383ffff */
.L_x_661:
[----:B------:R-:W-:Y:S01]  /*1a060*/  IMAD.MOV.U32 R9, RZ, RZ, R7 ;  /* 0x000000ffff097224 */ /* 0x000fe200078e0007 */
[----:B------:R-:W-:Y:S01]  /*1a070*/  MOV R5, 0x2 ;  /* 0x0000000200057802 */ /* 0x000fe20000000f00 */
[----:B-1----:R-:W-:Y:S01]  /*1a080*/  IMAD.MOV.U32 R3, RZ, RZ, 0x181f ;  /* 0x0000181fff037424 */ /* 0x002fe200078e00ff */
[----:B------:R-:W-:Y:S02]  /*1a090*/  MOV R2, 0x1a0b0 ;  /* 0x0001a0b000027802 */ /* 0x000fe40000000f00 */
[----:B--234-:R-:W-:Y:S05]  /*1a0a0*/  CALL.REL.NOINC `($__internal_9_$__cuda_sm70_shflsync_idx_p) ;  /* 0x0000151000007944 */ /* 0x01cfea0003c00000 */
[----:B------:R-:W-:Y:S01]  /*1a0b0*/  MOV R2, R5 ;  /* 0x0000000500027202 */ /* 0x000fe20000000f00 */
[----:B------:R-:W-:Y:S05]  /*1a0c0*/  BRA `(.L_x_741) ;  /* 0xffffc24000007947 */ /* 0x000fea000383ffff */
.L_x_662:
[----:B------:R-:W-:Y:S01]  /*1a0d0*/  IMAD.MOV.U32 R9, RZ, RZ, R6 ;  /* 0x000000ffff097224 */ /* 0x000fe200078e0006 */
[----:B------:R-:W-:Y:S01]  /*1a0e0*/  MOV R5, 0x3 ;  /* 0x0000000300057802 */ /* 0x000fe20000000f00 */
[----:B--2---:R-:W-:Y:S01]  /*1a0f0*/  IMAD.MOV.U32 R3, RZ, RZ, 0x181f ;  /* 0x0000181fff037424 */ /* 0x004fe200078e00ff */
[----:B------:R-:W-:-:S02]  /*1a100*/  MOV R2, 0x1a120 ;  /* 0x0001a12000027802 */ /* 0x000fc40000000f00 */
[----:B-1-34-:R-:W-:Y:S05]  /*1a110*/  CALL.REL.NOINC `($__internal_9_$__cuda_sm70_shflsync_idx_p) ;  /* 0x000014a000007944 */ /* 0x01afea0003c00000 */
        /* <DEDUP_REMOVED lines=8> */
.L_x_663:
[----:B------:R-:W-:Y:S01]  /*1a1a0*/  IMAD.MOV.U32 R9, RZ, RZ, R6 ;  /* 0x000000ffff097224 */ /* 0x000fe200078e0006 */
[----:B------:R-:W-:Y:S01]  /*1a1b0*/  MOV R5, 0x4 ;  /* 0x0000000400057802 */ /* 0x000fe20000000f00 */
[----:B--2---:R-:W-:Y:S01]  /*1a1c0*/  IMAD.MOV.U32 R3, RZ, RZ, 0x181f ;  /* 0x0000181fff037424 */ /* 0x004fe200078e00ff */
[----:B------:R-:W-:Y:S02]  /*1a1d0*/  MOV R2, 0x1a1f0 ;  /* 0x0001a1f000027802 */ /* 0x000fe40000000f00 */
[----:B-1-34-:R-:W-:Y:S05]  /*1a1e0*/  CALL.REL.NOINC `($__internal_9_$__cuda_sm70_shflsync_idx_p) ;  /* 0x000013d000007944 */ /* 0x01afea0003c00000 */
[----:B------:R-:W-:Y:S01]  /*1a1f0*/  MOV R8, R5 ;  /* 0x0000000500087202 */ /* 0x000fe20000000f00 */
[----:B------:R-:W-:Y:S05]  /*1a200*/  BRA `(.L_x_743) ;  /* 0xffffc21000007947 */ /* 0x000fea000383ffff */
.L_x_664:
[----:B------:R-:W-:Y:S01]  /*1a210*/  IMAD.MOV.U32 R9, RZ, RZ, R7 ;  /* 0x000000ffff097224 */ /* 0x000fe200078e0007 */
[----:B------:R-:W-:Y:S01]  /*1a220*/  MOV R5, 0x4 ;  /* 0x0000000400057802 */ /* 0x000fe20000000f00 */
[----:B--2---:R-:W-:Y:S01]  /*1a230*/  IMAD.MOV.U32 R3, RZ, RZ, 0x181f ;  /* 0x0000181fff037424 */ /* 0x004fe200078e00ff */
[----:B------:R-:W-:Y:S02]  /*1a240*/  MOV R2, 0x1a260 ;  /* 0x0001a26000027802 */ /* 0x000fe40000000f00 */
[----:B-1-34-:R-:W-:Y:S05]  /*1a250*/  CALL.REL.NOINC `($__internal_9_$__cuda_sm70_shflsync_idx_p) ;  /* 0x0000136000007944 */ /* 0x01afea0003c00000 */
[----:B------:R-:W-:Y:S01]  /*1a260*/  MOV R2, R5 ;  /* 0x0000000500027202 */ /* 0x000fe20000000f00 */
[----:B------:R-:W-:Y:S05]  /*1a270*/  BRA `(.L_x_744) ;  /* 0xffffc1c000007947 */ /* 0x000fea000383ffff */
.L_x_665:
        /* <DEDUP_REMOVED lines=13> */
.L_x_666:
[----:B------:R-:W-:Y:S01]  /*1a350*/  IMAD.MOV.U32 R9, RZ, RZ, R6 ;  /* 0x000000ffff097224 */ /* 0x000fe200078e0006 */
[----:B------:R-:W-:Y:S01]  /*1a360*/  MOV R5, 0x6 ;  /* 0x0000000600057802 */ /* 0x000fe20000000f00 */
[----:B--2---:R-:W-:Y:S01]  /*1a370*/  IMAD.MOV.U32 R3, RZ, RZ, 0x181f ;  /* 0x0000181fff037424 */ /* 0x004fe200078e00ff */
[----:B------:R-:W-:Y:S02]  /*1a380*/  MOV R2, 0x1a3a0 ;  /* 0x0001a3a000027802 */ /* 0x000fe40000000f00 */
[----:B-1--4-:R-:W-:Y:S05]  /*1a390*/  CALL.REL.NOINC `($__internal_9_$__cuda_sm70_shflsync_idx_p) ;  /* 0x0000122000007944 */ /* 0x012fea0003c00000 */
[----:B------:R-:W-:Y:S01]  /*1a3a0*/  MOV R8, R5 ;  /* 0x0000000500087202 */ /* 0x000fe20000000f00 */
[----:B------:R-:W-:Y:S05]  /*1a3b0*/  BRA `(.L_x_746) ;  /* 0xffffc19000007947 */ /* 0x000fea000383ffff */
.L_x_667:
[----:B------:R-:W-:Y:S01]  /*1a3c0*/  IMAD.MOV.U32 R9, RZ, RZ, R7 ;  /* 0x000000ffff097224 */ /* 0x000fe200078e0007 */
[----:B------:R-:W-:Y:S01]  /*1a3d0*/  MOV R5, 0x6 ;  /* 0x0000000600057802 */ /* 0x000fe20000000f00 */
[----:B--2---:R-:W-:Y:S01]  /*1a3e0*/  IMAD.MOV.U32 R3, RZ, RZ, 0x181f ;  /* 0x0000181fff037424 */ /* 0x004fe200078e00ff */
[----:B------:R-:W-:Y:S02]  /*1a3f0*/  MOV R2, 0x1a410 ;  /* 0x0001a41000027802 */ /* 0x000fe40000000f00 */
[----:B-1-34-:R-:W-:Y:S05]  /*1a400*/  CALL.REL.NOINC `($__internal_9_$__cuda_sm70_shflsync_idx_p) ;  /* 0x000011b000007944 */ /* 0x01afea0003c00000 */
[----:B------:R-:W-:Y:S01]  /*1a410*/  MOV R2, R5 ;  /* 0x0000000500027202 */ /* 0x000fe20000000f00 */
[----:B------:R-:W-:Y:S05]  /*1a420*/  BRA `(.L_x_747) ;  /* 0xffffc14000007947 */ /* 0x000fea000383ffff */
.L_x_668:
[----:B------:R-:W-:Y:S01]  /*1a430*/  IMAD.MOV.U32 R9, RZ, RZ, R6 ;  /* 0x000000ffff097224 */ /* 0x000fe200078e0006 */
[----:B------:R-:W-:Y:S01]  /*1a440*/  MOV R5, 0x7 ;  /* 0x0000000700057802 */ /* 0x000fe20000000f00 */
[----:B-1----:R-:W-:Y:S01]  /*1a450*/  IMAD.MOV.U32 R3, RZ, RZ, 0x181f ;  /* 0x0000181fff037424 */ /* 0x002fe200078e00ff */
[----:B------:R-:W-:-:S02]  /*1a460*/  MOV R2, 0x1a480 ;  /* 0x0001a48000027802 */ /* 0x000fc40000000f00 */
[----:B--2-4-:R-:W-:Y:S05]  /*1a470*/  CALL.REL.NOINC `($__internal_9_$__cuda_sm70_shflsync_idx_p) ;  /* 0x0000114000007944 */ /* 0x014fea0003c00000 */
        /* <DEDUP_REMOVED lines=8> */
.L_x_670:
[----:B------:R-:W-:Y:S01]  /*1a500*/  IMAD.MOV.U32 R9, RZ, RZ, R13 ;  /* 0x000000ffff097224 */ /* 0x000fe200078e000d */
[----:B------:R-:W-:Y:S01]  /*1a510*/  MOV R5, RZ ;  /* 0x000000ff00057202 */ /* 0x000fe20000000f00 */
[----:B------:R-:W-:Y:S01]  /*1a520*/  IMAD.MOV.U32 R3, RZ, RZ, 0x1c1f ;  /* 0x00001c1fff037424 */ /* 0x000fe200078e00ff */
[----:B------:R-:W-:Y:S02]  /*1a530*/  MOV R2, 0x1a550 ;  /* 0x0001a55000027802 */ /* 0x000fe40000000f00 */
[----:B------:R-:W-:Y:S05]  /*1a540*/  CALL.REL.NOINC `($__internal_9_$__cuda_sm70_shflsync_idx_p) ;  /* 0x0000107000007944 */ /* 0x000fea0003c00000 */
[----:B------:R-:W-:Y:S01]  /*1a550*/  MOV R12, R5 ;  /* 0x00000005000c7202 */ /* 0x000fe20000000f00 */
[----:B------:R-:W-:Y:S05]  /*1a560*/  BRA `(.L_x_749) ;  /* 0xffffc33000007947 */ /* 0x000fea000383ffff */
.L_x_671:
[----:B------:R-:W-:Y:S01]  /*1a570*/  IMAD.MOV.U32 R9, RZ, RZ, R21 ;  /* 0x000000ffff097224 */ /* 0x000fe200078e0015 */
[----:B------:R-:W-:Y:S01]  /*1a580*/  MOV R5, RZ ;  /* 0x000000ff00057202 */ /* 0x000fe20000000f00 */
[----:B------:R-:W-:Y:S01]  /*1a590*/  IMAD.MOV.U32 R3, RZ, RZ, 0x1c1f ;  /* 0x00001c1fff037424 */ /* 0x000fe200078e00ff */
[----:B------:R-:W-:Y:S02]  /*1a5a0*/  MOV R2, 0x1a5c0 ;  /* 0x0001a5c000027802 */ /* 0x000fe40000000f00 */
[----:B-12---:R-:W-:Y:S05]  /*1a5b0*/  CALL.REL.NOINC `($__internal_9_$__cuda_sm70_shflsync_idx_p) ;  /* 0x0000100000007944 */ /* 0x006fea0003c00000 */
[----:B------:R-:W-:Y:S01]  /*1a5c0*/  MOV R2, R5 ;  /* 0x0000000500027202 */ /* 0x000fe20000000f00 */
[----:B------:R-:W-:Y:S05]  /*1a5d0*/  BRA `(.L_x_750) ;  /* 0xffffc2e000007947 */ /* 0x000fea000383ffff */
.L_x_674:
[----:B------:R-:W-:Y:S01]  /*1a5e0*/  IMAD.MOV.U32 R9, RZ, RZ, R13 ;  /* 0x000000ffff097224 */ /* 0x000fe200078e000d */
[----:B------:R-:W-:Y:S01]  /*1a5f0*/  MOV R5, 0x1 ;  /* 0x0000000100057802 */ /* 0x000fe20000000f00 */
[----:B----4-:R-:W-:Y:S01]  /*1a600*/  IMAD.MOV.U32 R3, RZ, RZ, 0x1c1f ;  /* 0x00001c1fff037424 */ /* 0x010fe200078e00ff */
[----:B------:R-:W-:-:S02]  /*1a610*/  MOV R2, 0x1a630 ;  /* 0x0001a63000027802 */ /* 0x000fc40000000f00 */
[----:B-123--:R-:W-:Y:S05]  /*1a620*/  CALL.REL.NOINC `($__internal_9_$__cuda_sm70_shflsync_idx_p) ;  /* 0x00000f9000007944 */ /* 0x00efea0003c00000 */
        /* <DEDUP_REMOVED lines=8> */
.L_x_677:
[----:B------:R-:W-:Y:S01]  /*1a6b0*/  IMAD.MOV.U32 R9, RZ, RZ, R13 ;  /* 0x000000ffff097224 */ /* 0x000fe200078e000d */
[----:B------:R-:W-:Y:S01]  /*1a6c0*/  MOV R5, 0x2 ;  /* 0x0000000200057802 */ /* 0x000fe20000000f00 */
[----:B----4-:R-:W-:Y:S01]  /*1a6d0*/  IMAD.MOV.U32 R3, RZ, RZ, 0x1c1f ;  /* 0x00001c1fff037424 */ /* 0x010fe200078e00ff */
[----:B------:R-:W-:Y:S02]  /*1a6e0*/  MOV R2, 0x1a700 ;  /* 0x0001a70000027802 */ /* 0x000fe40000000f00 */
[----:B-123--:R-:W-:Y:S05]  /*1a6f0*/  CALL.REL.NOINC `($__internal_9_$__cuda_sm70_shflsync_idx_p) ;  /* 0x00000ec000007944 */ /* 0x00efea0003c00000 */
[----:B------:R-:W-:Y:S01]  /*1a700*/  MOV R12, R5 ;  /* 0x00000005000c7202 */ /* 0x000fe20000000f00 */
[----:B------:R-:W-:Y:S05]  /*1a710*/  BRA `(.L_x_752) ;  /* 0xffffc74000007947 */ /* 0x000fea000383ffff */
.L_x_678:
[----:B------:R-:W-:Y:S01]  /*1a720*/  IMAD.MOV.U32 R9, RZ, RZ, R21 ;  /* 0x000000ffff097224 */ /* 0x000fe200078e0015 */
[----:B------:R-:W-:Y:S01]  /*1a730*/  MOV R5, 0x2 ;  /* 0x0000000200057802 */ /* 0x000fe20000000f00 */
[----:B----4-:R-:W-:Y:S01]  /*1a740*/  IMAD.MOV.U32 R3, RZ, RZ, 0x1c1f ;  /* 0x00001c1fff037424 */ /* 0x010fe200078e00ff */
[----:B------:R-:W-:Y:S02]  /*1a750*/  MOV R2, 0x1a770 ;  /* 0x0001a77000027802 */ /* 0x000fe40000000f00 */
[----:B-123--:R-:W-:Y:S05]  /*1a760*/  CALL.REL.NOINC `($__internal_9_$__cuda_sm70_shflsync_idx_p) ;  /* 0x00000e5000007944 */ /* 0x00efea0003c00000 */
[----:B------:R-:W-:Y:S01]  /*1a770*/  MOV R2, R5 ;  /* 0x0000000500027202 */ /* 0x000fe20000000f00 */
[----:B------:R-:W-:Y:S05]  /*1a780*/  BRA `(.L_x_753) ;  /* 0xffffc6f000007947 */ /* 0x000fea000383ffff */
.L_x_681:
[----:B------:R-:W-:Y:S01]  /*1a790*/  IMAD.MOV.U32 R9, RZ, RZ, R13 ;  /* 0x000000ffff097224 */ /* 0x000fe200078e000d */
[----:B------:R-:W-:Y:S01]  /*1a7a0*/  MOV R5, 0x3 ;  /* 0x0000000300057802 */ /* 0x000fe20000000f00 */
[----:B--2---:R-:W-:Y:S01]  /*1a7b0*/  IMAD.MOV.U32 R3, RZ, RZ, 0x1c1f ;  /* 0x00001c1fff037424 */ /* 0x004fe200078e00ff */
[----:B-1----:R-:W-:-:S02]  /*1a7c0*/  MOV R2, 0x1a7e0 ;  /* 0x0001a7e000027802 */ /* 0x002fc40000000f00 */
[----:B---34-:R-:W-:Y:S05]  /*1a7d0*/  CALL.REL.NOINC `($__internal_9_$__cuda_sm70_shflsync_idx_p) ;  /* 0x00000de000007944 */ /* 0x018fea0003c00000 */
        /* <DEDUP_REMOVED lines=8> */
.L_x_685:
[----:B------:R-:W-:Y:S01]  /*1a860*/  IMAD.MOV.U32 R9, RZ, RZ, R6 ;  /* 0x000000ffff097224 */ /* 0x000fe200078e0006 */
[----:B------:R-:W-:Y:S01]  /*1a870*/  MOV R5, RZ ;  /* 0x000000ff00057202 */ /* 0x000fe20000000f00 */
[----:B------:R-:W-:Y:S01]  /*1a880*/  IMAD.MOV.U32 R3, RZ, RZ, 0x181f ;  /* 0x0000181fff037424 */ /* 0x000fe200078e00ff */
[----:B------:R-:W-:Y:S02]  /*1a890*/  MOV R2, 0x1a8b0 ;  /* 0x0001a8b000027802 */ /* 0x000fe40000000f00 */
[----:B------:R-:W-:Y:S05]  /*1a8a0*/  CALL.REL.NOINC `($__internal_9_$__cuda_sm70_shflsync_idx_p) ;  /* 0x00000d1000007944 */ /* 0x000fea0003c00000 */
[----:B------:R-:W-:Y:S01]  /*1a8b0*/  MOV R8, R5 ;  /* 0x0000000500087202 */ /* 0x000fe20000000f00 */
[----:B------:R-:W-:Y:S05]  /*1a8c0*/  BRA `(.L_x_755) ;  /* 0xffffd27000007947 */ /* 0x000fea000383ffff */
.L_x_686:
[----:B------:R-:W-:Y:S01]  /*1a8d0*/  IMAD.MOV.U32 R9, RZ, RZ, R7 ;  /* 0x000000ffff097224 */ /* 0x000fe200078e0007 */
[----:B------:R-:W-:Y:S01]  /*1a8e0*/  MOV R5, RZ ;  /* 0x000000ff00057202 */ /* 0x000fe20000000f00 */
[----:B------:R-:W-:Y:S01]  /*1a8f0*/  IMAD.MOV.U32 R3, RZ, RZ, 0x181f ;  /* 0x0000181fff037424 */ /* 0x000fe200078e00ff */
[----:B------:R-:W-:Y:S02]  /*1a900*/  MOV R2, 0x1a920 ;  /* 0x0001a92000027802 */ /* 0x000fe40000000f00 */
[----:B-12---:R-:W-:Y:S05]  /*1a910*/  CALL.REL.NOINC `($__internal_9_$__cuda_sm70_shflsync_idx_p) ;  /* 0x00000ca000007944 */ /* 0x006fea0003c00000 */
[----:B------:R-:W-:Y:S01]  /*1a920*/  MOV R2, R5 ;  /* 0x0000000500027202 */ /* 0x000fe20000000f00 */
[----:B------:R-:W-:Y:S05]  /*1a930*/  BRA `(.L_x_756) ;  /* 0xffffd22000007947 */ /* 0x000fea000383ffff */
.L_x_687:
        /* <DEDUP_REMOVED lines=13> */
.L_x_688:
[----:B------:R-:W-:Y:S01]  /*1aa10*/  IMAD.MOV.U32 R9, RZ, RZ, R6 ;  /* 0x000000ffff097224 */ /* 0x000fe200078e0006 */
[----:B------:R-:W-:Y:S01]  /*1aa20*/  MOV R5, 0x2 ;  /* 0x0000000200057802 */ /* 0x000fe20000000f00 */
[----:B-1----:R-:W-:Y:S01]  /*1aa30*/  IMAD.MOV.U32 R3, RZ, RZ, 0x181f ;  /* 0x0000181fff037424 */ /* 0x002fe200078e00ff */
[----:B------:R-:W-:Y:S02]  /*1aa40*/  MOV R2, 0x1aa60 ;  /* 0x0001aa6000027802 */ /* 0x000fe40000000f00 */
[----:B---34-:R-:W-:Y:S05]  /*1aa50*/  CALL.REL.NOINC `($__internal_9_$__cuda_sm70_shflsync_idx_p) ;  /* 0x00000b6000007944 */ /* 0x018fea0003c00000 */
[----:B------:R-:W-:Y:S01]  /*1aa60*/  MOV R8, R5 ;  /* 0x0000000500087202 */ /* 0x000fe20000000f00 */
[----:B------:R-:W-:Y:S05]  /*1aa70*/  BRA `(.L_x_758) ;  /* 0xffffd1f000007947 */ /* 0x000fea000383ffff */
.L_x_689:
[----:B------:R-:W-:Y:S01]  /*1aa80*/  IMAD.MOV.U32 R9, RZ, RZ, R7 ;  /* 0x000000ffff097224 */ /* 0x000fe200078e0007 */
[----:B------:R-:W-:Y:S01]  /*1aa90*/  MOV R5, 0x2 ;  /* 0x0000000200057802 */ /* 0x000fe20000000f00 */
[----:B-1----:R-:W-:Y:S01]  /*1aaa0*/  IMAD.MOV.U32 R3, RZ, RZ, 0x181f ;  /* 0x0000181fff037424 */ /* 0x002fe200078e00ff */
[----:B------:R-:W-:Y:S02]  /*1aab0*/  MOV R2, 0x1aad0 ;  /* 0x0001aad000027802 */ /* 0x000fe40000000f00 */
[----:B--234-:R-:W-:Y:S05]  /*1aac0*/  CALL.REL.NOINC `($__internal_9_$__cuda_sm70_shflsync_idx_p) ;  /* 0x00000af000007944 */ /* 0x01cfea0003c00000 */
[----:B------:R-:W-:Y:S01]  /*1aad0*/  MOV R2, R5 ;  /* 0x0000000500027202 */ /* 0x000fe20000000f00 */
[----:B------:R-:W-:Y:S05]  /*1aae0*/  BRA `(.L_x_759) ;  /* 0xffffd1a000007947 */ /* 0x000fea000383ffff */
.L_x_690:
        /* <DEDUP_REMOVED lines=13> */
.L_x_691:
[----:B------:R-:W-:Y:S01]  /*1abc0*/  IMAD.MOV.U32 R9, RZ, RZ, R6 ;  /* 0x000000ffff097224 */ /* 0x000fe200078e0006 */
[----:B------:R-:W-:Y:S01]  /*1abd0*/  MOV R5, 0x4 ;  /* 0x0000000400057802 */ /* 0x000fe20000000f00 */
[----:B--2---:R-:W-:Y:S01]  /*1abe0*/  IMAD.MOV.U32 R3, RZ, RZ, 0x181f ;  /* 0x0000181fff037424 */ /* 0x004fe200078e00ff */
[----:B------:R-:W-:Y:S02]  /*1abf0*/  MOV R2, 0x1ac10 ;  /* 0x0001ac1000027802 */ /* 0x000fe40000000f00 */
[----:B-1-34-:R-:W-:Y:S05]  /*1ac00*/  CALL.REL.NOINC `($__internal_9_$__cuda_sm70_shflsync_idx_p) ;  /* 0x000009b000007944 */ /* 0x01afea0003c00000 */
[----:B------:R-:W-:Y:S01]  /*1ac10*/  MOV R8, R5 ;  /* 0x0000000500087202 */ /* 0x000fe20000000f00 */
[----:B------:R-:W-:Y:S05]  /*1ac20*/  BRA `(.L_x_761) ;  /* 0xffffd17000007947 */ /* 0x000fea000383ffff */
.L_x_692:
[----:B------:R-:W-:Y:S01]  /*1ac30*/  IMAD.MOV.U32 R9, RZ, RZ, R7 ;  /* 0x000000ffff097224 */ /* 0x000fe200078e0007 */
[----:B------:R-:W-:Y:S01]  /*1ac40*/  MOV R5, 0x4 ;  /* 0x0000000400057802 */ /* 0x000fe20000000f00 */
[----:B--2---:R-:W-:Y:S01]  /*1ac50*/  IMAD.MOV.U32 R3, RZ, RZ, 0x181f ;  /* 0x0000181fff037424 */ /* 0x004fe200078e00ff */
[----:B------:R-:W-:Y:S02]  /*1ac60*/  MOV R2, 0x1ac80 ;  /* 0x0001ac8000027802 */ /* 0x000fe40000000f00 */
[----:B-1-34-:R-:W-:Y:S05]  /*1ac70*/  CALL.REL.NOINC `($__internal_9_$__cuda_sm70_shflsync_idx_p) ;  /* 0x0000094000007944 */ /* 0x01afea0003c00000 */
[----:B------:R-:W-:Y:S01]  /*1ac80*/  MOV R2, R5 ;  /* 0x0000000500027202 */ /* 0x000fe20000000f00 */
[----:B------:R-:W-:Y:S05]  /*1ac90*/  BRA `(.L_x_762) ;  /* 0xffffd12000007947 */ /* 0x000fea000383ffff */
.L_x_693:
        /* <DEDUP_REMOVED lines=13> */
.L_x_694:
[----:B------:R-:W-:Y:S01]  /*1ad70*/  IMAD.MOV.U32 R9, RZ, RZ, R6 ;  /* 0x000000ffff097224 */ /* 0x000fe200078e0006 */
[----:B------:R-:W-:Y:S01]  /*1ad80*/  MOV R5, 0x6 ;  /* 0x0000000600057802 */ /* 0x000fe20000000f00 */
[----:B--2---:R-:W-:Y:S01]  /*1ad90*/  IMAD.MOV.U32 R3, RZ, RZ, 0x181f ;  /* 0x0000181fff037424 */ /* 0x004fe200078e00ff */
[----:B------:R-:W-:Y:S02]  /*1ada0*/  MOV R2, 0x1adc0 ;  /* 0x0001adc000027802 */ /* 0x000fe40000000f00 */
[----:B-1--4-:R-:W-:Y:S05]  /*1adb0*/  CALL.REL.NOINC `($__internal_9_$__cuda_sm70_shflsync_idx_p) ;  /* 0x0000080000007944 */ /* 0x012fea0003c00000 */
[----:B------:R-:W-:Y:S01]  /*1adc0*/  MOV R8, R5 ;  /* 0x0000000500087202 */ /* 0x000fe20000000f00 */
[----:B------:R-:W-:Y:S05]  /*1add0*/  BRA `(.L_x_764) ;  /* 0xffffd0f000007947 */ /* 0x000fea000383ffff */
.L_x_695:
[----:B------:R-:W-:Y:S01]  /*1ade0*/  IMAD.MOV.U32 R9, RZ, RZ, R7 ;  /* 0x000000ffff097224 */ /* 0x000fe200078e0007 */
[----:B------:R-:W-:Y:S01]  /*1adf0*/  MOV R5, 0x6 ;  /* 0x0000000600057802 */ /* 0x000fe20000000f00 */
[----:B--2---:R-:W-:Y:S01]  /*1ae00*/  IMAD.MOV.U32 R3, RZ, RZ, 0x181f ;  /* 0x0000181fff037424 */ /* 0x004fe200078e00ff */
[----:B------:R-:W-:Y:S02]  /*1ae10*/  MOV R2, 0x1ae30 ;  /* 0x0001ae3000027802 */ /* 0x000fe40000000f00 */
[----:B-1-34-:R-:W-:Y:S05]  /*1ae20*/  CALL.REL.NOINC `($__internal_9_$__cuda_sm70_shflsync_idx_p) ;  /* 0x0000079000007944 */ /* 0x01afea0003c00000 */
[----:B------:R-:W-:Y:S01]  /*1ae30*/  MOV R2, R5 ;  /* 0x0000000500027202 */ /* 0x000fe20000000f00 */
[----:B------:R-:W-:Y:S05]  /*1ae40*/  BRA `(.L_x_765) ;  /* 0xffffd0a000007947 */ /* 0x000fea000383ffff */
.L_x_696:
        /* <DEDUP_REMOVED lines=13> */
.L_x_698:
[----:B------:R-:W-:Y:S01]  /*1af20*/  IMAD.MOV.U32 R9, RZ, RZ, R88 ;  /* 0x000000ffff097224 */ /* 0x000fe200078e0058 */
[----:B------:R-:W-:Y:S01]  /*1af30*/  MOV R5, RZ ;  /* 0x000000ff00057202 */ /* 0x000fe20000000f00 */
[----:B----4-:R-:W-:Y:S01]  /*1af40*/  IMAD.MOV.U32 R3, RZ, RZ, 0x1f ;  /* 0x0000001fff037424 */ /* 0x010fe200078e00ff */
[----:B------:R-:W-:Y:S02]  /*1af50*/  MOV R2, 0x1af70 ;  /* 0x0001af7000027802 */ /* 0x000fe40000000f00 */
[----:B------:R-:W-:Y:S05]  /*1af60*/  CALL.REL.NOINC `($__internal_9_$__cuda_sm70_shflsync_idx_p) ;  /* 0x0000065000007944 */ /* 0x000fea0003c00000 */
[----:B------:R-:W-:Y:S01]  /*1af70*/  MOV R10, R5 ;  /* 0x00000005000a7202 */ /* 0x000fe20000000f00 */
[----:B------:R-:W-:Y:S05]  /*1af80*/  BRA `(.L_x_767) ;  /* 0xffffd15000007947 */ /* 0x000fea000383ffff */
.L_x_699:
[----:B------:R-:W-:Y:S01]  /*1af90*/  IMAD.MOV.U32 R9, RZ, RZ, R88 ;  /* 0x000000ffff097224 */ /* 0x000fe200078e0058 */
[----:B------:R-:W-:Y:S01]  /*1afa0*/  MOV R5, 0x1 ;  /* 0x0000000100057802 */ /* 0x000fe20000000f00 */
[----:B----4-:R-:W-:Y:S01]  /*1afb0*/  IMAD.MOV.U32 R3, RZ, RZ, 0x1f ;  /* 0x0000001fff037424 */ /* 0x010fe200078e00ff */
[----:B------:R-:W-:Y:S02]  /*1afc0*/  MOV R2, 0x1afe0 ;  /* 0x0001afe000027802 */ /* 0x000fe40000000f00 */
[----:B-12---:R-:W-:Y:S05]  /*1afd0*/  CALL.REL.NOINC `($__internal_9_$__cuda_sm70_shflsync_idx_p) ;  /* 0x000005e000007944 */ /* 0x006fea0003c00000 */
[----:B------:R-:W-:Y:S01]  /*1afe0*/  MOV R8, R5 ;  /* 0x0000000500087202 */ /* 0x000fe20000000f00 */
[----:B------:R-:W-:Y:S05]  /*1aff0*/  BRA `(.L_x_768) ;  /* 0xffffd10000007947 */ /* 0x000fea000383ffff */
.L_x_700:
[----:B------:R-:W-:Y:S02]  /*1b000*/  MOV R2, 0x1 ;  /* 0x0000000100027802 */ /* 0x000fe40000000f00 */
[----:B------:R-:W-:-:S02]  /*1b010*/  MOV R3, 0x1b030 ;  /* 0x0001b03000037802 */ /* 0x000fc40000000f00 */
[----:B-123--:R-:W-:Y:S05]  /*1b020*/  CALL.REL.NOINC `($__internal_10_$__cuda_sm70_shflsync_up_p) ;  /* 0x000005e000007944 */ /* 0x00efea0003c00000 */
[----:B------:R-:W-:Y:S05]  /*1b030*/  BRA `(.L_x_769) ;  /* 0xffffd1f000007947 */ /* 0x000fea000383ffff */
.L_x_701:
[----:B------:R-:W-:Y:S02]  /*1b040*/  MOV R2, 0x2 ;  /* 0x0000000200027802 */ /* 0x000fe40000000f00 */
[----:B------:R-:W-:-:S02]  /*1b050*/  MOV R3, 0x1b070 ;  /* 0x0001b07000037802 */ /* 0x000fc40000000f00 */
[----:B-12---:R-:W-:Y:S05]  /*1b060*/  CALL.REL.NOINC `($__internal_10_$__cuda_sm70_shflsync_up_p) ;  /* 0x000005a000007944 */ /* 0x006fea0003c00000 */
        /* <DEDUP_REMOVED lines=24> */
.L_x_705:
[----:B------:R-:W-:Y:S02]  /*1b1f0*/  MOV R2, 0x1 ;  /* 0x0000000100027802 */ /* 0x000fe40000000f00 */
[----:B------:R-:W-:Y:S02]  /*1b200*/  MOV R3, 0x1b220 ;  /* 0x0001b22000037802 */ /* 0x000fe40000000f00 */
[----:B------:R-:W-:Y:S05]  /*1b210*/  CALL.REL.NOINC `($__internal_10_$__cuda_sm70_shflsync_up_p) ;  /* 0x000003f000007944 */ /* 0x000fea0003c00000 */
[----:B------:R-:W-:Y:S01]  /*1b220*/  MOV R2, R4 ;  /* 0x0000000400027202 */ /* 0x000fe20000000f00 */
[----:B------:R-:W-:Y:S05]  /*1b230*/  BRA `(.L_x_771) ;  /* 0xffffd25000007947 */ /* 0x000fea000383ffff */
.L_x_706:
        /* <DEDUP_REMOVED lines=27> */
.L_x_708:
[----:B------:R-:W-:Y:S02]  /*1b3f0*/  SEL R0, RZ, 0x1, P0 ;  /* 0x00000001ff007807 */ /* 0x000fe40000000000 */
[----:B------:R-:W-:Y:S02]  /*1b400*/  MOV R2, 0x1b420 ;  /* 0x0001b42000027802 */ /* 0x000fe40000000f00 */
[----:B---3--:R-:W-:Y:S05]  /*1b410*/  CALL.REL.NOINC `($__internal_11_$__cuda_sm70_votesync_ballot) ;  /* 0x0000026000007944 */ /* 0x008fea0003c00000 */
[----:B------:R-:W-:Y:S01]  /*1b420*/  MOV R8, R0 ;  /* 0x0000000000087202 */ /* 0x000fe20000000f00 */
[----:B------:R-:W-:Y:S05]  /*1b430*/  BRA `(.L_x_773) ;  /* 0xffffd1e000007947 */ /* 0x000fea000383ffff */
.L_x_709:
[----:B------:R-:W-:Y:S01]  /*1b440*/  IMAD.MOV.U32 R9, RZ, RZ, R6 ;  /* 0x000000ffff097224 */ /* 0x000fe200078e0006 */
[----:B------:R-:W-:Y:S01]  /*1b450*/  MOV R5, R0 ;  /* 0x0000000000057202 */ /* 0x000fe20000000f00 */
[----:B------:R-:W-:Y:S01]  /*1b460*/  IMAD.MOV.U32 R3, RZ, RZ, 0x1f ;  /* 0x0000001fff037424 */ /* 0x000fe200078e00ff */
[----:B-1----:R-:W-:Y:S02]  /*1b470*/  MOV R2, 0x1b490 ;  /* 0x0001b49000027802 */ /* 0x002fe40000000f00 */
[----:B---3--:R-:W-:Y:S05]  /*1b480*/  CALL.REL.NOINC `($__internal_9_$__cuda_sm70_shflsync_idx_p) ;  /* 0x0000013000007944 */ /* 0x008fea0003c00000 */
[----:B------:R-:W-:Y:S01]  /*1b490*/  IMAD.MOV.U32 R11, RZ, RZ, R5 ;  /* 0x000000ffff0b7224 */ /* 0x000fe200078e0005 */
[----:B------:R-:W-:Y:S01]  /*1b4a0*/  MOV R5, R0 ;  /* 0x0000000000057202 */ /* 0x000fe20000000f00 */
[----:B------:R-:W-:Y:S01]  /*1b4b0*/  IMAD.MOV.U32 R9, RZ, RZ, R7 ;  /* 0x000000ffff097224 */ /* 0x000fe200078e0007 */
[----:B------:R-:W-:-:S02]  /*1b4c0*/  MOV R3, 0x1f ;  /* 0x0000001f00037802 */ /* 0x000fc40000000f00 */
[----:B------:R-:W-:Y:S02]  /*1b4d0*/  MOV R2, 0x1b4f0 ;  /* 0x0001b4f000027802 */ /* 0x000fe40000000f00 */
[----:B------:R-:W-:Y:S05]  /*1b4e0*/  CALL.REL.NOINC `($__internal_9_$__cuda_sm70_shflsync_idx_p) ;  /* 0x000000d000007944 */ /* 0x000fea0003c00000 */
[----:B------:R-:W-:Y:S01]  /*1b4f0*/  MOV R7, R5 ;  /* 0x0000000500077202 */ /* 0x000fe20000000f00 */
[----:B------:R-:W-:Y:S05]  /*1b500*/  BRA `(.L_x_774) ;  /* 0xffffd18000007947 */ /* 0x000fea000383ffff */
.L_x_712:
[----:B------:R-:W-:Y:S01]  /*1b510*/  IMAD.MOV.U32 R9, RZ, RZ, R4 ;  /* 0x000000ffff097224 */ /* 0x000fe200078e0004 */
[----:B------:R-:W-:Y:S01]  /*1b520*/  MOV R5, R0 ;  /* 0x0000000000057202 */ /* 0x000fe20000000f00 */
[----:B------:R-:W-:Y:S01]  /*1b530*/  IMAD.MOV.U32 R3, RZ, RZ, 0x1f ;  /* 0x0000001fff037424 */ /* 0x000fe200078e00ff */
[----:B-1----:R-:W-:Y:S02]  /*1b540*/  MOV R2, 0x1b560 ;  /* 0x0001b56000027802 */ /* 0x002fe40000000f00 */
[----:B---34-:R-:W-:Y:S05]  /*1b550*/  CALL.REL.NOINC `($__internal_9_$__cuda_sm70_shflsync_idx_p) ;  /* 0x0000006000007944 */ /* 0x018fea0003c00000 */
[----:B------:R-:W-:Y:S01]  /*1b560*/  MOV R13, R5 ;  /* 0x00000005000d7202 */ /* 0x000fe20000000f00 */
[----:B------:R-:W-:Y:S05]  /*1b570*/  BRA `(.L_x_711) ;  /* 0xffffd17000007947 */ /* 0x000fea000383ffff */
        .weak           $__internal_8_$__cuda_sm70_shflsync_bfly_p
        .type           $__internal_8_$__cuda_sm70_shflsync_bfly_p,@function
        .size           $__internal_8_$__cuda_sm70_shflsync_bfly_p,($__internal_9_$__cuda_sm70_shflsync_idx_p - $__internal_8_$__cuda_sm70_shflsync_bfly_p)
$__internal_8_$__cuda_sm70_shflsync_bfly_p:
[----:B------:R-:W-:Y:S04]  /*1b580*/  WARPSYNC R9 ;  /* 0x0000000900007348 */ /* 0x000fe80003800000 */
[----:B------:R1:W2:Y:S02]  /*1b590*/  SHFL.BFLY PT, R0, R0, R3, R10 ;  /* 0x0c00000300007389 */ /* 0x0002a400000e000a */
[----:B-1----:R-:W-:-:S04]  /*1b5a0*/  MOV R3, 0x0 ;  /* 0x0000000000037802 */ /* 0x002fc80000000f00 */
[----:B--2---:R-:W-:Y:S05]  /*1b5b0*/  RET.REL.NODEC R2 `(_ZN7cutlass13device_kernelIN5flash19enable_sm80_to_sm89INS1_16FlashAttnFwdSm80INS1_25CollectiveMainloopFwdSm80ILi4ELi1ELb0EN4cute5tupleIJNS5_1CILi128EEENS7_ILi80EEENS7_ILi64EEEEEELi64ENS_6half_tEfNS_4arch4Sm80ELb0ELb1ELb0ELb1ELb0ELb0ELb1ELb1EEENS1_21CollectiveEpilogueFwdINS6_IJS8_SA_S9_EEENS6_IJNS7_ILi1EEESI_SI_EEESC_SE_Li128ELb1ELb1ELb1ELb0EEENS1_36VarlenDynamicPersistentTileSchedulerILi128ELi80ELi128ELi128ELb1ELb1ELb0ELb1ELb0ELb1EEEEEEEEEvNT_6ParamsE) ;  /* 0xfffe4a4002007950 */ /* 0x004fea0003c3ffff */
        .weak           $__internal_9_$__cuda_sm70_shflsync_idx_p
        .type           $__internal_9_$__cuda_sm70_shflsync_idx_p,@function
        .size           $__internal_9_$__cuda_sm70_shflsync_idx_p,($__internal_10_$__cuda_sm70_shflsync_up_p - $__internal_9_$__cuda_sm70_shflsync_idx_p)
$__internal_9_$__cuda_sm70_shflsync_idx_p:
[----:B------:R-:W-:-:S04]  /*1b5c0*/  MOV R16, 0xffffffff ;  /* 0xffffffff00107802 */ /* 0x000fc80000000f00 */
[----:B------:R-:W-:Y:S04]  /*1b5d0*/  WARPSYNC R16 ;  /* 0x0000001000007348 */ /* 0x000fe80003800000 */
[----:B------:R1:W2:Y:S02]  /*1b5e0*/  SHFL.IDX PT, R5, R9, R5, R3 ;  /* 0x0000000509057389 */ /* 0x0002a400000e0003 */
[----:B-1----:R-:W-:-:S04]  /*1b5f0*/  MOV R3, 0x0 ;  /* 0x0000000000037802 */ /* 0x002fc80000000f00 */
[----:B--2---:R-:W-:Y:S05]  /*1b600*/  RET.REL.NODEC R2 `(_ZN7cutlass13device_kernelIN5flash19enable_sm80_to_sm89INS1_16FlashAttnFwdSm80INS1_25CollectiveMainloopFwdSm80ILi4ELi1ELb0EN4cute5tupleIJNS5_1CILi128EEENS7_ILi80EEENS7_ILi64EEEEEELi64ENS_6half_tEfNS_4arch4Sm80ELb0ELb1ELb0ELb1ELb0ELb0ELb1ELb1EEENS1_21CollectiveEpilogueFwdINS6_IJS8_SA_S9_EEENS6_IJNS7_ILi1EEESI_SI_EEESC_SE_Li128ELb1ELb1ELb1ELb0EEENS1_36VarlenDynamicPersistentTileSchedulerILi128ELi80ELi128ELi128ELb1ELb1ELb0ELb1ELb0ELb1EEEEEEEEEvNT_6ParamsE) ;  /* 0xfffe49f002007950 */ /* 0x004fea0003c3ffff */
        .weak           $__internal_10_$__cuda_sm70_shflsync_up_p
        .type           $__internal_10_$__cuda_sm70_shflsync_up_p,@function
        .size           $__internal_10_$__cuda_sm70_shflsync_up_p,($__internal_11_$__cuda_sm70_votesync_ballot - $__internal_10_$__cuda_sm70_shflsync_up_p)
$__internal_10_$__cuda_sm70_shflsync_up_p:
[----:B------:R-:W-:Y:S02]  /*1b610*/  IMAD.MOV.U32 R4, RZ, RZ, RZ ;  /* 0x000000ffff047224 */ /* 0x000fe400078e00ff */
[----:B------:R-:W-:-:S04]  /*1b620*/  IMAD.MOV.U32 R9, RZ, RZ, -0x1 ;  /* 0xffffffffff097424 */ /* 0x000fc800078e00ff */
[----:B------:R-:W-:Y:S04]  /*1b630*/  WARPSYNC R9 ;  /* 0x0000000900007348 */ /* 0x000fe80003800000 */
[----:B------:R1:W2:Y:S02]  /*1b640*/  SHFL.UP PT, R4, R0, R2, R4 ;  /* 0x0400000200047389 */ /* 0x0002a400000e0004 */
[----:B-1----:R-:W-:Y:S02]  /*1b650*/  MOV R2, R3 ;  /* 0x0000000300027202 */ /* 0x002fe40000000f00 */
[----:B------:R-:W-:-:S04]  /*1b660*/  MOV R3, 0x0 ;  /* 0x0000000000037802 */ /* 0x000fc80000000f00 */
[----:B--2---:R-:W-:Y:S05]  /*1b670*/  RET.REL.NODEC R2 `(_ZN7cutlass13device_kernelIN5flash19enable_sm80_to_sm89INS1_16FlashAttnFwdSm80INS1_25CollectiveMainloopFwdSm80ILi4ELi1ELb0EN4cute5tupleIJNS5_1CILi128EEENS7_ILi80EEENS7_ILi64EEEEEELi64ENS_6half_tEfNS_4arch4Sm80ELb0ELb1ELb0ELb1ELb0ELb0ELb1ELb1EEENS1_21CollectiveEpilogueFwdINS6_IJS8_SA_S9_EEENS6_IJNS7_ILi1EEESI_SI_EEESC_SE_Li128ELb1ELb1ELb1ELb0EEENS1_36VarlenDynamicPersistentTileSchedulerILi128ELi80ELi128ELi128ELb1ELb1ELb0ELb1ELb0ELb1EEEEEEEEEvNT_6ParamsE) ;  /* 0xfffe498002007950 */ /* 0x004fea0003c3ffff */
        .weak           $__internal_11_$__cuda_sm70_votesync_ballot
        .type           $__internal_11_$__cuda_sm70_votesync_ballot,@function
        .size           $__internal_11_$__cuda_sm70_votesync_ballot,(.L_x_1626 - $__internal_11_$__cuda_sm70_votesync_ballot)
$__internal_11_$__cuda_sm70_votesync_ballot:
[----:B------:R-:W-:Y:S01]  /*1b680*/  ISETP.NE.U32.AND P0, PT, R0, 0x1, PT ;  /* 0x000000010000780c */ /* 0x000fe20003f05070 */
[----:B------:R-:W-:-:S04]  /*1b690*/  IMAD.MOV.U32 R3, RZ, RZ, -0x1 ;  /* 0xffffffffff037424 */ /* 0x000fc800078e00ff */
[----:B------:R-:W-:Y:S08]  /*1b6a0*/  WARPSYNC R3 ;  /* 0x0000000300007348 */ /* 0x000ff00003800000 */
[----:B------:R-:W-:-:S04]  /*1b6b0*/  VOTE.ANY R0, PT, !P0 ;  /* 0x0000000000007806 */ /* 0x000fc800040e0100 */
[----:B------:R-:W-:Y:S01]  /*1b6c0*/  LOP3.LUT R0, R0, R3, RZ, 0xc0, !PT ;  /* 0x0000000300007212 */ /* 0x000fe200078ec0ff */
[----:B------:R-:W-:-:S04]  /*1b6d0*/  IMAD.MOV.U32 R3, RZ, RZ, 0x0 ;  /* 0x00000000ff037424 */ /* 0x000fc800078e00ff */
[----:B------:R-:W-:Y:S05]  /*1b6e0*/  RET.REL.NODEC R2 `(_ZN7cutlass13device_kernelIN5flash19enable_sm80_to_sm89INS1_16FlashAttnFwdSm80INS1_25CollectiveMainloopFwdSm80ILi4ELi1ELb0EN4cute5tupleIJNS5_1CILi128EEENS7_ILi80EEENS7_ILi64EEEEEELi64ENS_6half_tEfNS_4arch4Sm80ELb0ELb1ELb0ELb1ELb0ELb0ELb1ELb1EEENS1_21CollectiveEpilogueFwdINS6_IJS8_SA_S9_EEENS6_IJNS7_ILi1EEESI_SI_EEESC_SE_Li128ELb1ELb1ELb1ELb0EEENS1_36VarlenDynamicPersistentTileSchedulerILi128ELi80ELi128ELi128ELb1ELb1ELb0ELb1ELb0ELb1EEEEEEEEEvNT_6ParamsE) ;  /* 0xfffe491002007950 */ /* 0x000fea0003c3ffff */
.L_x_775:
        /* <DEDUP_REMOVED lines=9> */
.L_x_1626:


//--------------------- .text._ZN7cutlass13device_kernelIN5flash19enable_sm80_to_sm89INS1_16FlashAttnFwdSm80INS1_25CollectiveMainloopFwdSm80ILi4ELi1ELb0EN4cute5tupleIJNS5_1CILi128EEENS7_ILi80EEENS7_ILi64EEEEEELi64ENS_6half_tEfNS_4arch4Sm80ELb0ELb1ELb0ELb1ELb0ELb1ELb1ELb1EEENS1_21CollectiveEpilogueFwdINS6_IJS8_SA_S9_EEENS6_IJNS7_ILi1EEESI_SI_EEESC_SE_Li128ELb1ELb1ELb1ELb0EEENS1_36VarlenDynamicPersistentTileSchedulerILi128ELi80ELi128ELi128ELb1ELb1ELb0ELb1ELb0ELb1EEEEEEEEEvNT_6ParamsE --------------------------
	.section	.text._ZN7cutlass13device_kernelIN5flash19enable_sm80_to_sm89INS1_16FlashAttnFwdSm80INS1_25CollectiveMainloopFwdSm80ILi4ELi1ELb0EN4cute5tupleIJNS5_1CILi128EEENS7_ILi80EEENS7_ILi64EEEEEELi64ENS_6half_tEfNS_4arch4Sm80ELb0ELb1ELb0ELb1ELb0ELb1ELb1ELb1EEENS1_21CollectiveEpilogueFwdINS6_IJS8_SA_S9_EEENS6_IJNS7_ILi1EEESI_SI_EEESC_SE_Li128ELb1ELb1ELb1ELb0EEENS1_36VarlenDynamicPersistentTileSchedulerILi128ELi80ELi128ELi128ELb1ELb1ELb0ELb1ELb0ELb1EEEEEEEEEvNT_6ParamsE,"ax",@progbits
	.sectioninfo	@"SHI_REGISTERS=255"
	.align	128
.text._ZN7cutlass13device_kernelIN5flash19enable_sm80_to_sm89INS1_16FlashAttnFwdSm80INS1_25CollectiveMainloopFwdSm80ILi4ELi1ELb0EN4cute5tupleIJNS5_1CILi128EEENS7_ILi80EEENS7_ILi64EEEEEELi64ENS_6half_tEfNS_4arch4Sm80ELb0ELb1ELb0ELb1ELb0ELb1ELb1ELb1EEENS1_21CollectiveEpilogueFwdINS6_IJS8_SA_S9_EEENS6_IJNS7_ILi1EEESI_SI_EEESC_SE_Li128ELb1ELb1ELb1ELb0EEENS1_36VarlenDynamicPersistentTileSchedulerILi128ELi80ELi128ELi128ELb1ELb1ELb0ELb1ELb0ELb1EEEEEEEEEvNT_6ParamsE:
        .type           _ZN7cutlass13device_kernelIN5flash19enable_sm80_to_sm89INS1_16FlashAttnFwdSm80INS1_25CollectiveMainloopFwdSm80ILi4ELi1ELb0EN4cute5tupleIJNS5_1CILi128EEENS7_ILi80EEENS7_ILi64EEEEEELi64ENS_6half_tEfNS_4arch4Sm80ELb0ELb1ELb0ELb1ELb0ELb1ELb1ELb1EEENS1_21CollectiveEpilogueFwdINS6_IJS8_SA_S9_EEENS6_IJNS7_ILi1EEESI_SI_EEESC_SE_Li128ELb1ELb1ELb1ELb0EEENS1_36VarlenDynamicPersistentTileSchedulerILi128ELi80ELi128ELi128ELb1ELb1ELb0ELb1ELb0ELb1EEEEEEEEEvNT_6ParamsE,@function
        .size           _ZN7cutlass13device_kernelIN5flash19enable_sm80_to_sm89INS1_16FlashAttnFwdSm80INS1_25CollectiveMainloopFwdSm80ILi4ELi1ELb0EN4cute5tupleIJNS5_1CILi128EEENS7_ILi80EEENS7_ILi64EEEEEELi64ENS_6half_tEfNS_4arch4Sm80ELb0ELb1ELb0ELb1ELb0ELb1ELb1ELb1EEENS1_21CollectiveEpilogueFwdINS6_IJS8_SA_S9_EEENS6_IJNS7_ILi1EEESI_SI_EEESC_SE_Li128ELb1ELb1ELb1ELb0EEENS1_36VarlenDynamicPersistentTileSchedulerILi128ELi80ELi128ELi128ELb1ELb1ELb0ELb1ELb0ELb1EEEEEEEEEvNT_6ParamsE,(.L_x_1631 - _ZN7cutlass13device_kernelIN5flash19enable_sm80_to_sm89INS1_16FlashAttnFwdSm80INS1_25CollectiveMainloopFwdSm80ILi4ELi1ELb0EN4cute5tupleIJNS5_1CILi128EEENS7_ILi80EEENS7_ILi64EEEEEELi64ENS_6half_tEfNS_4arch4Sm80ELb0ELb1ELb0ELb1ELb0ELb1ELb1ELb1EEENS1_21CollectiveEpilogueFwdINS6_IJS8_SA_S9_EEENS6_IJNS7_ILi1EEESI_SI_EEESC_SE_Li128ELb1ELb1ELb1ELb0EEENS1_36VarlenDynamicPersistentTileSchedulerILi128ELi80ELi128ELi128ELb1ELb1ELb0ELb1ELb0ELb1EEEEEEEEEvNT_6ParamsE)
        .other          _ZN7cutlass13device_kernelIN5flash19enable_sm80_to_sm89INS1_16FlashAttnFwdSm80INS1_25CollectiveMainloopFwdSm80ILi4ELi1ELb0EN4cute5tupleIJNS5_1CILi128EEENS7_ILi80EEENS7_ILi64EEEEEELi64ENS_6half_tEfNS_4arch4Sm80ELb0ELb1ELb0ELb1ELb0ELb1ELb1ELb1EEENS1_21CollectiveEpilogueFwdINS6_IJS8_SA_S9_EEENS6_IJNS7_ILi1EEESI_SI_EEESC_SE_Li128ELb1ELb1ELb1ELb0EEENS1_36VarlenDynamicPersistentTileSchedulerILi128ELi80ELi128ELi128ELb1ELb1ELb0ELb1ELb0ELb1EEEEEEEEEvNT_6ParamsE,@"STO_CUDA_ENTRY STV_DEFAULT"
_ZN7cutlass13device_kernelIN5flash19enable_sm80_to_sm89INS1_16FlashAttnFwdSm80INS1_25CollectiveMainloopFwdSm80ILi4ELi1ELb0EN4cute5tupleIJNS5_1CILi128EEENS7_ILi80EEENS7_ILi64EEEEEELi64ENS_6half_tEfNS_4arch4Sm80ELb0ELb1ELb0ELb1ELb0ELb1ELb1ELb1EEENS1_21CollectiveEpilogueFwdINS6_IJS8_SA_S9_EEENS6_IJNS7_ILi1EEESI_SI_EEESC_SE_Li128ELb1ELb1ELb1ELb0EEENS1_36VarlenDynamicPersistentTileSchedulerILi128ELi80ELi128ELi128ELb1ELb1ELb0ELb1ELb0ELb1EEEEEEEEEvNT_6ParamsE:
        /* <DEDUP_REMOVED lines=15> */
[----:B------:R-:W-:-:S03]  /*00f0*/  CS2R R8, SRZ ;  /* 0x0000000000087805 */ /* 0x000fc6000001ff00 */
        /* <DEDUP_REMOVED lines=10> */
[C---:B------:R-:W-:Y:S01]  /*01a0*/  ISETP.GE.U32.AND P4, PT, R14.reuse, 0x2, PT ;  /* 0x000000020e00780c */ /* 0x040fe20003f86070 */
[----:B------:R-:W-:Y:S01]  /*01b0*/  IMAD.MOV.U32 R7, RZ, RZ, RZ ;  /* 0x000000ffff077224 */ /* 0x000fe200078e00ff */
        /* <DEDUP_REMOVED lines=26> */
.L_x_781:
        /* <DEDUP_REMOVED lines=9> */
[----:B------:R-:W-:-:S04]  /*03f0*/  @!P0 IMAD.WIDE R4, R0, R2, c[0x0][0x580] ;  /* 0x0001600000048625 */ /* 0x000fc800078e0202 */
[----:B------:R-:W-:Y:S01]  /*0400*/  @!P0 IMAD.WIDE R2, R0, R3, c[0x0][0x578] ;  /* 0x00015e0000028625 */ /* 0x000fe200078e0203 */
[----:B------:R-:W2:Y:S04]  /*0410*/  @!P0 LDG.E R9, [R4.64] ;  /* 0x0000000804098981 */ /* 0x000ea8000c1e1900 */
[----:B------:R-:W2:Y:S02]  /*0420*/  @!P0 LDG.E R8, [R2.64] ;  /* 0x0000000802088981 */ /* 0x000ea4000c1e1900 */
[----:B--2---:R-:W-:Y:S01]  /*0430*/  IMAD R5, R9, R8, RZ ;  /* 0x0000000809057224 */ /* 0x004fe200078e02ff */
[----:B------:R-:W-:Y:S05]  /*0440*/  BRA.DIV ~URZ, `(.L_x_779) ;  /* 0x000236227f007947 */ /* 0x000fea000b800000 */
[----:B------:R1:W2:Y:S02]  /*0450*/  SHFL.UP PT, R0, R5, 0x1, RZ ;  /* 0x0420000005007989 */ /* 0x0002a400000e00ff */
.L_x_1049:
        /* <DEDUP_REMOVED lines=16> */
.L_x_1050:
[----:B--2---:R-:W-:-:S05]  /*0560*/  IMAD R0, R0, c[0x0][0x538], RZ ;  /* 0x00014e0000007a24 */ /* 0x004fca00078e02ff */
[----:B------:R-:W-:-:S04]  /*0570*/  IADD3 R6, R0, R6, RZ ;  /* 0x0000000600067210 */ /* 0x000fc80007ffe0ff */
[----:B------:R-:W-:-:S13]  /*0580*/  ISETP.GT.AND P0, PT, R6, UR4, PT ;  /* 0x0000000406007c0c */ /* 0x000fda000bf04270 */
[----:B-1----:R-:W-:Y:S05]  /*0590*/  @!P0 BRA `(.L_x_781) ;  /* 0xfffffdc000008947 */ /* 0x002fea000383ffff */
.L_x_777:
[----:B------:R-:W-:-:S05]  /*05a0*/  IADD3 R12, -R0, R6, RZ ;  /* 0x00000006000c7210 */ /* 0x000fca0007ffe1ff */
[----:B------:R-:W-:-:S05]  /*05b0*/  IMAD R0, R4, c[0x0][0x538], R12 ;  /* 0x00014e0004007a24 */ /* 0x000fca00078e020c */
[----:B------:R-:W-:Y:S01]  /*05c0*/  ISETP.GT.AND P0, PT, R0, UR4, PT ;  /* 0x0000000400007c0c */ /* 0x000fe2000bf04270 */
[----:B------:R-:W-:-:S12]  /*05d0*/  BRA.DIV ~URZ, `(.L_x_782) ;  /* 0x000236b27f007947 */ /* 0x000fd8000b800000 */
[----:B------:R-:W-:-:S04]  /*05e0*/  VOTE.ANY R6, PT, !P0 ;  /* 0x0000000000067806 */ /* 0x000fc800040e0100 */
.L_x_1051:
[----:B------:R-:W1:Y:S02]  /*05f0*/  POPC R0, R6 ;  /* 0x0000000600007309 */ /* 0x000e640000000000 */
[----:B-1----:R-:W-:-:S05]  /*0600*/  IADD3 R2, R0, R7, RZ ;  /* 0x0000000700027210 */ /* 0x002fca0007ffe0ff */
[----:B------:R1:W-:Y:S01]  /*0610*/  STL [R1+0x54], R2 ;  /* 0x0000540201007387 */ /* 0x0003e20000100800 */
[----:B------:R-:W-:Y:S05]  /*0620*/  BRA.DIV ~URZ, `(.L_x_783) ;  /* 0x000236b27f007947 */ /* 0x000fea000b800000 */
[----:B------:R2:W3:Y:S01]  /*0630*/  SHFL.IDX PT, R13, R9, R0, 0x1f ;  /* 0x00001f00090d7589 */ /* 0x0004e200000e0000 */
[----:B------:R-:W-:-:S03]  /*0640*/  MOV R5, RZ ;  /* 0x000000ff00057202 */ /* 0x000fc60000000f00 */
[----:B------:R2:W4:Y:S04]  /*0650*/  SHFL.IDX PT, R9, R8, R0, 0x1f ;  /* 0x00001f0008097589 */ /* 0x00052800000e0000 */
.L_x_1052:
[----:B------:R-:W-:Y:S01]  /*0660*/  ISETP.NE.AND P0, PT, R6, RZ, PT ;  /* 0x000000ff0600720c */ /* 0x000fe20003f05270 */
[----:B------:R-:W-:-:S12]  /*0670*/  BSSY B0, `(.L_x_784) ;  /* 0x0000005000007945 */ /* 0x000fd80003800000 */
[----:B------:R-:W-:Y:S05]  /*0680*/  @!P0 BRA `(.L_x_785) ;  /* 0x0000003000008947 */ /* 0x000fea0003800000 */
[----:B------:R-:W-:Y:S01]  /*0690*/  IADD3 R10, R0, -0x1, RZ ;  /* 0xffffffff000a7810 */ /* 0x000fe20007ffe0ff */
[----:B------:R-:W-:Y:S05]  /*06a0*/  BRA.DIV ~URZ, `(.L_x_786) ;  /* 0x000237127f007947 */ /* 0x000fea000b800000 */
[----:B------:R1:W2:Y:S02]  /*06b0*/  SHFL.IDX PT, R5, R4, R10, 0x1f ;  /* 0x00001f0a04057589 */ /* 0x0002a400000e0000 */
.L_x_785:
[----:B------:R-:W-:Y:S05]  /*06c0*/  BSYNC B0 ;  /* 0x0000000000007941 */ /* 0x000fea0003800000 */
.L_x_784:
        /* <DEDUP_REMOVED lines=8> */
[----:B------:R-:W-:Y:S01]  /*0750*/  IMAD.MOV.U32 R5, RZ, RZ, R0 ;  /* 0x000000ffff057224 */ /* 0x000fe200078e0000 */
[----:B------:R-:W-:-:S03]  /*0760*/  IABS R0, R9 ;  /* 0x0000000900007213 */ /* 0x000fc60000000000 */
[----:B-1----:R-:W1:Y:S02]  /*0770*/  I2F.RP R2, R5 ;  /* 0x0000000500027306 */ /* 0x002e640000209400 */
        /* <DEDUP_REMOVED lines=58> */
.L_x_788:
        /* <DEDUP_REMOVED lines=70> */
.L_x_789:
[----:B------:R-:W-:Y:S05]  /*0f80*/  BSYNC B0 ;  /* 0x0000000000007941 */ /* 0x000fea0003800000 */
.L_x_787:
[----:B------:R-:W-:-:S04]  /*0f90*/  LOP3.LUT R0, RZ, R0, RZ, 0x33, !PT ;  /* 0x00000000ff007212 */ /* 0x000fc800078e33ff */
[----:B------:R-:W-:-:S05]  /*0fa0*/  IADD3 R0, R0, R13, RZ ;  /* 0x0000000d00007210 */ /* 0x000fca0007ffe0ff */
[----:B------:R2:W-:Y:S01]  /*0fb0*/  STL [R1+0x4c], R0 ;  /* 0x00004c0001007387 */ /* 0x0005e20000100800 */
[----:B------:R-:W-:Y:S05]  /*0fc0*/  BRA `(.L_x_790) ;  /* 0x0000006000007947 */ /* 0x000fea0003800000 */
.L_x_778:
[----:B------:R-:W-:Y:S01]  /*0fd0*/  MOV R0, UR4 ;  /* 0x0000000400007c02 */ /* 0x000fe20008000f00 */
[----:B------:R-:W-:Y:S04]  /*0fe0*/  STL [R1+0x4c], RZ ;  /* 0x00004cff01007387 */ /* 0x000fe80000100800 */
[----:B------:R-:W-:Y:S04]  /*0ff0*/  STL [R1+0x50], RZ ;  /* 0x000050ff01007387 */ /* 0x000fe80000100800 */
[----:B------:R1:W-:Y:S02]  /*1000*/  STL [R1+0x48], R0 ;  /* 0x0000480001007387 */ /* 0x0003e40000100800 */
[----:B-1----:R-:W-:-:S05]  /*1010*/  MOV R0, c[0x0][0x53c] ;  /* 0x00014f0000007a02 */ /* 0x002fca0000000f00 */
[----:B------:R1:W-:Y:S02]  /*1020*/  STL [R1+0x54], R0 ;  /* 0x0000540001007387 */ /* 0x0003e40000100800 */
.L_x_790:
        /* <DEDUP_REMOVED lines=8> */
.L_x_776:
[----:B-12---:R-:W2:Y:S02]  /*10b0*/  LDL R0, [R1+0x54] ;  /* 0x0000540001007983 */ /* 0x006ea40000100800 */
[----:B--2---:R-:W-:-:S13]  /*10c0*/  ISETP.GE.AND P0, PT, R0, c[0x0][0x53c], PT ;  /* 0x00014f0000007a0c */ /* 0x004fda0003f06270 */
[----:B------:R-:W-:Y:S05]  /*10d0*/  @P0 EXIT ;  /* 0x000000000000094d */ /* 0x000fea0003800000 */
[----:B---3--:R-:W-:-:S04]  /*10e0*/  SHF.R.S32.HI R5, RZ, 0x1f, R16 ;  /* 0x0000001fff057819 */ /* 0x008fc80000011410 */
[CC--:B------:R-:W-:Y:S02]  /*10f0*/  LEA.HI R0, R5.reuse, R16.reuse, RZ, 0x2 ;  /* 0x0000001005007211 */ /* 0x0c0fe400078f10ff */
[CC--:B------:R-:W-:Y:S02]  /*1100*/  LEA.HI R12, R5.reuse, R16.reuse, RZ, 0x3 ;  /* 0x00000010050c7211 */ /* 0x0c0fe400078f18ff */
[----:B------:R-:W-:Y:S02]  /*1110*/  LOP3.LUT R3, R0, 0xfffffffc, RZ, 0xc0, !PT ;  /* 0xfffffffc00037812 */ /* 0x000fe400078ec0ff */
[----:B------:R-:W-:Y:S02]  /*1120*/  LOP3.LUT R0, R12, 0xfffffff8, RZ, 0xc0, !PT ;  /* 0xfffffff80c007812 */ /* 0x000fe400078ec0ff */
[CC--:B------:R-:W-:Y:S01]  /*1130*/  LEA.HI R15, R5.reuse, R16.reuse, RZ, 0x6 ;  /* 0x00000010050f7211 */ /* 0x0c0fe200078f30ff */
[C---:B------:R-:W-:Y:S01]  /*1140*/  IMAD.IADD R7, R16.reuse, 0x1, -R3 ;  /* 0x0000000110077824 */ /* 0x040fe200078e0a03 */
[----:B------:R-:W-:Y:S01]  /*1150*/  LEA.HI R14, R5, R16, RZ, 0x5 ;  /* 0x00000010050e7211 */ /* 0x000fe200078f28ff */
[----:B------:R-:W-:Y:S01]  /*1160*/  IMAD.IADD R0, R16, 0x1, -R0 ;  /* 0x0000000110007824 */ /* 0x000fe200078e0a00 */
[----:B------:R-:W-:-:S02]  /*1170*/  SHF.R.S32.HI R2, RZ, 0x3, R12 ;  /* 0x00000003ff027819 */ /* 0x000fc4000001140c */
[----:B------:R-:W-:Y:S01]  /*1180*/  LEA.HI R5, R5, R16, RZ, 0x4 ;  /* 0x0000001005057211 */ /* 0x000fe200078f20ff */
[C---:B------:R-:W-:Y:S01]  /*1190*/  IMAD.SHL.U32 R3, R0.reuse, 0x40, RZ ;  /* 0x0000004000037824 */ /* 0x040fe200078e00ff */
[----:B------:R-:W-:Y:S01]  /*11a0*/  LOP3.LUT P1, RZ, R0, 0x2, RZ, 0xc0, !PT ;  /* 0x0000000200ff7812 */ /* 0x000fe2000782c0ff */
[----:B------:R-:W-:Y:S01]  /*11b0*/  IMAD.SHL.U32 R2, R2, 0x40, RZ ;  /* 0x0000004002027824 */ /* 0x000fe200078e00ff */
[----:B------:R-:W-:Y:S01]  /*11c0*/  SHF.R.S32.HI R10, RZ, 0x4, R5 ;  /* 0x00000004ff0a7819 */ /* 0x000fe20000011405 */
[C---:B------:R-:W-:Y:S01]  /*11d0*/  IMAD.SHL.U32 R4, R0.reuse, 0x8, RZ ;  /* 0x0000000800047824 */ /* 0x040fe200078e00ff */
[----:B------:R-:W-:Y:S02]  /*11e0*/  LOP3.LUT P0, RZ, R0, 0x4, RZ, 0xc0, !PT ;  /* 0x0000000400ff7812 */ /* 0x000fe4000780c0ff */
[----:B------:R-:W-:Y:S02]  /*11f0*/  LOP3.LUT R8, R5, 0xfffffff0, RZ, 0xc0, !PT ;  /* 0xfffffff005087812 */ /* 0x000fe400078ec0ff */
[----:B------:R-:W-:-:S02]  /*1200*/  LOP3.LUT R0, R3, 0x1c0, RZ, 0xc0, !PT ;  /* 0x000001c003007812 */ /* 0x000fc400078ec0ff */
[----:B------:R-:W-:Y:S01]  /*1210*/  LEA.HI R5, R5, R10, RZ, 0x1 ;  /* 0x0000000a05057211 */ /* 0x000fe200078f08ff */
[----:B------:R-:W-:Y:S01]  /*1220*/  IMAD.IADD R8, R16, 0x1, -R8 ;  /* 0x0000000110087824 */ /* 0x000fe200078e0a08 */
[----:B------:R-:W-:Y:S02]  /*1230*/  LOP3.LUT R2, R2, 0x1c0, RZ, 0xc0, !PT ;  /* 0x000001c002027812 */ /* 0x000fe400078ec0ff */
[----:B------:R-:W-:Y:S02]  /*1240*/  LEA.HI R6, R7, R7, RZ, 0x1 ;  /* 0x0000000707067211 */ /* 0x000fe400078f08ff */
[----:B------:R-:W-:Y:S02]  /*1250*/  LOP3.LUT R3, R0, 0x8, R12, 0xf8, !PT ;  /* 0x0000000800037812 */ /* 0x000fe400078ef80c */
[----:B------:R-:W-:Y:S02]  /*1260*/  LOP3.LUT R9, R5, 0xfffffffe, RZ, 0xc0, !PT ;  /* 0xfffffffe05097812 */ /* 0x000fe400078ec0ff */
[----:B------:R-:W-:-:S02]  /*1270*/  SHF.R.U32.HI R0, RZ, 0x3, R0 ;  /* 0x00000003ff007819 */ /* 0x000fc40000011600 */
[----:B------:R-:W-:Y:S01]  /*1280*/  LOP3.LUT R5, R2, 0x38, R4, 0xf8, !PT ;  /* 0x0000003802057812 */ /* 0x000fe200078ef804 */
[----:B------:R-:W-:Y:S01]  /*1290*/  IMAD.IADD R12, R10, 0x1, -R9 ;  /* 0x000000010a0c7824 */ /* 0x000fe200078e0a09 */
[----:B------:R-:W-:Y:S02]  /*12a0*/  SHF.R.U32.HI R4, RZ, 0x3, R2 ;  /* 0x00000003ff047819 */ /* 0x000fe40000011602 */
[----:B------:R-:W-:Y:S02]  /*12b0*/  LOP3.LUT R2, R6, 0x1ffffffe, RZ, 0xc0, !PT ;  /* 0x1ffffffe06027812 */ /* 0x000fe400078ec0ff */
[----:B------:R-:W-:Y:S02]  /*12c0*/  LOP3.LUT R11, R14, 0xffffffe0, RZ, 0xc0, !PT ;  /* 0xffffffe00e0b7812 */ /* 0x000fe400078ec0ff */
[----:B------:R-:W-:Y:S01]  /*12d0*/  LOP3.LUT R13, R3, R0, RZ, 0x3c, !PT ;  /* 0x00000000030d7212 */ /* 0x000fe200078e3cff */
[----:B------:R-:W-:Y:S01]  /*12e0*/  IMAD.SHL.U32 R0, R15, 0x8, RZ ;  /* 0x000000080f007824 */ /* 0x000fe200078e00ff */
[----:B------:R-:W-:Y:S01]  /*12f0*/  LOP3.LUT R4, R5, R4, RZ, 0x3c, !PT ;  /* 0x0000000405047212 */ /* 0x000fe200078e3cff */
[----:B------:R-:W-:Y:S01]  /*1300*/  IMAD.IADD R7, R7, 0x1, -R2 ;  /* 0x0000000107077824 */ /* 0x000fe200078e0a02 */
[----:B------:R-:W-:Y:S01]  /*1310*/  SHF.R.S32.HI R10, RZ, 0x1f, R8 ;  /* 0x0000001fff0a7819 */ /* 0x000fe20000011408 */
[----:B------:R-:W-:Y:S01]  /*1320*/  IMAD.IADD R11, R16, 0x1, -R11 ;  /* 0x00000001100b7824 */ /* 0x000fe200078e0a0b */
[----:B------:R-:W-:-:S02]  /*1330*/  SHF.R.S32.HI R9, RZ, 0x5, R14 ;  /* 0x00000005ff097819 */ /* 0x000fc4000001140e */
[----:B------:R-:W-:Y:S02]  /*1340*/  SHF.R.S32.HI R2, RZ, 0x1f, R14 ;  /* 0x0000001fff027819 */ /* 0x000fe4000001140e */
[----:B------:R-:W-:Y:S01]  /*1350*/  LOP3.LUT R221, R4, 0x7ffffe00, R0, 0xf8, !PT ;  /* 0x7ffffe0004dd7812 */ /* 0x000fe200078ef800 */
[----:B------:R-:W-:Y:S01]  /*1360*/  IMAD.SHL.U32 R0, R6, 0x20, RZ ;  /* 0x0000002006007824 */ /* 0x000fe200078e00ff */
[----:B------:R-:W-:Y:S02]  /*1370*/  LEA.HI R10, R10, R8, RZ, 0x3 ;  /* 0x000000080a0a7211 */ /* 0x000fe400078f18ff */
[----:B------:R-:W-:Y:S01]  /*1380*/  LEA.HI R2, R2, R9, RZ, 0x2 ;  /* 0x0000000902027211 */ /* 0x000fe200078f10ff */
[----:B------:R-:W-:Y:S01]  /*1390*/  IMAD.SHL.U32 R221, R221, 0x2, RZ ;  /* 0x00000002dddd7824 */ /* 0x000fe200078e00ff */
[----:B------:R-:W-:Y:S02]  /*13a0*/  SHF.R.S32.HI R5, RZ, 0x1f, R11 ;  /* 0x0000001fff057819 */ /* 0x000fe4000001140b */
[----:B------:R-:W-:-:S02]  /*13b0*/  LOP3.LUT R3, R10, 0xfffffff8, RZ, 0xc0, !PT ;  /* 0xfffffff80a037812 */ /* 0x000fc400078ec0ff */
[----:B------:R-:W-:Y:S02]  /*13c0*/  LOP3.LUT R4, R0, 0xffffffc0, RZ, 0xc0, !PT ;  /* 0xffffffc000047812 */ /* 0x000fe400078ec0ff */
[----:B------:R-:W-:Y:S01]  /*13d0*/  LOP3.LUT R2, R2, 0xffffffc, RZ, 0xc0, !PT ;  /* 0x0ffffffc02027812 */ /* 0x000fe200078ec0ff */
[----:B------:R-:W-:Y:S01]  /*13e0*/  IMAD.IADD R3, R8, 0x1, -R3 ;  /* 0x0000000108037824 */ /* 0x000fe200078e0a03 */
[----:B------:R-:W-:Y:S01]  /*13f0*/  LEA.HI R0, R5, R11, RZ, 0x2 ;  /* 0x0000000b05007211 */ /* 0x000fe200078f10ff */
[----:B------:R-:W-:Y:S02]  /*1400*/  IMAD R8, R7, 0x8, R4 ;  /* 0x0000000807087824 */ /* 0x000fe400078e0204 */
[----:B------:R-:W-:Y:S01]  /*1410*/  IMAD.IADD R7, R9, 0x1, -R2 ;  /* 0x0000000109077824 */ /* 0x000fe200078e0a02 */
[----:B------:R-:W-:Y:S01]  /*1420*/  SHF.R.S32.HI R6, RZ, 0x2, R0 ;  /* 0x00000002ff067819 */ /* 0x000fe20000011400 */
[C---:B------:R-:W-:Y:S01]  /*1430*/  IMAD.SHL.U32 R5, R3.reuse, 0x40, RZ ;  /* 0x0000004003057824 */ /* 0x040fe200078e00ff */
[----:B------:R-:W-:Y:S01]  /*1440*/  LOP3.LUT R2, R0, 0x7ffffffc, RZ, 0xc0, !PT ;  /* 0x7ffffffc00027812 */ /* 0x000fe200078ec0ff */
[----:B------:R-:W-:Y:S01]  /*1450*/  IMAD.SHL.U32 R4, R12, 0x8, RZ ;  /* 0x000000080c047824 */ /* 0x000fe200078e00ff */
[----:B------:R-:W-:Y:S01]  /*1460*/  LOP3.LUT P3, RZ, R3, 0x2, RZ, 0xc0, !PT ;  /* 0x0000000203ff7812 */ /* 0x000fe2000786c0ff */
[----:B------:R-:W-:Y:S01]  /*1470*/  IMAD R6, R7, 0x10, R6 ;  /* 0x0000001007067824 */ /* 0x000fe200078e0206 */
[----:B------:R-:W-:Y:S01]  /*1480*/  LOP3.LUT R0, R5, 0x1c0, RZ, 0xc0, !PT ;  /* 0x000001c005007812 */ /* 0x000fe200078ec0ff */
[----:B------:R-:W-:Y:S01]  /*1490*/  IMAD.IADD R11, R11, 0x1, -R2 ;  /* 0x000000010b0b7824 */ /* 0x000fe200078e0a02 */
[----:B------:R-:W-:Y:S01]  /*14a0*/  LOP3.LUT P2, RZ, R3, 0x4, RZ, 0xc0, !PT ;  /* 0x0000000403ff7812 */ /* 0x000fe2000784c0ff */
[----:B------:R-:W-:Y:S01]  /*14b0*/  IMAD.IADD R5, R6, 0x1, R8 ;  /* 0x0000000106057824 */ /* 0x000fe200078e0208 */
[----:B------:R-:W-:Y:S01]  /*14c0*/  LOP3.LUT R4, R0, 0x8, R4, 0xf8, !PT ;  /* 0x0000000800047812 */ /* 0x000fe200078ef804 */
[----:B------:R-:W-:Y:S01]  /*14d0*/  IMAD.SHL.U32 R7, R11, 0x2, RZ ;  /* 0x000000020b077824 */ /* 0x000fe200078e00ff */
[----:B------:R-:W-:Y:S01]  /*14e0*/  SHF.R.U32.HI R2, RZ, 0x3, R0 ;  /* 0x00000003ff027819 */ /* 0x000fe20000011600 */
[----:B------:R-:W-:Y:S01]  /*14f0*/  IMAD.SHL.U32 R3, R10, 0x40, RZ ;  /* 0x000000400a037824 */ /* 0x000fe200078e00ff */
[----:B------:R1:W-:Y:S01]  /*1500*/  STL [R1+0x58], R5 ;  /* 0x0000580501007387 */ /* 0x0003e20000100800 */
[----:B------:R-:W-:Y:S01]  /*1510*/  IMAD R0, R12, 0x200, R13 ;  /* 0x000002000c007824 */ /* 0x000fe200078e020d */
[----:B------:R-:W-:Y:S01]  /*1520*/  LOP3.LUT R2, R4, R2, RZ, 0x3c, !PT ;  /* 0x0000000204027212 */ /* 0x000fe200078e3cff */
[----:B------:R-:W-:Y:S01]  /*1530*/  IMAD.SHL.U32 R4, R9, 0x400, RZ ;  /* 0x0000040009047824 */ /* 0x000fe200078e00ff */
[----:B------:R2:W-:Y:S01]  /*1540*/  STL [R1+0x1c], R7 ;  /* 0x00001c0701007387 */ /* 0x0005e20000100800 */
[----:B------:R-:W-:Y:S01]  /*1550*/  LOP3.LUT R3, R3, 0xfffffe00, RZ, 0xc0, !PT ;  /* 0xfffffe0003037812 */ /* 0x000fe200078ec0ff */
[----:B------:R-:W-:Y:S01]  /*1560*/  IMAD.MOV.U32 R6, RZ, RZ, 0x40 ;  /* 0x00000040ff067424 */ /* 0x000fe200078e00ff */
[----:B------:R-:W-:-:S02]  /*1570*/  LEA R204, R0, 0x2900, 0x1 ;  /* 0x0000290000cc7811 */ /* 0x000fc400078e08ff */
[----:B------:R-:W-:Y:S02]  /*1580*/  IADD3 R4, R2, R3, R4 ;  /* 0x0000000302047210 */ /* 0x000fe40007ffe004 */
[----:B------:R-:W-:Y:S02]  /*1590*/  IADD3 R215, R204, 0x20, RZ ;  /* 0x00000020ccd77810 */ /* 0x000fe40007ffe0ff */
[----:B------:R-:W-:Y:S02]  /*15a0*/  LEA R211, R4, 0x5100, 0x1 ;  /* 0x0000510004d37811 */ /* 0x000fe400078e08ff */
[----:B------:R-:W-:Y:S02]  /*15b0*/  SEL R0, R6, 0xffffffc0, !P0 ;  /* 0xffffffc006007807 */ /* 0x000fe40004000000 */
[----:B------:R-:W-:-:S03]  /*15c0*/  @P1 IADD3 R215, R204, -0x20, RZ ;  /* 0xffffffe0ccd71810 */ /* 0x000fc60007ffe0ff */
[----:B------:R-:W-:Y:S01]  /*15d0*/  IMAD.IADD R210, R204, 0x1, R0 ;  /* 0x00000001ccd27824 */ /* 0x000fe200078e0200 */
[C---:B------:R-:W-:Y:S01]  /*15e0*/  IADD3 R219, R215.reuse, 0x800, RZ ;  /* 0x00000800d7db7810 */ /* 0x040fe20007ffe0ff */
[----:B------:R-:W-:Y:S01]  /*15f0*/  IMAD.IADD R207, R0, 0x1, R215 ;  /* 0x0000000100cf7824 */ /* 0x000fe200078e02d7 */
[----:B------:R-:W-:Y:S02]  /*1600*/  IADD3 R218, R215, 0x1000, RZ ;  /* 0x00001000d7da7810 */ /* 0x000fe40007ffe0ff */
[----:B-1----:R-:W-:Y:S01]  /*1610*/  LOP3.LUT R5, R2, R3, RZ, 0xfc, !PT ;  /* 0x0000000302057212 */ /* 0x002fe200078efcff */
[----:B------:R-:W-:Y:S01]  /*1620*/  IMAD.MOV.U32 R2, RZ, RZ, 0x20 ;  /* 0x00000020ff027424 */ /* 0x000fe200078e00ff */
[----:B------:R-:W-:Y:S02]  /*1630*/  SEL R3, R6, 0xffffffc0, !P2 ;  /* 0xffffffc006037807 */ /* 0x000fe40005000000 */
[----:B------:R-:W-:Y:S02]  /*1640*/  LEA R205, R5, 0x100, 0x1 ;  /* 0x0000010005cd7811 */ /* 0x000fe400078e08ff */
[----:B------:R-:W-:Y:S01]  /*1650*/  SEL R2, R2, 0xffffffe0, !P3 ;  /* 0xffffffe002027807 */ /* 0x000fe20005800000 */
[----:B------:R-:W-:Y:S01]  /*1660*/  IMAD.IADD R212, R211, 0x1, R3 ;  /* 0x00000001d3d47824 */ /* 0x000fe200078e0203 */
[----:B------:R-:W-:Y:S01]  /*1670*/  IADD3 R217, R215, 0x1800, RZ ;  /* 0x00001800d7d97810 */ /* 0x000fe20007ffe0ff */
[----:B------:R-:W-:Y:S01]  /*1680*/  IMAD.IADD R206, R3, 0x1, R205 ;  /* 0x0000000103ce7824 */ /* 0x000fe200078e02cd */
[----:B------:R-:W-:Y:S01]  /*1690*/  IADD3 R216, R215, 0x2000, RZ ;  /* 0x00002000d7d87810 */ /* 0x000fe20007ffe0ff */
[----:B------:R-:W-:-:S02]  /*16a0*/  IMAD.IADD R214, R211, 0x1, R2 ;  /* 0x00000001d3d67824 */ /* 0x000fc400078e0202 */
[C---:B------:R-:W-:Y:S02]  /*16b0*/  IMAD.IADD R209, R2.reuse, 0x1, R205 ;  /* 0x0000000102d17824 */ /* 0x040fe400078e02cd */
[C---:B------:R-:W-:Y:S02]  /*16c0*/  IMAD.IADD R213, R2.reuse, 0x1, R212 ;  /* 0x0000000102d57824 */ /* 0x040fe400078e02d4 */
[----:B--2---:R-:W-:Y:S02]  /*16d0*/  IMAD.IADD R208, R2, 0x1, R206 ;  /* 0x0000000102d07824 */ /* 0x004fe400078e02ce */
.L_x_1048:
[----:B------:R-:W2:Y:S01]  /*16e0*/  LDL R31, [R1+0x54] ;  /* 0x00005400011f7983 */ /* 0x000ea20000100800 */
[----:B------:R-:W-:Y:S02]  /*16f0*/  ISETP.NE.U32.AND P0, PT, RZ, c[0x0][0x370], PT ;  /* 0x0000dc00ff007a0c */ /* 0x000fe40003f05070 */
[----:B------:R-:W-:Y:S01]  /*1700*/  ISETP.NE.U32.AND P1, PT, RZ, c[0x0][0x360], PT ;  /* 0x0000d800ff007a0c */ /* 0x000fe20003f25070 */
[----:B------:R-:W3:Y:S01]  /*1710*/  LDL R15, [R1+0x50] ;  /* 0x00005000010f7983 */ /* 0x000ee20000100800 */
[----:B------:R-:W-:Y:S02]  /*1720*/  ISETP.NE.AND.EX P2, PT, RZ, c[0x0][0x374], PT, P0 ;  /* 0x0000dd00ff007a0c */ /* 0x000fe40003f45300 */
[----:B------:R-:W-:Y:S01]  /*1730*/  ISETP.NE.AND.EX P0, PT, RZ, c[0x0][0x364], PT, P1 ;  /* 0x0000d900ff007a0c */ /* 0x000fe20003f05310 */
[----:B------:R-:W-:Y:S01]  /*1740*/  IMAD.MOV.U32 R173, RZ, RZ, 0x4 ;  /* 0x00000004ffad7424 */ /* 0x000fe200078e00ff */
[----:B------:R-:W-:-:S02]  /*1750*/  ISETP.NE.U32.AND P1, PT, RZ, c[0x0][0x348], PT ;  /* 0x0000d200ff007a0c */ /* 0x000fc40003f25070 */
[----:B------:R-:W-:Y:S02]  /*1760*/  ISETP.NE.U32.AND P4, PT, RZ, c[0x0][0x350], PT ;  /* 0x0000d400ff007a0c */ /* 0x000fe40003f85070 */
[----:B------:R-:W-:Y:S02]  /*1770*/  ISETP.NE.U32.AND P3, PT, RZ, c[0x0][0x358], PT ;  /* 0x0000d600ff007a0c */ /* 0x000fe40003f65070 */
[----:B------:R-:W-:Y:S02]  /*1780*/  ISETP.NE.AND.EX P1, PT, RZ, c[0x0][0x34c], PT, P1 ;  /* 0x0000d300ff007a0c */ /* 0x000fe40003f25310 */
[----:B------:R-:W-:Y:S02]  /*1790*/  ISETP.NE.AND.EX P4, PT, RZ, c[0x0][0x354], PT, P4 ;  /* 0x0000d500ff007a0c */ /* 0x000fe40003f85340 */
[----:B------:R-:W-:Y:S01]  /*17a0*/  ISETP.NE.AND.EX P3, PT, RZ, c[0x0][0x35c], PT, P3 ;  /* 0x0000d700ff007a0c */ /* 0x000fe20003f65330 */
[----:B------:R-:W-:Y:S01]  /*17b0*/  CS2R R160, SRZ ;  /* 0x0000000000a07805 */ /* 0x000fe2000001ff00 */
[----:B------:R-:W-:-:S02]  /*17c0*/  IMAD.MOV.U32 R159, RZ, RZ, RZ ;  /* 0x000000ffff9f7224 */ /* 0x000fc400078e00ff */
[----:B------:R-:W-:Y:S02]  /*17d0*/  IMAD.MOV.U32 R14, RZ, RZ, RZ ;  /* 0x000000ffff0e7224 */ /* 0x000fe400078e00ff */
[----:B--2---:R-:W-:-:S05]  /*17e0*/  @P0 IMAD.WIDE R8, R31, R173, c[0x0][0x360] ;  /* 0x0000d8001f080625 */ /* 0x004fca00078e02ad */
[----:B------:R-:W2:Y:S01]  /*17f0*/  @P0 LDG.E R0, [R8.64] ;  /* 0x0000000808000981 */ /* 0x000ea2000c1e1900 */
[----:B------:R-:W-:-:S04]  /*1800*/  @P2 IMAD.WIDE R10, R31, R173, c[0x0][0x370] ;  /* 0x0000dc001f0a2625 */ /* 0x000fc800078e02ad */
[CC--:B------:R-:W-:Y:S01]  /*1810*/  IMAD.WIDE R6, R31.reuse, R173.reuse, c[0x0][0x348] ;  /* 0x0000d2001f067625 */ /* 0x0c0fe200078e02ad */
[----:B------:R1:W5:Y:S03]  /*1820*/  @P2 LDG.E R161, [R10.64] ;  /* 0x000000080aa12981 */ /* 0x000366000c1e1900 */
[CC--:B------:R-:W-:Y:S01]  /*1830*/  IMAD.WIDE R4, R31.reuse, R173.reuse, c[0x0][0x350] ;  /* 0x0000d4001f047625 */ /* 0x0c0fe200078e02ad */
[----:B------:R1:W5:Y:S03]  /*1840*/  @P1 LDG.E R159, [R6.64] ;  /* 0x00000008069f1981 */ /* 0x000366000c1e1900 */
[----:B------:R-:W-:Y:S01]  /*1850*/  IMAD.WIDE R2, R31, R173, c[0x0][0x358] ;  /* 0x0000d6001f027625 */ /* 0x000fe200078e02ad */
[----:B------:R1:W5:Y:S04]  /*1860*/  @P4 LDG.E R160, [R4.64] ;  /* 0x0000000804a04981 */ /* 0x000368000c1e1900 */
[----:B------:R1:W5:Y:S01]  /*1870*/  @P3 LDG.E R14, [R2.64] ;  /* 0x00000008020e3981 */ /* 0x000362000c1e1900 */
[----:B---3--:R-:W-:-:S05]  /*1880*/  LOP3.LUT R27, R15, 0xffff, RZ, 0xc0, !PT ;  /* 0x0000ffff0f1b7812 */ /* 0x008fca00078ec0ff */
[----:B------:R1:W-:Y:S01]  /*1890*/  STL [R1+0x5c], R27 ;  /* 0x00005c1b01007387 */ /* 0x0003e20000100800 */
[----:B------:R-:W-:Y:S03]  /*18a0*/  YIELD ;  /* 0x0000000000007946 */ /* 0x000fe60003800000 */
[----:B--2---:R1:W-:Y:S01]  /*18b0*/  @P0 STL [R1+0x14], R0 ;  /* 0x0000140001000387 */ /* 0x0043e20000100800 */
[----:B------:R-:W-:Y:S05]  /*18c0*/  @P0 BRA `(.L_x_791) ;  /* 0x0000007000000947 */ /* 0x000fea0003800000 */
[----:B-1----:R-:W-:-:S05]  /*18d0*/  MOV R0, c[0x0][0x168] ;  /* 0x00005a0000007a02 */ /* 0x002fca0000000f00 */
[----:B------:R1:W-:Y:S01]  /*18e0*/  STL [R1+0x14], R0 ;  /* 0x0000140001007387 */ /* 0x0003e20000100800 */
[----:B------:R-:W-:Y:S05]  /*18f0*/  @!P1 BRA `(.L_x_791) ;  /* 0x0000004000009947 */ /* 0x000fea0003800000 */
[----:B------:R-:W2:Y:S04]  /*1900*/  LDG.E R8, [R6.64] ;  /* 0x0000000806087981 */ /* 0x000ea8000c1e1900 */
[----:B-1----:R-:W2:Y:S02]  /*1910*/  LDG.E R0, [R6.64+0x4] ;  /* 0x0000040806007981 */ /* 0x002ea4000c1e1900 */
[----:B--2---:R-:W-:-:S05]  /*1920*/  IADD3 R0, -R8, R0, RZ ;  /* 0x0000000008007210 */ /* 0x004fca0007ffe1ff */
[----:B------:R1:W-:Y:S02]  /*1930*/  STL [R1+0x14], R0 ;  /* 0x0000140001007387 */ /* 0x0003e40000100800 */
.L_x_791:
[----:B------:R-:W-:-:S04]  /*1940*/  ISETP.NE.U32.AND P0, PT, RZ, c[0x0][0x368], PT ;  /* 0x0000da00ff007a0c */ /* 0x000fc80003f05070 */
[----:B------:R-:W-:-:S13]  /*1950*/  ISETP.NE.AND.EX P0, PT, RZ, c[0x0][0x36c], PT, P0 ;  /* 0x0000db00ff007a0c */ /* 0x000fda0003f05300 */
[----:B------:R-:W-:Y:S05]  /*1960*/  @!P0 BRA `(.L_x_792) ;  /* 0x0000003000008947 */ /* 0x000fea0003800000 */
[----:B-1----:R-:W-:-:S05]  /*1970*/  IMAD.WIDE R4, R31, R173, c[0x0][0x368] ;  /* 0x0000da001f047625 */ /* 0x002fca00078e02ad */
[----:B------:R1:W5:Y:S01]  /*1980*/  LDG.E R13, [R4.64] ;  /* 0x00000008040d7981 */ /* 0x000362000c1e1900 */
[----:B------:R-:W-:Y:S05]  /*1990*/  BRA `(.L_x_793) ;  /* 0x0000005000007947 */ /* 0x000fea0003800000 */
.L_x_792:
[----:B------:R-:W-:Y:S01]  /*19a0*/  MOV R13, c[0x0][0x1d0] ;  /* 0x00007400000d7a02 */ /* 0x000fe20000000f00 */
[----:B------:R-:W-:Y:S05]  /*19b0*/  @!P4 BRA `(.L_x_793) ;  /* 0x000000300000c947 */ /* 0x000fea0003800000 */
[----:B-1----:R-:W2:Y:S04]  /*19c0*/  LDG.E R6, [R4.64] ;  /* 0x0000000804067981 */ /* 0x002ea8000c1e1900 */
[----:B------:R-:W2:Y:S02]  /*19d0*/  LDG.E R0, [R4.64+0x4] ;  /* 0x0000040804007981 */ /* 0x000ea4000c1e1900 */
[----:B--2---:R-:W-:Y:S02]  /*19e0*/  IADD3 R13, -R6, R0, RZ ;  /* 0x00000000060d7210 */ /* 0x004fe40007ffe1ff */
.L_x_793:
[----:B-1----:R-:W2:Y:S04]  /*19f0*/  LDL R0, [R1+0x14] ;  /* 0x0000140001007983 */ /* 0x002ea80000100800 */
[----:B------:R-:W3:Y:S04]  /*1a00*/  LDL.LU R6, [R1+0x4c] ;  /* 0x00004c0001067983 */ /* 0x000ee80000300800 */
[----:B------:R-:W4:Y:S04]  /*1a10*/  LDL.LU R10, [R1+0x40] ;  /* 0x00004000010a7983 */ /* 0x000f280000300800 */
[----:B------:R1:W4:Y:S04]  /*1a20*/  @P3 LDG.E R5, [R2.64] ;  /* 0x0000000802053981 */ /* 0x000328000c1e1900 */
[----:B------:R1:W4:Y:S01]  /*1a30*/  @P3 LDG.E R4, [R2.64+0x4] ;  /* 0x0000040802043981 */ /* 0x000322000c1e1900 */
[----:B------:R-:W-:Y:S01]  /*1a40*/  IMAD.MOV.U32 R7, RZ, RZ, c[0x0][0x2c4] ;  /* 0x0000b100ff077624 */ /* 0x000fe200078e00ff */
[----:B------:R-:W-:-:S04]  /*1a50*/  ISETP.NE.U32.AND P0, PT, RZ, c[0x0][0x378], PT ;  /* 0x0000de00ff007a0c */ /* 0x000fc80003f05070 */
[----:B------:R-:W-:Y:S02]  /*1a60*/  ISETP.NE.AND P2, PT, R7, 0x1, PT ;  /* 0x000000010700780c */ /* 0x000fe40003f45270 */
[----:B------:R-:W-:Y:S01]  /*1a70*/  ISETP.NE.AND.EX P0, PT, RZ, c[0x0][0x37c], PT, P0 ;  /* 0x0000df00ff007a0c */ /* 0x000fe20003f05300 */
[----:B-----5:R-:W-:Y:S02]  /*1a80*/  IMAD.IADD R12, R13, 0x1, -R161 ;  /* 0x000000010d0c7824 */ /* 0x020fe400078e0aa1 */
[----:B------:R-:W-:-:S10]  /*1a90*/  IMAD.MOV.U32 R138, RZ, RZ, R13 ;  /* 0x000000ffff8a7224 */ /* 0x000fd400078e000d */
[----:B-1----:R-:W-:-:S05]  /*1aa0*/  @P0 IMAD.WIDE R2, R31, R173, c[0x0][0x378] ;  /* 0x0000de001f020625 */ /* 0x002fca00078e02ad */
[----:B------:R1:W5:Y:S01]  /*1ab0*/  @P0 LDG.E R138, [R2.64] ;  /* 0x00000008028a0981 */ /* 0x000362000c1e1900 */
[----:B--2---:R-:W-:Y:S02]  /*1ac0*/  IMAD.MOV.U32 R8, RZ, RZ, R0 ;  /* 0x000000ffff087224 */ /* 0x004fe400078e0000 */
[----:B---3--:R-:W-:Y:S02]  /*1ad0*/  IMAD.SHL.U32 R9, R6, 0x80, RZ ;  /* 0x0000008006097824 */ /* 0x008fe400078e00ff */
[----:B------:R-:W-:Y:S01]  /*1ae0*/  IMAD.MOV.U32 R6, RZ, RZ, c[0x0][0x32c] ;  /* 0x0000cb00ff067624 */ /* 0x000fe200078e00ff */
[----:B----4-:R-:W-:-:S04]  /*1af0*/  LOP3.LUT R10, R10, 0xfffeffff, RZ, 0xc0, !PT ;  /* 0xfffeffff0a0a7812 */ /* 0x010fc800078ec0ff */
[----:B------:R-:W-:Y:S02]  /*1b00*/  ISETP.GE.AND P1, PT, R6, 0x1, PT ;  /* 0x000000010600780c */ /* 0x000fe40003f26270 */
[----:B------:R-:W-:Y:S01]  /*1b10*/  @P2 LOP3.LUT R10, R10, 0x10000, RZ, 0xfc, !PT ;  /* 0x000100000a0a2812 */ /* 0x000fe200078efcff */
[----:B------:R-:W-:Y:S02]  /*1b20*/  IMAD.MOV.U32 R0, RZ, RZ, c[0x0][0x228] ;  /* 0x00008a00ff007624 */ /* 0x000fe400078e00ff */
[----:B------:R-:W-:Y:S01]  /*1b30*/  @P3 IMAD.IADD R0, R4, 0x1, -R5 ;  /* 0x0000000104003824 */ /* 0x000fe200078e0a05 */
[----:B------:R-:W-:-:S03]  /*1b40*/  LOP3.LUT R10, R10, 0xffff7fff, RZ, 0xc0, !PT ;  /* 0xffff7fff0a0a7812 */ /* 0x000fc600078ec0ff */
[----:B------:R-:W-:Y:S01]  /*1b50*/  IMAD.IADD R7, R12, 0x1, R0 ;  /* 0x000000010c077824 */ /* 0x000fe200078e0200 */
[----:B------:R2:W-:Y:S03]  /*1b60*/  STL [R1+0x44], R9 ;  /* 0x0000440901007387 */ /* 0x0005e60000100800 */
[----:B------:R-:W-:Y:S01]  /*1b70*/  @P1 LOP3.LUT R10, R10, 0x8000, RZ, 0xfc, !PT ;  /* 0x000080000a0a1812 */ /* 0x000fe200078efcff */
[----:B------:R2:W-:Y:S01]  /*1b80*/  STL [R1+0x18], R7 ;  /* 0x0000180701007387 */ /* 0x0005e20000100800 */
[----:B-1----:R-:W-:-:S03]  /*1b90*/  IADD3 R2, R9, 0x7f, RZ ;  /* 0x0000007f09027810 */ /* 0x002fc60007ffe0ff */
[----:B------:R2:W-:Y:S02]  /*1ba0*/  STL [R1+0x40], R10 ;  /* 0x0000400a01007387 */ /* 0x0005e40000100800 */
[----:B------:R-:W-:Y:S01]  /*1bb0*/  @P2 IMAD.HI.U32 R4, R2, c[0x0][0x2c8], RZ ;  /* 0x0000b20002042a27 */ /* 0x000fe200078e00ff */
[----:B------:R-:W-:-:S04]  /*1bc0*/  IADD3 R3, R7, 0x4f, RZ ;  /* 0x0000004f07037810 */ /* 0x000fc80007ffe0ff */
[----:B------:R-:W-:Y:S01]  /*1bd0*/  @P2 SHF.R.U32.HI R2, RZ, c[0x0][0x2cc], R4 ;  /* 0x0000b300ff022a19 */ /* 0x000fe20000011604 */
[----:B------:R-:W-:Y:S01]  /*1be0*/  IMAD.HI R3, R3, 0x66666667, RZ ;  /* 0x6666666703037827 */ /* 0x000fe200078e02ff */
[----:B------:R-:W-:-:S04]  /*1bf0*/  IADD3 R4, R7, 0x1, -R8 ;  /* 0x0000000107047810 */ /* 0x000fc80007ffe808 */
[----:B------:R-:W-:Y:S01]  /*1c00*/  SHF.R.U32.HI R5, RZ, 0x1f, R3 ;  /* 0x0000001fff057819 */ /* 0x000fe20000011603 */
[----:B------:R-:W-:-:S03]  /*1c10*/  IMAD.IADD R2, R4, 0x1, R2 ;  /* 0x0000000104027824 */ /* 0x000fc600078e0202 */
[----:B------:R-:W-:Y:S02]  /*1c20*/  LEA.HI.SX32 R171, R3, R5, 0x1b ;  /* 0x0000000503ab7211 */ /* 0x000fe400078fdaff */
        /* <DEDUP_REMOVED lines=12> */
.L_x_796:
[----:B------:R-:W-:-:S13]  /*1cf0*/  ISETP.NE.AND P0, PT, R6, 0x1, PT ;  /* 0x000000010600780c */ /* 0x000fda0003f05270 */
[----:B------:R-:W-:-:S05]  /*1d00*/  @P0 IMAD.HI.U32 R2, R3, c[0x0][0x330], RZ ;  /* 0x0000cc0003020a27 */ /* 0x000fca00078e00ff */
[----:B------:R-:W-:Y:S02]  /*1d10*/  @P0 SHF.R.U32.HI R3, RZ, c[0x0][0x334], R2 ;  /* 0x0000cd00ff030a19 */ /* 0x000fe40000011602 */
.L_x_797:
[----:B------:R-:W-:Y:S05]  /*1d20*/  BSYNC B0 ;  /* 0x0000000000007941 */ /* 0x000fea0003800000 */
.L_x_795:
[----:B------:R-:W-:-:S05]  /*1d30*/  IMAD R3, R3, R6, c[0x0][0x32c] ;  /* 0x0000cb0003037624 */ /* 0x000fca00078e0206 */
[----:B------:R-:W-:-:S03]  /*1d40*/  IMNMX R4, R4, R3, PT ;  /* 0x0000000304047217 */ /* 0x000fc60003800200 */
.L_x_794:
[----:B------:R-:W-:Y:S01]  /*1d50*/  IMAD.IADD R5, R7, 0x1, -R8 ;  /* 0x0000000107057824 */ /* 0x000fe200078e0a08 */
[----:B------:R-:W-:Y:S01]  /*1d60*/  IADD3 R4, R4, 0x4f, RZ ;  /* 0x0000004f04047810 */ /* 0x000fe20007ffe0ff */
[----:B------:R-:W-:-:S03]  /*1d70*/  @P2 IMAD.HI.U32 R3, R9, c[0x0][0x2c8], RZ ;  /* 0x0000b20009032a27 */ /* 0x000fc600078e00ff */
[----:B------:R1:W-:Y:S01]  /*1d80*/  STL [R1], R5 ;  /* 0x0000000501007387 */ /* 0x0003e20000100800 */
[----:B------:R-:W-:-:S04]  /*1d90*/  IMAD.HI R4, R4, 0x66666667, RZ ;  /* 0x6666666704047827 */ /* 0x000fc800078e02ff */
[----:B------:R-:W-:Y:S01]  /*1da0*/  IMAD.MOV.U32 R2, RZ, RZ, R9 ;  /* 0x000000ffff027224 */ /* 0x000fe200078e0009 */
[----:B------:R-:W-:Y:S02]  /*1db0*/  @P2 SHF.R.U32.HI R2, RZ, c[0x0][0x2cc], R3 ;  /* 0x0000b300ff022a19 */ /* 0x000fe40000011603 */
[----:B------:R-:W-:-:S03]  /*1dc0*/  SHF.R.U32.HI R3, RZ, 0x1f, R4 ;  /* 0x0000001fff037819 */ /* 0x000fc60000011604 */
[----:B------:R-:W-:Y:S01]  /*1dd0*/  IMAD.IADD R2, R5, 0x1, R2 ;  /* 0x0000000105027824 */ /* 0x000fe200078e0202 */
[----:B------:R-:W-:-:S04]  /*1de0*/  LEA.HI.SX32 R4, R4, R3, 0x1b ;  /* 0x0000000304047211 */ /* 0x000fc800078fdaff */
[----:B------:R-:W-:Y:S02]  /*1df0*/  IADD3 R3, R2, -c[0x0][0x324], RZ ;  /* 0x8000c90002037a10 */ /* 0x000fe40007ffe0ff */
[----:B--2---:R-:W-:Y:S01]  /*1e00*/  IMNMX R9, R171, R4, PT ;  /* 0x00000004ab097217 */ /* 0x004fe20003800200 */
        /* <DEDUP_REMOVED lines=10> */
.L_x_800:
[----:B------:R-:W-:-:S13]  /*1eb0*/  ISETP.NE.AND P0, PT, R6, 0x1, PT ;  /* 0x000000010600780c */ /* 0x000fda0003f05270 */
[----:B------:R-:W-:-:S05]  /*1ec0*/  @P0 IMAD.HI.U32 R4, R2, c[0x0][0x330], RZ ;  /* 0x0000cc0002040a27 */ /* 0x000fca00078e00ff */
[----:B------:R-:W-:Y:S02]  /*1ed0*/  @P0 SHF.R.U32.HI R2, RZ, c[0x0][0x334], R4 ;  /* 0x0000cd00ff020a19 */ /* 0x000fe40000011604 */
.L_x_801:
[----:B------:R-:W-:Y:S05]  /*1ee0*/  BSYNC B0 ;  /* 0x0000000000007941 */ /* 0x000fea0003800000 */
.L_x_799:
[----:B------:R-:W-:-:S05]  /*1ef0*/  IMAD R2, R2, c[0x0][0x32c], RZ ;  /* 0x0000cb0002027a24 */ /* 0x000fca00078e02ff */
[----:B------:R-:W-:-:S04]  /*1f00*/  IMNMX R3, R3, R2, !PT ;  /* 0x0000000203037217 */ /* 0x000fc80007800200 */
.L_x_798:
[----:B------:R-:W-:Y:S01]  /*1f10*/  LOP3.LUT R4, R15, 0xff000000, RZ, 0xc0, !PT ;  /* 0xff0000000f047812 */ /* 0x000fe200078ec0ff */
[----:B------:R-:W-:Y:S01]  /*1f20*/  IMAD.HI R3, R3, 0x66666667, RZ ;  /* 0x6666666703037827 */ /* 0x000fe200078e02ff */
[----:B-1----:R-:W-:Y:S01]  /*1f30*/  LOP3.LUT R5, R15, 0xff0000, RZ, 0xc0, !PT ;  /* 0x00ff00000f057812 */ /* 0x002fe200078ec0ff */
[----:B------:R-:W-:Y:S01]  /*1f40*/  BSSY B0, `(.L_x_802) ;  /* 0x000002c000007945 */ /* 0x000fe20003800000 */
[----:B------:R-:W-:Y:S02]  /*1f50*/  SHF.R.U32.HI R4, RZ, 0x8, R4 ;  /* 0x00000008ff047819 */ /* 0x000fe40000011604 */
[----:B------:R-:W-:Y:S02]  /*1f60*/  SHF.R.U32.HI R2, RZ, 0x1f, R3 ;  /* 0x0000001fff027819 */ /* 0x000fe40000011603 */
[----:B------:R-:W-:Y:S02]  /*1f70*/  LEA.HI R5, R5, R4, RZ, 0x10 ;  /* 0x0000000405057211 */ /* 0x000fe400078f80ff */
[----:B------:R-:W-:Y:S01]  /*1f80*/  LEA.HI.SX32 R3, R3, R2, 0x1b ;  /* 0x0000000203037211 */ /* 0x000fe200078fdaff */
[----:B------:R-:W-:Y:S01]  /*1f90*/  IMAD.MOV.U32 R2, RZ, RZ, RZ ;  /* 0x000000ffff027224 */ /* 0x000fe200078e00ff */
[----:B------:R-:W-:-:S02]  /*1fa0*/  SHF.R.U32.HI R7, RZ, 0x10, R5 ;  /* 0x00000010ff077819 */ /* 0x000fc40000011605 */
[----:B------:R-:W-:Y:S02]  /*1fb0*/  LOP3.LUT R15, R5, 0xff, RZ, 0xc0, !PT ;  /* 0x000000ff050f7812 */ /* 0x000fe400078ec0ff */
[----:B------:R-:W-:Y:S01]  /*1fc0*/  IMNMX R6, RZ, R3, !PT ;  /* 0x00000003ff067217 */ /* 0x000fe20007800200 */
[----:B------:R1:W-:Y:S01]  /*1fd0*/  STL [R1+0x4c], R7 ;  /* 0x00004c0701007387 */ /* 0x0003e20000100800 */
[----:B------:R-:W-:Y:S02]  /*1fe0*/  ISETP.NE.AND P1, PT, R7, RZ, PT ;  /* 0x000000ff0700720c */ /* 0x000fe40003f25270 */
[----:B------:R-:W-:Y:S01]  /*1ff0*/  ISETP.GT.AND P0, PT, R9, R6, PT ;  /* 0x000000060900720c */ /* 0x000fe20003f04270 */
[----:B------:R1:W-:Y:S01]  /*2000*/  STL [R1+0x50], R15 ;  /* 0x0000500f01007387 */ /* 0x0003e20000100800 */
[----:B------:R-:W-:-:S11]  /*2010*/  SEL R135, R7, c[0x0][0x338], P1 ;  /* 0x0000ce0007877a07 */ /* 0x000fd60000800000 */
[----:B------:R-:W-:Y:S05]  /*2020*/  @!P0 BRA `(.L_x_803) ;  /* 0x000001d000008947 */ /* 0x000fea0003800000 */
[----:B------:R-:W-:Y:S02]  /*2030*/  IABS R3, R135 ;  /* 0x0000008700037213 */ /* 0x000fe40000000000 */
[----:B-1----:R-:W-:Y:S02]  /*2040*/  IADD3 R7, R135, -0x1, R9 ;  /* 0xffffffff87077810 */ /* 0x002fe40007ffe009 */
[----:B------:R-:W1:Y:S03]  /*2050*/  I2F.RP R2, R3 ;  /* 0x0000000300027306 */ /* 0x000e660000209400 */
[----:B------:R-:W-:-:S05]  /*2060*/  IMAD.IADD R7, R7, 0x1, -R6 ;  /* 0x0000000107077824 */ /* 0x000fca00078e0a06 */
[----:B------:R-:W-:Y:S01]  /*2070*/  IABS R11, R7 ;  /* 0x00000007000b7213 */ /* 0x000fe20000000000 */
        /* <DEDUP_REMOVED lines=24> */
.L_x_803:
[----:B------:R-:W-:Y:S05]  /*2200*/  BSYNC B0 ;  /* 0x0000000000007941 */ /* 0x000fea0003800000 */
.L_x_802:
[----:B------:R-:W-:Y:S01]  /*2210*/  IMAD R3, R15, R2, R6 ;  /* 0x000000020f037224 */ /* 0x000fe200078e0206 */
[----:B------:R-:W2:Y:S03]  /*2220*/  S2R R11, SR_TID.X ;  /* 0x00000000000b7919 */ /* 0x000ea60000002100 */
[C---:B------:R-:W-:Y:S02]  /*2230*/  IMAD.IADD R2, R3.reuse, 0x1, R2 ;  /* 0x0000000103027824 */ /* 0x040fe400078e0202 */
[----:B------:R-:W-:-:S03]  /*2240*/  IMAD R3, R3, 0x50, -R12 ;  /* 0x0000005003037824 */ /* 0x000fc600078e0a0c */
[----:B------:R-:W-:Y:S02]  /*2250*/  IMNMX R2, R9, R2, PT ;  /* 0x0000000209027217 */ /* 0x000fe40003800200 */
[----:B------:R-:W-:-:S03]  /*2260*/  IMNMX R3, RZ, R3, !PT ;  /* 0x00000003ff037217 */ /* 0x000fc60007800200 */
[----:B------:R-:W-:Y:S02]  /*2270*/  IMAD R2, R2, 0x50, -R12 ;  /* 0x0000005002027824 */ /* 0x000fe400078e0a0c */
[----:B------:R-:W-:-:S03]  /*2280*/  IMAD.WIDE.U32 R4, R3, -0x33333333, RZ ;  /* 0xcccccccd03047825 */ /* 0x000fc600078e00ff */
[----:B------:R-:W-:Y:S02]  /*2290*/  IMNMX R2, R2, R0, PT ;  /* 0x0000000002027217 */ /* 0x000fe40003800200 */
[----:B------:R-:W-:Y:S02]  /*22a0*/  SHF.R.U32.HI R130, RZ, 0x6, R5 ;  /* 0x00000006ff827819 */ /* 0x000fe40000011605 */
[----:B------:R-:W-:Y:S02]  /*22b0*/  ISETP.GT.AND P0, PT, R2, R3, PT ;  /* 0x000000030200720c */ /* 0x000fe40003f04270 */
[----:B--2---:R-:W-:Y:S01]  /*22c0*/  SHF.R.S32.HI R10, RZ, 0x1f, R11 ;  /* 0x0000001fff0a7819 */ /* 0x004fe2000001140b */
[----:B------:R-:W-:-:S03]  /*22d0*/  IMAD.MOV.U32 R4, RZ, RZ, R130 ;  /* 0x000000ffff047224 */ /* 0x000fc600078e0082 */
[CC--:B------:R-:W-:Y:S02]  /*22e0*/  LEA.HI R5, R10.reuse, R11.reuse, RZ, 0x5 ;  /* 0x0000000b0a057211 */ /* 0x0c0fe400078f28ff */
[----:B-1----:R-:W-:-:S04]  /*22f0*/  LEA.HI R7, R10, R11, RZ, 0x3 ;  /* 0x0000000b0a077211 */ /* 0x002fc800078f18ff */
[----:B------:R-:W-:Y:S02]  /*2300*/  LOP3.LUT R8, R7, 0xfffffff8, RZ, 0xc0, !PT ;  /* 0xfffffff807087812 */ /* 0x000fe400078ec0ff */
[----:B------:R-:W-:Y:S02]  /*2310*/  @P0 IADD3 R3, R2, 0x4f, RZ ;  /* 0x0000004f02030810 */ /* 0x000fe40007ffe0ff */
[----:B------:R-:W-:Y:S01]  /*2320*/  LEA.HI R2, R10, R11, RZ, 0x2 ;  /* 0x0000000b0a027211 */ /* 0x000fe200078f10ff */
[----:B------:R-:W-:Y:S01]  /*2330*/  IMAD.IADD R165, R11, 0x1, -R8 ;  /* 0x000000010ba57824 */ /* 0x000fe200078e0a08 */
[----:B------:R-:W-:Y:S01]  /*2340*/  SHF.R.S32.HI R139, RZ, 0x3, R7 ;  /* 0x00000003ff8b7819 */ /* 0x000fe20000011407 */
[----:B------:R-:W-:Y:S01]  /*2350*/  @P0 IMAD.HI R3, R3, 0x66666667, RZ ;  /* 0x6666666703030827 */ /* 0x000fe200078e02ff */
[----:B------:R-:W-:Y:S02]  /*2360*/  LOP3.LUT R9, R2, 0xfffffffc, RZ, 0xc0, !PT ;  /* 0xfffffffc02097812 */ /* 0x000fe400078ec0ff */
[--C-:B------:R-:W-:Y:S01]  /*2370*/  SHF.R.S32.HI R83, RZ, 0x2, R2.reuse ;  /* 0x00000002ff537819 */ /* 0x100fe20000011402 */
[----:B------:R-:W-:Y:S01]  /*2380*/  IMAD.SHL.U32 R136, R165, 0x8, RZ ;  /* 0x00000008a5887824 */ /* 0x000fe200078e00ff */
[----:B------:R-:W-:Y:S01]  /*2390*/  SHF.R.S32.HI R2, RZ, 0x1f, R2 ;  /* 0x0000001fff027819 */ /* 0x000fe20000011402 */
[----:B------:R-:W-:Y:S01]  /*23a0*/  IMAD.IADD R164, R11, 0x1, -R9 ;  /* 0x000000010ba47824 */ /* 0x000fe200078e0a09 */
[----:B------:R-:W-:Y:S01]  /*23b0*/  @P0 SHF.R.U32.HI R6, RZ, 0x1f, R3 ;  /* 0x0000001fff060819 */ /* 0x000fe20000011603 */
[----:B------:R-:W-:Y:S01]  /*23c0*/  IMAD.MOV.U32 R9, RZ, RZ, 0x40 ;  /* 0x00000040ff097424 */ /* 0x000fe200078e00ff */
[----:B------:R-:W-:Y:S01]  /*23d0*/  LEA.HI R2, R2, R83, RZ, 0x3 ;  /* 0x0000005302027211 */ /* 0x000fe200078f18ff */
[C---:B------:R-:W-:Y:S01]  /*23e0*/  IMAD.SHL.U32 R32, R164.reuse, 0x8, RZ ;  /* 0x00000008a4207824 */ /* 0x040fe200078e00ff */
[----:B------:R-:W-:Y:S01]  /*23f0*/  @P0 LEA.HI.SX32 R4, R3, R6, 0x1b ;  /* 0x0000000603040211 */ /* 0x000fe200078fdaff */
[----:B------:R-:W-:Y:S01]  /*2400*/  IMAD.SHL.U32 R28, R164, 0x4, RZ ;  /* 0x00000004a41c7824 */ /* 0x000fe200078e00ff */
[----:B------:R-:W-:-:S02]  /*2410*/  LOP3.LUT R2, R2, 0xfffffff8, RZ, 0xc0, !PT ;  /* 0xfffffff802027812 */ /* 0x000fc400078ec0ff */
[----:B------:R-:W-:Y:S02]  /*2420*/  SHF.R.S32.HI R3, RZ, 0x5, R5 ;  /* 0x00000005ff037819 */ /* 0x000fe40000011405 */
[C---:B------:R-:W-:Y:S01]  /*2430*/  IADD3 R140, R83.reuse, 0x20, RZ ;  /* 0x00000020538c7810 */ /* 0x040fe20007ffe0ff */
[C---:B------:R-:W-:Y:S01]  /*2440*/  IMAD.IADD R2, R83.reuse, 0x1, -R2 ;  /* 0x0000000153027824 */ /* 0x040fe200078e0a02 */
[----:B------:R-:W-:Y:S01]  /*2450*/  IADD3 R141, R83, 0x40, RZ ;  /* 0x00000040538d7810 */ /* 0x000fe20007ffe0ff */
[----:B------:R-:W-:Y:S01]  /*2460*/  IMAD.SHL.U32 R158, R3, 0x200, RZ ;  /* 0x00000200039e7824 */ /* 0x000fe200078e00ff */
[----:B------:R-:W-:Y:S01]  /*2470*/  SHF.R.S32.HI R3, RZ, 0x1f, R140 ;  /* 0x0000001fff037819 */ /* 0x000fe2000001148c */
[----:B------:R-:W-:Y:S01]  /*2480*/  IMAD.SHL.U32 R6, R140, 0x40, RZ ;  /* 0x000000408c067824 */ /* 0x000fe200078e00ff */
[C---:B------:R-:W-:Y:S01]  /*2490*/  LOP3.LUT P0, RZ, R2.reuse, 0x4, RZ, 0xc0, !PT ;  /* 0x0000000402ff7812 */ /* 0x040fe2000780c0ff */
[----:B------:R-:W-:Y:S01]  /*24a0*/  IMAD.SHL.U32 R2, R2, 0x40, RZ ;  /* 0x0000004002027824 */ /* 0x000fe200078e00ff */
[----:B------:R-:W-:Y:S01]  /*24b0*/  SHF.R.S32.HI R8, RZ, 0x1f, R141 ;  /* 0x0000001fff087819 */ /* 0x000fe2000001148d */
[----:B------:R-:W-:Y:S01]  /*24c0*/  IMAD.SHL.U32 R5, R141, 0x40, RZ ;  /* 0x000000408d057824 */ /* 0x000fe200078e00ff */
[----:B------:R-:W-:-:S02]  /*24d0*/  ISETP.GT.AND P1, PT, R4, R130, PT ;  /* 0x000000820400720c */ /* 0x000fc40003f24270 */
[----:B------:R-:W-:Y:S02]  /*24e0*/  LOP3.LUT R150, R2, 0x1c0, RZ, 0xc0, !PT ;  /* 0x000001c002967812 */ /* 0x000fe400078ec0ff */
[----:B------:R-:W-:Y:S02]  /*24f0*/  LEA.HI R7, R3, R140, RZ, 0x3 ;  /* 0x0000008c03077211 */ /* 0x000fe400078f18ff */
[----:B------:R-:W-:Y:S02]  /*2500*/  SHF.R.U32.HI R157, RZ, 0x3, R150 ;  /* 0x00000003ff9d7819 */ /* 0x000fe40000011696 */
[----:B------:R-:W-:Y:S02]  /*2510*/  LOP3.LUT R2, R150, 0x18, R32, 0xf8, !PT ;  /* 0x0000001896027812 */ /* 0x000fe400078ef820 */
[----:B------:R-:W-:Y:S02]  /*2520*/  LEA.HI R3, R8, R141, RZ, 0x3 ;  /* 0x0000008d08037211 */ /* 0x000fe400078f18ff */
[----:B------:R-:W-:-:S02]  /*2530*/  LOP3.LUT R2, R158, R2, R157, 0xf6, !PT ;  /* 0x000000029e027212 */ /* 0x000fc400078ef69d */
[----:B------:R-:W-:Y:S01]  /*2540*/  LOP3.LUT R152, R5, 0x1c0, RZ, 0xc0, !PT ;  /* 0x000001c005987812 */ /* 0x000fe200078ec0ff */
[----:B------:R-:W-:Y:S01]  /*2550*/  IMAD.SHL.U32 R5, R3, 0x40, RZ ;  /* 0x0000004003057824 */ /* 0x000fe200078e00ff */
[----:B------:R-:W-:Y:S01]  /*2560*/  LOP3.LUT R151, R6, 0x1c0, RZ, 0xc0, !PT ;  /* 0x000001c006977812 */ /* 0x000fe200078ec0ff */
[----:B------:R-:W-:Y:S01]  /*2570*/  IMAD.SHL.U32 R6, R7, 0x40, RZ ;  /* 0x0000004007067824 */ /* 0x000fe200078e00ff */
[----:B------:R-:W-:Y:S02]  /*2580*/  SEL R3, R9, 0xffffffc0, !P0 ;  /* 0xffffffc009037807 */ /* 0x000fe40004000000 */
[----:B------:R-:W-:Y:S02]  /*2590*/  LEA R81, R2, 0x100, 0x1 ;  /* 0x0000010002517811 */ /* 0x000fe400078e08ff */
[----:B------:R-:W-:Y:S02]  /*25a0*/  SHF.R.S32.HI R187, RZ, 0x1f, R139 ;  /* 0x0000001fffbb7819 */ /* 0x000fe4000001148b */
[----:B------:R-:W-:Y:S01]  /*25b0*/  SHF.R.S32.HI R33, RZ, 0x1f, R32 ;  /* 0x0000001fff217819 */ /* 0x000fe20000011420 */
[----:B------:R-:W-:Y:S01]  /*25c0*/  IMAD.IADD R82, R81, 0x1, R3 ;  /* 0x0000000151527824 */ /* 0x000fe200078e0203 */
[----:B------:R-:W-:-:S02]  /*25d0*/  SHF.R.S32.HI R29, RZ, 0x1f, R28 ;  /* 0x0000001fff1d7819 */ /* 0x000fc4000001141c */
[----:B------:R-:W-:Y:S02]  /*25e0*/  IADD3 R30, R28, 0x10, RZ ;  /* 0x000000101c1e7810 */ /* 0x000fe40007ffe0ff */
[----:B------:R-:W-:Y:S02]  /*25f0*/  SHF.R.S32.HI R137, RZ, 0x1f, R136 ;  /* 0x0000001fff897819 */ /* 0x000fe40000011488 */
[----:B------:R-:W-:Y:S02]  /*2600*/  SHF.R.U32.HI R188, RZ, 0x3, R151 ;  /* 0x00000003ffbc7819 */ /* 0x000fe40000011697 */
[----:B------:R-:W-:Y:S02]  /*2610*/  SHF.R.U32.HI R189, RZ, 0x3, R152 ;  /* 0x00000003ffbd7819 */ /* 0x000fe40000011698 */
[----:B------:R-:W-:Y:S02]  /*2620*/  LOP3.LUT R162, R6, 0xfffffe00, RZ, 0xc0, !PT ;  /* 0xfffffe0006a27812 */ /* 0x000fe400078ec0ff */
[----:B------:R-:W-:Y:S01]  /*2630*/  LOP3.LUT R163, R5, 0xfffffe00, RZ, 0xc0, !PT ;  /* 0xfffffe0005a37812 */ /* 0x000fe200078ec0ff */
[----:B------:R-:W-:Y:S05]  /*2640*/  @!P1 BRA `(.L_x_804) ;  /* 0x0000548000009947 */ /* 0x000fea0003800000 */
[----:B------:R-:W-:-:S04]  /*2650*/  ISETP.NE.U32.AND P0, PT, RZ, c[0x0][0x340], PT ;  /* 0x0000d000ff007a0c */ /* 0x000fc80003f05070 */
[----:B------:R-:W-:-:S13]  /*2660*/  ISETP.NE.AND.EX P2, PT, RZ, c[0x0][0x344], PT, P0 ;  /* 0x0000d100ff007a0c */ /* 0x000fda0003f45300 */
[----:B------:R-:W-:-:S05]  /*2670*/  @P2 IMAD.WIDE R2, R31, R173, c[0x0][0x340] ;  /* 0x0000d0001f022625 */ /* 0x000fca00078e02ad */
[----:B------:R1:W2:Y:S01]  /*2680*/  @P2 LDG.E R22, [R2.64] ;  /* 0x0000000802162981 */ /* 0x0002a2000c1e1900 */
[----:B------:R-:W-:Y:S01]  /*2690*/  IADD3 R124, P0, R139, R14, RZ ;  /* 0x0000000e8b7c7210 */ /* 0x000fe20007f1e0ff */
[----:B------:R-:W-:Y:S01]  /*26a0*/  IMAD.MOV.U32 R144, RZ, RZ, 0x50 ;  /* 0x00000050ff907424 */ /* 0x000fe200078e00ff */
[----:B------:R-:W-:Y:S01]  /*26b0*/  SHF.R.S32.HI R21, RZ, 0x1f, R31 ;  /* 0x0000001fff157819 */ /* 0x000fe2000001141f */
[----:B------:R-:W-:Y:S01]  /*26c0*/  IMAD.MOV.U32 R20, RZ, RZ, c[0x0][0x238] ;  /* 0x00008e00ff147624 */ /* 0x000fe200078e00ff */
[----:B------:R-:W-:Y:S01]  /*26d0*/  LEA.HI.X.SX32 R133, R14, R187, 0x1, P0 ;  /* 0x000000bb0e857211 */ /* 0x000fe200000f0eff */
[C---:B------:R-:W-:Y:S01]  /*26e0*/  IMAD R172, R144.reuse, c[0x0][0x23c], RZ ;  /* 0x00008f0090ac7a24 */ /* 0x040fe200078e02ff */
[----:B------:R-:W-:Y:S01]  /*26f0*/  SEL R25, R21, RZ, !P3 ;  /* 0x000000ff15197207 */ /* 0x000fe20005800000 */
[----:B------:R-:W-:Y:S01]  /*2700*/  IMAD.WIDE.U32 R148, R144, c[0x0][0x238], RZ ;  /* 0x00008e0090947a25 */ /* 0x000fe200078e00ff */
[----:B------:R-:W-:Y:S02]  /*2710*/  IADD3 R36, R4, -0x1, RZ ;  /* 0xffffffff04247810 */ /* 0x000fe40007ffe0ff */
[----:B------:R-:W-:Y:S01]  /*2720*/  IADD3 R118, -R139, R0, RZ ;  /* 0x000000008b767210 */ /* 0x000fe20007ffe1ff */
[----:B------:R-:W-:Y:S01]  /*2730*/  IMAD R5, R133, c[0x0][0x238], RZ ;  /* 0x00008e0085057a24 */ /* 0x000fe200078e02ff */
[----:B------:R-:W-:Y:S01]  /*2740*/  SEL R24, R31, RZ, !P3 ;  /* 0x000000ff1f187207 */ /* 0x000fe20005800000 */
[----:B------:R-:W-:Y:S01]  /*2750*/  IMAD R4, R25, c[0x0][0x248], RZ ;  /* 0x0000920019047a24 */ /* 0x000fe200078e02ff */
[----:B------:R-:W-:Y:S01]  /*2760*/  ISETP.GE.AND P5, PT, R136, c[0x0][0x1d4], PT ;  /* 0x0000750088007a0c */ /* 0x000fe20003fa6270 */
[----:B------:R-:W-:Y:S01]  /*2770*/  IMAD R5, R124, c[0x0][0x23c], R5 ;  /* 0x00008f007c057a24 */ /* 0x000fe200078e0205 */
[----:B------:R-:W-:Y:S01]  /*2780*/  SHF.L.U32 R178, R20, 0x4, RZ ;  /* 0x0000000414b27819 */ /* 0x000fe200000006ff */
[----:B------:R-:W-:Y:S01]  /*2790*/  IMAD R10, R36, -0x50, R118 ;  /* 0xffffffb0240a7824 */ /* 0x000fe200078e0276 */
[----:B------:R-:W-:Y:S01]  /*27a0*/  SHF.L.U64.HI R173, R20, R173, c[0x0][0x23c] ;  /* 0x00008f0014ad7619 */ /* 0x000fe200000102ad */
[----:B------:R-:W-:Y:S01]  /*27b0*/  IMAD R4, R24, c[0x0][0x24c], R4 ;  /* 0x0000930018047a24 */ /* 0x000fe200078e0204 */
[----:B------:R-:W-:Y:S01]  /*27c0*/  SHF.R.S32.HI R26, RZ, 0x1f, R83 ;  /* 0x0000001fff1a7819 */ /* 0x000fe20000011453 */
[----:B------:R-:W-:Y:S01]  /*27d0*/  IMAD.IADD R172, R149, 0x1, R172 ;  /* 0x0000000195ac7824 */ /* 0x000fe200078e02ac */
[----:B------:R-:W-:Y:S01]  /*27e0*/  ISETP.GE.AND P0, PT, R10, 0x1, PT ;  /* 0x000000010a00780c */ /* 0x000fe20003f06270 */
[----:B------:R-:W-:Y:S01]  /*27f0*/  IMAD.WIDE.U32 R184, R83, c[0x0][0x1e0], RZ ;  /* 0x0000780053b87a25 */ /* 0x000fe200078e00ff */
[----:B------:R-:W-:-:S02]  /*2800*/  IADD3 R19, R13, R160, RZ ;  /* 0x000000a00d137210 */ /* 0x000fc40007ffe0ff */
[----:B------:R-:W-:Y:S01]  /*2810*/  IADD3 R93, R32, 0x20, RZ ;  /* 0x00000020205d7810 */ /* 0x000fe20007ffe0ff */
[----:B-1----:R-:W-:Y:S01]  /*2820*/  IMAD.WIDE.U32 R2, R124, c[0x0][0x238], R136 ;  /* 0x00008e007c027a25 */ /* 0x002fe200078e0088 */
[----:B------:R-:W-:Y:S02]  /*2830*/  SHF.R.S32.HI R23, RZ, 0x1f, R19 ;  /* 0x0000001fff177819 */ /* 0x000fe40000011413 */
[----:B------:R-:W-:Y:S01]  /*2840*/  MOV R190, c[0x0][0x27c] ;  /* 0x00009f0000be7a02 */ /* 0x000fe20000000f00 */
[----:B------:R-:W-:Y:S01]  /*2850*/  IMAD.IADD R3, R3, 0x1, R5 ;  /* 0x0000000103037824 */ /* 0x000fe200078e0205 */
[----:B------:R-:W-:Y:S01]  /*2860*/  MOV R170, 0x5 ;  /* 0x0000000500aa7802 */ /* 0x000fe20000000f00 */
[----:B------:R-:W-:Y:S01]  /*2870*/  IMAD R9, R26, c[0x0][0x280], RZ ;  /* 0x0000a0001a097a24 */ /* 0x000fe200078e02ff */
[----:B------:R-:W-:Y:S01]  /*2880*/  P2R R134, PR, RZ, 0x20 ;  /* 0x00000020ff867803 */ /* 0x000fe20000000000 */
[----:B------:R-:W-:Y:S01]  /*2890*/  IMAD.WIDE.U32 R2, R27, c[0x0][0x240], R2 ;  /* 0x000090001b027a25 */ /* 0x000fe200078e0002 */
[----:B------:R-:W-:-:S03]  /*28a0*/  ISETP.GE.AND P6, PT, R32, c[0x0][0x1d4], PT ;  /* 0x0000750020007a0c */ /* 0x000fc60003fc6270 */
[----:B------:R-:W-:Y:S02]  /*28b0*/  IMAD R3, R27, c[0x0][0x244], R3 ;  /* 0x000091001b037a24 */ /* 0x000fe400078e0203 */
[----:B------:R-:W-:Y:S02]  /*28c0*/  IMAD R12, R83, c[0x0][0x284], R9 ;  /* 0x0000a100530c7a24 */ /* 0x000fe400078e0209 */
[----:B------:R-:W-:Y:S01]  /*28d0*/  IMAD.WIDE.U32 R116, R24, c[0x0][0x248], R2 ;  /* 0x0000920018747a25 */ /* 0x000fe200078e0002 */
[----:B------:R-:W-:-:S03]  /*28e0*/  SHF.R.S32.HI R3, RZ, 0x1f, R36 ;  /* 0x0000001fff037819 */ /* 0x000fc60000011424 */
[----:B------:R-:W-:Y:S01]  /*28f0*/  IMAD R2, R172, R36, RZ ;  /* 0x00000024ac027224 */ /* 0x000fe200078e02ff */
[----:B------:R-:W-:Y:S01]  /*2900*/  IADD3 R115, R117, R4, RZ ;  /* 0x0000000475737210 */ /* 0x000fe20007ffe0ff */
[----:B------:R-:W-:Y:S02]  /*2910*/  IMAD.MOV.U32 R114, RZ, RZ, R116 ;  /* 0x000000ffff727224 */ /* 0x000fe400078e0074 */
[-C--:B------:R-:W-:Y:S02]  /*2920*/  IMAD R4, R3, R148.reuse, R2 ;  /* 0x0000009403047224 */ /* 0x080fe400078e0202 */
[----:B------:R-:W-:-:S04]  /*2930*/  IMAD.WIDE.U32 R2, R36, R148, R114 ;  /* 0x0000009424027225 */ /* 0x000fc800078e0072 */
[----:B------:R-:W-:Y:S01]  /*2940*/  IMAD.MOV.U32 R153, RZ, RZ, c[0x0][0x280] ;  /* 0x0000a000ff997624 */ /* 0x000fe200078e00ff */
[----:B------:R-:W-:Y:S01]  /*2950*/  IADD3 R3, R3, R4, RZ ;  /* 0x0000000403037210 */ /* 0x000fe20007ffe0ff */
[----:B------:R-:W-:Y:S01]  /*2960*/  IMAD.MOV.U32 R154, RZ, RZ, c[0x0][0x290] ;  /* 0x0000a400ff9a7624 */ /* 0x000fe200078e00ff */
[C---:B------:R-:W-:Y:S01]  /*2970*/  @P0 LEA R4, P1, R2.reuse, c[0x0][0x220], 0x1 ;  /* 0x0000880002040a11 */ /* 0x040fe200078208ff */
[C---:B------:R-:W-:Y:S01]  /*2980*/  IMAD.SHL.U32 R176, R153.reuse, 0x20, RZ ;  /* 0x0000002099b07824 */ /* 0x040fe200078e00ff */
[-C--:B------:R-:W-:Y:S02]  /*2990*/  SHF.L.U64.HI R155, R153, R170.reuse, c[0x0][0x284] ;  /* 0x0000a100999b7619 */ /* 0x080fe400000102aa */
[----:B------:R-:W-:Y:S02]  /*29a0*/  @P0 LEA.HI.X R5, R2, c[0x0][0x224], R3, 0x1, P1 ;  /* 0x0000890002050a11 */ /* 0x000fe400008f0c03 */
[----:B------:R-:W-:Y:S02]  /*29b0*/  ISETP.GE.AND P1, PT, R10, 0x11, PT ;  /* 0x000000110a00780c */ /* 0x000fe40003f26270 */
[C---:B------:R-:W-:Y:S01]  /*29c0*/  SHF.L.U64.HI R156, R154.reuse, R170, c[0x0][0x294] ;  /* 0x0000a5009a9c7619 */ /* 0x040fe200000102aa */
[----:B------:R-:W-:Y:S01]  /*29d0*/  @!PT LDS RZ, [RZ] ;  /* 0x00000000fffff984 */ /* 0x000fe20000000800 */
[----:B------:R-:W-:Y:S01]  /*29e0*/  @!PT LDS RZ, [RZ] ;  /* 0x00000000fffff984 */ /* 0x000fe20000000800 */
[----:B------:R-:W-:Y:S01]  /*29f0*/  @!PT LDS RZ, [RZ] ;  /* 0x00000000fffff984 */ /* 0x000fe20000000800 */
[----:B------:R1:W-:Y:S01]  /*2a00*/  @P0 LDGSTS.E.BYPASS.LTC128B.128 [R221+0x2900], [R4.64], !P5 ;  /* 0x0290000004dd0fae */ /* 0x0003e2000e901d48 */
[----:B------:R-:W-:-:S09]  /*2a10*/  SHF.L.U32 R177, R154, 0x5, RZ ;  /* 0x000000059ab17819 */ /* 0x000fd200000006ff */
[----:B-1----:R-:W-:-:S05]  /*2a20*/  @P1 IADD3 R5, P0, R178, R2, RZ ;  /* 0x00000002b2051210 */ /* 0x002fca0007f1e0ff */
[----:B------:R-:W-:Y:S01]  /*2a30*/  @P1 IMAD.X R6, R3, 0x1, R173, P0 ;  /* 0x0000000103061824 */ /* 0x000fe200000e06ad */
[----:B------:R-:W-:-:S04]  /*2a40*/  @P1 LEA R4, P0, R5, c[0x0][0x220], 0x1 ;  /* 0x0000880005041a11 */ /* 0x000fc800078008ff */
[----:B------:R-:W-:Y:S02]  /*2a50*/  @P1 LEA.HI.X R5, R5, c[0x0][0x224], R6, 0x1, P0 ;  /* 0x0000890005051a11 */ /* 0x000fe400000f0c06 */
[----:B------:R-:W-:-:S03]  /*2a60*/  ISETP.GE.AND P0, PT, R10, 0x21, PT ;  /* 0x000000210a00780c */ /* 0x000fc60003f06270 */
[----:B------:R1:W-:Y:S10]  /*2a70*/  @P1 LDGSTS.E.BYPASS.LTC128B.128 [R221+0x3100], [R4.64], !P5 ;  /* 0x0310000004dd1fae */ /* 0x0003f4000e901d48 */
[----:B------:R-:W-:-:S02]  /*2a80*/  @P0 MOV R6, c[0x0][0x23c] ;  /* 0x00008f0000060a02 */ /* 0x000fc40000000f00 */
[----:B-1----:R-:W-:-:S04]  /*2a90*/  @P0 LEA R4, P1, R20, R2, 0x5 ;  /* 0x0000000214040211 */ /* 0x002fc800078228ff */
[----:B------:R-:W-:Y:S02]  /*2aa0*/  @P0 LEA.HI.X R5, R20, R3, R6, 0x5, P1 ;  /* 0x0000000314050211 */ /* 0x000fe400008f2c06 */
[----:B------:R-:W-:-:S04]  /*2ab0*/  @P0 LEA R6, P1, R4, c[0x0][0x220], 0x1 ;  /* 0x0000880004060a11 */ /* 0x000fc800078208ff */
[----:B------:R-:W-:Y:S02]  /*2ac0*/  @P0 LEA.HI.X R7, R4, c[0x0][0x224], R5, 0x1, P1 ;  /* 0x0000890004070a11 */ /* 0x000fe400008f0c05 */
[----:B------:R-:W-:-:S03]  /*2ad0*/  ISETP.GE.AND P1, PT, R10, 0x31, PT ;  /* 0x000000310a00780c */ /* 0x000fc60003f26270 */
[----:B------:R1:W-:Y:S10]  /*2ae0*/  @P0 LDGSTS.E.BYPASS.LTC128B.128 [R221+0x3900], [R6.64], !P5 ;  /* 0x0390000006dd0fae */ /* 0x0003f4000e901d48 */
[----:B------:R-:W-:-:S04]  /*2af0*/  @P1 IMAD.MOV.U32 R4, RZ, RZ, c[0x0][0x23c] ;  /* 0x00008f00ff041624 */ /* 0x000fc800078e00ff */
[----:B------:R-:W-:Y:S02]  /*2b00*/  @P1 IMAD R8, R4, 0x30, RZ ;  /* 0x0000003004081824 */ /* 0x000fe400078e02ff */
[----:B------:R-:W-:-:S04]  /*2b10*/  @P1 IMAD.WIDE.U32 R4, R20, 0x30, R2 ;  /* 0x0000003014041825 */ /* 0x000fc800078e0002 */
[----:B------:R-:W-:Y:S01]  /*2b20*/  @P1 IMAD.IADD R5, R5, 0x1, R8 ;  /* 0x0000000105051824 */ /* 0x000fe200078e0208 */
[----:B------:R-:W-:-:S04]  /*2b30*/  @P1 LEA R8, P0, R4, c[0x0][0x220], 0x1 ;  /* 0x0000880004081a11 */ /* 0x000fc800078008ff */
[----:B------:R-:W-:Y:S01]  /*2b40*/  @P1 LEA.HI.X R9, R4, c[0x0][0x224], R5, 0x1, P0 ;  /* 0x0000890004091a11 */ /* 0x000fe200000f0c05 */
[----:B------:R-:W-:Y:S01]  /*2b50*/  IMAD.WIDE.U32 R4, R19, c[0x0][0x1e0], RZ ;  /* 0x0000780013047a25 */ /* 0x000fe200078e00ff */
[----:B------:R-:W-:-:S03]  /*2b60*/  ISETP.GE.AND P0, PT, R10, 0x41, PT ;  /* 0x000000410a00780c */ /* 0x000fc60003f06270 */
[----:B-1----:R-:W-:Y:S01]  /*2b70*/  IMAD.WIDE.U32 R6, R83, c[0x0][0x280], R28 ;  /* 0x0000a00053067a25 */ /* 0x002fe200078e001c */
[----:B------:R1:W-:Y:S03]  /*2b80*/  @P1 LDGSTS.E.BYPASS.LTC128B.128 [R221+0x4100], [R8.64], !P5 ;  /* 0x0410000008dd1fae */ /* 0x0003e6000e901d48 */
[----:B------:R-:W-:Y:S01]  /*2b90*/  IMAD.MOV.U32 R14, RZ, RZ, R6 ;  /* 0x000000ffff0e7224 */ /* 0x000fe200078e0006 */
[----:B------:R-:W-:Y:S01]  /*2ba0*/  IADD3 R15, R7, R12, RZ ;  /* 0x0000000c070f7210 */ /* 0x000fe20007ffe0ff */
[----:B------:R-:W-:-:S04]  /*2bb0*/  IMAD R7, R23, c[0x0][0x1e0], RZ ;  /* 0x0000780017077a24 */ /* 0x000fc800078e02ff */
[C---:B------:R-:W-:Y:S01]  /*2bc0*/  @P0 LEA R18, P1, R20.reuse, R2, 0x6 ;  /* 0x0000000214120211 */ /* 0x040fe200078230ff */
[----:B------:R-:W-:Y:S02]  /*2bd0*/  IMAD R10, R19, c[0x0][0x1e4], R7 ;  /* 0x00007900130a7a24 */ /* 0x000fe400078e0207 */
[----:B------:R-:W-:Y:S02]  /*2be0*/  @P0 IMAD.MOV.U32 R2, RZ, RZ, c[0x0][0x23c] ;  /* 0x00008f00ff020624 */ /* 0x000fe400078e00ff */
[----:B------:R-:W-:Y:S01]  /*2bf0*/  IMAD.WIDE.U32 R6, R83, c[0x0][0x290], R28 ;  /* 0x0000a40053067a25 */ /* 0x000fe200078e001c */
[----:B------:R-:W-:Y:S02]  /*2c00*/  IADD3 R5, R5, R10, RZ ;  /* 0x0000000a05057210 */ /* 0x000fe40007ffe0ff */
[----:B------:R-:W-:Y:S01]  /*2c10*/  @P0 LEA.HI.X R20, R20, R3, R2, 0x6, P1 ;  /* 0x0000000314140211 */ /* 0x000fe200008f3402 */
[----:B------:R-:W-:Y:S01]  /*2c20*/  IMAD.WIDE.U32 R2, R83, c[0x0][0x290], R32 ;  /* 0x0000a40053027a25 */ /* 0x000fe200078e0020 */
[----:B------:R-:W-:-:S02]  /*2c30*/  @P0 LEA R16, P1, R18, c[0x0][0x220], 0x1 ;  /* 0x0000880012100a11 */ /* 0x000fc400078208ff */
[----:B------:R-:W-:Y:S01]  /*2c40*/  MOV R10, R6 ;  /* 0x00000006000a7202 */ /* 0x000fe20000000f00 */
[----:B-----5:R-:W-:-:S04]  /*2c50*/  IMAD.WIDE.U32 R102, R138, c[0x0][0x280], R14 ;  /* 0x0000a0008a667a25 */ /* 0x020fc800078e000e */
[----:B-1----:R-:W-:-:S04]  /*2c60*/  IMAD R8, R26, c[0x0][0x290], RZ ;  /* 0x0000a4001a087a24 */ /* 0x002fc800078e02ff */
[C---:B------:R-:W-:Y:S02]  /*2c70*/  IMAD R17, R83.reuse, c[0x0][0x294], R8 ;  /* 0x0000a50053117a24 */ /* 0x040fe400078e0208 */
[----:B------:R-:W-:-:S03]  /*2c80*/  IMAD.WIDE.U32 R8, R83, c[0x0][0x280], R32 ;  /* 0x0000a00053087a25 */ /* 0x000fc600078e0020 */
[----:B------:R-:W-:Y:S01]  /*2c90*/  IADD3 R11, R7, R17, RZ ;  /* 0x00000011070b7210 */ /* 0x000fe20007ffe0ff */
[----:B------:R-:W-:Y:S02]  /*2ca0*/  IMAD.IADD R9, R12, 0x1, R9 ;  /* 0x000000010c097824 */ /* 0x000fe400078e0209 */
[----:B------:R-:W-:Y:S01]  /*2cb0*/  IMAD.WIDE.U32 R12, R27, c[0x0][0x1e8], R4 ;  /* 0x00007a001b0c7a25 */ /* 0x000fe200078e0004 */
[----:B------:R-:W-:-:S03]  /*2cc0*/  MOV R4, R2 ;  /* 0x0000000200047202 */ /* 0x000fc60000000f00 */
[----:B------:R-:W-:Y:S01]  /*2cd0*/  IMAD.IADD R5, R17, 0x1, R3 ;  /* 0x0000000111057824 */ /* 0x000fe200078e0203 */
[----:B------:R-:W-:Y:S01]  /*2ce0*/  @P0 LEA.HI.X R17, R18, c[0x0][0x224], R20, 0x1, P1 ;  /* 0x0000890012110a11 */ /* 0x000fe200008f0c14 */
[----:B------:R-:W-:Y:S02]  /*2cf0*/  IMAD R7, R27, c[0x0][0x1ec], R13 ;  /* 0x00007b001b077a24 */ /* 0x000fe400078e020d */
[----:B------:R-:W-:Y:S02]  /*2d00*/  IMAD.MOV.U32 R6, RZ, RZ, R12 ;  /* 0x000000ffff067224 */ /* 0x000fe400078e000c */
[----:B------:R1:W-:Y:S01]  /*2d10*/  @P0 LDGSTS.E.BYPASS.LTC128B.128 [R221+0x4900], [R16.64], !P5 ;  /* 0x0490000010dd0fae */ /* 0x0003e2000e901d48 */
[----:B------:R-:W-:Y:S01]  /*2d20*/  ISETP.GE.AND P0, PT, R93, c[0x0][0x1d4], PT ;  /* 0x000075005d007a0c */ /* 0x000fe20003f06270 */
[C---:B------:R-:W-:Y:S02]  /*2d30*/  IMAD.WIDE.U32 R100, R138.reuse, c[0x0][0x290], R10 ;  /* 0x0000a4008a647a25 */ /* 0x040fe400078e000a */
[----:B------:R-:W0:Y:S01]  /*2d40*/  LDGDEPBAR ;  /* 0x00000000000079af */ /* 0x000e220000000000 */
[----:B------:R-:W-:Y:S01]  /*2d50*/  P2R R92, PR, RZ, 0x1 ;  /* 0x00000001ff5c7803 */ /* 0x000fe20000000000 */
[C---:B------:R-:W-:Y:S01]  /*2d60*/  IMAD.WIDE.U32 R98, R138.reuse, c[0x0][0x280], R8 ;  /* 0x0000a0008a627a25 */ /* 0x040fe200078e0008 */
[----:B------:R-:W-:Y:S03]  /*2d70*/  WARPSYNC 0xffffffff ;  /* 0xffffffff00007948 */ /* 0x000fe60003800000 */
[----:B------:R-:W-:-:S04]  /*2d80*/  IMAD.WIDE.U32 R96, R138, c[0x0][0x290], R4 ;  /* 0x0000a4008a607a25 */ /* 0x000fc800078e0004 */
[----:B------:R-:W-:Y:S01]  /*2d90*/  IMAD.SHL.U32 R12, R190, 0x2, RZ ;  /* 0x00000002be0c7824 */ /* 0x000fe200078e00ff */
[----:B--2---:R-:W-:Y:S01]  /*2da0*/  @P2 MOV R2, R22 ;  /* 0x0000001600022202 */ /* 0x004fe20000000f00 */
[----:B------:R-:W-:Y:S01]  /*2db0*/  @!P2 IMAD.MOV.U32 R2, RZ, RZ, R31 ;  /* 0x000000ffff02a224 */ /* 0x000fe200078e001f */
[----:B------:R-:W-:Y:S02]  /*2dc0*/  @P2 SHF.R.S32.HI R3, RZ, 0x1f, R22 ;  /* 0x0000001fff032819 */ /* 0x000fe40000011416 */
[----:B------:R-:W-:Y:S02]  /*2dd0*/  @!P2 MOV R3, R21 ;  /* 0x000000150003a202 */ /* 0x000fe40000000f00 */
[----:B------:R-:W-:Y:S02]  /*2de0*/  SEL R18, R2, RZ, !P4 ;  /* 0x000000ff02127207 */ /* 0x000fe40006000000 */
[----:B------:R-:W-:Y:S02]  /*2df0*/  SHF.R.S32.HI R2, RZ, 0x1f, R138 ;  /* 0x0000001fff027819 */ /* 0x000fe4000001148a */
[----:B-1----:R-:W-:Y:S01]  /*2e00*/  SEL R17, R3, RZ, !P4 ;  /* 0x000000ff03117207 */ /* 0x002fe20006000000 */
[----:B------:R-:W-:-:S04]  /*2e10*/  IMAD.WIDE.U32 R84, R18, c[0x0][0x1f0], R6 ;  /* 0x00007c0012547a25 */ /* 0x000fc800078e0006 */
[----:B------:R-:W-:Y:S01]  /*2e20*/  IMAD R3, R2, c[0x0][0x280], RZ ;  /* 0x0000a00002037a24 */ /* 0x000fe200078e02ff */
[----:B------:R-:W-:Y:S01]  /*2e30*/  IADD3 R112, P1, P0, R84, R184, R32 ;  /* 0x000000b854707210 */ /* 0x000fe2000783e020 */
[----:B------:R-:W-:Y:S02]  /*2e40*/  IMAD R16, R2, c[0x0][0x290], RZ ;  /* 0x0000a40002107a24 */ /* 0x000fe400078e02ff */
[----:B------:R-:W-:Y:S02]  /*2e50*/  IMAD R2, R26, c[0x0][0x1e0], RZ ;  /* 0x000078001a027a24 */ /* 0x000fe400078e02ff */
[C---:B------:R-:W-:Y:S02]  /*2e60*/  IMAD R3, R138.reuse, c[0x0][0x284], R3 ;  /* 0x0000a1008a037a24 */ /* 0x040fe400078e0203 */
[----:B------:R-:W-:Y:S02]  /*2e70*/  IMAD R13, R83, c[0x0][0x1e4], R2 ;  /* 0x00007900530d7a24 */ /* 0x000fe400078e0202 */
[----:B------:R-:W-:-:S02]  /*2e80*/  IMAD R2, R138, c[0x0][0x294], R16 ;  /* 0x0000a5008a027a24 */ /* 0x000fc400078e0210 */
[----:B------:R-:W-:Y:S01]  /*2e90*/  IMAD.IADD R113, R103, 0x1, R3 ;  /* 0x0000000167717824 */ /* 0x000fe200078e0203 */
[----:B------:R-:W-:Y:S01]  /*2ea0*/  IADD3 R120, R185, R13, RZ ;  /* 0x0000000db9787210 */ /* 0x000fe20007ffe0ff */
[----:B------:R-:W-:Y:S01]  /*2eb0*/  IMAD R13, R17, c[0x0][0x1f0], RZ ;  /* 0x00007c00110d7a24 */ /* 0x000fe200078e02ff */
[----:B------:R-:W-:Y:S01]  /*2ec0*/  IADD3 R111, R101, R2, RZ ;  /* 0x00000002656f7210 */ /* 0x000fe20007ffe0ff */
[----:B------:R-:W-:Y:S02]  /*2ed0*/  IMAD.IADD R110, R3, 0x1, R99 ;  /* 0x00000001036e7824 */ /* 0x000fe400078e0263 */
[----:B------:R-:W-:Y:S02]  /*2ee0*/  IMAD R6, R18, c[0x0][0x1f4], R13 ;  /* 0x00007d0012067a24 */ /* 0x000fe400078e020d */
[----:B------:R-:W-:-:S03]  /*2ef0*/  IMAD.IADD R109, R2, 0x1, R97 ;  /* 0x00000001026d7824 */ /* 0x000fc600078e0261 */
[----:B------:R-:W-:-:S04]  /*2f00*/  IADD3 R87, R85, R6, RZ ;  /* 0x0000000655577210 */ /* 0x000fc80007ffe0ff */
[----:B------:R-:W-:Y:S02]  /*2f10*/  IADD3.X R108, R87, R120, R33, P1, P0 ;  /* 0x00000078576c7210 */ /* 0x000fe40000fe0421 */
[----:B------:R-:W-:Y:S01]  /*2f20*/  ISETP.GE.AND P0, PT, R32, c[0x0][0x27c], PT ;  /* 0x00009f0020007a0c */ /* 0x000fe20003f06270 */
[----:B------:R-:W-:Y:S01]  /*2f30*/  IMAD.WIDE.U32 R2, R27, c[0x0][0x260], R136 ;  /* 0x000098001b027a25 */ /* 0x000fe200078e0088 */
[----:B------:R-:W-:Y:S01]  /*2f40*/  BAR.SYNC.DEFER_BLOCKING 0x0 ;  /* 0x0000000000007b1d */ /* 0x000fe20000010000 */
[----:B------:R-:W-:Y:S02]  /*2f50*/  SHF.L.U32 R174, R153, 0x6, RZ ;  /* 0x0000000699ae7819 */ /* 0x000fe400000006ff */
[----:B------:R-:W-:Y:S01]  /*2f60*/  IMAD.WIDE.U32 R6, R27, c[0x0][0x210], R32 ;  /* 0x000084001b067a25 */ /* 0x000fe200078e0020 */
[----:B------:R-:W-:Y:S02]  /*2f70*/  IADD3 R132, P1, R83, R19, RZ ;  /* 0x0000001353847210 */ /* 0x000fe40007f3e0ff */
[----:B------:R-:W-:Y:S01]  /*2f80*/  ULDC.U8 UR4, c[0x0][0x298] ;  /* 0x0000a60000047ab9 */ /* 0x000fe20000000000 */
[C---:B------:R-:W-:Y:S02]  /*2f90*/  IMAD R5, R27.reuse, c[0x0][0x264], R3 ;  /* 0x000099001b057a24 */ /* 0x040fe400078e0203 */
[----:B------:R-:W-:Y:S01]  /*2fa0*/  IMAD R3, R27, c[0x0][0x214], R7 ;  /* 0x000085001b037a24 */ /* 0x000fe200078e0207 */
[----:B------:R-:W-:Y:S01]  /*2fb0*/  SEL R7, RZ, c[0x0][0x27c], !P0 ;  /* 0x00009f00ff077a07 */ /* 0x000fe20004000000 */
[----:B------:R-:W-:Y:S01]  /*2fc0*/  IMAD.MOV.U32 R4, RZ, RZ, R2 ;  /* 0x000000ffff047224 */ /* 0x000fe200078e0002 */
[----:B------:R-:W-:Y:S01]  /*2fd0*/  @P0 IADD3 R12, -R12, c[0x0][0x1d4], RZ ;  /* 0x000075000c0c0a10 */ /* 0x000fe20007ffe1ff */
[----:B------:R-:W-:Y:S01]  /*2fe0*/  IMAD.MOV.U32 R2, RZ, RZ, R6 ;  /* 0x000000ffff027224 */ /* 0x000fe200078e0006 */
[----:B------:R-:W-:Y:S01]  /*2ff0*/  IADD3 R6, R32, R7, RZ ;  /* 0x0000000720067210 */ /* 0x000fe20007ffe0ff */
[----:B------:R-:W-:Y:S01]  /*3000*/  IMAD.WIDE.U32 R88, R24, c[0x0][0x268], R4 ;  /* 0x00009a0018587a25 */ /* 0x000fe200078e0004 */
[----:B------:R-:W-:-:S02]  /*3010*/  SHF.R.S32.HI R4, RZ, 0x1f, R12 ;  /* 0x0000001fff047819 */ /* 0x000fc4000001140c */
        /* <DEDUP_REMOVED lines=10> */
[----:B------:R-:W-:-:S02]  /*30c0*/  ISETP.NE.AND P0, PT, RZ, UR4, PT ;  /* 0x00000004ff007c0c */ /* 0x000fc4000bf05270 */
[----:B------:R-:W-:Y:S01]  /*30d0*/  SHF.R.S32.HI R107, RZ, 0x1f, R105 ;  /* 0x0000001fff6b7819 */ /* 0x000fe20000011469 */
[----:B------:R-:W-:Y:S01]  /*30e0*/  IMAD R3, R6, c[0x0][0x1e0], RZ ;  /* 0x0000780006037a24 */ /* 0x000fe200078e02ff */
[----:B------:R-:W-:Y:S01]  /*30f0*/  P2R R129, PR, RZ, 0x1 ;  /* 0x00000001ff817803 */ /* 0x000fe20000000000 */
[----:B------:R-:W-:Y:S02]  /*3100*/  IMAD R4, R140, c[0x0][0x1e4], R4 ;  /* 0x000079008c047a24 */ /* 0x000fe400078e0204 */
[----:B------:R-:W-:Y:S02]  /*3110*/  IMAD R3, R141, c[0x0][0x1e4], R3 ;  /* 0x000079008d037a24 */ /* 0x000fe400078e0203 */
[----:B------:R-:W-:Y:S01]  /*3120*/  IMAD.IADD R128, R183, 0x1, R4 ;  /* 0x00000001b7807824 */ /* 0x000fe200078e0204 */
[----:B------:R-:W-:Y:S01]  /*3130*/  SHF.R.S32.HI R4, RZ, 0x4, R5 ;  /* 0x00000004ff047819 */ /* 0x000fe20000011405 */
[----:B------:R-:W-:Y:S01]  /*3140*/  IMAD.IADD R127, R181, 0x1, R3 ;  /* 0x00000001b57f7824 */ /* 0x000fe200078e0203 */
[--C-:B------:R-:W-:Y:S01]  /*3150*/  LOP3.LUT R3, R152, 0x38, R2.reuse, 0xf8, !PT ;  /* 0x0000003898037812 */ /* 0x100fe200078ef802 */
[----:B------:R-:W-:Y:S01]  /*3160*/  IMAD.MOV.U32 R169, RZ, RZ, 0x6 ;  /* 0x00000006ffa97424 */ /* 0x000fe200078e00ff */
[----:B------:R-:W-:Y:S01]  /*3170*/  LEA.HI.SX32 R6, R2, R4, 0x1d ;  /* 0x0000000402067211 */ /* 0x000fe200078feaff */
[----:B------:R-:W-:Y:S01]  /*3180*/  IMAD.MOV.U32 R7, RZ, RZ, c[0x0][0x1e0] ;  /* 0x00007800ff077624 */ /* 0x000fe200078e00ff */
[--C-:B------:R-:W-:Y:S01]  /*3190*/  LOP3.LUT R5, R150, 0x38, R2.reuse, 0xf8, !PT ;  /* 0x0000003896057812 */ /* 0x100fe200078ef802 */
[----:B------:R-:W-:Y:S01]  /*31a0*/  IMAD.SHL.U32 R175, R154, 0x40, RZ ;  /* 0x000000409aaf7824 */ /* 0x000fe200078e00ff */
[----:B------:R-:W-:Y:S01]  /*31b0*/  LOP3.LUT R4, R151, 0x38, R2, 0xf8, !PT ;  /* 0x0000003897047812 */ /* 0x000fe200078ef802 */
[----:B------:R-:W-:Y:S01]  /*31c0*/  IMAD.SHL.U32 R86, R6, 0x8, RZ ;  /* 0x0000000806567824 */ /* 0x000fe200078e00ff */
[----:B------:R-:W-:Y:S01]  /*31d0*/  LOP3.LUT R3, R3, R189, RZ, 0x3c, !PT ;  /* 0x000000bd03037212 */ /* 0x000fe200078e3cff */
[----:B------:R-:W-:Y:S01]  /*31e0*/  IMAD.WIDE.U32 R146, R154, 0x50, RZ ;  /* 0x000000509a927825 */ /* 0x000fe200078e00ff */
[----:B------:R-:W-:-:S02]  /*31f0*/  LOP3.LUT R5, R5, R157, RZ, 0x3c, !PT ;  /* 0x0000009d05057212 */ /* 0x000fc400078e3cff */
[----:B------:R-:W-:Y:S01]  /*3200*/  LOP3.LUT R2, R4, R188, RZ, 0x3c, !PT ;  /* 0x000000bc04027212 */ /* 0x000fe200078e3cff */
[----:B------:R-:W-:Y:S01]  /*3210*/  IMAD.WIDE.U32 R142, R7, 0x50, RZ ;  /* 0x00000050078e7825 */ /* 0x000fe200078e00ff */
[-C--:B------:R-:W-:Y:S02]  /*3220*/  SHF.L.U64.HI R153, R153, R169.reuse, c[0x0][0x284] ;  /* 0x0000a10099997619 */ /* 0x080fe400000102a9 */
[-C--:B------:R-:W-:Y:S01]  /*3230*/  SHF.L.U64.HI R154, R154, R169.reuse, c[0x0][0x294] ;  /* 0x0000a5009a9a7619 */ /* 0x080fe200000102a9 */
[C---:B------:R-:W-:Y:S01]  /*3240*/  IMAD.SHL.U32 R186, R7.reuse, 0x40, RZ ;  /* 0x0000004007ba7824 */ /* 0x040fe200078e00ff */
[C---:B------:R-:W-:Y:S01]  /*3250*/  SHF.L.U64.HI R170, R7.reuse, R170, c[0x0][0x1e4] ;  /* 0x0000790007aa7619 */ /* 0x040fe200000102aa */
[C---:B------:R-:W-:Y:S01]  /*3260*/  IMAD.SHL.U32 R179, R7.reuse, 0x20, RZ ;  /* 0x0000002007b37824 */ /* 0x040fe200078e00ff */
[----:B------:R-:W-:Y:S01]  /*3270*/  SHF.L.U64.HI R169, R7, R169, c[0x0][0x1e4] ;  /* 0x0000790007a97619 */ /* 0x000fe200000102a9 */
[----:B------:R-:W-:Y:S01]  /*3280*/  IMAD.IADD R7, R163, 0x1, R3 ;  /* 0x00000001a3077824 */ /* 0x000fe200078e0203 */
[----:B------:R-:W-:Y:S01]  /*3290*/  IADD3 R5, R158, R5, RZ ;  /* 0x000000059e057210 */ /* 0x000fe20007ffe0ff */
[----:B------:R-:W-:Y:S01]  /*32a0*/  IMAD.IADD R6, R162, 0x1, R2 ;  /* 0x00000001a2067824 */ /* 0x000fe200078e0202 */
[--C-:B------:R-:W-:Y:S01]  /*32b0*/  LOP3.LUT R3, R150, 0x38, R86.reuse, 0xf8, !PT ;  /* 0x0000003896037812 */ /* 0x100fe200078ef856 */
[----:B------:R-:W-:Y:S01]  /*32c0*/  IMAD R8, R25, c[0x0][0x268], RZ ;  /* 0x00009a0019087a24 */ /* 0x000fe200078e02ff */
[--C-:B------:R-:W-:Y:S01]  /*32d0*/  LOP3.LUT R2, R151, 0x38, R86.reuse, 0xf8, !PT ;  /* 0x0000003897027812 */ /* 0x100fe200078ef856 */
[----:B------:R-:W-:Y:S01]  /*32e0*/  IMAD R9, R17, c[0x0][0x218], RZ ;  /* 0x0000860011097a24 */ /* 0x000fe200078e02ff */
[----:B------:R-:W-:Y:S01]  /*32f0*/  LOP3.LUT R4, R152, 0x38, R86, 0xf8, !PT ;  /* 0x0000003898047812 */ /* 0x000fe200078ef856 */
[C---:B------:R-:W-:Y:S01]  /*3300*/  IMAD R167, R144.reuse, c[0x0][0x294], RZ ;  /* 0x0000a50090a77a24 */ /* 0x040fe200078e02ff */
[----:B------:R-:W-:Y:S01]  /*3310*/  SHF.L.U32 R126, R5, 0x1, RZ ;  /* 0x00000001057e7819 */ /* 0x000fe200000006ff */
[C---:B------:R-:W-:Y:S01]  /*3320*/  IMAD R168, R144.reuse, c[0x0][0x284], RZ ;  /* 0x0000a10090a87a24 */ /* 0x040fe200078e02ff */
[----:B------:R-:W-:Y:S01]  /*3330*/  LOP3.LUT R5, R3, R157, RZ, 0x3c, !PT ;  /* 0x0000009d03057212 */ /* 0x000fe200078e3cff */
[----:B------:R-:W-:Y:S01]  /*3340*/  IMAD R166, R144, c[0x0][0x1e4], RZ ;  /* 0x0000790090a67a24 */ /* 0x000fe200078e02ff */
[----:B------:R-:W-:Y:S01]  /*3350*/  LOP3.LUT R3, R2, R188, RZ, 0x3c, !PT ;  /* 0x000000bc02037212 */ /* 0x000fe200078e3cff */
[----:B------:R-:W-:Y:S01]  /*3360*/  IMAD R8, R24, c[0x0][0x26c], R8 ;  /* 0x00009b0018087a24 */ /* 0x000fe200078e0208 */
[----:B------:R-:W-:Y:S01]  /*3370*/  LOP3.LUT R2, R4, R189, RZ, 0x3c, !PT ;  /* 0x000000bd04027212 */ /* 0x000fe200078e3cff */
[----:B------:R-:W-:Y:S01]  /*3380*/  IMAD.WIDE.U32 R144, R144, c[0x0][0x280], RZ ;  /* 0x0000a00090907a25 */ /* 0x000fe200078e00ff */
[----:B------:R-:W-:-:S02]  /*3390*/  IADD3 R3, R162, R3, RZ ;  /* 0x00000003a2037210 */ /* 0x000fc40007ffe0ff */
[----:B------:R-:W-:Y:S01]  /*33a0*/  IADD3 R166, R143, R166, RZ ;  /* 0x000000a68fa67210 */ /* 0x000fe20007ffe0ff */
[----:B------:R-:W-:Y:S01]  /*33b0*/  IMAD.IADD R4, R158, 0x1, R5 ;  /* 0x000000019e047824 */ /* 0x000fe200078e0205 */
[----:B------:R-:W-:Y:S01]  /*33c0*/  IADD3 R168, R145, R168, RZ ;  /* 0x000000a891a87210 */ /* 0x000fe20007ffe0ff */
[----:B------:R-:W-:Y:S01]  /*33d0*/  IMAD.IADD R2, R163, 0x1, R2 ;  /* 0x00000001a3027824 */ /* 0x000fe200078e0202 */
[----:B------:R-:W-:Y:S01]  /*33e0*/  IADD3 R91, R89, R8, RZ ;  /* 0x00000008595b7210 */ /* 0x000fe20007ffe0ff */
[----:B------:R-:W-:Y:S01]  /*33f0*/  IMAD R9, R18, c[0x0][0x21c], R9 ;  /* 0x0000870012097a24 */ /* 0x000fe200078e0209 */
[----:B------:R-:W-:Y:S01]  /*3400*/  SHF.R.S32.HI R106, RZ, 0x1f, R86 ;  /* 0x0000001fff6a7819 */ /* 0x000fe20000011456 */
[----:B------:R-:W-:Y:S01]  /*3410*/  IMAD.X R131, R23, 0x1, R26, P1 ;  /* 0x0000000117837824 */ /* 0x000fe200008e061a */
[----:B------:R-:W-:Y:S01]  /*3420*/  ISETP.GE.AND P1, PT, R190, 0x1, PT ;  /* 0x00000001be00780c */ /* 0x000fe20003f26270 */
[----:B------:R-:W-:Y:S01]  /*3430*/  IMAD.IADD R167, R147, 0x1, R167 ;  /* 0x0000000193a77824 */ /* 0x000fe200078e02a7 */
[----:B------:R-:W-:Y:S01]  /*3440*/  SHF.L.U32 R122, R4, 0x1, RZ ;  /* 0x00000001047a7819 */ /* 0x000fe200000006ff */
[----:B------:R-:W-:Y:S01]  /*3450*/  IMAD.IADD R104, R95, 0x1, R9 ;  /* 0x000000015f687824 */ /* 0x000fe200078e0209 */
[----:B------:R-:W-:Y:S01]  /*3460*/  SHF.L.U32 R119, R2, 0x1, RZ ;  /* 0x0000000102777819 */ /* 0x000fe200000006ff */
[----:B------:R-:W-:-:S02]  /*3470*/  IMAD.SHL.U32 R125, R6, 0x2, RZ ;  /* 0x00000002067d7824 */ /* 0x000fc400078e00ff */
[----:B------:R-:W-:Y:S02]  /*3480*/  IMAD.SHL.U32 R123, R7, 0x2, RZ ;  /* 0x00000002077b7824 */ /* 0x000fe400078e00ff */
[----:B------:R-:W-:Y:S02]  /*3490*/  IMAD.SHL.U32 R121, R3, 0x2, RZ ;  /* 0x0000000203797824 */ /* 0x000fe400078e00ff */
.L_x_839:
        /* <DEDUP_REMOVED lines=11> */
[----:B------:R-:W-:Y:S04]  /*3550*/  IADD3 R4, P1, P0, R112, R68, R186 ;  /* 0x0000004470047210 */ /* 0x000fe8000783e0ba */
[----:B------:R-:W-:Y:S02]  /*3560*/  IADD3.X R7, R108, R70, R169, P1, P0 ;  /* 0x000000466c077210 */ /* 0x000fe40000fe04a9 */
[----:B------:R-:W-:Y:S05]  /*3570*/  IADD3 R2, P0, R112, R68, RZ ;  /* 0x0000004470027210 */ /* 0x000fea0007f1e0ff */
[----:B------:R-:W-:Y:S01]  /*3580*/  IMAD.X R5, R70, 0x1, R108, P0 ;  /* 0x0000000146057824 */ /* 0x000fe200000e066c */
[C---:B------:R-:W-:Y:S04]  /*3590*/  LEA R56, P0, R2.reuse, c[0x0][0x1c8], 0x1 ;  /* 0x0000720002387a11 */ /* 0x040fe800078008ff */
[----:B------:R-:W-:Y:S01]  /*35a0*/  LEA.HI.X R57, R2, c[0x0][0x1cc], R5, 0x1, P0 ;  /* 0x0000730002397a11 */ /* 0x000fe200000f0c05 */
[----:B------:R-:W-:Y:S01]  /*35b0*/  BSSY B2, `(.L_x_805) ;  /* 0x00003a2000027945 */ /* 0x000fe20003800000 */
[C---:B------:R-:W-:Y:S04]  /*35c0*/  LEA R60, P0, R3.reuse, c[0x0][0x1c8], 0x1 ;  /* 0x00007200033c7a11 */ /* 0x040fe800078008ff */
[----:B------:R-:W-:Y:S02]  /*35d0*/  LEA.HI.X R61, R3, c[0x0][0x1cc], R6, 0x1, P0 ;  /* 0x00007300033d7a11 */ /* 0x000fe400000f0c06 */
[C---:B------:R-:W-:Y:S04]  /*35e0*/  LEA R64, P0, R4.reuse, c[0x0][0x1c8], 0x1 ;  /* 0x0000720004407a11 */ /* 0x040fe800078008ff */
[----:B------:R-:W-:Y:S01]  /*35f0*/  LEA.HI.X R65, R4, c[0x0][0x1cc], R7, 0x1, P0 ;  /* 0x0000730004417a11 */ /* 0x000fe200000f0c07 */
[----:B------:R-:W-:-:S05]  /*3600*/  @!P2 BRA `(.L_x_806) ;  /* 0x000038000000a947 */ /* 0x000fca0003800000 */
[-C--:B------:R-:W-:Y:S01]  /*3610*/  IMAD R4, R168, R36.reuse, RZ ;  /* 0x00000024a8047224 */ /* 0x080fe200078e02ff */
[----:B------:R-:W-:Y:S01]  /*3620*/  ISETP.NE.AND P2, PT, R129, RZ, PT ;  /* 0x000000ff8100720c */ /* 0x000fe20003f45270 */
        /* <DEDUP_REMOVED lines=38> */
.L_x_809:
[----:B------:R-:W-:Y:S05]  /*3890*/  BSYNC B0 ;  /* 0x0000000000007941 */ /* 0x000fea0003800000 */
.L_x_808:
        /* <DEDUP_REMOVED lines=38> */
.L_x_811:
[----:B------:R-:W-:Y:S05]  /*3b00*/  BSYNC B0 ;  /* 0x0000000000007941 */ /* 0x000fea0003800000 */
.L_x_810:
        /* <DEDUP_REMOVED lines=37> */
.L_x_813:
[----:B------:R-:W-:Y:S05]  /*3d60*/  BSYNC B0 ;  /* 0x0000000000007941 */ /* 0x000fea0003800000 */
.L_x_812:
        /* <DEDUP_REMOVED lines=68> */
.L_x_817:
[----:B------:R-:W-:Y:S05]  /*41b0*/  BSYNC B0 ;  /* 0x0000000000007941 */ /* 0x000fea0003800000 */
.L_x_816:
[----:B------:R-:W-:Y:S11]  /*41c0*/  ISETP.NE.AND P0, PT, R92, RZ, PT ;  /* 0x000000ff5c00720c */ /* 0x000ff60003f05270 */
        /* <DEDUP_REMOVED lines=54> */
.L_x_815:
[----:B------:R-:W-:Y:S05]  /*4530*/  BSYNC B1 ;  /* 0x0000000000017941 */ /* 0x000fea0003800000 */
.L_x_814:
        /* <DEDUP_REMOVED lines=56> */
.L_x_821:
[----:B------:R-:W-:Y:S05]  /*48c0*/  BSYNC B0 ;  /* 0x0000000000007941 */ /* 0x000fea0003800000 */
.L_x_820:
        /* <DEDUP_REMOVED lines=55> */
.L_x_819:
[----:B------:R-:W-:Y:S05]  /*4c40*/  BSYNC B1 ;  /* 0x0000000000017941 */ /* 0x000fea0003800000 */
.L_x_818:
        /* <DEDUP_REMOVED lines=55> */
.L_x_824:
[----:B------:R-:W-:Y:S05]  /*4fc0*/  BSYNC B0 ;  /* 0x0000000000007941 */ /* 0x000fea0003800000 */
.L_x_823:
        /* <DEDUP_REMOVED lines=56> */
.L_x_807:
        /* <DEDUP_REMOVED lines=11> */
[----:B------:R-:W-:Y:S01]  /*5400*/  CS2R R40, SRZ ;  /* 0x0000000000287805 */ /* 0x000fe2000001ff00 */
[----:B------:R-:W-:Y:S05]  /*5410*/  BSSY B0, `(.L_x_825) ;  /* 0x00000b7000007945 */ /* 0x000fea0003800000 */
        /* <DEDUP_REMOVED lines=23> */
[----:B------:R-:W-:Y:S05]  /*5590*/  ISETP.GE.OR P0, PT, R32, c[0x0][0x27c], P0 ;  /* 0x00009f0020007a0c */ /* 0x000fea0000706670 */
[----:B------:R1:W4:Y:S08]  /*55a0*/  @!P1 LDG.E.128 R24, [R6.64] ;  /* 0x0000000806189981 */ /* 0x000330000c1e1d00 */
[----:B---3--:R-:W-:Y:S05]  /*55b0*/  @!P0 IADD3 R2, P1, R98, R10, RZ ;  /* 0x0000000a62028210 */ /* 0x008fea0007f3e0ff */
[----:B------:R-:W-:Y:S01]  /*55c0*/  @!P0 IMAD.X R3, R31, 0x1, R110, P1 ;  /* 0x000000011f038824 */ /* 0x000fe200008e066e */
[C---:B------:R-:W-:Y:S04]  /*55d0*/  @!P0 LEA R10, P1, R2.reuse, c[0x0][0x270], 0x1 ;  /* 0x00009c00020a8a11 */ /* 0x040fe800078208ff */
[----:B------:R-:W-:Y:S02]  /*55e0*/  @!P0 LEA.HI.X R11, R2, c[0x0][0x274], R3, 0x1, P1 ;  /* 0x00009d00020b8a11 */ /* 0x000fe400008f0c03 */
[----:B------:R-:W-:Y:S03]  /*55f0*/  @!P0 IADD3 R3, P1, R96, R8, RZ ;  /* 0x0000000860038210 */ /* 0x000fe60007f3e0ff */
[----:B------:R3:W5:Y:S01]  /*5600*/  @!P0 LDG.E.128 R40, [R10.64] ;  /* 0x000000080a288981 */ /* 0x000762000c1e1d00 */
[----:B-1----:R-:W-:Y:S01]  /*5610*/  CS2R R6, SRZ ;  /* 0x0000000000067805 */ /* 0x002fe2000001ff00 */
[----:B------:R-:W-:Y:S01]  /*5620*/  @!P0 IMAD.X R4, R37, 0x1, R109, P1 ;  /* 0x0000000125048824 */ /* 0x000fe200008e066d */
[C---:B------:R-:W-:Y:S04]  /*5630*/  @!P0 LEA R2, P1, R3.reuse, c[0x0][0x288], 0x1 ;  /* 0x0000a20003028a11 */ /* 0x040fe800078208ff */
[----:B------:R-:W-:Y:S02]  /*5640*/  @!P0 LEA.HI.X R3, R3, c[0x0][0x28c], R4, 0x1, P1 ;  /* 0x0000a30003038a11 */ /* 0x000fe400008f0c04 */
[----:B------:R-:W-:Y:S01]  /*5650*/  CS2R R4, SRZ ;  /* 0x0000000000047805 */ /* 0x000fe2000001ff00 */
[----:B------:R-:W-:Y:S05]  /*5660*/  ISETP.GE.AND P1, PT, R32, c[0x0][0x27c], PT ;  /* 0x00009f0020007a0c */ /* 0x000fea0003f26270 */
[----:B------:R1:W5:Y:S01]  /*5670*/  @!P0 LDG.E.128 R4, [R2.64] ;  /* 0x0000000802048981 */ /* 0x000362000c1e1d00 */
[----:B------:R-:W-:Y:S01]  /*5680*/  ISETP.GE.OR P0, PT, R83, R67, P6 ;  /* 0x000000435300720c */ /* 0x000fe20003706670 */
        /* <DEDUP_REMOVED lines=24> */
[----:B------:R-:W-:-:S05]  /*5810*/  @P0 BRA `(.L_x_826) ;  /* 0x0000076000000947 */ /* 0x000fca0003800000 */
[--C-:B---3-5:R-:W-:Y:S01]  /*5820*/  IMAD.MOV.U32 R49, RZ, RZ, R43.reuse ;  /* 0x000000ffff317224 */ /* 0x128fe200078e002b */
        /* <DEDUP_REMOVED lines=8> */
[C---:B------:R-:W-:Y:S02]  /*58b0*/  IADD3.X R9, R87.reuse, R3, R107, P2, P0 ;  /* 0x0000000357097210 */ /* 0x040fe400017e046b */
[----:B------:R-:W-:Y:S02]  /*58c0*/  ISETP.GE.AND P0, PT, R86, c[0x0][0x1d4], PT ;  /* 0x0000750056007a0c */ /* 0x000fe40003f06270 */
[--C-:B------:R-:W-:Y:S02]  /*58d0*/  @!P1 SHF.R.U32.HI R11, RZ, 0x10, R5.reuse ;  /* 0x00000010ff0b9819 */ /* 0x100fe40000011605 */
[----:B------:R-:W-:Y:S02]  /*58e0*/  @!P1 SHF.R.U64 R10, R4, 0x10, R5 ;  /* 0x00000010040a9819 */ /* 0x000fe40000001205 */
[----:B------:R-:W-:Y:S02]  /*58f0*/  MOV R44, R41 ;  /* 0x00000029002c7202 */ /* 0x000fe40000000f00 */
[--C-:B------:R-:W-:Y:S02]  /*5900*/  @!P1 SHF.R.U32.HI R14, RZ, 0x10, R7.reuse ;  /* 0x00000010ff0e9819 */ /* 0x100fe40000011607 */
[----:B------:R-:W-:Y:S01]  /*5910*/  @!P1 SHF.R.U64 R12, R6, 0x10, R7 ;  /* 0x00000010060c9819 */ /* 0x000fe20000001207 */
[----:B------:R-:W-:Y:S01]  /*5920*/  @!P1 HADD2.F32 R6, -RZ, R6.H0_H0 ;  /* 0x20000006ff069230 */ /* 0x000fe20000004100 */
[--C-:B------:R-:W-:Y:S02]  /*5930*/  @!P1 SHF.R.U64 R46, R40, 0x10, R41.reuse ;  /* 0x00000010282e9819 */ /* 0x100fe40000001229 */
        /* <DEDUP_REMOVED lines=100> */
.L_x_826:
[----:B---3--:R-:W-:Y:S05]  /*5f80*/  BSYNC B0 ;  /* 0x0000000000007941 */ /* 0x008fea0003800000 */
.L_x_825:
        /* <DEDUP_REMOVED lines=13> */
[CC--:B------:R-:W-:Y:S02]  /*6060*/  IADD3.X R5, R87.reuse, R3.reuse, R107, P2, P0 ;  /* 0x0000000357057210 */ /* 0x0c0fe400017e046b */
        /* <DEDUP_REMOVED lines=101> */
.L_x_828:
[----:B------:R-:W-:Y:S05]  /*66c0*/  BSYNC B0 ;  /* 0x0000000000007941 */ /* 0x000fea0003800000 */
.L_x_827:
[----:B------:R-:W-:Y:S05]  /*66d0*/  IADD3 R50, P0, R180, R68, RZ ;  /* 0x00000044b4327210 */ /* 0x000fea0007f1e0ff */
[----:B------:R-:W-:Y:S01]  /*66e0*/  IMAD.X R49, R70, 0x1, R127, P0 ;  /* 0x0000000146317824 */ /* 0x000fe200000e067f */
[----:B------:R-:W-:Y:S11]  /*66f0*/  ISETP.GE.OR P0, PT, R141, R67, P6 ;  /* 0x000000438d00720c */ /* 0x000ff60003706670 */
[----:B------:R-:W-:Y:S02]  /*6700*/  @!UPT UIADD3 URZ, URZ, URZ, URZ ;  /* 0x0000003f3f3ff290 */ /* 0x000fe4000fffe03f */
[----:B------:R-:W-:-:S05]  /*6710*/  @P0 BRA `(.L_x_822) ;  /* 0x000008b000000947 */ /* 0x000fca0003800000 */
[----:B------:R-:W-:Y:S01]  /*6720*/  IADD3 R2, P2, P0, R84, R50, R105 ;  /* 0x0000003254027210 */ /* 0x000fe2000785e069 */
[----:B-----5:R-:W-:Y:S01]  /*6730*/  LDS.128 R40, [R119+0x2900] ;  /* 0x0029000077287984 */ /* 0x020fe20000000c00 */
[----:B------:R-:W-:Y:S01]  /*6740*/  @!P1 SHF.R.U32.HI R6, RZ, 0x10, R25 ;  /* 0x00000010ff069819 */ /* 0x000fe20000011619 */
[--C-:B------:R-:W-:Y:S01]  /*6750*/  @!P1 HADD2.F32 R13, -RZ, R65.reuse.H0_H0 ;  /* 0x20000041ff0d9230 */ /* 0x100fe20000004100 */
[----:B------:R-:W-:Y:S01]  /*6760*/  IADD3.X R3, R87, R49, R107, P2, P0 ;  /* 0x0000003157037210 */ /* 0x000fe200017e046b */
[----:B------:R-:W-:Y:S01]  /*6770*/  @!P1 HADD2.F32 R20, -RZ, R65.H1_H1 ;  /* 0x30000041ff149230 */ /* 0x000fe20000004100 */
[----:B-1----:R-:W-:Y:S01]  /*6780*/  LEA R46, P0, R2, c[0x0][0x1c8], 0x1 ;  /* 0x00007200022e7a11 */ /* 0x002fe200078008ff */
[----:B------:R-:W-:Y:S01]  /*6790*/  @!P1 HADD2.F32 R31, -RZ, R66.H0_H0 ;  /* 0x20000042ff1f9230 */ /* 0x000fe20000004100 */
[----:B------:R-:W-:Y:S01]  /*67a0*/  @!P1 SHF.R.U64 R11, R26, 0x10, R27 ;  /* 0x000000101a0b9819 */ /* 0x000fe2000000121b */
[----:B------:R-:W1:Y:S01]  /*67b0*/  LDS.128 R16, [R123+0x2900] ;  /* 0x002900007b107984 */ /* 0x000e620000000c00 */
[----:B------:R-:W-:Y:S01]  /*67c0*/  LEA.HI.X R47, R2, c[0x0][0x1cc], R3, 0x1, P0 ;  /* 0x00007300022f7a11 */ /* 0x000fe200000f0c03 */
[--C-:B------:R-:W-:Y:S01]  /*67d0*/  @!P1 HADD2.F32 R2, -RZ, R34.reuse.H0_H0 ;  /* 0x20000022ff029230 */ /* 0x100fe20000004100 */
[----:B------:R-:W-:Y:S01]  /*67e0*/  @!P1 SHF.R.U32.HI R10, RZ, 0x10, R27 ;  /* 0x00000010ff0a9819 */ /* 0x000fe2000001161b */
[----:B------:R-:W-:Y:S01]  /*67f0*/  @!P1 HADD2.F32 R3, -RZ, R34.H1_H1 ;  /* 0x30000022ff039230 */ /* 0x000fe20000004100 */
[----:B------:R-:W-:Y:S02]  /*6800*/  @!P1 SHF.R.U32.HI R22, RZ, 0x10, R61 ;  /* 0x00000010ff169819 */ /* 0x000fe4000001163d */
[----:B------:R-:W-:Y:S02]  /*6810*/  @!P1 SHF.R.U64 R9, R24, 0x10, R25 ;  /* 0x0000001018099819 */ /* 0x000fe40000001219 */
[----:B------:R-:W-:Y:S01]  /*6820*/  @!P1 SHF.R.U64 R24, R60, 0x10, R61 ;  /* 0x000000103c189819 */ /* 0x000fe2000000123d */
[----:B------:R-:W-:Y:S01]  /*6830*/  @!P1 HADD2.F32 R22, -RZ, R22.H0_H0 ;  /* 0x20000016ff169230 */ /* 0x000fe20000004100 */
[--C-:B------:R-:W-:Y:S02]  /*6840*/  @!P1 SHF.R.U32.HI R25, RZ, 0x10, R63.reuse ;  /* 0x00000010ff199819 */ /* 0x100fe4000001163f */
[----:B------:R-:W-:Y:S02]  /*6850*/  @!P1 SHF.R.U64 R26, R62, 0x10, R63 ;  /* 0x000000103e1a9819 */ /* 0x000fe4000000123f */
[----:B------:R-:W-:Y:S01]  /*6860*/  ISETP.GE.AND P0, PT, R86, c[0x0][0x1d4], PT ;  /* 0x0000750056007a0c */ /* 0x000fe20003f06270 */
[----:B------:R-:W-:Y:S02]  /*6870*/  @!P1 HADD2.F32 R37, -RZ, R25.H0_H0 ;  /* 0x20000019ff259230 */ /* 0x000fe40000004100 */
[----:B------:R-:W-:Y:S01]  /*6880*/  @!P1 HADD2.F32 R26, -RZ, R26.H0_H0 ;  /* 0x2000001aff1a9230 */ /* 0x000fe20000004100 */
[----:B-1----:R-:W-:Y:S02]  /*6890*/  @!P1 MOV R8, R16 ;  /* 0x0000001000089202 */ /* 0x002fe40000000f00 */
[----:B------:R-:W-:Y:S02]  /*68a0*/  @!P1 MOV R23, R40 ;  /* 0x0000002800179202 */ /* 0x000fe40000000f00 */
[----:B------:R-:W-:Y:S01]  /*68b0*/  @!P1 MOV R14, R41 ;  /* 0x00000029000e9202 */ /* 0x000fe20000000f00 */
[----:B------:R-:W-:Y:S01]  /*68c0*/  @!P1 HADD2.F32 R4, -RZ, R8.H0_H0 ;  /* 0x20000008ff049230 */ /* 0x000fe20000004100 */
[----:B------:R-:W-:Y:S01]  /*68d0*/  @!P1 MOV R7, R17 ;  /* 0x0000001100079202 */ /* 0x000fe20000000f00 */
[----:B------:R-:W-:Y:S02]  /*68e0*/  @!P1 HADD2.F32 R12, -RZ, R23.H0_H0 ;  /* 0x20000017ff0c9230 */ /* 0x000fe40000004100 */
[----:B------:R-:W-:Y:S02]  /*68f0*/  @!P1 HADD2.F32 R15, -RZ, R14.H0_H0 ;  /* 0x2000000eff0f9230 */ /* 0x000fe40000004100 */
[--C-:B------:R-:W-:Y:S01]  /*6900*/  @!P1 HADD2.F32 R5, -RZ, R7.reuse.H0_H0 ;  /* 0x20000007ff059230 */ /* 0x100fe20000004100 */
[-C--:B------:R-:W-:Y:S01]  /*6910*/  @!P1 FMUL.FTZ R27, R12, R2.reuse ;  /* 0x000000020c1b9220 */ /* 0x080fe20000410000 */
[----:B------:R-:W-:Y:S01]  /*6920*/  @!P1 HADD2.F32 R7, -RZ, R7.H1_H1 ;  /* 0x30000007ff079230 */ /* 0x000fe20000004100 */
[----:B------:R-:W-:Y:S01]  /*6930*/  @!P1 FMUL.FTZ R21, R15, R3 ;  /* 0x000000030f159220 */ /* 0x000fe20000410000 */
[----:B------:R-:W-:Y:S01]  /*6940*/  @!P1 HADD2.F32 R8, -RZ, R8.H1_H1 ;  /* 0x30000008ff089230 */ /* 0x000fe20000004100 */
[C---:B------:R-:W-:Y:S02]  /*6950*/  @!P1 FMUL.FTZ R2, R4.reuse, R2 ;  /* 0x0000000204029220 */ /* 0x040fe40000410000 */
[----:B------:R-:W-:Y:S02]  /*6960*/  @!P1 FFMA.FTZ R52, R4, R13, -R27 ;  /* 0x0000000d04349223 */ /* 0x000fe4000001081b */
[C---:B------:R-:W-:Y:S01]  /*6970*/  @!P1 FMUL.FTZ R4, R5.reuse, R3 ;  /* 0x0000000305049220 */ /* 0x040fe20000410000 */
[----:B------:R-:W-:Y:S01]  /*6980*/  @!P1 HADD2.F32 R3, -RZ, R6.H0_H0 ;  /* 0x20000006ff039230 */ /* 0x000fe20000004100 */
[----:B------:R-:W-:Y:S01]  /*6990*/  @!P1 FFMA.FTZ R51, R5, R20, -R21 ;  /* 0x0000001405339223 */ /* 0x000fe20000010815 */
[----:B------:R-:W-:Y:S01]  /*69a0*/  @!P1 HADD2.F32 R21, -RZ, R14.H1_H1 ;  /* 0x3000000eff159230 */ /* 0x000fe20000004100 */
[----:B------:R-:W-:Y:S01]  /*69b0*/  @!P1 FFMA.FTZ R2, R12, R13, R2 ;  /* 0x0000000d0c029223 */ /* 0x000fe20000010002 */
[----:B------:R-:W-:Y:S01]  /*69c0*/  @!P1 HADD2.F32 R13, -RZ, R23.H1_H1 ;  /* 0x30000017ff0d9230 */ /* 0x000fe20000004100 */
[-C--:B------:R-:W-:Y:S01]  /*69d0*/  @!P1 FMUL.FTZ R5, R7, R3.reuse ;  /* 0x0000000307059220 */ /* 0x080fe20000410000 */
[----:B------:R-:W-:Y:S01]  /*69e0*/  @!P1 HADD2.F32 R6, -RZ, R9.H0_H0 ;  /* 0x20000009ff069230 */ /* 0x000fe20000004100 */
[----:B------:R-:W-:Y:S01]  /*69f0*/  @!P1 FMUL.FTZ R9, R21, R3 ;  /* 0x0000000315099220 */ /* 0x000fe20000410000 */
[----:B------:R-:W-:Y:S01]  /*6a00*/  @!P1 MOV R12, R43 ;  /* 0x0000002b000c9202 */ /* 0x000fe20000000f00 */
[----:B------:R-:W-:Y:S02]  /*6a10*/  @!P1 HADD2.F32 R14, -RZ, R24.H0_H0 ;  /* 0x20000018ff0e9230 */ /* 0x000fe40000004100 */
        /* <DEDUP_REMOVED lines=9> */
[--C-:B------:R-:W-:Y:S01]  /*6ab0*/  @!P1 HADD2.F32 R10, -RZ, R7.reuse.H0_H0 ;  /* 0x20000007ff0a9230 */ /* 0x100fe20000004100 */
[----:B------:R-:W-:Y:S01]  /*6ac0*/  @!P1 FFMA.FTZ R4, R15, R20, R4 ;  /* 0x000000140f049223 */ /* 0x000fe20000010004 */
[----:B------:R-:W-:Y:S01]  /*6ad0*/  @!P1 HADD2.F32 R34, -RZ, R12.H1_H1 ;  /* 0x3000000cff229230 */ /* 0x000fe20000004100 */
[-C--:B------:R-:W-:Y:S01]  /*6ae0*/  @!P1 FMUL.FTZ R12, R27, R6.reuse ;  /* 0x000000061b0c9220 */ /* 0x080fe20000410000 */
[----:B------:R-:W-:Y:S01]  /*6af0*/  @!P1 HADD2.F32 R7, -RZ, R7.H1_H1 ;  /* 0x30000007ff079230 */ /* 0x000fe20000004100 */
[----:B------:R-:W-:Y:S01]  /*6b00*/  @!P1 FMUL.FTZ R8, R10, R6 ;  /* 0x000000060a089220 */ /* 0x000fe20000410000 */
[----:B------:R-:W-:Y:S01]  /*6b10*/  @!P1 F2FP.PACK_AB R14, R48, R51 ;  /* 0x00000033300e923e */ /* 0x000fe200000000ff */
[----:B------:R-:W-:Y:S01]  /*6b20*/  @!P1 FMUL.FTZ R6, R34, R9 ;  /* 0x0000000922069220 */ /* 0x000fe20000410000 */
[----:B------:R-:W-:Y:S01]  /*6b30*/  @!P1 F2FP.PACK_AB R13, R45, R52 ;  /* 0x000000342d0d923e */ /* 0x000fe200000000ff */
[----:B------:R-:W-:Y:S01]  /*6b40*/  @!P1 FFMA.FTZ R44, R10, R31, -R12 ;  /* 0x0000001f0a2c9223 */ /* 0x000fe2000001080c */
[----:B------:R-:W-:Y:S01]  /*6b50*/  @!P1 MOV R12, R42 ;  /* 0x0000002a000c9202 */ /* 0x000fe20000000f00 */
[C---:B------:R-:W-:Y:S01]  /*6b60*/  @!P1 FMUL.FTZ R9, R7.reuse, R9 ;  /* 0x0000000907099220 */ /* 0x040fe20000410000 */
[----:B------:R-:W-:Y:S01]  /*6b70*/  @!P1 MOV R16, R13 ;  /* 0x0000000d00109202 */ /* 0x000fe20000000f00 */
[----:B------:R-:W-:Y:S01]  /*6b80*/  @!P1 FFMA.FTZ R39, R7, R37, -R6 ;  /* 0x0000002507279223 */ /* 0x000fe20000010806 */
[----:B------:R-:W-:Y:S01]  /*6b90*/  @!P1 MOV R17, R14 ;  /* 0x0000000e00119202 */ /* 0x000fe20000000f00 */
[----:B------:R-:W-:Y:S01]  /*6ba0*/  @!P1 IMAD.MOV.U32 R7, RZ, RZ, R18 ;  /* 0x000000ffff079224 */ /* 0x000fe200078e0012 */
[----:B------:R-:W-:Y:S01]  /*6bb0*/  @!P1 HADD2.F32 R6, -RZ, R35.H1_H1 ;  /* 0x30000023ff069230 */ /* 0x000fe20000004100 */
[----:B------:R-:W-:Y:S01]  /*6bc0*/  @!P1 FFMA.FTZ R5, R21, R22, R5 ;  /* 0x0000001615059223 */ /* 0x000fe20000010005 */
[--C-:B------:R-:W-:Y:S02]  /*6bd0*/  @!P1 HADD2.F32 R23, -RZ, R12.reuse.H0_H0 ;  /* 0x2000000cff179230 */ /* 0x100fe40000004100 */
[----:B------:R-:W-:Y:S02]  /*6be0*/  @!P1 HADD2.F32 R10, -RZ, R11.H0_H0 ;  /* 0x2000000bff0a9230 */ /* 0x000fe40000004100 */
[----:B------:R-:W-:Y:S01]  /*6bf0*/  @!P1 F2FP.PACK_AB R4, R5, R4 ;  /* 0x000000040504923e */ /* 0x000fe200000000ff */
[----:B------:R-:W-:Y:S02]  /*6c00*/  @!P1 HADD2.F32 R25, -RZ, R12.H1_H1 ;  /* 0x3000000cff199230 */ /* 0x000fe40000004100 */
[--C-:B------:R-:W-:Y:S01]  /*6c10*/  @!P1 HADD2.F32 R12, -RZ, R7.reuse.H0_H0 ;  /* 0x20000007ff0c9230 */ /* 0x100fe20000004100 */
[----:B------:R-:W-:Y:S01]  /*6c20*/  @!P1 MOV R41, R4 ;  /* 0x0000000400299202 */ /* 0x000fe20000000f00 */
[----:B------:R-:W-:Y:S01]  /*6c30*/  @!P1 HADD2.F32 R11, -RZ, R7.H1_H1 ;  /* 0x30000007ff0b9230 */ /* 0x000fe20000004100 */
[----:B------:R-:W-:Y:S01]  /*6c40*/  @!P1 FMUL.FTZ R7, R23, R6 ;  /* 0x0000000617079220 */ /* 0x000fe20000410000 */
[----:B------:R-:W-:Y:S01]  /*6c50*/  @!P1 HADD2.F32 R24, -RZ, R66.H1_H1 ;  /* 0x30000042ff189230 */ /* 0x000fe20000004100 */
[----:B------:R-:W-:Y:S02]  /*6c60*/  @!P1 FMUL.FTZ R35, R25, R10 ;  /* 0x0000000a19239220 */ /* 0x000fe40000410000 */
[C---:B------:R-:W-:Y:S02]  /*6c70*/  @!P1 FMUL.FTZ R6, R12.reuse, R6 ;  /* 0x000000060c069220 */ /* 0x040fe40000410000 */
[----:B------:R-:W-:Y:S01]  /*6c80*/  @!P1 FFMA.FTZ R38, R12, R24, -R7 ;  /* 0x000000180c269223 */ /* 0x000fe20000010807 */
[----:B------:R-:W-:Y:S01]  /*6c90*/  @!P1 F2FP.PACK_AB R12, R39, R44 ;  /* 0x0000002c270c923e */ /* 0x000fe200000000ff */
[C---:B------:R-:W-:Y:S02]  /*6ca0*/  @!P1 FFMA.FTZ R35, R11.reuse, R26, -R35 ;  /* 0x0000001a0b239223 */ /* 0x040fe40000010823 */
[----:B------:R-:W-:Y:S01]  /*6cb0*/  @!P1 FMUL.FTZ R7, R11, R10 ;  /* 0x0000000a0b079220 */ /* 0x000fe20000410000 */
[----:B------:R-:W-:Y:S01]  /*6cc0*/  @!P1 F2FP.PACK_AB R10, R3, R2 ;  /* 0x00000002030a923e */ /* 0x000fe200000000ff */
[----:B------:R-:W-:Y:S01]  /*6cd0*/  @!P1 IMAD.MOV.U32 R19, RZ, RZ, R12 ;  /* 0x000000ffff139224 */ /* 0x000fe200078e000c */
[----:B------:R-:W-:Y:S01]  /*6ce0*/  @!P1 F2FP.PACK_AB R11, R35, R38 ;  /* 0x00000026230b923e */ /* 0x000fe200000000ff */
[----:B------:R-:W-:Y:S01]  /*6cf0*/  @!P1 FFMA.FTZ R6, R23, R24, R6 ;  /* 0x0000001817069223 */ /* 0x000fe20000010006 */
[----:B------:R-:W-:Y:S01]  /*6d00*/  @!P1 MOV R40, R10 ;  /* 0x0000000a00289202 */ /* 0x000fe20000000f00 */
[----:B------:R-:W-:Y:S01]  /*6d10*/  @!P1 FFMA.FTZ R7, R25, R26, R7 ;  /* 0x0000001a19079223 */ /* 0x000fe20000010007 */
[----:B------:R-:W-:Y:S01]  /*6d20*/  @!P1 MOV R18, R11 ;  /* 0x0000000b00129202 */ /* 0x000fe20000000f00 */
[----:B------:R-:W-:Y:S02]  /*6d30*/  @!P1 FFMA.FTZ R8, R27, R31, R8 ;  /* 0x0000001f1b089223 */ /* 0x000fe40000010008 */
[----:B------:R-:W-:Y:S01]  /*6d40*/  @!P1 FFMA.FTZ R9, R34, R37, R9 ;  /* 0x0000002522099223 */ /* 0x000fe20000010009 */
[----:B------:R-:W-:Y:S01]  /*6d50*/  @!P1 F2FP.PACK_AB R3, R7, R6 ;  /* 0x000000060703923e */ /* 0x000fe200000000ff */
[----:B------:R1:W-:Y:S03]  /*6d60*/  STG.E.128 [R46.64], R16 ;  /* 0x000000102e007986 */ /* 0x0003e6000c101d08 */
        /* <DEDUP_REMOVED lines=10> */
.L_x_806:
[----:B------:R-:W-:Y:S01]  /*6e10*/  ISETP.NE.AND P1, PT, R92, RZ, PT ;  /* 0x000000ff5c00720c */ /* 0x000fe20003f25270 */
        /* <DEDUP_REMOVED lines=10> */
.L_x_830:
[----:B------:R-:W-:Y:S05]  /*6ec0*/  BSYNC B0 ;  /* 0x0000000000007941 */ /* 0x000fea0003800000 */
.L_x_829:
        /* <DEDUP_REMOVED lines=8> */
.L_x_832:
[----:B------:R-:W-:Y:S05]  /*6f50*/  BSYNC B0 ;  /* 0x0000000000007941 */ /* 0x000fea0003800000 */
.L_x_831:
[----:B------:R-:W-:Y:S11]  /*6f60*/  ISETP.GE.AND P0, PT, R141, R2, PT ;  /* 0x000000028d00720c */ /* 0x000ff60003f06270 */
[----:B------:R-:W-:Y:S02]  /*6f70*/  @!UPT UIADD3 URZ, URZ, URZ, URZ ;  /* 0x0000003f3f3ff290 */ /* 0x000fe4000fffe03f */
[----:B------:R-:W-:-:S05]  /*6f80*/  @P0 BRA `(.L_x_822) ;  /* 0x0000004000000947 */ /* 0x000fca0003800000 */
[----:B-1----:R-:W1:Y:S04]  /*6f90*/  @!P6 LDS.128 R8, [R81+0x4800] ;  /* 0x004800005108e984 */ /* 0x002e680000000c00 */
[----:B------:R-:W2:Y:S04]  /*6fa0*/  @!P1 LDS.128 R4, [R82+0x4800] ;  /* 0x0048000052049984 */ /* 0x000ea80000000c00 */
[----:B-1----:R1:W-:Y:S04]  /*6fb0*/  @!P6 STG.E.128 [R64.64], R8 ;  /* 0x000000084000e986 */ /* 0x0023e8000c101d08 */
[----:B--2---:R1:W-:Y:S02]  /*6fc0*/  @!P1 STG.E.128 [R64.64+0x40], R4 ;  /* 0x0000400440009986 */ /* 0x0043e4000c101d08 */
.L_x_822:
[----:B------:R-:W-:Y:S05]  /*6fd0*/  BSYNC B2 ;  /* 0x0000000000027941 */ /* 0x000fea0003800000 */
.L_x_805:
[----:B--2---:R-:W-:Y:S01]  /*6fe0*/  IMAD R2, R90, 0x50, RZ ;  /* 0x000000505a027824 */ /* 0x004fe200078e02ff */
[----:B------:R-:W-:Y:S01]  /*6ff0*/  BSSY B0, `(.L_x_833) ;  /* 0x000005e000007945 */ /* 0x000fe20003800000 */
[----:B-1----:R-:W-:Y:S04]  /*7000*/  IMAD.WIDE.U32 R16, R36, 0x50, RZ ;  /* 0x0000005024107825 */ /* 0x002fe800078e00ff */
[----:B------:R-:W-:Y:S01]  /*7010*/  IMAD.IADD R18, R17, 0x1, R2 ;  /* 0x0000000111127824 */ /* 0x000fe200078e0202 */
[----:B------:R-:W-:Y:S01]  /*7020*/  IADD3 R2, P0, R124, R16, RZ ;  /* 0x000000107c027210 */ /* 0x000fe20007f1e0ff */
[----:B------:R-:W-:Y:S04]  /*7030*/  IMAD R17, R36, -0x50, RZ ;  /* 0xffffffb024117824 */ /* 0x000fe800078e02ff */
[----:B------:R-:W-:Y:S01]  /*7040*/  IMAD.X R3, R18, 0x1, R133, P0 ;  /* 0x0000000112037824 */ /* 0x000fe200000e0685 */
[----:B-----5:R-:W-:Y:S04]  /*7050*/  IADD3 R4, R118, R17, RZ ;  /* 0x0000001176047210 */ /* 0x020fe80007ffe0ff */
[C---:B------:R-:W-:Y:S02]  /*7060*/  ISETP.GE.AND P3, PT, R4.reuse, 0x11, PT ;  /* 0x000000110400780c */ /* 0x040fe40003f66270 */
[C---:B------:R-:W-:Y:S02]  /*7070*/  ISETP.GE.AND P4, PT, R4.reuse, 0x1, PT ;  /* 0x000000010400780c */ /* 0x040fe40003f86270 */
[C---:B------:R-:W-:Y:S02]  /*7080*/  ISETP.GE.AND P2, PT, R4.reuse, 0x21, PT ;  /* 0x000000210400780c */ /* 0x040fe40003f46270 */
[----:B------:R-:W-:Y:S07]  /*7090*/  ISETP.GE.AND P1, PT, R4, 0x31, PT ;  /* 0x000000310400780c */ /* 0x000fee0003f26270 */
        /* <DEDUP_REMOVED lines=22> */
[-C--:B------:R-:W-:Y:S03]  /*7200*/  @P2 MOV R6, R88.reuse ;  /* 0x0000005800062202 */ /* 0x080fe60000000f00 */
        /* <DEDUP_REMOVED lines=15> */
[C---:B------:R-:W-:Y:S03]  /*7300*/  @P1 LEA R8, P5, R2.reuse, c[0x0][0x250], 0x1 ;  /* 0x0000940002081a11 */ /* 0x040fe600078a08ff */
        /* <DEDUP_REMOVED lines=9> */
[----:B------:R-:W-:Y:S02]  /*73a0*/  @P0 LEA.HI.X R5, R2, c[0x0][0x254], R3, 0x1, P5 ;  /* 0x0000950002050a11 */ /* 0x000fe400028f0c03 */
[----:B------:R-:W-:Y:S02]  /*73b0*/  ISETP.NE.AND P5, PT, R134, RZ, PT ;  /* 0x000000ff8600720c */ /* 0x000fe40003fa5270 */
[----:B------:R-:W-:Y:S04]  /*73c0*/  IADD3 R2, R17, R0, RZ ;  /* 0x0000000011027210 */ /* 0x000fe80007ffe0ff */
[----:B------:R-:W-:Y:S07]  /*73d0*/  IMNMX R7, R2, 0x50, PT ;  /* 0x0000005002077817 */ /* 0x000fee0003800200 */
[----:B------:R-:W-:Y:S01]  /*73e0*/  @!PT LDS RZ, [RZ] ;  /* 0x00000000fffff984 */ /* 0x000fe20000000800 */
[----:B------:R-:W-:Y:S01]  /*73f0*/  @!PT LDS RZ, [RZ] ;  /* 0x00000000fffff984 */ /* 0x000fe20000000800 */
[----:B------:R-:W-:Y:S01]  /*7400*/  @!PT LDS RZ, [RZ] ;  /* 0x00000000fffff984 */ /* 0x000fe20000000800 */
[----:B------:R1:W-:Y:S08]  /*7410*/  @P4 LDGSTS.E.BYPASS.LTC128B.128 [R221+0x100], [R14.64], !P5 ;  /* 0x001000000edd4fae */ /* 0x0003f0000e901d48 */
[----:B------:R2:W-:Y:S08]  /*7420*/  @P3 LDGSTS.E.BYPASS.LTC128B.128 [R221+0x900], [R12.64], !P5 ;  /* 0x009000000cdd3fae */ /* 0x0005f0000e901d48 */
[----:B------:R1:W-:Y:S01]  /*7430*/  @P2 LDGSTS.E.BYPASS.LTC128B.128 [R221+0x1100], [R10.64], !P5 ;  /* 0x011000000add2fae */ /* 0x0003e2000e901d48 */
[----:B------:R-:W-:Y:S07]  /*7440*/  IADD3 R6, P2, R132, R16, RZ ;  /* 0x0000001084067210 */ /* 0x000fee0007f5e0ff */
[----:B------:R1:W-:Y:S08]  /*7450*/  @P1 LDGSTS.E.BYPASS.LTC128B.128 [R221+0x1900], [R8.64], !P5 ;  /* 0x0190000008dd1fae */ /* 0x0003f0000e901d48 */
[----:B------:R1:W-:Y:S01]  /*7460*/  @P0 LDGSTS.E.BYPASS.LTC128B.128 [R221+0x2100], [R4.64], !P5 ;  /* 0x0210000004dd0fae */ /* 0x0003e2000e901d48 */
[----:B------:R-:W-:Y:S01]  /*7470*/  ISETP.GE.AND P0, PT, R83, R7, PT ;  /* 0x000000075300720c */ /* 0x000fe20003f06270 */
[----:B--2---:R-:W-:Y:S06]  /*7480*/  IMAD.X R12, R18, 0x1, R131, P2 ;  /* 0x00000001120c7824 */ /* 0x004fec00010e0683 */
[----:B------:R-:W0:Y:S01]  /*7490*/  LDGDEPBAR ;  /* 0x00000000000079af */ /* 0x000e220000000000 */
[----:B------:R-:W-:Y:S07]  /*74a0*/  DEPBAR.LE SB0, 0x0 ;  /* 0x000080000000791a */ /* 0x000fee0000000000 */
[----:B------:R-:W-:Y:S06]  /*74b0*/  BAR.SYNC.DEFER_BLOCKING 0x0 ;  /* 0x0000000000007b1d */ /* 0x000fec0000010000 */
[----:B------:R-:W-:-:S05]  /*74c0*/  @P0 BRA `(.L_x_834) ;  /* 0x0000010000000947 */ /* 0x000fca0003800000 */
[----:B-1----:R-:W-:Y:S01]  /*74d0*/  MOV R5, R104 ;  /* 0x0000006800057202 */ /* 0x002fe20000000f00 */
[----:B------:R-:W-:Y:S02]  /*74e0*/  IMAD R2, R12, c[0x0][0x208], RZ ;  /* 0x000082000c027a24 */ /* 0x000fe400078e02ff */
[----:B------:R-:W-:Y:S02]  /*74f0*/  IMAD.MOV.U32 R4, RZ, RZ, R94 ;  /* 0x000000ffff047224 */ /* 0x000fe400078e005e */
[C---:B------:R-:W-:Y:S02]  /*7500*/  IMAD R2, R6.reuse, c[0x0][0x20c], R2 ;  /* 0x0000830006027a24 */ /* 0x040fe400078e0202 */
[----:B------:R-:W-:Y:S04]  /*7510*/  IMAD.WIDE.U32 R4, R6, c[0x0][0x208], R4 ;  /* 0x0000820006047a25 */ /* 0x000fe800078e0004 */
[----:B------:R-:W-:Y:S01]  /*7520*/  IMAD.IADD R3, R5, 0x1, R2 ;  /* 0x0000000105037824 */ /* 0x000fe200078e0202 */
[C---:B------:R-:W-:Y:S04]  /*7530*/  LEA R2, P0, R4.reuse, c[0x0][0x1f8], 0x1 ;  /* 0x00007e0004027a11 */ /* 0x040fe800078008ff */
[----:B------:R-:W-:Y:S02]  /*7540*/  LEA.HI.X R3, R4, c[0x0][0x1fc], R3, 0x1, P0 ;  /* 0x00007f0004037a11 */ /* 0x000fe400000f0c03 */
[----:B------:R-:W-:Y:S11]  /*7550*/  ISETP.GE.AND P0, PT, R32, c[0x0][0x1d4], PT ;  /* 0x0000750020007a0c */ /* 0x000ff60003f06270 */
[----:B------:R-:W-:Y:S02]  /*7560*/  @!UPT UIADD3 URZ, URZ, URZ, URZ ;  /* 0x0000003f3f3ff290 */ /* 0x000fe4000fffe03f */
[----:B------:R-:W1:Y:S04]  /*7570*/  @!P0 LDS.128 R8, [R81] ;  /* 0x0000000051088984 */ /* 0x000e680000000c00 */
[----:B-1----:R-:W-:Y:S01]  /*7580*/  @!P0 STG.E.128 [R2.64], R8 ;  /* 0x0000000802008986 */ /* 0x002fe2000c101d08 */
[----:B------:R-:W-:Y:S11]  /*7590*/  ISETP.GE.AND P0, PT, R93, c[0x0][0x1d4], PT ;  /* 0x000075005d007a0c */ /* 0x000ff60003f06270 */
[----:B------:R-:W-:Y:S02]  /*75a0*/  @!UPT UIADD3 URZ, URZ, URZ, URZ ;  /* 0x0000003f3f3ff290 */ /* 0x000fe4000fffe03f */
[----:B------:R-:W1:Y:S04]  /*75b0*/  @!P0 LDS.128 R8, [R82] ;  /* 0x0000000052088984 */ /* 0x000e680000000c00 */
[----:B-1----:R1:W-:Y:S02]  /*75c0*/  @!P0 STG.E.128 [R2.64+0x40], R8 ;  /* 0x0000400802008986 */ /* 0x0023e4000c101d08 */
.L_x_834:
[----:B-1----:R-:W-:Y:S05]  /*75d0*/  BSYNC B0 ;  /* 0x0000000000007941 */ /* 0x002fea0003800000 */
.L_x_833:
[----:B------:R-:W-:Y:S01]  /*75e0*/  ISETP.GE.AND P0, PT, R140, R7, PT ;  /* 0x000000078c00720c */ /* 0x000fe20003f06270 */
[----:B------:R-:W-:Y:S01]  /*75f0*/  @!UPT UIADD3 URZ, URZ, URZ, URZ ;  /* 0x0000003f3f3ff290 */ /* 0x000fe2000fffe03f */
[----:B------:R-:W-:Y:S11]  /*7600*/  BSSY B0, `(.L_x_835) ;  /* 0x0000014000007945 */ /* 0x000ff60003800000 */
[----:B------:R-:W-:-:S05]  /*7610*/  @P0 BRA `(.L_x_836) ;  /* 0x0000012000000947 */ /* 0x000fca0003800000 */
[----:B------:R-:W-:Y:S01]  /*7620*/  IADD3 R2, P0, R6, 0x20, RZ ;  /* 0x0000002006027810 */ /* 0x000fe20007f1e0ff */
[----:B------:R-:W-:Y:S01]  /*7630*/  IMAD.MOV.U32 R4, RZ, RZ, R94 ;  /* 0x000000ffff047224 */ /* 0x000fe200078e005e */
[----:B------:R-:W-:Y:S03]  /*7640*/  MOV R5, R104 ;  /* 0x0000006800057202 */ /* 0x000fe60000000f00 */
[----:B------:R-:W-:Y:S02]  /*7650*/  IMAD.X R3, RZ, RZ, R12, P0 ;  /* 0x000000ffff037224 */ /* 0x000fe400000e060c */
[C---:B------:R-:W-:Y:S04]  /*7660*/  IMAD.WIDE.U32 R4, R2.reuse, c[0x0][0x208], R4 ;  /* 0x0000820002047a25 */ /* 0x040fe800078e0004 */
[----:B------:R-:W-:Y:S04]  /*7670*/  IMAD R3, R3, c[0x0][0x208], RZ ;  /* 0x0000820003037a24 */ /* 0x000fe800078e02ff */
[----:B------:R-:W-:Y:S01]  /*7680*/  IMAD R3, R2, c[0x0][0x20c], R3 ;  /* 0x0000830002037a24 */ /* 0x000fe200078e0203 */
[C---:B------:R-:W-:Y:S03]  /*7690*/  LEA R2, P0, R4.reuse, c[0x0][0x1f8], 0x1 ;  /* 0x00007e0004027a11 */ /* 0x040fe600078008ff */
[----:B------:R-:W-:Y:S05]  /*76a0*/  IMAD.IADD R3, R5, 0x1, R3 ;  /* 0x0000000105037824 */ /* 0x000fea00078e0203 */
[----:B------:R-:W-:Y:S02]  /*76b0*/  LEA.HI.X R3, R4, c[0x0][0x1fc], R3, 0x1, P0 ;  /* 0x00007f0004037a11 */ /* 0x000fe400000f0c03 */
[----:B------:R-:W-:Y:S11]  /*76c0*/  ISETP.GE.AND P0, PT, R32, c[0x0][0x1d4], PT ;  /* 0x0000750020007a0c */ /* 0x000ff60003f06270 */
[----:B------:R-:W-:Y:S02]  /*76d0*/  @!UPT UIADD3 URZ, URZ, URZ, URZ ;  /* 0x0000003f3f3ff290 */ /* 0x000fe4000fffe03f */
[----:B------:R-:W1:Y:S04]  /*76e0*/  @!P0 LDS.128 R8, [R81+0x1000] ;  /* 0x0010000051088984 */ /* 0x000e680000000c00 */
[----:B-1----:R-:W-:Y:S01]  /*76f0*/  @!P0 STG.E.128 [R2.64], R8 ;  /* 0x0000000802008986 */ /* 0x002fe2000c101d08 */
[----:B------:R-:W-:Y:S11]  /*7700*/  ISETP.GE.AND P0, PT, R93, c[0x0][0x1d4], PT ;  /* 0x000075005d007a0c */ /* 0x000ff60003f06270 */
[----:B------:R-:W-:Y:S02]  /*7710*/  @!UPT UIADD3 URZ, URZ, URZ, URZ ;  /* 0x0000003f3f3ff290 */ /* 0x000fe4000fffe03f */
[----:B------:R-:W1:Y:S04]  /*7720*/  @!P0 LDS.128 R8, [R82+0x1000] ;  /* 0x0010000052088984 */ /* 0x000e680000000c00 */
[----:B-1----:R1:W-:Y:S02]  /*7730*/  @!P0 STG.E.128 [R2.64+0x40], R8 ;  /* 0x0000400802008986 */ /* 0x0023e4000c101d08 */
.L_x_836:
[----:B------:R-:W-:Y:S05]  /*7740*/  BSYNC B0 ;  /* 0x0000000000007941 */ /* 0x000fea0003800000 */
.L_x_835:
[----:B------:R-:W-:Y:S01]  /*7750*/  ISETP.GE.AND P0, PT, R141, R7, PT ;  /* 0x000000078d00720c */ /* 0x000fe20003f06270 */
[----:B------:R-:W-:Y:S01]  /*7760*/  @!UPT UIADD3 URZ, URZ, URZ, URZ ;  /* 0x0000003f3f3ff290 */ /* 0x000fe2000fffe03f */
[----:B------:R-:W-:Y:S11]  /*7770*/  BSSY B0, `(.L_x_837) ;  /* 0x0000014000007945 */ /* 0x000ff60003800000 */
[----:B------:R-:W-:-:S05]  /*7780*/  @P0 BRA `(.L_x_838) ;  /* 0x0000012000000947 */ /* 0x000fca0003800000 */
[----:B-1----:R-:W-:Y:S01]  /*7790*/  IADD3 R2, P0, R6, 0x40, RZ ;  /* 0x0000004006027810 */ /* 0x002fe20007f1e0ff */
        /* <DEDUP_REMOVED lines=17> */
.L_x_838:
[----:B------:R-:W-:Y:S05]  /*78b0*/  BSYNC B0 ;  /* 0x0000000000007941 */ /* 0x000fea0003800000 */
.L_x_837:
[C---:B------:R-:W-:Y:S02]  /*78c0*/  ISETP.GT.AND P0, PT, R36.reuse, R130, PT ;  /* 0x000000822400720c */ /* 0x040fe40003f04270 */
[----:B------:R-:W-:Y:S11]  /*78d0*/  IADD3 R36, R36, -0x1, RZ ;  /* 0xffffffff24247810 */ /* 0x000ff60007ffe0ff */
[----:B-1----:R-:W-:Y:S01]  /*78e0*/  @P0 SHF.R.S32.HI R5, RZ, 0x1f, R36 ;  /* 0x0000001fff050819 */ /* 0x002fe20000011424 */
[----:B------:R-:W-:Y:S01]  /*78f0*/  @P0 IMAD R4, R172, R36, RZ ;  /* 0x00000024ac040224 */ /* 0x000fe200078e02ff */
[----:B------:R-:W-:Y:S01]  /*7900*/  @P0 SHF.L.U64.HI R10, R178, 0x1, R173 ;  /* 0x00000001b20a0819 */ /* 0x000fe200000102ad */
[----:B------:R-:W-:Y:S02]  /*7910*/  @P0 IMAD.MOV.U32 R2, RZ, RZ, R116 ;  /* 0x000000ffff020224 */ /* 0x000fe400078e0074 */
[----:B------:R-:W-:Y:S02]  /*7920*/  @P0 IMAD.MOV.U32 R3, RZ, RZ, R115 ;  /* 0x000000ffff030224 */ /* 0x000fe400078e0073 */
[-C--:B------:R-:W-:Y:S02]  /*7930*/  @P0 IMAD R4, R5, R148.reuse, R4 ;  /* 0x0000009405040224 */ /* 0x080fe400078e0204 */
[----:B------:R-:W-:Y:S04]  /*7940*/  @P0 IMAD.WIDE.U32 R2, R36, R148, R2 ;  /* 0x0000009424020225 */ /* 0x000fe800078e0002 */
[----:B------:R-:W-:Y:S01]  /*7950*/  @P0 IMAD.IADD R3, R3, 0x1, R4 ;  /* 0x0000000103030824 */ /* 0x000fe200078e0204 */
[----:B------:R-:W-:Y:S01]  /*7960*/  @P0 LEA R8, P1, R2, c[0x0][0x220], 0x1 ;  /* 0x0000880002080a11 */ /* 0x000fe200078208ff */
[----:B------:R-:W-:Y:S03]  /*7970*/  @P0 IMAD.SHL.U32 R11, R178, 0x2, RZ ;  /* 0x00000002b20b0824 */ /* 0x000fe600078e00ff */
        /* <DEDUP_REMOVED lines=21> */
.L_x_804:
[----:B------:R-:W2:Y:S01]  /*7ad0*/  LDL R18, [R1+0x44] ;  /* 0x0000440001127983 */ /* 0x000ea20000100800 */
[----:B------:R-:W-:-:S03]  /*7ae0*/  IMAD.MOV.U32 R0, RZ, RZ, c[0x0][0x2c4] ;  /* 0x0000b100ff007624 */ /* 0x000fc600078e00ff */
[----:B-1----:R-:W3:Y:S04]  /*7af0*/  LDL R5, [R1+0x14] ;  /* 0x0000140001057983 */ /* 0x002ee80000100800 */
[----:B------:R-:W3:Y:S01]  /*7b00*/  LDL R2, [R1+0x18] ;  /* 0x0000180001027983 */ /* 0x000ee20000100800 */
[----:B------:R-:W-:Y:S01]  /*7b10*/  ISETP.NE.AND P3, PT, R0, 0x1, PT ;  /* 0x000000010000780c */ /* 0x000fe20003f65270 */
[----:B------:R-:W-:-:S05]  /*7b20*/  IMAD.MOV.U32 R4, RZ, RZ, c[0x0][0x32c] ;  /* 0x0000cb00ff047624 */ /* 0x000fca00078e00ff */
[----:B------:R-:W-:Y:S01]  /*7b30*/  ISETP.GE.AND P1, PT, R4, 0x1, PT ;  /* 0x000000010400780c */ /* 0x000fe20003f26270 */
[----:B------:R-:W-:Y:S01]  /*7b40*/  IMAD.IADD R11, R160, 0x1, R161 ;  /* 0x00000001a00b7824 */ /* 0x000fe200078e02a1 */
[----:B--2---:R-:W-:-:S05]  /*7b50*/  IADD3 R0, R18, 0x7f, RZ ;  /* 0x0000007f12007810 */ /* 0x004fca0007ffe0ff */
[----:B------:R-:W-:Y:S01]  /*7b60*/  @P3 IMAD.HI.U32 R3, R0, c[0x0][0x2c8], RZ ;  /* 0x0000b20000033a27 */ /* 0x000fe200078e00ff */
[----:B---3--:R-:W-:-:S04]  /*7b70*/  IADD3 R2, R2, 0x1, -R5 ;  /* 0x0000000102027810 */ /* 0x008fc80007ffe805 */
[----:B------:R-:W-:-:S05]  /*7b80*/  @P3 SHF.R.U32.HI R0, RZ, c[0x0][0x2cc], R3 ;  /* 0x0000b300ff003a19 */ /* 0x000fca0000011603 */
[----:B------:R-:W-:-:S05]  /*7b90*/  IMAD.IADD R0, R2, 0x1, R0 ;  /* 0x0000000102007824 */ /* 0x000fca00078e0200 */
[----:B------:R-:W-:Y:S01]  /*7ba0*/  IADD3 R3, R0, c[0x0][0x328], RZ ;  /* 0x0000ca0000037a10 */ /* 0x000fe20007ffe0ff */
[----:B------:R-:W-:Y:S05]  /*7bb0*/  @!P1 BRA `(.L_x_840) ;  /* 0x0000011000009947 */ /* 0x000fea0003800000 */
[C---:B------:R-:W-:Y:S01]  /*7bc0*/  ISETP.GT.AND P0, PT, R0.reuse, RZ, PT ;  /* 0x000000ff0000720c */ /* 0x040fe20003f04270 */
[----:B------:R-:W-:Y:S01]  /*7bd0*/  BSSY B0, `(.L_x_841) ;  /* 0x000000d000007945 */ /* 0x000fe20003800000 */
[----:B------:R-:W-:Y:S01]  /*7be0*/  IADD3 R2, R0, -0x1, RZ ;  /* 0xffffffff00027810 */ /* 0x000fe20007ffe0ff */
        /* <DEDUP_REMOVED lines=8> */
.L_x_842:
[----:B------:R-:W-:-:S13]  /*7c70*/  ISETP.NE.AND P0, PT, R4, 0x1, PT ;  /* 0x000000010400780c */ /* 0x000fda0003f05270 */
[----:B------:R-:W-:-:S05]  /*7c80*/  @P0 IMAD.HI.U32 R0, R2, c[0x0][0x330], RZ ;  /* 0x0000cc0002000a27 */ /* 0x000fca00078e00ff */
[----:B------:R-:W-:Y:S02]  /*7c90*/  @P0 SHF.R.U32.HI R2, RZ, c[0x0][0x334], R0 ;  /* 0x0000cd00ff020a19 */ /* 0x000fe40000011600 */
.L_x_843:
[----:B------:R-:W-:Y:S05]  /*7ca0*/  BSYNC B0 ;  /* 0x0000000000007941 */ /* 0x000fea0003800000 */
.L_x_841:
[----:B------:R-:W-:-:S05]  /*7cb0*/  IMAD R2, R2, R4, c[0x0][0x32c] ;  /* 0x0000cb0002027624 */ /* 0x000fca00078e0204 */
[----:B------:R-:W-:-:S03]  /*7cc0*/  IMNMX R3, R3, R2, PT ;  /* 0x0000000203037217 */ /* 0x000fc60003800200 */
.L_x_840:
[----:B------:R-:W2:Y:S01]  /*7cd0*/  LDL R4, [R1] ;  /* 0x0000000001047983 */ /* 0x000ea20000100800 */
[----:B------:R-:W-:Y:S01]  /*7ce0*/  IADD3 R3, R3, 0x4f, RZ ;  /* 0x0000004f03037810 */ /* 0x000fe20007ffe0ff */
[----:B------:R-:W-:-:S04]  /*7cf0*/  @P3 IMAD.HI.U32 R2, R18, c[0x0][0x2c8], RZ ;  /* 0x0000b20012023a27 */ /* 0x000fc800078e00ff */
[----:B------:R-:W-:-:S04]  /*7d00*/  IMAD.HI R3, R3, 0x66666667, RZ ;  /* 0x6666666703037827 */ /* 0x000fc800078e02ff */
[----:B------:R-:W-:Y:S01]  /*7d10*/  IMAD.MOV.U32 R0, RZ, RZ, R18 ;  /* 0x000000ffff007224 */ /* 0x000fe200078e0012 */
[----:B------:R-:W-:Y:S02]  /*7d20*/  @P3 SHF.R.U32.HI R0, RZ, c[0x0][0x2cc], R2 ;  /* 0x0000b300ff003a19 */ /* 0x000fe40000011602 */
[----:B------:R-:W-:-:S04]  /*7d30*/  SHF.R.U32.HI R2, RZ, 0x1f, R3 ;  /* 0x0000001fff027819 */ /* 0x000fc80000011603 */
[----:B------:R-:W-:-:S04]  /*7d40*/  LEA.HI.SX32 R3, R3, R2, 0x1b ;  /* 0x0000000203037211 */ /* 0x000fc800078fdaff */
[----:B------:R-:W-:Y:S01]  /*7d50*/  IMNMX R7, R171, R3, PT ;  /* 0x00000003ab077217 */ /* 0x000fe20003800200 */
[----:B--2---:R-:W-:-:S05]  /*7d60*/  IMAD.IADD R0, R4, 0x1, R0 ;  /* 0x0000000104007824 */ /* 0x004fca00078e0200 */
        /* <DEDUP_REMOVED lines=12> */
.L_x_846:
[----:B------:R-:W-:-:S04]  /*7e30*/  MOV R3, c[0x0][0x32c] ;  /* 0x0000cb0000037a02 */ /* 0x000fc80000000f00 */
[----:B------:R-:W-:-:S13]  /*7e40*/  ISETP.NE.AND P0, PT, R3, 0x1, PT ;  /* 0x000000010300780c */ /* 0x000fda0003f05270 */
[----:B------:R-:W-:-:S05]  /*7e50*/  @P0 IMAD.HI.U32 R3, R0, c[0x0][0x330], RZ ;  /* 0x0000cc0000030a27 */ /* 0x000fca00078e00ff */
[----:B------:R-:W-:Y:S02]  /*7e60*/  @P0 SHF.R.U32.HI R0, RZ, c[0x0][0x334], R3 ;  /* 0x0000cd00ff000a19 */ /* 0x000fe40000011603 */
.L_x_847:
[----:B------:R-:W-:Y:S05]  /*7e70*/  BSYNC B0 ;  /* 0x0000000000007941 */ /* 0x000fea0003800000 */
.L_x_845:
[----:B------:R-:W-:-:S05]  /*7e80*/  IMAD R0, R0, c[0x0][0x32c], RZ ;  /* 0x0000cb0000007a24 */ /* 0x000fca00078e02ff */
[----:B------:R-:W-:-:S05]  /*7e90*/  IMNMX R2, R2, R0, !PT ;  /* 0x0000000002027217 */ /* 0x000fca0007800200 */
.L_x_844:
[----:B------:R-:W-:Y:S01]  /*7ea0*/  IMAD.HI R2, R2, 0x66666667, RZ ;  /* 0x6666666702027827 */ /* 0x000fe200078e02ff */
[----:B------:R-:W-:Y:S04]  /*7eb0*/  BSSY B0, `(.L_x_848) ;  /* 0x0000024000007945 */ /* 0x000fe80003800000 */
[----:B------:R-:W-:-:S04]  /*7ec0*/  SHF.R.U32.HI R0, RZ, 0x1f, R2 ;  /* 0x0000001fff007819 */ /* 0x000fc80000011602 */
[----:B------:R-:W-:Y:S01]  /*7ed0*/  LEA.HI.SX32 R2, R2, R0, 0x1b ;  /* 0x0000000002027211 */ /* 0x000fe200078fdaff */
[----:B------:R-:W-:-:S03]  /*7ee0*/  IMAD.MOV.U32 R0, RZ, RZ, RZ ;  /* 0x000000ffff007224 */ /* 0x000fc600078e00ff */
[----:B------:R-:W-:-:S04]  /*7ef0*/  IMNMX R6, RZ, R2, !PT ;  /* 0x00000002ff067217 */ /* 0x000fc80007800200 */
[----:B------:R-:W-:-:S13]  /*7f00*/  ISETP.GT.AND P0, PT, R7, R6, PT ;  /* 0x000000060700720c */ /* 0x000fda0003f04270 */
[----:B------:R-:W-:Y:S05]  /*7f10*/  @!P0 BRA `(.L_x_849) ;  /* 0x000001d000008947 */ /* 0x000fea0003800000 */
[----:B------:R-:W-:Y:S02]  /*7f20*/  IABS R2, R135 ;  /* 0x0000008700027213 */ /* 0x000fe40000000000 */
[----:B------:R-:W-:Y:S02]  /*7f30*/  IADD3 R3, R135, -0x1, R7 ;  /* 0xffffffff87037810 */ /* 0x000fe40007ffe007 */
        /* <DEDUP_REMOVED lines=27> */
.L_x_849:
[----:B------:R-:W-:Y:S05]  /*80f0*/  BSYNC B0 ;  /* 0x0000000000007941 */ /* 0x000fea0003800000 */
.L_x_848:
[----:B------:R-:W2:Y:S01]  /*8100*/  LDL R3, [R1+0x50] ;  /* 0x0000500001037983 */ /* 0x000ea20000100800 */
[----:B------:R-:W-:Y:S01]  /*8110*/  PRMT R2, RZ, 0x7610, R2 ;  /* 0x00007610ff027816 */ /* 0x000fe20000000002 */
[----:B------:R-:W-:Y:S01]  /*8120*/  IMAD.MOV.U32 R24, RZ, RZ, RZ ;  /* 0x000000ffff187224 */ /* 0x000fe200078e00ff */
[----:B------:R-:W-:Y:S01]  /*8130*/  MOV R19, RZ ;  /* 0x000000ff00137202 */ /* 0x000fe20000000f00 */
        /* <DEDUP_REMOVED lines=33> */
[----:B--2---:R-:W-:-:S04]  /*8350*/  IMAD R240, R3, R0, R6 ;  /* 0x0000000003f07224 */ /* 0x004fc800078e0206 */
[----:B------:R-:W-:-:S05]  /*8360*/  IMAD.IADD R0, R240, 0x1, R0 ;  /* 0x00000001f0007824 */ /* 0x000fca00078e0200 */
[----:B------:R-:W-:-:S04]  /*8370*/  IMNMX R226, R7, R0, PT ;  /* 0x0000000007e27217 */ /* 0x000fc80003800200 */
[----:B------:R-:W-:-:S13]  /*8380*/  ISETP.GT.AND P0, PT, R226, R240, PT ;  /* 0x000000f0e200720c */ /* 0x000fda0003f04270 */
[----:B------:R-:W-:Y:S05]  /*8390*/  @!P0 BRA `(.L_x_850) ;  /* 0x000176b000008947 */ /* 0x000fea0003800000 */
[----:B------:R-:W2:Y:S01]  /*83a0*/  LDL R17, [R1+0x54] ;  /* 0x0000540001117983 */ /* 0x000ea20000100800 */
[----:B------:R-:W-:-:S03]  /*83b0*/  ISETP.NE.U32.AND P0, PT, RZ, c[0x0][0x340], PT ;  /* 0x0000d000ff007a0c */ /* 0x000fc60003f05070 */
[----:B------:R-:W3:Y:S01]  /*83c0*/  LDL R20, [R1+0x5c] ;  /* 0x00005c0001147983 */ /* 0x000ee20000100800 */
[----:B------:R-:W-:-:S13]  /*83d0*/  ISETP.NE.AND.EX P1, PT, RZ, c[0x0][0x344], PT, P0 ;  /* 0x0000d100ff007a0c */ /* 0x000fda0003f25300 */
[----:B------:R-:W-:Y:S02]  /*83e0*/  @P1 MOV R2, 0x4 ;  /* 0x0000000400021802 */ /* 0x000fe40000000f00 */
[----:B------:R-:W-:Y:S01]  /*83f0*/  SHF.R.S32.HI R0, RZ, 0x1f, R159 ;  /* 0x0000001fff007819 */ /* 0x000fe2000001149f */
[----:B------:R-:W-:-:S04]  /*8400*/  IMAD.WIDE.U32 R4, R159, c[0x0][0x178], RZ ;  /* 0x00005e009f047a25 */ /* 0x000fc800078e00ff */
[----:B------:R-:W-:Y:S02]  /*8410*/  IMAD R0, R0, c[0x0][0x178], RZ ;  /* 0x00005e0000007a24 */ /* 0x000fe400078e02ff */
[----:B------:R-:W-:Y:S02]  /*8420*/  IMAD.MOV.U32 R7, RZ, RZ, R137 ;  /* 0x000000ffff077224 */ /* 0x000fe400078e0089 */
[----:B--2---:R-:W-:-:S05]  /*8430*/  @P1 IMAD.WIDE R2, R17, R2, c[0x0][0x340] ;  /* 0x0000d00011021625 */ /* 0x004fca00078e0202 */
[----:B------:R1:W2:Y:S01]  /*8440*/  @P1 LDG.E R16, [R2.64] ;  /* 0x0000000802101981 */ /* 0x0002a2000c1e1900 */
[----:B------:R-:W-:Y:S02]  /*8450*/  SHF.R.S32.HI R15, RZ, 0x1f, R17 ;  /* 0x0000001fff0f7819 */ /* 0x000fe40000011411 */
[----:B-1----:R-:W-:Y:S01]  /*8460*/  LEA R2, R165, R139, 0x4 ;  /* 0x0000008ba5027211 */ /* 0x002fe200078e20ff */
[----:B------:R-:W-:-:S03]  /*8470*/  IMAD R3, R159, c[0x0][0x17c], R0 ;  /* 0x00005f009f037a24 */ /* 0x000fc600078e0200 */
[----:B------:R-:W-:Y:S02]  /*8480*/  IADD3 R12, R2, R18, RZ ;  /* 0x00000012020c7210 */ /* 0x000fe40007ffe0ff */
[----:B------:R-:W-:-:S03]  /*8490*/  IADD3 R2, P0, R139, R11, RZ ;  /* 0x0000000b8b027210 */ /* 0x000fc60007f1e0ff */
[----:B------:R-:W-:Y:S01]  /*84a0*/  @P3 IMAD.HI.U32 R6, R12, c[0x0][0x2c8], RZ ;  /* 0x0000b2000c063a27 */ /* 0x000fe200078e00ff */
[----:B------:R-:W-:Y:S02]  /*84b0*/  IADD3 R5, R5, R3, RZ ;  /* 0x0000000305057210 */ /* 0x000fe40007ffe0ff */
[----:B------:R-:W-:Y:S01]  /*84c0*/  LEA.HI.X.SX32 R3, R11, R187, 0x1, P0 ;  /* 0x000000bb0b037211 */ /* 0x000fe200000f0eff */
[----:B------:R-:W-:Y:S01]  /*84d0*/  IMAD.MOV.U32 R0, RZ, RZ, R12 ;  /* 0x000000ffff007224 */ /* 0x000fe200078e000c */
[----:B------:R-:W-:Y:S02]  /*84e0*/  @P3 SHF.R.U32.HI R0, RZ, c[0x0][0x2cc], R6 ;  /* 0x0000b300ff003a19 */ /* 0x000fe40000011606 */
[----:B------:R-:W-:Y:S02]  /*84f0*/  ISETP.NE.U32.AND P0, PT, RZ, c[0x0][0x348], PT ;  /* 0x0000d200ff007a0c */ /* 0x000fe40003f05070 */
[----:B------:R-:W-:Y:S02]  /*8500*/  MOV R6, R136 ;  /* 0x0000008800067202 */ /* 0x000fe40000000f00 */
[----:B------:R-:W-:Y:S01]  /*8510*/  ISETP.NE.AND.EX P0, PT, RZ, c[0x0][0x34c], PT, P0 ;  /* 0x0000d300ff007a0c */ /* 0x000fe20003f05300 */
[----:B------:R-:W-:-:S02]  /*8520*/  IMAD R13, R3, c[0x0][0x1e0], RZ ;  /* 0x00007800030d7a24 */ /* 0x000fc400078e02ff */
[----:B------:R-:W-:-:S04]  /*8530*/  IMAD.WIDE.U32 R10, R2, c[0x0][0x1e0], R6 ;  /* 0x00007800020a7a25 */ /* 0x000fc800078e0006 */
[----:B------:R-:W-:Y:S01]  /*8540*/  IMAD.WIDE.U32 R8, R2, c[0x0][0x208], R6 ;  /* 0x0000820002087a25 */ /* 0x000fe200078e0006 */
[----:B------:R-:W-:-:S03]  /*8550*/  SEL R6, R15, RZ, !P0 ;  /* 0x000000ff0f067207 */ /* 0x000fc60004000000 */
[----:B---3--:R-:W-:-:S04]  /*8560*/  IMAD.WIDE.U32 R4, R20, c[0x0][0x1b8], R4 ;  /* 0x00006e0014047a25 */ /* 0x008fc800078e0004 */
[----:B------:R-:W-:Y:S02]  /*8570*/  IMAD R7, R3, c[0x0][0x208], RZ ;  /* 0x0000820003077a24 */ /* 0x000fe400078e02ff */
[----:B------:R-:W-:Y:S02]  /*8580*/  IMAD R14, R2, c[0x0][0x1e4], R13 ;  /* 0x00007900020e7a24 */ /* 0x000fe400078e020d */
[----:B------:R-:W-:Y:S01]  /*8590*/  IMAD R3, R20, c[0x0][0x1bc], R5 ;  /* 0x00006f0014037a24 */ /* 0x000fe200078e0205 */
[----:B------:R-:W-:Y:S01]  /*85a0*/  SEL R5, R17, RZ, !P0 ;  /* 0x000000ff11057207 */ /* 0x000fe20004000000 */
[----:B------:R-:W-:Y:S01]  /*85b0*/  IMAD R13, R2, c[0x0][0x20c], R7 ;  /* 0x00008300020d7a24 */ /* 0x000fe200078e0207 */
[----:B------:R-:W-:Y:S01]  /*85c0*/  MOV R2, R4 ;  /* 0x0000000400027202 */ /* 0x000fe20000000f00 */
[----:B------:R-:W-:-:S04]  /*85d0*/  IMAD R6, R6, c[0x0][0x1c0], RZ ;  /* 0x0000700006067a24 */ /* 0x000fc800078e02ff */
[C---:B------:R-:W-:Y:S02]  /*85e0*/  IMAD R6, R5.reuse, c[0x0][0x1c4], R6 ;  /* 0x0000710005067a24 */ /* 0x040fe400078e0206 */
[----:B------:R-:W-:-:S04]  /*85f0*/  IMAD.WIDE.U32 R2, R5, c[0x0][0x1c0], R2 ;  /* 0x0000700005027a25 */ /* 0x000fc800078e0002 */
[----:B------:R-:W-:Y:S01]  /*8600*/  IMAD.IADD R5, R9, 0x1, R13 ;  /* 0x0000000109057824 */ /* 0x000fe200078e020d */
[----:B------:R-:W-:Y:S01]  /*8610*/  SHF.R.S32.HI R9, RZ, 0x1f, R0 ;  /* 0x0000001fff097819 */ /* 0x000fe20000011400 */
[----:B------:R-:W-:Y:S01]  /*8620*/  IMAD.MOV.U32 R4, RZ, RZ, R8 ;  /* 0x000000ffff047224 */ /* 0x000fe200078e0008 */
[----:B------:R-:W-:-:S03]  /*8630*/  IADD3 R3, R3, R6, RZ ;  /* 0x0000000603037210 */ /* 0x000fc60007ffe0ff */
[----:B------:R-:W-:Y:S01]  /*8640*/  IMAD R8, R9, c[0x0][0x1b0], RZ ;  /* 0x00006c0009087a24 */ /* 0x000fe200078e02ff */
[C---:B------:R-:W-:Y:S02]  /*8650*/  IADD3 R9, -R0.reuse, RZ, RZ ;  /* 0x000000ff00097210 */ /* 0x040fe40007ffe1ff */
[----:B------:R-:W-:Y:S01]  /*8660*/  IADD3 R7, R11, R14, RZ ;  /* 0x0000000e0b077210 */ /* 0x000fe20007ffe0ff */
[C---:B------:R-:W-:Y:S01]  /*8670*/  IMAD R8, R0.reuse, c[0x0][0x1b4], R8 ;  /* 0x00006d0000087a24 */ /* 0x040fe200078e0208 */
[----:B------:R-:W-:Y:S01]  /*8680*/  MOV R6, R10 ;  /* 0x0000000a00067202 */ /* 0x000fe20000000f00 */
[----:B------:R-:W-:Y:S01]  /*8690*/  IMAD.WIDE.U32 R10, R0, c[0x0][0x1b0], R2 ;  /* 0x00006c00000a7a25 */ /* 0x000fe200078e0002 */
[----:B------:R-:W-:-:S03]  /*86a0*/  ISETP.NE.U32.AND P0, PT, RZ, c[0x0][0x350], PT ;  /* 0x0000d400ff007a0c */ /* 0x000fc60003f05070 */
[----:B------:R-:W-:-:S04]  /*86b0*/  IMAD.WIDE.U32 R2, R20, c[0x0][0x210], R4 ;  /* 0x0000840014027a25 */ /* 0x000fc800078e0004 */
[----:B------:R-:W-:Y:S01]  /*86c0*/  IMAD R0, R9, c[0x0][0x2c4], R12 ;  /* 0x0000b10009007a24 */ /* 0x000fe200078e020c */
[----:B------:R-:W-:Y:S01]  /*86d0*/  IADD3 R5, R11, R8, RZ ;  /* 0x000000080b057210 */ /* 0x000fe20007ffe0ff */
[----:B------:R-:W-:Y:S01]  /*86e0*/  IMAD R9, R20, c[0x0][0x214], R3 ;  /* 0x0000850014097a24 */ /* 0x000fe200078e0203 */
[----:B------:R-:W-:Y:S02]  /*86f0*/  ISETP.NE.AND.EX P0, PT, RZ, c[0x0][0x354], PT, P0 ;  /* 0x0000d500ff007a0c */ /* 0x000fe40003f05300 */
[----:B------:R-:W-:Y:S02]  /*8700*/  SHF.R.S32.HI R11, RZ, 0x1f, R0 ;  /* 0x0000001fff0b7819 */ /* 0x000fe40000011400 */
[----:B------:R-:W-:Y:S01]  /*8710*/  MOV R8, R2 ;  /* 0x0000000200087202 */ /* 0x000fe20000000f00 */
[----:B------:R-:W-:Y:S02]  /*8720*/  IMAD.MOV.U32 R4, RZ, RZ, R10 ;  /* 0x000000ffff047224 */ /* 0x000fe400078e000a */
[----:B------:R-:W-:-:S02]  /*8730*/  IMAD R12, R11, c[0x0][0x1a8], RZ ;  /* 0x00006a000b0c7a24 */ /* 0x000fc400078e02ff */
[----:B------:R-:W-:-:S04]  /*8740*/  IMAD.WIDE.U32 R6, R20, c[0x0][0x1e8], R6 ;  /* 0x00007a0014067a25 */ /* 0x000fc800078e0006 */
[----:B------:R-:W-:Y:S02]  /*8750*/  IMAD R12, R0, c[0x0][0x1ac], R12 ;  /* 0x00006b00000c7a24 */ /* 0x000fe400078e020c */
[----:B------:R-:W-:Y:S01]  /*8760*/  IMAD R7, R20, c[0x0][0x1ec], R7 ;  /* 0x00007b0014077a24 */ /* 0x000fe200078e0207 */
[----:B------:R-:W-:Y:S02]  /*8770*/  ISETP.GE.AND P2, PT, R136, c[0x0][0x198], PT ;  /* 0x0000660088007a0c */ /* 0x000fe40003f46270 */
[----:B------:R-:W-:Y:S02]  /*8780*/  IADD3 R176, R226, -0x1, RZ ;  /* 0xffffffffe2b07810 */ /* 0x000fe40007ffe0ff */
[----:B--2---:R-:W-:Y:S02]  /*8790*/  @P1 SHF.R.S32.HI R3, RZ, 0x1f, R16 ;  /* 0x0000001fff031819 */ /* 0x004fe40000011410 */
[----:B------:R-:W-:Y:S02]  /*87a0*/  @!P1 MOV R3, R15 ;  /* 0x0000000f00039202 */ /* 0x000fe40000000f00 */
[----:B------:R-:W-:-:S02]  /*87b0*/  @P1 MOV R2, R16 ;  /* 0x0000001000021202 */ /* 0x000fc40000000f00 */
[----:B------:R-:W-:Y:S02]  /*87c0*/  @!P1 MOV R2, R17 ;  /* 0x0000001100029202 */ /* 0x000fe40000000f00 */
[----:B------:R-:W-:Y:S02]  /*87d0*/  SEL R10, R3, RZ, !P0 ;  /* 0x000000ff030a7207 */ /* 0x000fe40004000000 */
[----:B------:R-:W-:Y:S01]  /*87e0*/  SEL R11, R2, RZ, !P0 ;  /* 0x000000ff020b7207 */ /* 0x000fe20004000000 */
[----:B------:R-:W-:-:S04]  /*87f0*/  IMAD.WIDE.U32 R2, R0, c[0x0][0x1a8], R4 ;  /* 0x00006a0000027a25 */ /* 0x000fc800078e0004 */
[C---:B------:R-:W-:Y:S02]  /*8800*/  IMAD R0, R10.reuse, c[0x0][0x218], RZ ;  /* 0x000086000a007a24 */ /* 0x040fe400078e02ff */
[----:B------:R-:W-:Y:S02]  /*8810*/  IMAD R4, R10, c[0x0][0x1f0], RZ ;  /* 0x00007c000a047a24 */ /* 0x000fe400078e02ff */
[----:B------:R-:W-:Y:S01]  /*8820*/  IMAD.WIDE.U32 R16, R11, c[0x0][0x1f0], R6 ;  /* 0x00007c000b107a25 */ /* 0x000fe200078e0006 */
[----:B------:R-:W-:-:S03]  /*8830*/  LEA R6, P0, R2, c[0x0][0x160], 0x1 ;  /* 0x0000580002067a11 */ /* 0x000fc600078008ff */
[----:B------:R-:W-:Y:S02]  /*8840*/  IMAD.IADD R5, R3, 0x1, R12 ;  /* 0x0000000103057824 */ /* 0x000fe400078e020c */
[----:B------:R-:W-:-:S04]  /*8850*/  IMAD.WIDE.U32 R8, R11, c[0x0][0x218], R8 ;  /* 0x000086000b087a25 */ /* 0x000fc800078e0008 */
[C---:B------:R-:W-:Y:S02]  /*8860*/  IMAD R0, R11.reuse, c[0x0][0x21c], R0 ;  /* 0x000087000b007a24 */ /* 0x040fe400078e0200 */
[----:B------:R-:W-:Y:S01]  /*8870*/  IMAD R3, R11, c[0x0][0x1f4], R4 ;  /* 0x00007d000b037a24 */ /* 0x000fe200078e0204 */
[----:B------:R-:W-:Y:S02]  /*8880*/  LEA.HI.X R5, R2, c[0x0][0x164], R5, 0x1, P0 ;  /* 0x0000590002057a11 */ /* 0x000fe400000f0c05 */
[----:B------:R-:W-:Y:S02]  /*8890*/  IADD3 R0, R9, R0, RZ ;  /* 0x0000000009007210 */ /* 0x000fe40007ffe0ff */
[----:B------:R-:W-:Y:S01]  /*88a0*/  IADD3 R2, R17, R3, RZ ;  /* 0x0000000311027210 */ /* 0x000fe20007ffe0ff */
[----:B------:R1:W-:Y:S04]  /*88b0*/  STL.64 [R1+0x30], R16 ;  /* 0x0000301001007387 */ /* 0x0003e80000100a00 */
[----:B------:R1:W-:Y:S04]  /*88c0*/  STL.64 [R1+0x28], R8 ;  /* 0x0000280801007387 */ /* 0x0003e80000100a00 */
[----:B------:R1:W-:Y:S04]  /*88d0*/  STL [R1+0x38], R0 ;  /* 0x0000380001007387 */ /* 0x0003e80000100800 */
[----:B------:R1:W-:Y:S01]  /*88e0*/  STL [R1+0x3c], R2 ;  /* 0x00003c0201007387 */ /* 0x0003e20000100800 */
[----:B------:R-:W-:Y:S01]  /*88f0*/  IADD3 R4, R139, R18, RZ ;  /* 0x000000128b047210 */ /* 0x000fe20007ffe0ff */
[----:B------:R-:W-:Y:S05]  /*8900*/  BRA.DIV ~URZ, `(.L_x_851) ;  /* 0x0001b5127f007947 */ /* 0x000fea000b800000 */
[----:B------:R2:W3:Y:S02]  /*8910*/  SHFL.IDX PT, R7, R5, RZ, 0x181f ;  /* 0x00181fff05077589 */ /* 0x0004e400000e0000 */
.L_x_1053:
[----:B------:R-:W-:Y:S05]  /*8920*/  BRA.DIV ~URZ, `(.L_x_852) ;  /* 0x0001b5627f007947 */ /* 0x000fea000b800000 */
[----:B-1----:R1:W4:Y:S02]  /*8930*/  SHFL.IDX PT, R2, R6, RZ, 0x181f ;  /* 0x00181fff06027589 */ /* 0x00232400000e0000 */
.L_x_1054:
[----:B--2---:R-:W2:Y:S01]  /*8940*/  LDL R0, [R1+0x14] ;  /* 0x0000140001007983 */ /* 0x004ea20000100800 */
[----:B------:R-:W-:Y:S01]  /*8950*/  BSSY B0, `(.L_x_853) ;  /* 0x000000a000007945 */ /* 0x000fe20003800000 */
[----:B--2---:R-:W-:-:S05]  /*8960*/  IMAD R0, R0, c[0x0][0x2c4], RZ ;  /* 0x0000b10000007a24 */ /* 0x004fca00078e02ff */
        /* <DEDUP_REMOVED lines=8> */
.L_x_854:
[----:B------:R-:W-:Y:S05]  /*89f0*/  BSYNC B0 ;  /* 0x0000000000007941 */ /* 0x000fea0003800000 */
.L_x_853:
[----:B------:R-:W-:Y:S05]  /*8a00*/  BRA.DIV ~URZ, `(.L_x_855) ;  /* 0x0001b4f27f007947 */ /* 0x000fea000b800000 */
[----:B---3--:R3:W1:Y:S04]  /*8a10*/  SHFL.IDX PT, R7, R5, 0x1, 0x181f ;  /* 0x00381f0005077f89 */ /* 0x00866800000e0000 */
[----:B--2-4-:R3:W2:Y:S02]  /*8a20*/  SHFL.IDX PT, R2, R6, 0x1, 0x181f ;  /* 0x00381f0006027f89 */ /* 0x0146a400000e0000 */
.L_x_1055:
        /* <DEDUP_REMOVED lines=10> */
.L_x_857:
[----:B------:R-:W-:Y:S05]  /*8ad0*/  BSYNC B0 ;  /* 0x0000000000007941 */ /* 0x000fea0003800000 */
.L_x_856:
[----:B------:R-:W-:Y:S05]  /*8ae0*/  BRA.DIV ~URZ, `(.L_x_858) ;  /* 0x0001b4e27f007947 */ /* 0x000fea000b800000 */
[----:B-1----:R1:W4:Y:S02]  /*8af0*/  SHFL.IDX PT, R7, R5, 0x2, 0x181f ;  /* 0x00581f0005077f89 */ /* 0x00232400000e0000 */
.L_x_1056:
[----:B------:R-:W-:Y:S05]  /*8b00*/  BRA.DIV ~URZ, `(.L_x_859) ;  /* 0x0001b5327f007947 */ /* 0x000fea000b800000 */
[----:B--2---:R2:W1:Y:S02]  /*8b10*/  SHFL.IDX PT, R2, R6, 0x2, 0x181f ;  /* 0x00581f0006027f89 */ /* 0x00446400000e0000 */
.L_x_1057:
[----:B------:R-:W-:Y:S01]  /*8b20*/  IADD3 R3, R4, 0x20, RZ ;  /* 0x0000002004037810 */ /* 0x000fe20007ffe0ff */
[----:B------:R-:W-:Y:S03]  /*8b30*/  BSSY B0, `(.L_x_860) ;  /* 0x0000009000007945 */ /* 0x000fe60003800000 */
        /* <DEDUP_REMOVED lines=8> */
.L_x_861:
[----:B------:R-:W-:Y:S05]  /*8bc0*/  BSYNC B0 ;  /* 0x0000000000007941 */ /* 0x000fea0003800000 */
.L_x_860:
[----:B------:R-:W-:Y:S05]  /*8bd0*/  BRA.DIV ~URZ, `(.L_x_862) ;  /* 0x0001b4d27f007947 */ /* 0x000fea000b800000 */
[----:B----4-:R4:W2:Y:S04]  /*8be0*/  SHFL.IDX PT, R7, R5, 0x3, 0x181f ;  /* 0x00781f0005077f89 */ /* 0x0108a800000e0000 */
[----:B-1----:R4:W1:Y:S02]  /*8bf0*/  SHFL.IDX PT, R2, R6, 0x3, 0x181f ;  /* 0x00781f0006027f89 */ /* 0x00286400000e0000 */
.L_x_1058:
        /* <DEDUP_REMOVED lines=10> */
.L_x_864:
[----:B------:R-:W-:Y:S05]  /*8ca0*/  BSYNC B0 ;  /* 0x0000000000007941 */ /* 0x000fea0003800000 */
.L_x_863:
[----:B------:R-:W-:Y:S05]  /*8cb0*/  BRA.DIV ~URZ, `(.L_x_865) ;  /* 0x0001b4c27f007947 */ /* 0x000fea000b800000 */
[----:B--2---:R2:W3:Y:S02]  /*8cc0*/  SHFL.IDX PT, R7, R5, 0x4, 0x181f ;  /* 0x00981f0005077f89 */ /* 0x0044e400000e0000 */
.L_x_1059:
[----:B------:R-:W-:Y:S05]  /*8cd0*/  BRA.DIV ~URZ, `(.L_x_866) ;  /* 0x0001b5127f007947 */ /* 0x000fea000b800000 */
[----:B-1----:R1:W2:Y:S02]  /*8ce0*/  SHFL.IDX PT, R2, R6, 0x4, 0x181f ;  /* 0x00981f0006027f89 */ /* 0x0022a400000e0000 */
.L_x_1060:
        /* <DEDUP_REMOVED lines=10> */
.L_x_868:
[----:B------:R-:W-:Y:S05]  /*8d90*/  BSYNC B0 ;  /* 0x0000000000007941 */ /* 0x000fea0003800000 */
.L_x_867:
[----:B------:R-:W-:Y:S05]  /*8da0*/  BRA.DIV ~URZ, `(.L_x_869) ;  /* 0x0001b4b27f007947 */ /* 0x000fea000b800000 */
[----:B---3--:R3:W1:Y:S04]  /*8db0*/  SHFL.IDX PT, R7, R5, 0x5, 0x181f ;  /* 0x00b81f0005077f89 */ /* 0x00866800000e0000 */
[----:B--2---:R3:W2:Y:S02]  /*8dc0*/  SHFL.IDX PT, R2, R6, 0x5, 0x181f ;  /* 0x00b81f0006027f89 */ /* 0x0046a400000e0000 */
.L_x_1061:
        /* <DEDUP_REMOVED lines=10> */
.L_x_871:
[----:B------:R-:W-:Y:S05]  /*8e70*/  BSYNC B0 ;  /* 0x0000000000007941 */ /* 0x000fea0003800000 */
.L_x_870:
[----:B------:R-:W-:Y:S05]  /*8e80*/  BRA.DIV ~URZ, `(.L_x_872) ;  /* 0x0001b4a27f007947 */ /* 0x000fea000b800000 */
[----:B-1----:R1:W3:Y:S02]  /*8e90*/  SHFL.IDX PT, R7, R5, 0x6, 0x181f ;  /* 0x00d81f0005077f89 */ /* 0x0022e400000e0000 */
.L_x_1062:
[----:B------:R-:W-:Y:S05]  /*8ea0*/  BRA.DIV ~URZ, `(.L_x_873) ;  /* 0x0001b4f27f007947 */ /* 0x000fea000b800000 */
[----:B--2---:R2:W1:Y:S02]  /*8eb0*/  SHFL.IDX PT, R2, R6, 0x6, 0x181f ;  /* 0x00d81f0006027f89 */ /* 0x00446400000e0000 */
.L_x_1063:
        /* <DEDUP_REMOVED lines=10> */
.L_x_875:
[----:B------:R-:W-:Y:S05]  /*8f60*/  BSYNC B0 ;  /* 0x0000000000007941 */ /* 0x000fea0003800000 */
.L_x_874:
[----:B------:R-:W-:Y:S05]  /*8f70*/  BRA.DIV ~URZ, `(.L_x_876) ;  /* 0x0001b4927f007947 */ /* 0x000fea000b800000 */
[----:B-1-34-:R-:W1:Y:S04]  /*8f80*/  SHFL.IDX PT, R5, R5, 0x7, 0x181f ;  /* 0x00f81f0005057f89 */ /* 0x01ae6800000e0000 */
[----:B------:R3:W4:Y:S02]  /*8f90*/  SHFL.IDX PT, R3, R6, 0x7, 0x181f ;  /* 0x00f81f0006037f89 */ /* 0x00072400000e0000 */
.L_x_1064:
[----:B--23--:R-:W2:Y:S01]  /*8fa0*/  LDL.LU R6, [R1+0x40] ;  /* 0x0000400001067983 */ /* 0x00cea20000300800 */
[----:B------:R-:W-:Y:S02]  /*8fb0*/  ISETP.GE.AND P6, PT, R136, c[0x0][0x1d4], PT ;  /* 0x0000750088007a0c */ /* 0x000fe40003fc6270 */
[----:B------:R-:W-:-:S04]  /*8fc0*/  IADD3 R2, R4, 0x70, RZ ;  /* 0x0000007004027810 */ /* 0x000fc80007ffe0ff */
[----:B------:R-:W-:-:S13]  /*8fd0*/  ISETP.GE.AND P0, PT, R2, R0, PT ;  /* 0x000000000200720c */ /* 0x000fda0003f06270 */
[----:B----4-:R-:W-:-:S04]  /*8fe0*/  @!P0 LEA R2, P1, R136, R3, 0x1 ;  /* 0x0000000388028211 */ /* 0x010fc800078208ff */
[----:B-1----:R-:W-:-:S05]  /*8ff0*/  @!P0 LEA.HI.X R3, R136, R5, R137, 0x1, P1 ;  /* 0x0000000588038211 */ /* 0x002fca00008f0c89 */
[----:B------:R-:W-:Y:S01]  /*9000*/  @!PT LDS RZ, [RZ] ;  /* 0x00000000fffff984 */ /* 0x000fe20000000800 */
[----:B------:R-:W-:Y:S01]  /*9010*/  @!PT LDS RZ, [RZ] ;  /* 0x00000000fffff984 */ /* 0x000fe20000000800 */
[----:B------:R-:W-:Y:S01]  /*9020*/  @!PT LDS RZ, [RZ] ;  /* 0x00000000fffff984 */ /* 0x000fe20000000800 */
[----:B------:R1:W-:Y:S04]  /*9030*/  @!P0 LDGSTS.E.BYPASS.LTC128B.128 [R221+0x8900], [R2.64], !P2 ;  /* 0x0890000002dd8fae */ /* 0x0003e8000d101d48 */
[----:B------:R-:W0:Y:S01]  /*9040*/  LDGDEPBAR ;  /* 0x00000000000079af */ /* 0x000e220000000000 */
[----:B------:R-:W-:Y:S01]  /*9050*/  WARPSYNC 0xffffffff ;  /* 0xffffffff00007948 */ /* 0x000fe20003800000 */
[----:B--2---:R-:W-:-:S04]  /*9060*/  LOP3.LUT R6, R6, 0xffffff7f, RZ, 0xc0, !PT ;  /* 0xffffff7f06067812 */ /* 0x004fc800078ec0ff */
[----:B------:R-:W-:-:S05]  /*9070*/  @P6 LOP3.LUT R6, R6, 0x80, RZ, 0xfc, !PT ;  /* 0x0000008006066812 */ /* 0x000fca00078efcff */
[----:B------:R1:W-:Y:S02]  /*9080*/  STL [R1+0x40], R6 ;  /* 0x0000400601007387 */ /* 0x0003e40000100800 */
[----:B------:R-:W2:Y:S04]  /*9090*/  LDL R190, [R1+0x18] ;  /* 0x0000180001be7983 */ /* 0x000ea80000100800 */
[----:B------:R-:W3:Y:S04]  /*90a0*/  LDL R8, [R1+0x3c] ;  /* 0x00003c0001087983 */ /* 0x000ee80000100800 */
[----:B-1----:R-:W4:Y:S01]  /*90b0*/  LDL.64 R6, [R1+0x30] ;  /* 0x0000300001067983 */ /* 0x002f220000100a00 */
[----:B------:R-:W-:Y:S01]  /*90c0*/  IMAD.MOV.U32 R72, RZ, RZ, -0x50 ;  /* 0xffffffb0ff487424 */ /* 0x000fe200078e00ff */
[----:B------:R-:W-:-:S03]  /*90d0*/  SHF.R.S32.HI R84, RZ, 0x1f, R176 ;  /* 0x0000001fff547819 */ /* 0x000fc600000114b0 */
[----:B------:R-:W-:Y:S02]  /*90e0*/  IMAD R72, R226, R72, 0x50 ;  /* 0x00000050e2487424 */ /* 0x000fe400078e0248 */
[----:B------:R-:W-:Y:S02]  /*90f0*/  IMAD R4, R84, c[0x0][0x1e0], RZ ;  /* 0x0000780054047a24 */ /* 0x000fe400078e02ff */
[----:B------:R-:W-:-:S04]  /*9100*/  IMAD.WIDE.U32 R2, R176, c[0x0][0x1e0], RZ ;  /* 0x00007800b0027a25 */ /* 0x000fc800078e00ff */
[----:B------:R-:W-:-:S04]  /*9110*/  IMAD R4, R176, c[0x0][0x1e4], R4 ;  /* 0x00007900b0047a24 */ /* 0x000fc800078e0204 */
[----:B------:R-:W-:Y:S02]  /*9120*/  IMAD.IADD R3, R3, 0x1, R4 ;  /* 0x0000000103037824 */ /* 0x000fe400078e0204 */
[----:B------:R-:W-:Y:S02]  /*9130*/  IMAD.MOV.U32 R177, RZ, RZ, c[0x0][0x1e0] ;  /* 0x00007800ffb17624 */ /* 0x000fe400078e00ff */
[----:B------:R-:W-:Y:S01]  /*9140*/  IMAD.MOV.U32 R180, RZ, RZ, c[0x0][0x1e4] ;  /* 0x00007900ffb47624 */ /* 0x000fe200078e00ff */
[----:B------:R-:W-:Y:S01]  /*9150*/  BSSY B0, `(.L_x_877) ;  /* 0x000002c000007945 */ /* 0x000fe20003800000 */
[----:B------:R-:W-:Y:S01]  /*9160*/  BAR.SYNC.DEFER_BLOCKING 0x0 ;  /* 0x0000000000007b1d */ /* 0x000fe20000010000 */
[----:B--2---:R-:W-:-:S04]  /*9170*/  IADD3 R73, R72, R190, -R139 ;  /* 0x000000be48497210 */ /* 0x004fc80007ffe88b */
[C---:B------:R-:W-:Y:S01]  /*9180*/  ISETP.GE.AND P0, PT, R73.reuse, 0x1, PT ;  /* 0x000000014900780c */ /* 0x040fe20003f06270 */
[----:B---3--:R-:W-:Y:S02]  /*9190*/  IMAD.MOV.U32 R179, RZ, RZ, R8 ;  /* 0x000000ffffb37224 */ /* 0x008fe400078e0008 */
[----:B----4-:R-:W-:Y:S01]  /*91a0*/  IMAD.MOV.U32 R178, RZ, RZ, R6 ;  /* 0x000000ffffb27224 */ /* 0x010fe200078e0006 */
[----:B------:R-:W-:-:S03]  /*91b0*/  ISETP.GE.AND P3, PT, R73, 0x11, PT ;  /* 0x000000114900780c */ /* 0x000fc60003f66270 */
[----:B------:R-:W-:-:S04]  /*91c0*/  IMAD.WIDE.U32 R4, R2, 0x50, R178 ;  /* 0x0000005002047825 */ /* 0x000fc800078e00b2 */
[----:B------:R-:W-:Y:S02]  /*91d0*/  IMAD R2, R3, 0x50, RZ ;  /* 0x0000005003027824 */ /* 0x000fe400078e02ff */
[C---:B------:R-:W-:Y:S02]  /*91e0*/  @P0 LEA R6, P1, R4.reuse, c[0x0][0x1c8], 0x1 ;  /* 0x0000720004060a11 */ /* 0x040fe400078208ff */
[----:B------:R-:W-:Y:S01]  /*91f0*/  IMAD.IADD R3, R5, 0x1, R2 ;  /* 0x0000000105037824 */ /* 0x000fe200078e0202 */
[----:B------:R-:W-:Y:S02]  /*9200*/  ISETP.GE.AND P2, PT, R73, 0x21, PT ;  /* 0x000000214900780c */ /* 0x000fe40003f46270 */
[----:B------:R-:W-:Y:S02]  /*9210*/  @P3 LEA R2, P4, R177, R4, 0x4 ;  /* 0x00000004b1023211 */ /* 0x000fe400078820ff */
[----:B------:R-:W-:Y:S02]  /*9220*/  @P0 LEA.HI.X R7, R4, c[0x0][0x1cc], R3, 0x1, P1 ;  /* 0x0000730004070a11 */ /* 0x000fe400008f0c03 */
[----:B------:R-:W-:Y:S01]  /*9230*/  ISETP.GE.AND P1, PT, R73, 0x31, PT ;  /* 0x000000314900780c */ /* 0x000fe20003f26270 */
[----:B------:R-:W-:-:S02]  /*9240*/  IMAD.WIDE.U32 R8, R177, 0x20, RZ ;  /* 0x00000020b1087825 */ /* 0x000fc400078e00ff */
[----:B------:R-:W-:Y:S01]  /*9250*/  @!PT LDS RZ, [RZ] ;  /* 0x00000000fffff984 */ /* 0x000fe20000000800 */
[----:B------:R-:W-:Y:S01]  /*9260*/  @!PT LDS RZ, [RZ] ;  /* 0x00000000fffff984 */ /* 0x000fe20000000800 */
[----:B------:R-:W-:Y:S01]  /*9270*/  @!PT LDS RZ, [RZ] ;  /* 0x00000000fffff984 */ /* 0x000fe20000000800 */
[----:B------:R1:W-:Y:S01]  /*9280*/  @P0 LDGSTS.E.BYPASS.LTC128B.128 [R221+0x2900], [R6.64], !P6 ;  /* 0x0290000006dd0fae */ /* 0x0003e2000f101d48 */
[----:B------:R-:W-:-:S09]  /*9290*/  @P3 LEA R12, P0, R2, c[0x0][0x1c8], 0x1 ;  /* 0x00007200020c3a11 */ /* 0x000fd200078008ff */
[----:B------:R-:W-:Y:S01]  /*92a0*/  @P1 IMAD R14, R180, 0x30, RZ ;  /* 0x00000030b40e1824 */ /* 0x000fe200078e02ff */
[----:B-1----:R-:W-:-:S04]  /*92b0*/  @P3 LEA.HI.X R6, R177, R3, R180, 0x4, P4 ;  /* 0x00000003b1063211 */ /* 0x002fc800020f24b4 */
[----:B------:R-:W-:Y:S01]  /*92c0*/  @P3 LEA.HI.X R13, R2, c[0x0][0x1cc], R6, 0x1, P0 ;  /* 0x00007300020d3a11 */ /* 0x000fe200000f0c06 */
[----:B------:R-:W-:Y:S01]  /*92d0*/  IMAD.SHL.U32 R2, R180, 0x20, RZ ;  /* 0x00000020b4027824 */ /* 0x000fe200078e00ff */
[----:B------:R-:W-:-:S03]  /*92e0*/  @P2 IADD3 R8, P0, R4, R8, RZ ;  /* 0x0000000804082210 */ /* 0x000fc60007f1e0ff */
[----:B------:R1:W-:Y:S01]  /*92f0*/  @P3 LDGSTS.E.BYPASS.LTC128B.128 [R221+0x3100], [R12.64], !P6 ;  /* 0x031000000cdd3fae */ /* 0x0003e2000f101d48 */
[----:B------:R-:W-:Y:S01]  /*9300*/  @P2 IADD3.X R9, R3, R9, R2, P0, !PT ;  /* 0x0000000903092210 */ /* 0x000fe200007fe402 */
[----:B------:R-:W-:Y:S01]  /*9310*/  @P1 IMAD.MOV.U32 R2, RZ, RZ, R4 ;  /* 0x000000ffff021224 */ /* 0x000fe200078e0004 */
[----:B------:R-:W-:-:S03]  /*9320*/  @P2 LEA R10, P0, R8, c[0x0][0x1c8], 0x1 ;  /* 0x00007200080a2a11 */ /* 0x000fc600078008ff */
[----:B------:R-:W-:Y:S01]  /*9330*/  @P1 IMAD.WIDE.U32 R6, R177, 0x30, R2 ;  /* 0x00000030b1061825 */ /* 0x000fe200078e0002 */
[----:B------:R-:W-:-:S03]  /*9340*/  @P2 LEA.HI.X R11, R8, c[0x0][0x1cc], R9, 0x1, P0 ;  /* 0x00007300080b2a11 */ /* 0x000fc600000f0c09 */
[----:B------:R-:W-:Y:S01]  /*9350*/  @P1 IMAD.IADD R7, R7, 0x1, R14 ;  /* 0x0000000107071824 */ /* 0x000fe200078e020e */
[C---:B------:R-:W-:Y:S01]  /*9360*/  @P1 LEA R8, P0, R6.reuse, c[0x0][0x1c8], 0x1 ;  /* 0x0000720006081a11 */ /* 0x040fe200078008ff */
[----:B------:R1:W-:Y:S03]  /*9370*/  @P2 LDGSTS.E.BYPASS.LTC128B.128 [R221+0x3900], [R10.64], !P6 ;  /* 0x039000000add2fae */ /* 0x0003e6000f101d48 */
[----:B------:R-:W-:-:S05]  /*9380*/  @P1 LEA.HI.X R9, R6, c[0x0][0x1cc], R7, 0x1, P0 ;  /* 0x0000730006091a11 */ /* 0x000fca00000f0c07 */
        /* <DEDUP_REMOVED lines=8> */
.L_x_878:
[----:B------:R-:W-:Y:S05]  /*9410*/  BSYNC B0 ;  /* 0x0000000000007941 */ /* 0x000fea0003800000 */
.L_x_877:
[----:B------:R3:W5:Y:S01]  /*9420*/  LDL R187, [R1+0x44] ;  /* 0x0000440001bb7983 */ /* 0x0007620000100800 */
[----:B------:R-:W-:Y:S01]  /*9430*/  ISETP.LT.AND P0, PT, RZ, c[0x0][0x27c], PT ;  /* 0x00009f00ff007a0c */ /* 0x000fe20003f01270 */
[----:B--2---:R-:W-:Y:S02]  /*9440*/  IMAD.MOV.U32 R2, RZ, RZ, c[0x0][0x2c4] ;  /* 0x0000b100ff027624 */ /* 0x004fe400078e00ff */
[----:B------:R-:W0:Y:S03]  /*9450*/  LDGDEPBAR ;  /* 0x00000000000079af */ /* 0x000e260000000000 */
[----:B------:R-:W-:-:S07]  /*9460*/  ISETP.NE.AND P5, PT, R2, 0x1, PT ;  /* 0x000000010200780c */ /* 0x000fce0003fa5270 */
[----:B------:R-:W-:Y:S05]  /*9470*/  @P0 BRA `(.L_x_879) ;  /* 0x0000002000000947 */ /* 0x000fea0003800000 */
[----:B------:R-:W-:-:S04]  /*9480*/  DEPBAR.LE SB0, 0x1 ;  /* 0x000080400000791a */ /* 0x000fc80000000000 */
[----:B------:R-:W-:Y:S05]  /*9490*/  BRA `(.L_x_880) ;  /* 0x0000497000007947 */ /* 0x000fea0003800000 */
.L_x_879:
[----:B------:R-:W-:Y:S01]  /*94a0*/  ULDC.U8 UR4, c[0x0][0x298] ;  /* 0x0000a60000047ab9 */ /* 0x000fe20000000000 */
[----:B-----5:R-:W-:Y:S01]  /*94b0*/  SHF.R.S32.HI R2, RZ, 0x1f, R138 ;  /* 0x0000001fff027819 */ /* 0x020fe2000001148a */
[----:B------:R-:W-:Y:S01]  /*94c0*/  IMAD.WIDE.U32 R6, R138, c[0x0][0x280], RZ ;  /* 0x0000a0008a067a25 */ /* 0x000fe200078e00ff */
[----:B------:R-:W-:Y:S01]  /*94d0*/  ISETP.NE.AND P0, PT, RZ, UR4, PT ;  /* 0x00000004ff007c0c */ /* 0x000fe2000bf05270 */
[----:B------:R-:W-:Y:S01]  /*94e0*/  BSSY B2, `(.L_x_880) ;  /* 0x0000492000027945 */ /* 0x000fe20003800000 */
[C---:B------:R-:W-:Y:S01]  /*94f0*/  IADD3 R20, R83.reuse, R187, RZ ;  /* 0x000000bb53147210 */ /* 0x040fe20007ffe0ff */
[C---:B------:R-:W-:Y:S01]  /*9500*/  IMAD R3, R2.reuse, c[0x0][0x280], RZ ;  /* 0x0000a00002037a24 */ /* 0x040fe200078e02ff */
[----:B------:R-:W-:Y:S01]  /*9510*/  IADD3 R74, R83, 0x60, RZ ;  /* 0x00000060534a7810 */ /* 0x000fe20007ffe0ff */
[----:B------:R-:W-:Y:S02]  /*9520*/  IMAD R2, R2, c[0x0][0x290], RZ ;  /* 0x0000a40002027a24 */ /* 0x000fe400078e02ff */
[----:B-1----:R-:W-:-:S02]  /*9530*/  IMAD R8, R138, c[0x0][0x284], R3 ;  /* 0x0000a1008a087a24 */ /* 0x002fc400078e0203 */
[----:B------:R-:W-:Y:S01]  /*9540*/  IMAD R3, R138, c[0x0][0x294], R2 ;  /* 0x0000a5008a037a24 */ /* 0x000fe200078e0202 */
[----:B------:R-:W-:Y:S01]  /*9550*/  LEA R2, R164, R20, 0x5 ;  /* 0x00000014a4027211 */ /* 0x000fe200078e28ff */
[----:B------:R-:W-:Y:S01]  /*9560*/  IMAD.WIDE.U32 R4, R138, c[0x0][0x290], RZ ;  /* 0x0000a4008a047a25 */ /* 0x000fe200078e00ff */
[----:B------:R-:W-:-:S04]  /*9570*/  IADD3 R8, R8, R7, RZ ;  /* 0x0000000708087210 */ /* 0x000fc80007ffe0ff */
[----:B------:R-:W-:Y:S01]  /*9580*/  IADD3 R9, R3, R5, RZ ;  /* 0x0000000503097210 */ /* 0x000fe20007ffe0ff */
[----:B------:R-:W-:Y:S05]  /*9590*/  @!P0 BRA `(.L_x_881) ;  /* 0x0000257000008947 */ /* 0x000fea0003800000 */
[----:B------:R-:W-:Y:S01]  /*95a0*/  @P5 IMAD.HI.U32 R3, R2, c[0x0][0x2c8], RZ ;  /* 0x0000b20002035a27 */ /* 0x000fe200078e00ff */
[----:B------:R-:W-:Y:S01]  /*95b0*/  BSSY B0, `(.L_x_882) ;  /* 0x0000033000007945 */ /* 0x000fe20003800000 */
[----:B------:R-:W-:Y:S01]  /*95c0*/  SHF.R.S32.HI R21, RZ, 0x1f, R30 ;  /* 0x0000001fff157819 */ /* 0x000fe2000001141e */
[----:B------:R-:W-:Y:S01]  /*95d0*/  CS2R R42, SRZ ;  /* 0x00000000002a7805 */ /* 0x000fe2000001ff00 */
[----:B------:R-:W-:Y:S01]  /*95e0*/  IMAD.MOV.U32 R5, RZ, RZ, R9 ;  /* 0x000000ffff057224 */ /* 0x000fe200078e0009 */
[----:B------:R-:W-:Y:S01]  /*95f0*/  @P5 SHF.R.U32.HI R2, RZ, c[0x0][0x2cc], R3 ;  /* 0x0000b300ff025a19 */ /* 0x000fe20000011603 */
[----:B------:R-:W-:Y:S01]  /*9600*/  IMAD.MOV.U32 R7, RZ, RZ, R8 ;  /* 0x000000ffff077224 */ /* 0x000fe200078e0008 */
[----:B------:R-:W-:Y:S01]  /*9610*/  CS2R R12, SRZ ;  /* 0x00000000000c7805 */ /* 0x000fe2000001ff00 */
[----:B------:R-:W-:Y:S01]  /*9620*/  CS2R R10, SRZ ;  /* 0x00000000000a7805 */ /* 0x000fe2000001ff00 */
[----:B------:R-:W-:Y:S01]  /*9630*/  SHF.R.S32.HI R3, RZ, 0x1f, R2 ;  /* 0x0000001fff037819 */ /* 0x000fe20000011402 */
[----:B------:R-:W-:-:S04]  /*9640*/  IMAD.WIDE.U32 R6, R2, c[0x0][0x280], R6 ;  /* 0x0000a00002067a25 */ /* 0x000fc800078e0006 */
[C---:B------:R-:W-:Y:S01]  /*9650*/  IMAD R9, R3.reuse, c[0x0][0x280], RZ ;  /* 0x0000a00003097a24 */ /* 0x040fe200078e02ff */
[----:B------:R-:W-:Y:S01]  /*9660*/  LEA R33, P1, R6, c[0x0][0x270], 0x1 ;  /* 0x00009c0006217a11 */ /* 0x000fe200078208ff */
[----:B------:R-:W-:Y:S02]  /*9670*/  IMAD R8, R3, c[0x0][0x290], RZ ;  /* 0x0000a40003087a24 */ /* 0x000fe400078e02ff */
[C---:B------:R-:W-:Y:S02]  /*9680*/  IMAD.WIDE.U32 R4, R2.reuse, c[0x0][0x290], R4 ;  /* 0x0000a40002047a25 */ /* 0x040fe400078e0004 */
[----:B------:R1:W2:Y:S02]  /*9690*/  SHFL.IDX PT, R15, R33, RZ, 0x1c1f ;  /* 0x001c1fff210f7589 */ /* 0x0002a400000e0000 */
[----:B------:R-:W-:Y:S01]  /*96a0*/  IMAD R3, R2, c[0x0][0x284], R9 ;  /* 0x0000a10002037a24 */ /* 0x000fe200078e0209 */
[----:B------:R-:W-:Y:S01]  /*96b0*/  LEA R34, P0, R4, c[0x0][0x288], 0x1 ;  /* 0x0000a20004227a11 */ /* 0x000fe200078008ff */
[----:B------:R-:W-:-:S02]  /*96c0*/  IMAD R2, R2, c[0x0][0x294], R8 ;  /* 0x0000a50002027a24 */ /* 0x000fc400078e0208 */
[----:B------:R-:W-:Y:S01]  /*96d0*/  CS2R R8, SRZ ;  /* 0x0000000000087805 */ /* 0x000fe2000001ff00 */
[----:B------:R-:W-:Y:S01]  /*96e0*/  IADD3 R3, R7, R3, RZ ;  /* 0x0000000307037210 */ /* 0x000fe20007ffe0ff */
[----:B------:R1:W4:Y:S01]  /*96f0*/  SHFL.IDX PT, R18, R34, RZ, 0x1c1f ;  /* 0x001c1fff22127589 */ /* 0x00032200000e0000 */
[----:B------:R-:W-:Y:S02]  /*9700*/  IADD3 R2, R5, R2, RZ ;  /* 0x0000000205027210 */ /* 0x000fe40007ffe0ff */
[----:B------:R-:W-:Y:S02]  /*9710*/  LEA.HI.X R25, R6, c[0x0][0x274], R3, 0x1, P1 ;  /* 0x00009d0006197a11 */ /* 0x000fe400008f0c03 */
[----:B------:R-:W-:Y:S01]  /*9720*/  LEA.HI.X R24, R4, c[0x0][0x28c], R2, 0x1, P0 ;  /* 0x0000a30004187a11 */ /* 0x000fe200000f0c02 */
[----:B------:R-:W-:Y:S01]  /*9730*/  CS2R R6, SRZ ;  /* 0x0000000000067805 */ /* 0x000fe2000001ff00 */
[----:B------:R-:W-:Y:S01]  /*9740*/  ISETP.GE.AND P0, PT, R20, R0, PT ;  /* 0x000000001400720c */ /* 0x000fe20003f06270 */
[----:B------:R1:W3:Y:S04]  /*9750*/  SHFL.IDX PT, R22, R25, RZ, 0x1c1f ;  /* 0x001c1fff19167589 */ /* 0x0002e800000e0000 */
[----:B------:R1:W1:Y:S08]  /*9760*/  SHFL.IDX PT, R19, R24, RZ, 0x1c1f ;  /* 0x001c1fff18137589 */ /* 0x00027000000e0000 */
[----:B------:R-:W-:Y:S05]  /*9770*/  @P0 BRA `(.L_x_883) ;  /* 0x0000016000000947 */ /* 0x000fea0003800000 */
[----:B--2---:R-:W-:Y:S01]  /*9780*/  ISETP.GE.AND P1, PT, R28, c[0x0][0x27c], PT ;  /* 0x00009f001c007a0c */ /* 0x004fe20003f26270 */
[----:B------:R-:W-:Y:S01]  /*9790*/  CS2R R12, SRZ ;  /* 0x00000000000c7805 */ /* 0x000fe2000001ff00 */
[----:B------:R-:W-:Y:S01]  /*97a0*/  ISETP.GE.AND P0, PT, R30, c[0x0][0x27c], PT ;  /* 0x00009f001e007a0c */ /* 0x000fe20003f06270 */
[----:B------:R-:W-:-:S10]  /*97b0*/  CS2R R10, SRZ ;  /* 0x00000000000a7805 */ /* 0x000fd4000001ff00 */
[C---:B------:R-:W-:Y:S01]  /*97c0*/  @!P1 IMAD.SHL.U32 R2, R28.reuse, 0x2, RZ ;  /* 0x000000021c029824 */ /* 0x040fe200078e00ff */
[----:B------:R-:W-:Y:S01]  /*97d0*/  @!P1 SHF.L.U64.HI R3, R28, 0x1, R29 ;  /* 0x000000011c039819 */ /* 0x000fe2000001021d */
[C---:B------:R-:W-:Y:S01]  /*97e0*/  @!P0 IMAD.SHL.U32 R4, R30.reuse, 0x2, RZ ;  /* 0x000000021e048824 */ /* 0x040fe200078e00ff */
[----:B------:R-:W-:Y:S02]  /*97f0*/  @!P0 SHF.L.U64.HI R5, R30, 0x1, R21 ;  /* 0x000000011e058819 */ /* 0x000fe40000010215 */
[CC--:B------:R-:W-:Y:S02]  /*9800*/  @!P1 IADD3 R16, P2, R15.reuse, R2.reuse, RZ ;  /* 0x000000020f109210 */ /* 0x0c0fe40007f5e0ff */
[----:B----4-:R-:W-:Y:S02]  /*9810*/  @!P1 IADD3 R14, P4, R18, R2, RZ ;  /* 0x00000002120e9210 */ /* 0x010fe40007f9e0ff */
[-C--:B------:R-:W-:Y:S01]  /*9820*/  @!P0 IADD3 R2, P3, R15, R4.reuse, RZ ;  /* 0x000000040f028210 */ /* 0x080fe20007f7e0ff */
[--C-:B---3--:R-:W-:Y:S01]  /*9830*/  @!P1 IMAD.X R17, R22, 0x1, R3.reuse, P2 ;  /* 0x0000000116119824 */ /* 0x108fe200010e0603 */
[----:B------:R-:W-:Y:S01]  /*9840*/  @!P0 IADD3 R4, P2, R18, R4, RZ ;  /* 0x0000000412048210 */ /* 0x000fe20007f5e0ff */
[C---:B-1----:R-:W-:Y:S01]  /*9850*/  @!P1 IMAD.X R15, R19.reuse, 0x1, R3, P4 ;  /* 0x00000001130f9824 */ /* 0x042fe200020e0603 */
[----:B------:R-:W-:Y:S01]  /*9860*/  CS2R R6, SRZ ;  /* 0x0000000000067805 */ /* 0x000fe2000001ff00 */
[--C-:B------:R-:W-:Y:S01]  /*9870*/  @!P0 IMAD.X R3, R22, 0x1, R5.reuse, P3 ;  /* 0x0000000116038824 */ /* 0x100fe200018e0605 */
[----:B------:R-:W-:Y:S01]  /*9880*/  CS2R R8, SRZ ;  /* 0x0000000000087805 */ /* 0x000fe2000001ff00 */
[----:B------:R-:W-:Y:S01]  /*9890*/  @!P0 IMAD.X R5, R19, 0x1, R5, P2 ;  /* 0x0000000113058824 */ /* 0x000fe200010e0605 */
[----:B------:R1:W5:Y:S04]  /*98a0*/  @!P1 LD.E.64 R10, [R16.64] ;  /* 0x00000008100a9980 */ /* 0x000368000c101b00 */
[----:B------:R1:W5:Y:S04]  /*98b0*/  @!P0 LD.E.64 R12, [R2.64] ;  /* 0x00000008020c8980 */ /* 0x000368000c101b00 */
[----:B------:R1:W5:Y:S04]  /*98c0*/  @!P1 LD.E.64 R6, [R14.64] ;  /* 0x000000080e069980 */ /* 0x000368000c101b00 */
[----:B------:R1:W5:Y:S02]  /*98d0*/  @!P0 LD.E.64 R8, [R4.64] ;  /* 0x0000000804088980 */ /* 0x000364000c101b00 */
.L_x_883:
[----:B--2---:R-:W-:Y:S05]  /*98e0*/  BSYNC B0 ;  /* 0x0000000000007941 */ /* 0x004fea0003800000 */
.L_x_882:
[----:B-1----:R-:W-:Y:S01]  /*98f0*/  IADD3 R2, R20, 0x20, RZ ;  /* 0x0000002014027810 */ /* 0x002fe20007ffe0ff */
[----:B-----5:R-:W-:Y:S01]  /*9900*/  IMAD.MOV.U32 R5, RZ, RZ, R12 ;  /* 0x000000ffff057224 */ /* 0x020fe200078e000c */
[----:B------:R1:W2:Y:S01]  /*9910*/  SHFL.IDX PT, R23, R25, 0x1, 0x1c1f ;  /* 0x003c1f0019177f89 */ /* 0x0002a200000e0000 */
[----:B------:R-:W-:Y:S01]  /*9920*/  IMAD.MOV.U32 R4, RZ, RZ, R13 ;  /* 0x000000ffff047224 */ /* 0x000fe200078e000d */
[----:B------:R-:W-:Y:S01]  /*9930*/  ISETP.GE.AND P0, PT, R2, R0, PT ;  /* 0x000000000200720c */ /* 0x000fe20003f06270 */
[----:B------:R-:W-:Y:S01]  /*9940*/  IMAD.MOV.U32 R3, RZ, RZ, R10 ;  /* 0x000000ffff037224 */ /* 0x000fe200078e000a */
[----:B------:R-:W-:Y:S01]  /*9950*/  PRMT R52, R52, 0x5410, R5 ;  /* 0x0000541034347816 */ /* 0x000fe20000000005 */
[----:B------:R-:W-:Y:S01]  /*9960*/  IMAD.MOV.U32 R2, RZ, RZ, R11 ;  /* 0x000000ffff027224 */ /* 0x000fe200078e000b */
[----:B------:R-:W-:Y:S01]  /*9970*/  PRMT R53, R53, 0x5410, R4 ;  /* 0x0000541035357816 */ /* 0x000fe20000000004 */
[----:B------:R-:W-:Y:S01]  /*9980*/  IMAD.MOV.U32 R5, RZ, RZ, R8 ;  /* 0x000000ffff057224 */ /* 0x000fe200078e0008 */
[----:B------:R-:W-:Y:S01]  /*9990*/  PRMT R50, R50, 0x5410, R3 ;  /* 0x0000541032327816 */ /* 0x000fe20000000003 */
[----:B------:R-:W-:Y:S01]  /*99a0*/  IMAD.MOV.U32 R4, RZ, RZ, R9 ;  /* 0x000000ffff047224 */ /* 0x000fe200078e0009 */
[----:B------:R-:W-:Y:S01]  /*99b0*/  PRMT R51, R51, 0x5410, R2 ;  /* 0x0000541033337816 */ /* 0x000fe20000000002 */
[----:B------:R-:W-:Y:S01]  /*99c0*/  IMAD.MOV.U32 R3, RZ, RZ, R6 ;  /* 0x000000ffff037224 */ /* 0x000fe200078e0006 */
[----:B------:R1:W4:Y:S01]  /*99d0*/  SHFL.IDX PT, R14, R33, 0x1, 0x1c1f ;  /* 0x003c1f00210e7f89 */ /* 0x00032200000e0000 */
[----:B------:R-:W-:Y:S01]  /*99e0*/  IMAD.MOV.U32 R2, RZ, RZ, R7 ;  /* 0x000000ffff027224 */ /* 0x000fe200078e0007 */
[----:B------:R-:W-:Y:S01]  /*99f0*/  BSSY B0, `(.L_x_884) ;  /* 0x0000021000007945 */ /* 0x000fe20003800000 */
[----:B------:R-:W-:Y:S01]  /*9a00*/  PRMT R52, R5, 0x7610, R52 ;  /* 0x0000761005347816 */ /* 0x000fe20000000034 */
[----:B---3--:R1:W3:Y:S01]  /*9a10*/  SHFL.IDX PT, R22, R24, 0x1, 0x1c1f ;  /* 0x003c1f0018167f89 */ /* 0x0082e200000e0000 */
[----:B------:R-:W-:Y:S01]  /*9a20*/  PRMT R53, R4, 0x7610, R53 ;  /* 0x0000761004357816 */ /* 0x000fe20000000035 */
[----:B------:R-:W-:Y:S01]  /*9a30*/  CS2R R36, SRZ ;  /* 0x0000000000247805 */ /* 0x000fe2000001ff00 */
[----:B------:R-:W-:Y:S01]  /*9a40*/  PRMT R50, R3, 0x7610, R50 ;  /* 0x0000761003327816 */ /* 0x000fe20000000032 */
[----:B------:R1:W1:Y:S01]  /*9a50*/  SHFL.IDX PT, R15, R34, 0x1, 0x1c1f ;  /* 0x003c1f00220f7f89 */ /* 0x00026200000e0000 */
[----:B------:R-:W-:Y:S01]  /*9a60*/  PRMT R51, R2, 0x7610, R51 ;  /* 0x0000761002337816 */ /* 0x000fe20000000033 */
[----:B------:R-:W-:Y:S01]  /*9a70*/  CS2R R4, SRZ ;  /* 0x0000000000047805 */ /* 0x000fe2000001ff00 */
[----:B------:R-:W-:Y:S01]  /*9a80*/  CS2R R2, SRZ ;  /* 0x0000000000027805 */ /* 0x000fe2000001ff00 */
[----:B------:R-:W-:Y:S05]  /*9a90*/  @P0 BRA `(.L_x_885) ;  /* 0x0000016000000947 */ /* 0x000fea0003800000 */
[----:B--2---:R-:W-:Y:S01]  /*9aa0*/  ISETP.GE.AND P1, PT, R28, c[0x0][0x27c], PT ;  /* 0x00009f001c007a0c */ /* 0x004fe20003f26270 */
[----:B------:R-:W-:Y:S01]  /*9ab0*/  CS2R R42, SRZ ;  /* 0x00000000002a7805 */ /* 0x000fe2000001ff00 */
[----:B------:R-:W-:-:S11]  /*9ac0*/  ISETP.GE.AND P0, PT, R30, c[0x0][0x27c], PT ;  /* 0x00009f001e007a0c */ /* 0x000fd60003f06270 */
[C---:B------:R-:W-:Y:S01]  /*9ad0*/  @!P1 IMAD.SHL.U32 R2, R28.reuse, 0x2, RZ ;  /* 0x000000021c029824 */ /* 0x040fe200078e00ff */
[----:B------:R-:W-:Y:S01]  /*9ae0*/  @!P1 SHF.L.U64.HI R4, R28, 0x1, R29 ;  /* 0x000000011c049819 */ /* 0x000fe2000001021d */
[C---:B------:R-:W-:Y:S01]  /*9af0*/  @!P0 IMAD.SHL.U32 R3, R30.reuse, 0x2, RZ ;  /* 0x000000021e038824 */ /* 0x040fe200078e00ff */
[----:B------:R-:W-:Y:S02]  /*9b00*/  @!P0 SHF.L.U64.HI R5, R30, 0x1, R21 ;  /* 0x000000011e058819 */ /* 0x000fe40000010215 */
[CC--:B----4-:R-:W-:Y:S02]  /*9b10*/  @!P1 IADD3 R18, P2, R14.reuse, R2.reuse, RZ ;  /* 0x000000020e129210 */ /* 0x0d0fe40007f5e0ff */
[----:B-1----:R-:W-:Y:S02]  /*9b20*/  @!P1 IADD3 R16, P4, R15, R2, RZ ;  /* 0x000000020f109210 */ /* 0x002fe40007f9e0ff */
[-C--:B------:R-:W-:Y:S01]  /*9b30*/  @!P0 IADD3 R2, P3, R14, R3.reuse, RZ ;  /* 0x000000030e028210 */ /* 0x080fe20007f7e0ff */
[--C-:B------:R-:W-:Y:S01]  /*9b40*/  @!P1 IMAD.X R19, R23, 0x1, R4.reuse, P2 ;  /* 0x0000000117139824 */ /* 0x100fe200010e0604 */
[----:B------:R-:W-:Y:S01]  /*9b50*/  @!P0 IADD3 R14, P2, R15, R3, RZ ;  /* 0x000000030f0e8210 */ /* 0x000fe20007f5e0ff */
[----:B---3--:R-:W-:-:S02]  /*9b60*/  @!P1 IMAD.X R17, R22, 0x1, R4, P4 ;  /* 0x0000000116119824 */ /* 0x008fc400020e0604 */
[--C-:B------:R-:W-:Y:S01]  /*9b70*/  @!P0 IMAD.X R3, R23, 0x1, R5.reuse, P3 ;  /* 0x0000000117038824 */ /* 0x100fe200018e0605 */
[----:B------:R-:W-:Y:S01]  /*9b80*/  CS2R R36, SRZ ;  /* 0x0000000000247805 */ /* 0x000fe2000001ff00 */
[----:B------:R-:W-:Y:S02]  /*9b90*/  @!P0 IMAD.X R15, R22, 0x1, R5, P2 ;  /* 0x00000001160f8824 */ /* 0x000fe400010e0605 */
[----:B------:R-:W-:Y:S01]  /*9ba0*/  CS2R R4, SRZ ;  /* 0x0000000000047805 */ /* 0x000fe2000001ff00 */
[----:B------:R1:W5:Y:S04]  /*9bb0*/  @!P0 LD.E.64 R42, [R2.64] ;  /* 0x00000008022a8980 */ /* 0x000368000c101b00 */
[----:B------:R2:W5:Y:S04]  /*9bc0*/  @!P0 LD.E.64 R36, [R14.64] ;  /* 0x000000080e248980 */ /* 0x000568000c101b00 */
[----:B------:R2:W5:Y:S01]  /*9bd0*/  @!P1 LD.E.64 R4, [R18.64] ;  /* 0x0000000812049980 */ /* 0x000562000c101b00 */
[----:B-1----:R-:W-:-:S06]  /*9be0*/  CS2R R2, SRZ ;  /* 0x0000000000027805 */ /* 0x002fcc000001ff00 */
[----:B------:R2:W5:Y:S02]  /*9bf0*/  @!P1 LD.E.64 R2, [R16.64] ;  /* 0x0000000810029980 */ /* 0x000564000c101b00 */
.L_x_885:
[----:B--2---:R-:W-:Y:S05]  /*9c00*/  BSYNC B0 ;  /* 0x0000000000007941 */ /* 0x004fea0003800000 */
.L_x_884:
[----:B----4-:R-:W-:Y:S01]  /*9c10*/  IADD3 R14, R20, 0x40, RZ ;  /* 0x00000040140e7810 */ /* 0x010fe20007ffe0ff */
[----:B-----5:R-:W-:Y:S01]  /*9c20*/  IMAD.MOV.U32 R18, RZ, RZ, R42 ;  /* 0x000000ffff127224 */ /* 0x020fe200078e002a */
[----:B------:R2:W4:Y:S01]  /*9c30*/  SHFL.IDX PT, R32, R25, 0x2, 0x1c1f ;  /* 0x005c1f0019207f89 */ /* 0x00052200000e0000 */
        /* <DEDUP_REMOVED lines=11> */
[----:B-1----:R2:W1:Y:S01]  /*9cf0*/  SHFL.IDX PT, R15, R33, 0x2, 0x1c1f ;  /* 0x005c1f00210f7f89 */ /* 0x00246200000e0000 */
[----:B------:R-:W-:Y:S01]  /*9d00*/  IMAD.MOV.U32 R14, RZ, RZ, R3 ;  /* 0x000000ffff0e7224 */ /* 0x000fe200078e0003 */
[----:B------:R-:W-:Y:S01]  /*9d10*/  BSSY B0, `(.L_x_886) ;  /* 0x0000023000007945 */ /* 0x000fe20003800000 */
[----:B------:R-:W-:Y:S01]  /*9d20*/  PRMT R56, R18, 0x7610, R56 ;  /* 0x0000761012387816 */ /* 0x000fe20000000038 */
[----:B------:R2:W3:Y:S01]  /*9d30*/  SHFL.IDX PT, R31, R24, 0x2, 0x1c1f ;  /* 0x005c1f00181f7f89 */ /* 0x0004e200000e0000 */
[----:B------:R-:W-:Y:S01]  /*9d40*/  PRMT R57, R17, 0x7610, R57 ;  /* 0x0000761011397816 */ /* 0x000fe20000000039 */
[----:B------:R-:W-:Y:S01]  /*9d50*/  CS2R R48, SRZ ;  /* 0x0000000000307805 */ /* 0x000fe2000001ff00 */
[----:B------:R-:W-:Y:S01]  /*9d60*/  PRMT R54, R16, 0x7610, R54 ;  /* 0x0000761010367816 */ /* 0x000fe20000000036 */
[----:B------:R2:W1:Y:S01]  /*9d70*/  SHFL.IDX PT, R26, R34, 0x2, 0x1c1f ;  /* 0x005c1f00221a7f89 */ /* 0x00046200000e0000 */
[----:B------:R-:W-:Y:S01]  /*9d80*/  PRMT R55, R14, 0x7610, R55 ;  /* 0x000076100e377816 */ /* 0x000fe20000000037 */
[----:B------:R-:W-:Y:S01]  /*9d90*/  CS2R R46, SRZ ;  /* 0x00000000002e7805 */ /* 0x000fe2000001ff00 */
[----:B------:R-:W-:Y:S01]  /*9da0*/  CS2R R38, SRZ ;  /* 0x0000000000267805 */ /* 0x000fe2000001ff00 */
[----:B------:R-:W-:Y:S01]  /*9db0*/  CS2R R44, SRZ ;  /* 0x00000000002c7805 */ /* 0x000fe2000001ff00 */
[----:B------:R-:W-:Y:S01]  /*9dc0*/  CS2R R40, SRZ ;  /* 0x0000000000287805 */ /* 0x000fe2000001ff00 */
[----:B------:R-:W-:Y:S05]  /*9dd0*/  @P0 BRA `(.L_x_887) ;  /* 0x0000016000000947 */ /* 0x000fea0003800000 */
[----:B----4-:R-:W-:Y:S01]  /*9de0*/  ISETP.GE.AND P1, PT, R28, c[0x0][0x27c], PT ;  /* 0x00009f001c007a0c */ /* 0x010fe20003f26270 */
[----:B------:R-:W-:Y:S01]  /*9df0*/  CS2R R46, SRZ ;  /* 0x00000000002e7805 */ /* 0x000fe2000001ff00 */
[----:B------:R-:W-:Y:S01]  /*9e00*/  ISETP.GE.AND P0, PT, R30, c[0x0][0x27c], PT ;  /* 0x00009f001e007a0c */ /* 0x000fe20003f06270 */
[----:B------:R-:W-:-:S10]  /*9e10*/  CS2R R38, SRZ ;  /* 0x0000000000267805 */ /* 0x000fd4000001ff00 */
[C---:B------:R-:W-:Y:S01]  /*9e20*/  @!P1 IMAD.SHL.U32 R14, R28.reuse, 0x2, RZ ;  /* 0x000000021c0e9824 */ /* 0x040fe200078e00ff */
[----:B------:R-:W-:Y:S01]  /*9e30*/  @!P1 SHF.L.U64.HI R19, R28, 0x1, R29 ;  /* 0x000000011c139819 */ /* 0x000fe2000001021d */
[C---:B------:R-:W-:Y:S01]  /*9e40*/  @!P0 IMAD.SHL.U32 R17, R30.reuse, 0x2, RZ ;  /* 0x000000021e118824 */ /* 0x040fe200078e00ff */
[----:B------:R-:W-:Y:S02]  /*9e50*/  @!P0 SHF.L.U64.HI R27, R30, 0x1, R21 ;  /* 0x000000011e1b8819 */ /* 0x000fe40000010215 */
[CC--:B-1-3--:R-:W-:Y:S02]  /*9e60*/  @!P1 IADD3 R22, P2, R15.reuse, R14.reuse, RZ ;  /* 0x0000000e0f169210 */ /* 0x0cafe40007f5e0ff */
[----:B------:R-:W-:Y:S02]  /*9e70*/  @!P1 IADD3 R18, P4, R26, R14, RZ ;  /* 0x0000000e1a129210 */ /* 0x000fe40007f9e0ff */
[-C--:B------:R-:W-:Y:S01]  /*9e80*/  @!P0 IADD3 R16, P3, R15, R17.reuse, RZ ;  /* 0x000000110f108210 */ /* 0x080fe20007f7e0ff */
[--C-:B------:R-:W-:Y:S01]  /*9e90*/  @!P1 IMAD.X R23, R32, 0x1, R19.reuse, P2 ;  /* 0x0000000120179824 */ /* 0x100fe200010e0613 */
[----:B------:R-:W-:Y:S01]  /*9ea0*/  @!P0 IADD3 R14, P2, R26, R17, RZ ;  /* 0x000000111a0e8210 */ /* 0x000fe20007f5e0ff */
[----:B------:R-:W-:Y:S01]  /*9eb0*/  CS2R R40, SRZ ;  /* 0x0000000000287805 */ /* 0x000fe2000001ff00 */
[----:B------:R-:W-:Y:S01]  /*9ec0*/  CS2R R44, SRZ ;  /* 0x00000000002c7805 */ /* 0x000fe2000001ff00 */
[----:B------:R-:W-:Y:S01]  /*9ed0*/  @!P1 IMAD.X R19, R31, 0x1, R19, P4 ;  /* 0x000000011f139824 */ /* 0x000fe200020e0613 */
[----:B------:R1:W5:Y:S01]  /*9ee0*/  @!P1 LD.E.64 R38, [R22.64] ;  /* 0x0000000816269980 */ /* 0x000362000c101b00 */
[----:B------:R-:W-:-:S02]  /*9ef0*/  @!P0 IMAD.X R17, R32, 0x1, R27, P3 ;  /* 0x0000000120118824 */ /* 0x000fc400018e061b */
[----:B------:R-:W-:Y:S01]  /*9f00*/  @!P0 IMAD.X R15, R31, 0x1, R27, P2 ;  /* 0x000000011f0f8824 */ /* 0x000fe200010e061b */
[----:B------:R1:W5:Y:S04]  /*9f10*/  @!P1 LD.E.64 R40, [R18.64] ;  /* 0x0000000812289980 */ /* 0x000368000c101b00 */
[----:B------:R1:W5:Y:S04]  /*9f20*/  @!P0 LD.E.64 R46, [R16.64] ;  /* 0x00000008102e8980 */ /* 0x000368000c101b00 */
[----:B------:R1:W5:Y:S02]  /*9f30*/  @!P0 LD.E.64 R44, [R14.64] ;  /* 0x000000080e2c8980 */ /* 0x000364000c101b00 */
.L_x_887:
[----:B----4-:R-:W-:Y:S05]  /*9f40*/  BSYNC B0 ;  /* 0x0000000000007941 */ /* 0x010fea0003800000 */
.L_x_886:
[----:B-1----:R-:W-:Y:S01]  /*9f50*/  IADD3 R14, R20, 0x60, RZ ;  /* 0x00000060140e7810 */ /* 0x002fe20007ffe0ff */
[----:B-----5:R-:W-:Y:S01]  /*9f60*/  IMAD.MOV.U32 R18, RZ, RZ, R46 ;  /* 0x000000ffff127224 */ /* 0x020fe200078e002e */
[----:B--2---:R-:W1:Y:S01]  /*9f70*/  SHFL.IDX PT, R25, R25, 0x3, 0x1c1f ;  /* 0x007c1f0019197f89 */ /* 0x004e6200000e0000 */
        /* <DEDUP_REMOVED lines=15> */
[----:B------:R-:W3:Y:S01]  /*a070*/  SHFL.IDX PT, R24, R24, 0x3, 0x1c1f ;  /* 0x007c1f0018187f89 */ /* 0x000ee200000e0000 */
[----:B------:R-:W-:Y:S01]  /*a080*/  PRMT R61, R17, 0x7610, R61 ;  /* 0x00007610113d7816 */ /* 0x000fe2000000003d */
[----:B------:R-:W-:Y:S01]  /*a090*/  CS2R R26, SRZ ;  /* 0x00000000001a7805 */ /* 0x000fe2000001ff00 */
[----:B------:R-:W-:Y:S01]  /*a0a0*/  PRMT R57, R57, 0x5410, R16 ;  /* 0x0000541039397816 */ /* 0x000fe20000000010 */
[----:B---3--:R3:W1:Y:S01]  /*a0b0*/  SHFL.IDX PT, R22, R34, 0x3, 0x1c1f ;  /* 0x007c1f0022167f89 */ /* 0x00866200000e0000 */
[----:B------:R-:W-:Y:S01]  /*a0c0*/  PRMT R59, R14, 0x7610, R59 ;  /* 0x000076100e3b7816 */ /* 0x000fe2000000003b */
[----:B--2---:R-:W-:Y:S01]  /*a0d0*/  CS2R R32, SRZ ;  /* 0x0000000000207805 */ /* 0x004fe2000001ff00 */
[----:B---3--:R-:W-:Y:S01]  /*a0e0*/  CS2R R34, SRZ ;  /* 0x0000000000227805 */ /* 0x008fe2000001ff00 */
[----:B------:R-:W-:Y:S05]  /*a0f0*/  @P0 BRA `(.L_x_889) ;  /* 0x0000016000000947 */ /* 0x000fea0003800000 */
[----:B-1--4-:R-:W-:Y:S01]  /*a100*/  ISETP.GE.AND P1, PT, R28, c[0x0][0x27c], PT ;  /* 0x00009f001c007a0c */ /* 0x012fe20003f26270 */
        /* <DEDUP_REMOVED lines=8> */
[C---:B------:R-:W-:Y:S02]  /*a190*/  @!P1 IADD3 R18, P4, R22.reuse, R14, RZ ;  /* 0x0000000e16129210 */ /* 0x040fe40007f9e0ff */
[-C--:B------:R-:W-:Y:S01]  /*a1a0*/  @!P0 IADD3 R16, P3, R15, R17.reuse, RZ ;  /* 0x000000110f108210 */ /* 0x080fe20007f7e0ff */
[C-C-:B------:R-:W-:Y:S01]  /*a1b0*/  @!P1 IMAD.X R21, R25.reuse, 0x1, R19.reuse, P2 ;  /* 0x0000000119159824 */ /* 0x140fe200010e0613 */
        /* <DEDUP_REMOVED lines=10> */
.L_x_889:
[----:B-1--4-:R-:W-:Y:S05]  /*a260*/  BSYNC B0 ;  /* 0x0000000000007941 */ /* 0x012fea0003800000 */
.L_x_888:
[----:B------:R-:W-:Y:S01]  /*a270*/  IMAD.IADD R16, R0, 0x1, -R187 ;  /* 0x0000000100107824 */ /* 0x000fe200078e0abb */
[----:B------:R-:W-:-:S04]  /*a280*/  DEPBAR.LE SB0, 0x1 ;  /* 0x000080400000791a */ /* 0x000fc80000000000 */
[----:B------:R-:W-:Y:S01]  /*a290*/  IMNMX R31, R16, 0x80, PT ;  /* 0x00000080101f7817 */ /* 0x000fe20003800200 */
[----:B-----5:R-:W-:Y:S01]  /*a2a0*/  IMAD.MOV.U32 R14, RZ, RZ, R48 ;  /* 0x000000ffff0e7224 */ /* 0x020fe200078e0030 */
[----:B------:R-:W-:Y:S01]  /*a2b0*/  BSSY B1, `(.L_x_890) ;  /* 0x000006c000017945 */ /* 0x000fe20003800000 */
[----:B------:R-:W-:Y:S01]  /*a2c0*/  IMAD.MOV.U32 R15, RZ, RZ, R49 ;  /* 0x000000ffff0f7224 */ /* 0x000fe200078e0031 */
[----:B------:R-:W-:Y:S01]  /*a2d0*/  BAR.SYNC.DEFER_BLOCKING 0x0 ;  /* 0x0000000000007b1d */ /* 0x000fe20000010000 */
[----:B------:R-:W-:Y:S01]  /*a2e0*/  ISETP.GE.AND P0, PT, R83, R31, PT ;  /* 0x0000001f5300720c */ /* 0x000fe20003f06270 */
[----:B------:R-:W-:Y:S01]  /*a2f0*/  IMAD.MOV.U32 R0, RZ, RZ, R27 ;  /* 0x000000ffff007224 */ /* 0x000fe200078e001b */
[----:B------:R-:W-:Y:S01]  /*a300*/  PRMT R65, R14, 0x7610, R65 ;  /* 0x000076100e417816 */ /* 0x000fe20000000041 */
[----:B------:R-:W-:Y:S02]  /*a310*/  IMAD.MOV.U32 R14, RZ, RZ, R26 ;  /* 0x000000ffff0e7224 */ /* 0x000fe400078e001a */
[----:B------:R-:W-:Y:S01]  /*a320*/  IMAD.MOV.U32 R16, RZ, RZ, R34 ;  /* 0x000000ffff107224 */ /* 0x000fe200078e0022 */
[----:B------:R-:W-:Y:S01]  /*a330*/  PRMT R65, R65, 0x5410, R15 ;  /* 0x0000541041417816 */ /* 0x000fe2000000000f */
[----:B------:R-:W-:Y:S01]  /*a340*/  IMAD.MOV.U32 R15, RZ, RZ, R35 ;  /* 0x000000ffff0f7224 */ /* 0x000fe200078e0023 */
[----:B------:R-:W-:Y:S01]  /*a350*/  PRMT R62, R62, 0x5410, R14 ;  /* 0x000054103e3e7816 */ /* 0x000fe2000000000e */
[----:B------:R-:W-:Y:S01]  /*a360*/  IMAD.MOV.U32 R14, RZ, RZ, R32 ;  /* 0x000000ffff0e7224 */ /* 0x000fe200078e0020 */
[----:B------:R-:W-:Y:S01]  /*a370*/  PRMT R63, R63, 0x5410, R0 ;  /* 0x000054103f3f7816 */ /* 0x000fe20000000000 */
[----:B------:R-:W-:Y:S01]  /*a380*/  IMAD.MOV.U32 R0, RZ, RZ, R33 ;  /* 0x000000ffff007224 */ /* 0x000fe200078e0021 */
[----:B------:R-:W-:-:S02]  /*a390*/  PRMT R64, R16, 0x5410, R15 ;  /* 0x0000541010407816 */ /* 0x000fc4000000000f */
[----:B------:R-:W-:Y:S02]  /*a3a0*/  PRMT R61, R61, 0x5410, R14 ;  /* 0x000054103d3d7816 */ /* 0x000fe4000000000e */
[----:B------:R-:W-:Y:S01]  /*a3b0*/  PRMT R63, R0, 0x7610, R63 ;  /* 0x00007610003f7816 */ /* 0x000fe2000000003f */
[----:B------:R-:W-:Y:S05]  /*a3c0*/  @P0 BRA `(.L_x_891) ;  /* 0x000005a000000947 */ /* 0x000fea0003800000 */
[----:B------:R-:W-:Y:S01]  /*a3d0*/  ISETP.GE.AND P0, PT, R28, c[0x0][0x27c], PT ;  /* 0x00009f001c007a0c */ /* 0x000fe20003f06270 */
[----:B------:R-:W-:-:S12]  /*a3e0*/  BSSY B0, `(.L_x_892) ;  /* 0x000002c000007945 */ /* 0x000fd80003800000 */
[----:B------:R-:W-:Y:S05]  /*a3f0*/  @P0 BRA `(.L_x_893) ;  /* 0x000002a000000947 */ /* 0x000fea0003800000 */
[----:B------:R-:W1:Y:S01]  /*a400*/  LDS.128 R16, [R81+0x5000] ;  /* 0x0050000051107984 */ /* 0x000e620000000c00 */
[--C-:B------:R-:W-:Y:S02]  /*a410*/  SHF.R.U32.HI R0, RZ, 0x10, R7.reuse ;  /* 0x00000010ff007819 */ /* 0x100fe40000011607 */
[----:B------:R-:W-:Y:S01]  /*a420*/  SHF.R.U64 R24, R6, 0x10, R7 ;  /* 0x0000001006187819 */ /* 0x000fe20000001207 */
[----:B------:R-:W-:Y:S01]  /*a430*/  HADD2.F32 R7, -RZ, R50.H1_H1 ;  /* 0x30000032ff077230 */ /* 0x000fe20000004100 */
[--C-:B------:R-:W-:Y:S02]  /*a440*/  SHF.R.U64 R25, R10, 0x10, R11.reuse ;  /* 0x000000100a197819 */ /* 0x100fe4000000120b */
[----:B------:R-:W-:-:S05]  /*a450*/  SHF.R.U32.HI R21, RZ, 0x10, R11 ;  /* 0x00000010ff157819 */ /* 0x000fca000001160b */
[----:B------:R-:W-:Y:S02]  /*a460*/  HADD2.F32 R22, -RZ, R21.H0_H0 ;  /* 0x20000015ff167230 */ /* 0x000fe40000004100 */
[--C-:B-1----:R-:W-:Y:S02]  /*a470*/  HADD2.F32 R20, -RZ, R19.reuse.H0_H0 ;  /* 0x20000013ff147230 */ /* 0x102fe40000004100 */
[----:B------:R-:W-:Y:S02]  /*a480*/  HADD2.F32 R6, -RZ, R19.H1_H1 ;  /* 0x30000013ff067230 */ /* 0x000fe40000004100 */
[--C-:B------:R-:W-:Y:S02]  /*a490*/  HADD2.F32 R19, -RZ, R16.reuse.H0_H0 ;  /* 0x20000010ff137230 */ /* 0x100fe40000004100 */
[----:B------:R-:W-:Y:S02]  /*a4a0*/  HADD2.F32 R15, -RZ, R16.H1_H1 ;  /* 0x30000010ff0f7230 */ /* 0x000fe40000004100 */
[----:B------:R-:W-:-:S02]  /*a4b0*/  HADD2.F32 R16, -RZ, R18.H0_H0 ;  /* 0x20000012ff107230 */ /* 0x000fc40000004100 */
[----:B------:R-:W-:Y:S02]  /*a4c0*/  HADD2.F32 R10, -RZ, R18.H1_H1 ;  /* 0x30000012ff0a7230 */ /* 0x000fe40000004100 */
[----:B------:R-:W-:Y:S02]  /*a4d0*/  HADD2.F32 R18, -RZ, R0.H0_H0 ;  /* 0x20000000ff127230 */ /* 0x000fe40000004100 */
[--C-:B------:R-:W-:Y:S02]  /*a4e0*/  HADD2.F32 R14, -RZ, R17.reuse.H0_H0 ;  /* 0x20000011ff0e7230 */ /* 0x100fe40000004100 */
[----:B------:R-:W-:Y:S01]  /*a4f0*/  HADD2.F32 R11, -RZ, R17.H1_H1 ;  /* 0x30000011ff0b7230 */ /* 0x000fe20000004100 */
[-C--:B------:R-:W-:Y:S01]  /*a500*/  FMUL.FTZ R17, R6, R18.reuse ;  /* 0x0000001206117220 */ /* 0x080fe20000410000 */
[----:B------:R-:W-:Y:S01]  /*a510*/  HADD2.F32 R0, -RZ, R50.H0_H0 ;  /* 0x20000032ff007230 */ /* 0x000fe20000004100 */
[C---:B------:R-:W-:Y:S02]  /*a520*/  FMUL.FTZ R18, R20.reuse, R18 ;  /* 0x0000001214127220 */ /* 0x040fe40000410000 */
[----:B------:R-:W-:-:S02]  /*a530*/  FFMA.FTZ R23, R20, R22, -R17 ;  /* 0x0000001614177223 */ /* 0x000fc40000010811 */
[-C--:B------:R-:W-:Y:S02]  /*a540*/  FMUL.FTZ R17, R19, R0.reuse ;  /* 0x0000000013117220 */ /* 0x080fe40000410000 */
[C---:B------:R-:W-:Y:S01]  /*a550*/  FMUL.FTZ R21, R15.reuse, R0 ;  /* 0x000000000f157220 */ /* 0x040fe20000410000 */
[--C-:B------:R-:W-:Y:S01]  /*a560*/  HADD2.F32 R0, -RZ, R51.reuse.H0_H0 ;  /* 0x20000033ff007230 */ /* 0x100fe20000004100 */
[-C--:B------:R-:W-:Y:S01]  /*a570*/  FFMA.FTZ R20, R15, R7.reuse, R17 ;  /* 0x000000070f147223 */ /* 0x080fe20000010011 */
[----:B------:R-:W-:Y:S01]  /*a580*/  HADD2.F32 R17, -RZ, R24.H0_H0 ;  /* 0x20000018ff117230 */ /* 0x000fe20000004100 */
[----:B------:R-:W-:Y:S01]  /*a590*/  FFMA.FTZ R22, R6, R22, R18 ;  /* 0x0000001606167223 */ /* 0x000fe20000010012 */
[----:B------:R-:W-:Y:S01]  /*a5a0*/  HADD2.F32 R6, -RZ, R51.H1_H1 ;  /* 0x30000033ff067230 */ /* 0x000fe20000004100 */
[----:B------:R-:W-:Y:S01]  /*a5b0*/  FFMA.FTZ R21, R19, R7, -R21 ;  /* 0x0000000713157223 */ /* 0x000fe20000010815 */
[----:B------:R-:W-:Y:S01]  /*a5c0*/  HADD2.F32 R19, -RZ, R25.H0_H0 ;  /* 0x20000019ff137230 */ /* 0x000fe20000004100 */
[----:B------:R-:W-:-:S02]  /*a5d0*/  FMUL.FTZ R7, R10, R0 ;  /* 0x000000000a077220 */ /* 0x000fc40000410000 */
[----:B------:R-:W-:Y:S02]  /*a5e0*/  FMUL.FTZ R0, R16, R0 ;  /* 0x0000000010007220 */ /* 0x000fe40000410000 */
[-C--:B------:R-:W-:Y:S02]  /*a5f0*/  FMUL.FTZ R15, R11, R17.reuse ;  /* 0x000000110b0f7220 */ /* 0x080fe40000410000 */
[----:B------:R-:W-:Y:S02]  /*a600*/  FMUL.FTZ R17, R14, R17 ;  /* 0x000000110e117220 */ /* 0x000fe40000410000 */
[-C--:B------:R-:W-:Y:S01]  /*a610*/  FFMA.FTZ R18, R16, R6.reuse, -R7 ;  /* 0x0000000610127223 */ /* 0x080fe20000010807 */
[----:B------:R-:W-:Y:S01]  /*a620*/  F2FP.PACK_AB R16, R20, R21 ;  /* 0x000000151410723e */ /* 0x000fe200000000ff */
[----:B------:R-:W-:Y:S02]  /*a630*/  FFMA.FTZ R0, R10, R6, R0 ;  /* 0x000000060a007223 */ /* 0x000fe40000010000 */
[----:B------:R-:W-:-:S02]  /*a640*/  FFMA.FTZ R7, R14, R19, -R15 ;  /* 0x000000130e077223 */ /* 0x000fc4000001080f */
[----:B------:R-:W-:Y:S01]  /*a650*/  FFMA.FTZ R6, R11, R19, R17 ;  /* 0x000000130b067223 */ /* 0x000fe20000010011 */
[----:B------:R-:W-:Y:S02]  /*a660*/  F2FP.PACK_AB R19, R22, R23 ;  /* 0x000000171613723e */ /* 0x000fe400000000ff */
[----:B------:R-:W-:Y:S02]  /*a670*/  F2FP.PACK_AB R18, R0, R18 ;  /* 0x000000120012723e */ /* 0x000fe400000000ff */
[----:B------:R-:W-:-:S05]  /*a680*/  F2FP.PACK_AB R17, R6, R7 ;  /* 0x000000070611723e */ /* 0x000fca00000000ff */
[----:B------:R1:W-:Y:S02]  /*a690*/  STS.128 [R81+0x5000], R16 ;  /* 0x0050001051007388 */ /* 0x0003e40000000c00 */
.L_x_893:
[----:B------:R-:W-:Y:S05]  /*a6a0*/  BSYNC B0 ;  /* 0x0000000000007941 */ /* 0x000fea0003800000 */
.L_x_892:
[----:B------:R-:W-:-:S13]  /*a6b0*/  ISETP.GE.AND P0, PT, R30, c[0x0][0x27c], PT ;  /* 0x00009f001e007a0c */ /* 0x000fda0003f06270 */
[----:B------:R-:W-:Y:S05]  /*a6c0*/  @P0 BRA `(.L_x_891) ;  /* 0x000002a000000947 */ /* 0x000fea0003800000 */
[----:B-1----:R-:W1:Y:S01]  /*a6d0*/  LDS.128 R16, [R82+0x5000] ;  /* 0x0050000052107984 */ /* 0x002e620000000c00 */
[----:B------:R-:W-:Y:S02]  /*a6e0*/  SHF.R.U32.HI R0, RZ, 0x10, R9 ;  /* 0x00000010ff007819 */ /* 0x000fe40000011609 */
[--C-:B------:R-:W-:Y:S02]  /*a6f0*/  SHF.R.U64 R21, R12, 0x10, R13.reuse ;  /* 0x000000100c157819 */ /* 0x100fe4000000120d */
[----:B------:R-:W-:Y:S02]  /*a700*/  SHF.R.U32.HI R7, RZ, 0x10, R13 ;  /* 0x00000010ff077819 */ /* 0x000fe4000001160d */
[----:B------:R-:W-:Y:S01]  /*a710*/  SHF.R.U64 R20, R8, 0x10, R9 ;  /* 0x0000001008147819 */ /* 0x000fe20000001209 */
[--C-:B-1----:R-:W-:Y:S02]  /*a720*/  HADD2.F32 R12, -RZ, R16.reuse.H0_H0 ;  /* 0x20000010ff0c7230 */ /* 0x102fe40000004100 */
[----:B------:R-:W-:-:S02]  /*a730*/  HADD2.F32 R11, -RZ, R16.H1_H1 ;  /* 0x30000010ff0b7230 */ /* 0x000fc40000004100 */
[--C-:B------:R-:W-:Y:S02]  /*a740*/  HADD2.F32 R6, -RZ, R19.reuse.H1_H1 ;  /* 0x30000013ff067230 */ /* 0x100fe40000004100 */
[----:B------:R-:W-:Y:S02]  /*a750*/  HADD2.F32 R16, -RZ, R0.H0_H0 ;  /* 0x20000000ff107230 */ /* 0x000fe40000004100 */
[--C-:B------:R-:W-:Y:S02]  /*a760*/  HADD2.F32 R0, -RZ, R52.reuse.H0_H0 ;  /* 0x20000034ff007230 */ /* 0x100fe40000004100 */
[----:B------:R-:W-:Y:S01]  /*a770*/  HADD2.F32 R13, -RZ, R19.H0_H0 ;  /* 0x20000013ff0d7230 */ /* 0x000fe20000004100 */
[-C--:B------:R-:W-:Y:S01]  /*a780*/  FMUL.FTZ R15, R6, R16.reuse ;  /* 0x00000010060f7220 */ /* 0x080fe20000410000 */
[----:B------:R-:W-:Y:S02]  /*a790*/  HADD2.F32 R19, -RZ, R7.H0_H0 ;  /* 0x20000007ff137230 */ /* 0x000fe40000004100 */
[--C-:B------:R-:W-:Y:S01]  /*a7a0*/  HADD2.F32 R10, -RZ, R17.reuse.H0_H0 ;  /* 0x20000011ff0a7230 */ /* 0x100fe20000004100 */
[----:B------:R-:W-:Y:S01]  /*a7b0*/  FMUL.FTZ R16, R13, R16 ;  /* 0x000000100d107220 */ /* 0x000fe20000410000 */
[----:B------:R-:W-:Y:S01]  /*a7c0*/  HADD2.F32 R9, -RZ, R17.H1_H1 ;  /* 0x30000011ff097230 */ /* 0x000fe20000004100 */
[----:B------:R-:W-:Y:S01]  /*a7d0*/  FMUL.FTZ R17, R11, R0 ;  /* 0x000000000b117220 */ /* 0x000fe20000410000 */
[----:B------:R-:W-:-:S02]  /*a7e0*/  HADD2.F32 R7, -RZ, R52.H1_H1 ;  /* 0x30000034ff077230 */ /* 0x000fc40000004100 */
[--C-:B------:R-:W-:Y:S02]  /*a7f0*/  HADD2.F32 R14, -RZ, R18.reuse.H0_H0 ;  /* 0x20000012ff0e7230 */ /* 0x100fe40000004100 */
[----:B------:R-:W-:Y:S01]  /*a800*/  HADD2.F32 R8, -RZ, R18.H1_H1 ;  /* 0x30000012ff087230 */ /* 0x000fe20000004100 */
[----:B------:R-:W-:Y:S02]  /*a810*/  FFMA.FTZ R18, R13, R19, -R15 ;  /* 0x000000130d127223 */ /* 0x000fe4000001080f */
[C---:B------:R-:W-:Y:S01]  /*a820*/  FMUL.FTZ R13, R12.reuse, R0 ;  /* 0x000000000c0d7220 */ /* 0x040fe20000410000 */
[--C-:B------:R-:W-:Y:S01]  /*a830*/  HADD2.F32 R0, -RZ, R53.reuse.H0_H0 ;  /* 0x20000035ff007230 */ /* 0x100fe20000004100 */
[----:B------:R-:W-:Y:S01]  /*a840*/  FFMA.FTZ R17, R12, R7, -R17 ;  /* 0x000000070c117223 */ /* 0x000fe20000010811 */
[----:B------:R-:W-:Y:S01]  /*a850*/  HADD2.F32 R12, -RZ, R20.H0_H0 ;  /* 0x20000014ff0c7230 */ /* 0x000fe20000004100 */
[----:B------:R-:W-:Y:S01]  /*a860*/  FFMA.FTZ R15, R6, R19, R16 ;  /* 0x00000013060f7223 */ /* 0x000fe20000010010 */
[----:B------:R-:W-:Y:S01]  /*a870*/  HADD2.F32 R6, -RZ, R53.H1_H1 ;  /* 0x30000035ff067230 */ /* 0x000fe20000004100 */
[----:B------:R-:W-:Y:S01]  /*a880*/  FFMA.FTZ R13, R11, R7, R13 ;  /* 0x000000070b0d7223 */ /* 0x000fe2000001000d */
[----:B------:R-:W-:Y:S01]  /*a890*/  HADD2.F32 R16, -RZ, R21.H0_H0 ;  /* 0x20000015ff107230 */ /* 0x000fe20000004100 */
[----:B------:R-:W-:-:S02]  /*a8a0*/  FMUL.FTZ R7, R8, R0 ;  /* 0x0000000008077220 */ /* 0x000fc40000410000 */
[----:B------:R-:W-:Y:S02]  /*a8b0*/  FMUL.FTZ R0, R14, R0 ;  /* 0x000000000e007220 */ /* 0x000fe40000410000 */
[-C--:B------:R-:W-:Y:S02]  /*a8c0*/  FMUL.FTZ R11, R9, R12.reuse ;  /* 0x0000000c090b7220 */ /* 0x080fe40000410000 */
[----:B------:R-:W-:Y:S02]  /*a8d0*/  FMUL.FTZ R12, R10, R12 ;  /* 0x0000000c0a0c7220 */ /* 0x000fe40000410000 */
[-C--:B------:R-:W-:Y:S02]  /*a8e0*/  FFMA.FTZ R14, R14, R6.reuse, -R7 ;  /* 0x000000060e0e7223 */ /* 0x080fe40000010807 */
[----:B------:R-:W-:Y:S01]  /*a8f0*/  FFMA.FTZ R0, R8, R6, R0 ;  /* 0x0000000608007223 */ /* 0x000fe20000010000 */
[----:B------:R-:W-:Y:S01]  /*a900*/  F2FP.PACK_AB R8, R13, R17 ;  /* 0x000000110d08723e */ /* 0x000fe200000000ff */
[----:B------:R-:W-:Y:S01]  /*a910*/  FFMA.FTZ R7, R10, R16, -R11 ;  /* 0x000000100a077223 */ /* 0x000fe2000001080b */
[----:B------:R-:W-:Y:S01]  /*a920*/  F2FP.PACK_AB R11, R15, R18 ;  /* 0x000000120f0b723e */ /* 0x000fe200000000ff */
[----:B------:R-:W-:Y:S01]  /*a930*/  FFMA.FTZ R6, R9, R16, R12 ;  /* 0x0000001009067223 */ /* 0x000fe2000001000c */
[----:B------:R-:W-:-:S04]  /*a940*/  F2FP.PACK_AB R10, R0, R14 ;  /* 0x0000000e000a723e */ /* 0x000fc800000000ff */
[----:B------:R-:W-:-:S05]  /*a950*/  F2FP.PACK_AB R9, R6, R7 ;  /* 0x000000070609723e */ /* 0x000fca00000000ff */
[----:B------:R1:W-:Y:S02]  /*a960*/  STS.128 [R82+0x5000], R8 ;  /* 0x0050000852007388 */ /* 0x0003e40000000c00 */
.L_x_891:
[----:B------:R-:W-:Y:S05]  /*a970*/  BSYNC B1 ;  /* 0x0000000000017941 */ /* 0x000fea0003800000 */
.L_x_890:
[----:B------:R-:W-:Y:S01]  /*a980*/  ISETP.GE.AND P0, PT, R140, R31, PT ;  /* 0x0000001f8c00720c */ /* 0x000fe20003f06270 */
[----:B------:R-:W-:-:S12]  /*a990*/  BSSY B1, `(.L_x_894) ;  /* 0x000005c000017945 */ /* 0x000fd80003800000 */
[----:B------:R-:W-:Y:S05]  /*a9a0*/  @P0 BRA `(.L_x_895) ;  /* 0x000005a000000947 */ /* 0x000fea0003800000 */
[----:B------:R-:W-:Y:S01]  /*a9b0*/  ISETP.GE.AND P0, PT, R28, c[0x0][0x27c], PT ;  /* 0x00009f001c007a0c */ /* 0x000fe20003f06270 */
[----:B------:R-:W-:-:S12]  /*a9c0*/  BSSY B0, `(.L_x_896) ;  /* 0x000002c000007945 */ /* 0x000fd80003800000 */
[----:B------:R-:W-:Y:S05]  /*a9d0*/  @P0 BRA `(.L_x_897) ;  /* 0x000002a000000947 */ /* 0x000fea0003800000 */
[----:B-1----:R-:W1:Y:S01]  /*a9e0*/  LDS.128 R8, [R81+0x6000] ;  /* 0x0060000051087984 */ /* 0x002e620000000c00 */
[--C-:B------:R-:W-:Y:S01]  /*a9f0*/  SHF.R.U64 R15, R2, 0x10, R3.reuse ;  /* 0x00000010020f7819 */ /* 0x100fe20000001203 */
[----:B------:R-:W-:Y:S01]  /*aa00*/  HADD2.F32 R0, -RZ, R54.H0_H0 ;  /* 0x20000036ff007230 */ /* 0x000fe20000004100 */
[----:B------:R-:W-:Y:S02]  /*aa10*/  SHF.R.U32.HI R3, RZ, 0x10, R3 ;  /* 0x00000010ff037819 */ /* 0x000fe40000011603 */
        /* <DEDUP_REMOVED lines=8> */
[----:B------:R-:W-:Y:S01]  /*aaa0*/  HADD2.F32 R4, -RZ, R10.H1_H1 ;  /* 0x3000000aff047230 */ /* 0x000fe20000004100 */
[----:B------:R-:W-:Y:S01]  /*aab0*/  FMUL.FTZ R13, R7, R0 ;  /* 0x00000000070d7220 */ /* 0x000fe20000410000 */
[----:B------:R-:W-:Y:S02]  /*aac0*/  HADD2.F32 R10, -RZ, R3.H0_H0 ;  /* 0x20000003ff0a7230 */ /* 0x000fe40000004100 */
[--C-:B------:R-:W-:Y:S02]  /*aad0*/  HADD2.F32 R6, -RZ, R9.reuse.H0_H0 ;  /* 0x20000009ff067230 */ /* 0x100fe40000004100 */
[----:B------:R-:W-:Y:S01]  /*aae0*/  HADD2.F32 R5, -RZ, R9.H1_H1 ;  /* 0x30000009ff057230 */ /* 0x000fe20000004100 */
[-C--:B------:R-:W-:Y:S01]  /*aaf0*/  FMUL.FTZ R9, R2, R10.reuse ;  /* 0x0000000a02097220 */ /* 0x080fe20000410000 */
[----:B------:R-:W-:Y:S01]  /*ab00*/  HADD2.F32 R3, -RZ, R54.H1_H1 ;  /* 0x30000036ff037230 */ /* 0x000fe20000004100 */
[C---:B------:R-:W-:Y:S02]  /*ab10*/  FMUL.FTZ R10, R12.reuse, R10 ;  /* 0x0000000a0c0a7220 */ /* 0x040fe40000410000 */
[----:B------:R-:W-:-:S02]  /*ab20*/  FFMA.FTZ R14, R12, R17, -R9 ;  /* 0x000000110c0e7223 */ /* 0x000fc40000010809 */
[----:B------:R-:W-:Y:S01]  /*ab30*/  FMUL.FTZ R9, R11, R0 ;  /* 0x000000000b097220 */ /* 0x000fe20000410000 */
[--C-:B------:R-:W-:Y:S01]  /*ab40*/  HADD2.F32 R0, -RZ, R55.reuse.H0_H0 ;  /* 0x20000037ff007230 */ /* 0x100fe20000004100 */
[----:B------:R-:W-:Y:S01]  /*ab50*/  FFMA.FTZ R12, R2, R17, R10 ;  /* 0x00000011020c7223 */ /* 0x000fe2000001000a */
[----:B------:R-:W-:Y:S01]  /*ab60*/  HADD2.F32 R2, -RZ, R55.H1_H1 ;  /* 0x30000037ff027230 */ /* 0x000fe20000004100 */
[-C--:B------:R-:W-:Y:S01]  /*ab70*/  FFMA.FTZ R10, R7, R3.reuse, R9 ;  /* 0x00000003070a7223 */ /* 0x080fe20000010009 */
[----:B------:R-:W-:Y:S01]  /*ab80*/  HADD2.F32 R9, -RZ, R15.H0_H0 ;  /* 0x2000000fff097230 */ /* 0x000fe20000004100 */
[----:B------:R-:W-:Y:S01]  /*ab90*/  FFMA.FTZ R11, R11, R3, -R13 ;  /* 0x000000030b0b7223 */ /* 0x000fe2000001080d */
[----:B------:R-:W-:Y:S01]  /*aba0*/  HADD2.F32 R13, -RZ, R16.H0_H0 ;  /* 0x20000010ff0d7230 */ /* 0x000fe20000004100 */
[-C--:B------:R-:W-:Y:S02]  /*abb0*/  FMUL.FTZ R3, R4, R0.reuse ;  /* 0x0000000004037220 */ /* 0x080fe40000410000 */
[----:B------:R-:W-:-:S02]  /*abc0*/  FMUL.FTZ R0, R8, R0 ;  /* 0x0000000008007220 */ /* 0x000fc40000410000 */
[CC--:B------:R-:W-:Y:S02]  /*abd0*/  FMUL.FTZ R7, R5.reuse, R9.reuse ;  /* 0x0000000905077220 */ /* 0x0c0fe40000410000 */
[----:B------:R-:W-:Y:S02]  /*abe0*/  FMUL.FTZ R9, R6, R9 ;  /* 0x0000000906097220 */ /* 0x000fe40000410000 */
[-C--:B------:R-:W-:Y:S02]  /*abf0*/  FFMA.FTZ R8, R8, R2.reuse, -R3 ;  /* 0x0000000208087223 */ /* 0x080fe40000010803 */
[----:B------:R-:W-:Y:S01]  /*ac00*/  FFMA.FTZ R2, R4, R2, R0 ;  /* 0x0000000204027223 */ /* 0x000fe20000010000 */
[----:B------:R-:W-:Y:S01]  /*ac10*/  F2FP.PACK_AB R4, R10, R11 ;  /* 0x0000000b0a04723e */ /* 0x000fe200000000ff */
[-C--:B------:R-:W-:Y:S01]  /*ac20*/  FFMA.FTZ R3, R6, R13.reuse, -R7 ;  /* 0x0000000d06037223 */ /* 0x080fe20000010807 */
[----:B------:R-:W-:Y:S01]  /*ac30*/  F2FP.PACK_AB R7, R12, R14 ;  /* 0x0000000e0c07723e */ /* 0x000fe200000000ff */
[----:B------:R-:W-:Y:S01]  /*ac40*/  FFMA.FTZ R0, R5, R13, R9 ;  /* 0x0000000d05007223 */ /* 0x000fe20000010009 */
[----:B------:R-:W-:-:S04]  /*ac50*/  F2FP.PACK_AB R6, R2, R8 ;  /* 0x000000080206723e */ /* 0x000fc800000000ff */
[----:B------:R-:W-:-:S05]  /*ac60*/  F2FP.PACK_AB R5, R0, R3 ;  /* 0x000000030005723e */ /* 0x000fca00000000ff */
[----:B------:R1:W-:Y:S02]  /*ac70*/  STS.128 [R81+0x6000], R4 ;  /* 0x0060000451007388 */ /* 0x0003e40000000c00 */
.L_x_897:
[----:B------:R-:W-:Y:S05]  /*ac80*/  BSYNC B0 ;  /* 0x0000000000007941 */ /* 0x000fea0003800000 */
.L_x_896:
[----:B------:R-:W-:-:S13]  /*ac90*/  ISETP.GE.AND P0, PT, R30, c[0x0][0x27c], PT ;  /* 0x00009f001e007a0c */ /* 0x000fda0003f06270 */
[----:B------:R-:W-:Y:S05]  /*aca0*/  @P0 BRA `(.L_x_895) ;  /* 0x000002a000000947 */ /* 0x000fea0003800000 */
[----:B-1----:R-:W1:Y:S01]  /*acb0*/  LDS.128 R4, [R82+0x6000] ;  /* 0x0060000052047984 */ /* 0x002e620000000c00 */
[----:B------:R-:W-:Y:S02]  /*acc0*/  SHF.R.U32.HI R0, RZ, 0x10, R37 ;  /* 0x00000010ff007819 */ /* 0x000fe40000011625 */
[----:B------:R-:W-:Y:S02]  /*acd0*/  SHF.R.U32.HI R2, RZ, 0x10, R43 ;  /* 0x00000010ff027819 */ /* 0x000fe4000001162b */
[----:B------:R-:W-:Y:S01]  /*ace0*/  SHF.R.U64 R14, R36, 0x10, R37 ;  /* 0x00000010240e7819 */ /* 0x000fe20000001225 */
[----:B------:R-:W-:Y:S01]  /*acf0*/  HADD2.F32 R12, -RZ, R0.H0_H0 ;  /* 0x20000000ff0c7230 */ /* 0x000fe20000004100 */
[----:B------:R-:W-:Y:S01]  /*ad00*/  SHF.R.U64 R15, R42, 0x10, R43 ;  /* 0x000000102a0f7819 */ /* 0x000fe2000000122b */
[----:B------:R-:W-:Y:S02]  /*ad10*/  HADD2.F32 R0, -RZ, R56.H0_H0 ;  /* 0x20000038ff007230 */ /* 0x000fe40000004100 */
[----:B------:R-:W-:-:S02]  /*ad20*/  HADD2.F32 R17, -RZ, R2.H0_H0 ;  /* 0x20000002ff117230 */ /* 0x000fc40000004100 */
[----:B------:R-:W-:Y:S02]  /*ad30*/  HADD2.F32 R2, -RZ, R56.H1_H1 ;  /* 0x30000038ff027230 */ /* 0x000fe40000004100 */
[----:B------:R-:W-:Y:S02]  /*ad40*/  HADD2.F32 R15, -RZ, R15.H0_H0 ;  /* 0x2000000fff0f7230 */ /* 0x000fe40000004100 */
[--C-:B-1----:R-:W-:Y:S02]  /*ad50*/  HADD2.F32 R10, -RZ, R7.reuse.H0_H0 ;  /* 0x20000007ff0a7230 */ /* 0x102fe40000004100 */
[----:B------:R-:W-:Y:S02]  /*ad60*/  HADD2.F32 R7, -RZ, R7.H1_H1 ;  /* 0x30000007ff077230 */ /* 0x000fe40000004100 */
[--C-:B------:R-:W-:Y:S02]  /*ad70*/  HADD2.F32 R9, -RZ, R4.reuse.H0_H0 ;  /* 0x20000004ff097230 */ /* 0x100fe40000004100 */
[----:B------:R-:W-:-:S02]  /*ad80*/  HADD2.F32 R8, -RZ, R4.H1_H1 ;  /* 0x30000004ff087230 */ /* 0x000fc40000004100 */
[--C-:B------:R-:W-:Y:S02]  /*ad90*/  HADD2.F32 R4, -RZ, R5.reuse.H0_H0 ;  /* 0x20000005ff047230 */ /* 0x100fe40000004100 */
[----:B------:R-:W-:Y:S01]  /*ada0*/  HADD2.F32 R3, -RZ, R5.H1_H1 ;  /* 0x30000005ff037230 */ /* 0x000fe20000004100 */
[----:B------:R-:W-:Y:S01]  /*adb0*/  FMUL.FTZ R5, R7, R12 ;  /* 0x0000000c07057220 */ /* 0x000fe20000410000 */
[--C-:B------:R-:W-:Y:S01]  /*adc0*/  HADD2.F32 R11, -RZ, R6.reuse.H0_H0 ;  /* 0x20000006ff0b7230 */ /* 0x100fe20000004100 */
[-C--:B------:R-:W-:Y:S01]  /*add0*/  FMUL.FTZ R13, R8, R0.reuse ;  /* 0x00000000080d7220 */ /* 0x080fe20000410000 */
[----:B------:R-:W-:Y:S01]  /*ade0*/  HADD2.F32 R6, -RZ, R6.H1_H1 ;  /* 0x30000006ff067230 */ /* 0x000fe20000004100 */
[----:B------:R-:W-:Y:S02]  /*adf0*/  FFMA.FTZ R16, R10, R17, -R5 ;  /* 0x000000110a107223 */ /* 0x000fe40000010805 */
[C---:B------:R-:W-:Y:S01]  /*ae00*/  FMUL.FTZ R5, R9.reuse, R0 ;  /* 0x0000000009057220 */ /* 0x040fe20000410000 */
[----:B------:R-:W-:Y:S01]  /*ae10*/  HADD2.F32 R0, -RZ, R57.H0_H0 ;  /* 0x20000039ff007230 */ /* 0x000fe20000004100 */
[----:B------:R-:W-:-:S02]  /*ae20*/  FFMA.FTZ R13, R9, R2, -R13 ;  /* 0x00000002090d7223 */ /* 0x000fc4000001080d */
[----:B------:R-:W-:Y:S01]  /*ae30*/  FFMA.FTZ R9, R8, R2, R5 ;  /* 0x0000000208097223 */ /* 0x000fe20000010005 */
[----:B------:R-:W-:Y:S01]  /*ae40*/  HADD2.F32 R8, -RZ, R14.H0_H0 ;  /* 0x2000000eff087230 */ /* 0x000fe20000004100 */
[----:B------:R-:W-:Y:S01]  /*ae50*/  FMUL.FTZ R12, R10, R12 ;  /* 0x0000000c0a0c7220 */ /* 0x000fe20000410000 */
[----:B------:R-:W-:Y:S01]  /*ae60*/  HADD2.F32 R2, -RZ, R58.H0_H0 ;  /* 0x2000003aff027230 */ /* 0x000fe20000004100 */
[-C--:B------:R-:W-:Y:S02]  /*ae70*/  FMUL.FTZ R5, R6, R0.reuse ;  /* 0x0000000006057220 */ /* 0x080fe40000410000 */
[----:B------:R-:W-:Y:S02]  /*ae80*/  FFMA.FTZ R10, R7, R17, R12 ;  /* 0x00000011070a7223 */ /* 0x000fe4000001000c */
[----:B------:R-:W-:Y:S02]  /*ae90*/  FMUL.FTZ R0, R11, R0 ;  /* 0x000000000b007220 */ /* 0x000fe40000410000 */
[----:B------:R-:W-:-:S02]  /*aea0*/  FMUL.FTZ R7, R3, R8 ;  /* 0x0000000803077220 */ /* 0x000fc40000410000 */
[----:B------:R-:W-:Y:S02]  /*aeb0*/  FMUL.FTZ R8, R4, R8 ;  /* 0x0000000804087220 */ /* 0x000fe40000410000 */
[-C--:B------:R-:W-:Y:S02]  /*aec0*/  FFMA.FTZ R5, R11, R2.reuse, -R5 ;  /* 0x000000020b057223 */ /* 0x080fe40000010805 */
[----:B------:R-:W-:Y:S02]  /*aed0*/  FFMA.FTZ R2, R6, R2, R0 ;  /* 0x0000000206027223 */ /* 0x000fe40000010000 */
[-C--:B------:R-:W-:Y:S01]  /*aee0*/  FFMA.FTZ R0, R4, R15.reuse, -R7 ;  /* 0x0000000f04007223 */ /* 0x080fe20000010807 */
[----:B------:R-:W-:Y:S01]  /*aef0*/  F2FP.PACK_AB R7, R10, R16 ;  /* 0x000000100a07723e */ /* 0x000fe200000000ff */
[----:B------:R-:W-:Y:S01]  /*af00*/  FFMA.FTZ R3, R3, R15, R8 ;  /* 0x0000000f03037223 */ /* 0x000fe20000010008 */
[----:B------:R-:W-:Y:S02]  /*af10*/  F2FP.PACK_AB R6, R2, R5 ;  /* 0x000000050206723e */ /* 0x000fe400000000ff */
[----:B------:R-:W-:-:S02]  /*af20*/  F2FP.PACK_AB R4, R9, R13 ;  /* 0x0000000d0904723e */ /* 0x000fc400000000ff */
[----:B------:R-:W-:-:S05]  /*af30*/  F2FP.PACK_AB R5, R3, R0 ;  /* 0x000000000305723e */ /* 0x000fca00000000ff */
[----:B------:R1:W-:Y:S02]  /*af40*/  STS.128 [R82+0x6000], R4 ;  /* 0x0060000452007388 */ /* 0x0003e40000000c00 */
.L_x_895:
[----:B------:R-:W-:Y:S05]  /*af50*/  BSYNC B1 ;  /* 0x0000000000017941 */ /* 0x000fea0003800000 */
.L_x_894:
[----:B------:R-:W-:Y:S01]  /*af60*/  ISETP.GE.AND P0, PT, R141, R31, PT ;  /* 0x0000001f8d00720c */ /* 0x000fe20003f06270 */
[----:B------:R-:W-:-:S12]  /*af70*/  BSSY B1, `(.L_x_898) ;  /* 0x000005c000017945 */ /* 0x000fd80003800000 */
[----:B------:R-:W-:Y:S05]  /*af80*/  @P0 BRA `(.L_x_899) ;  /* 0x000005a000000947 */ /* 0x000fea0003800000 */
[----:B------:R-:W-:Y:S01]  /*af90*/  ISETP.GE.AND P0, PT, R28, c[0x0][0x27c], PT ;  /* 0x00009f001c007a0c */ /* 0x000fe20003f06270 */
[----:B------:R-:W-:-:S12]  /*afa0*/  BSSY B0, `(.L_x_900) ;  /* 0x000002c000007945 */ /* 0x000fd80003800000 */
[----:B------:R-:W-:Y:S05]  /*afb0*/  @P0 BRA `(.L_x_901) ;  /* 0x000002a000000947 */ /* 0x000fea0003800000 */
[----:B-1----:R-:W1:Y:S01]  /*afc0*/  LDS.128 R4, [R81+0x7000] ;  /* 0x0070000051047984 */ /* 0x002e620000000c00 */
[----:B------:R-:W-:Y:S02]  /*afd0*/  SHF.R.U32.HI R0, RZ, 0x10, R41 ;  /* 0x00000010ff007819 */ /* 0x000fe40000011629 */
[----:B------:R-:W-:Y:S02]  /*afe0*/  SHF.R.U32.HI R2, RZ, 0x10, R39 ;  /* 0x00000010ff027819 */ /* 0x000fe40000011627 */
[----:B------:R-:W-:Y:S01]  /*aff0*/  SHF.R.U64 R14, R40, 0x10, R41 ;  /* 0x00000010280e7819 */ /* 0x000fe20000001229 */
[----:B------:R-:W-:Y:S01]  /*b000*/  HADD2.F32 R12, -RZ, R0.H0_H0 ;  /* 0x20000000ff0c7230 */ /* 0x000fe20000004100 */
[----:B------:R-:W-:Y:S01]  /*b010*/  SHF.R.U64 R15, R38, 0x10, R39 ;  /* 0x00000010260f7819 */ /* 0x000fe20000001227 */
[----:B------:R-:W-:Y:S02]  /*b020*/  HADD2.F32 R0, -RZ, R57.H1_H1 ;  /* 0x30000039ff007230 */ /* 0x000fe40000004100 */
        /* <DEDUP_REMOVED lines=20> */
[----:B------:R-:W-:Y:S01]  /*b170*/  HADD2.F32 R2, -RZ, R59.H1_H1 ;  /* 0x3000003bff027230 */ /* 0x000fe20000004100 */
        /* <DEDUP_REMOVED lines=14> */
.L_x_901:
[----:B------:R-:W-:Y:S05]  /*b260*/  BSYNC B0 ;  /* 0x0000000000007941 */ /* 0x000fea0003800000 */
.L_x_900:
        /* <DEDUP_REMOVED lines=44> */
.L_x_899:
[----:B------:R-:W-:Y:S05]  /*b530*/  BSYNC B1 ;  /* 0x0000000000017941 */ /* 0x000fea0003800000 */
.L_x_898:
[----:B------:R-:W-:-:S13]  /*b540*/  ISETP.GE.AND P0, PT, R74, R31, PT ;  /* 0x0000001f4a00720c */ /* 0x000fda0003f06270 */
        /* <DEDUP_REMOVED lines=46> */
.L_x_904:
[----:B------:R-:W-:Y:S05]  /*b830*/  BSYNC B0 ;  /* 0x0000000000007941 */ /* 0x000fea0003800000 */
.L_x_903:
        /* <DEDUP_REMOVED lines=10> */
[----:B------:R-:W-:Y:S02]  /*b8e0*/  HADD2.F32 R2, -RZ, R65.H0_H0 ;  /* 0x20000041ff027230 */ /* 0x000fe40000004100 */
        /* <DEDUP_REMOVED lines=13> */
[----:B------:R-:W-:Y:S01]  /*b9c0*/  HADD2.F32 R0, -RZ, R64.H1_H1 ;  /* 0x30000040ff007230 */ /* 0x000fe20000004100 */
        /* <DEDUP_REMOVED lines=18> */
[----:B------:R1:W-:Y:S01]  /*baf0*/  STS.128 [R82+0x8000], R4 ;  /* 0x0080000452007388 */ /* 0x0003e20000000c00 */
[----:B------:R-:W-:Y:S05]  /*bb00*/  BRA `(.L_x_902) ;  /* 0x000022f000007947 */ /* 0x000fea0003800000 */
.L_x_881:
[----:B------:R-:W-:Y:S01]  /*bb10*/  @P5 IMAD.HI.U32 R3, R2, c[0x0][0x2c8], RZ ;  /* 0x0000b20002035a27 */ /* 0x000fe200078e00ff */
[----:B------:R-:W-:Y:S01]  /*bb20*/  ISETP.GE.AND P2, PT, R32, c[0x0][0x27c], PT ;  /* 0x00009f0020007a0c */ /* 0x000fe20003f46270 */
[----:B------:R-:W-:Y:S01]  /*bb30*/  CS2R R18, SRZ ;  /* 0x0000000000127805 */ /* 0x000fe2000001ff00 */
[----:B------:R-:W-:Y:S01]  /*bb40*/  CS2R R16, SRZ ;  /* 0x0000000000107805 */ /* 0x000fe2000001ff00 */
[----:B------:R-:W-:Y:S01]  /*bb50*/  IMAD.MOV.U32 R7, RZ, RZ, R8 ;  /* 0x000000ffff077224 */ /* 0x000fe200078e0008 */
[----:B------:R-:W-:-:S04]  /*bb60*/  @P5 SHF.R.U32.HI R2, RZ, c[0x0][0x2cc], R3 ;  /* 0x0000b300ff025a19 */ /* 0x000fc80000011603 */
[----:B------:R-:W-:Y:S01]  /*bb70*/  SHF.R.S32.HI R3, RZ, 0x1f, R2 ;  /* 0x0000001fff037819 */ /* 0x000fe20000011402 */
[----:B------:R-:W-:-:S04]  /*bb80*/  IMAD.WIDE.U32 R6, R2, c[0x0][0x280], R6 ;  /* 0x0000a00002067a25 */ /* 0x000fc800078e0006 */
[C---:B------:R-:W-:Y:S01]  /*bb90*/  IMAD R5, R3.reuse, c[0x0][0x280], RZ ;  /* 0x0000a00003057a24 */ /* 0x040fe200078e02ff */
[----:B------:R-:W-:Y:S01]  /*bba0*/  LEA R26, P0, R6, c[0x0][0x270], 0x1 ;  /* 0x00009c00061a7a11 */ /* 0x000fe200078008ff */
[----:B------:R-:W-:Y:S02]  /*bbb0*/  IMAD R3, R3, c[0x0][0x290], RZ ;  /* 0x0000a40003037a24 */ /* 0x000fe400078e02ff */
[C---:B------:R-:W-:Y:S02]  /*bbc0*/  IMAD R8, R2.reuse, c[0x0][0x284], R5 ;  /* 0x0000a10002087a24 */ /* 0x040fe400078e0205 */
[----:B------:R-:W-:Y:S02]  /*bbd0*/  IMAD.MOV.U32 R5, RZ, RZ, R9 ;  /* 0x000000ffff057224 */ /* 0x000fe400078e0009 */
[----:B------:R-:W-:Y:S02]  /*bbe0*/  IMAD.IADD R7, R7, 0x1, R8 ;  /* 0x0000000107077824 */ /* 0x000fe400078e0208 */
[----:B------:R-:W-:Y:S01]  /*bbf0*/  IMAD.WIDE.U32 R4, R2, c[0x0][0x290], R4 ;  /* 0x0000a40002047a25 */ /* 0x000fe200078e0004 */
[----:B------:R-:W1:Y:S02]  /*bc00*/  SHFL.IDX PT, R8, R26, RZ, 0x1c1f ;  /* 0x001c1fff1a087589 */ /* 0x000e6400000e0000 */
[----:B------:R-:W-:Y:S01]  /*bc10*/  LEA.HI.X R21, R6, c[0x0][0x274], R7, 0x1, P0 ;  /* 0x00009d0006157a11 */ /* 0x000fe200000f0c07 */
[----:B------:R-:W-:Y:S01]  /*bc20*/  IMAD R2, R2, c[0x0][0x294], R3 ;  /* 0x0000a50002027a24 */ /* 0x000fe200078e0203 */
[----:B------:R-:W-:-:S03]  /*bc30*/  LEA R3, P0, R4, c[0x0][0x288], 0x1 ;  /* 0x0000a20004037a11 */ /* 0x000fc600078008ff */
[----:B------:R-:W-:Y:S02]  /*bc40*/  IMAD.IADD R2, R5, 0x1, R2 ;  /* 0x0000000105027824 */ /* 0x000fe400078e0202 */
[----:B------:R-:W2:Y:S03]  /*bc50*/  SHFL.IDX PT, R5, R21, RZ, 0x1c1f ;  /* 0x001c1fff15057589 */ /* 0x000ea600000e0000 */
[----:B------:R-:W-:Y:S01]  /*bc60*/  LEA.HI.X R2, R4, c[0x0][0x28c], R2, 0x1, P0 ;  /* 0x0000a30004027a11 */ /* 0x000fe200000f0c02 */
[----:B------:R-:W4:Y:S01]  /*bc70*/  SHFL.IDX PT, R9, R3, RZ, 0x1c1f ;  /* 0x001c1fff03097589 */ /* 0x000f2200000e0000 */
[----:B------:R-:W-:-:S03]  /*bc80*/  ISETP.GE.OR P0, PT, R20, R0, P2 ;  /* 0x000000001400720c */ /* 0x000fc60001706670 */
[----:B------:R-:W5:Y:S10]  /*bc90*/  SHFL.IDX PT, R10, R2, RZ, 0x1c1f ;  /* 0x001c1fff020a7589 */ /* 0x000f7400000e0000 */
[C---:B------:R-:W-:Y:S01]  /*bca0*/  @!P0 IMAD.SHL.U32 R6, R32.reuse, 0x2, RZ ;  /* 0x0000000220068824 */ /* 0x040fe200078e00ff */
[----:B------:R-:W-:-:S04]  /*bcb0*/  @!P0 SHF.L.U64.HI R7, R32, 0x1, R33 ;  /* 0x0000000120078819 */ /* 0x000fc80000010221 */
[----:B-1----:R-:W-:-:S05]  /*bcc0*/  @!P0 IADD3 R4, P1, R8, R6, RZ ;  /* 0x0000000608048210 */ /* 0x002fca0007f3e0ff */
[--C-:B--2---:R-:W-:Y:S01]  /*bcd0*/  @!P0 IMAD.X R5, R5, 0x1, R7.reuse, P1 ;  /* 0x0000000105058824 */ /* 0x104fe200008e0607 */
[----:B----4-:R-:W-:Y:S01]  /*bce0*/  @!P0 IADD3 R6, P1, R9, R6, RZ ;  /* 0x0000000609068210 */ /* 0x010fe20007f3e0ff */
[----:B------:R-:W-:Y:S01]  /*bcf0*/  CS2R R14, SRZ ;  /* 0x00000000000e7805 */ /* 0x000fe2000001ff00 */
[----:B------:R-:W-:Y:S02]  /*bd00*/  CS2R R12, SRZ ;  /* 0x00000000000c7805 */ /* 0x000fe4000001ff00 */
[----:B------:R1:W2:Y:S01]  /*bd10*/  @!P0 LD.E.128 R16, [R4.64] ;  /* 0x0000000804108980 */ /* 0x0002a2000c101d00 */
[----:B-----5:R-:W-:-:S05]  /*bd20*/  @!P0 IMAD.X R7, R10, 0x1, R7, P1 ;  /* 0x000000010a078824 */ /* 0x020fca00008e0607 */
[----:B------:R4:W5:Y:S01]  /*bd30*/  @!P0 LD.E.128 R12, [R6.64] ;  /* 0x00000008060c8980 */ /* 0x000962000c101d00 */
[----:B------:R-:W-:Y:S01]  /*bd40*/  BSSY B0, `(.L_x_905) ;  /* 0x0000028000007945 */ /* 0x000fe20003800000 */
[----:B------:R-:W-:Y:S01]  /*bd50*/  CS2R R10, SRZ ;  /* 0x00000000000a7805 */ /* 0x000fe2000001ff00 */
[----:B------:R-:W-:Y:S01]  /*bd60*/  CS2R R8, SRZ ;  /* 0x0000000000087805 */ /* 0x000fe2000001ff00 */
[----:B------:R3:W2:Y:S04]  /*bd70*/  SHFL.IDX PT, R22, R26, 0x1, 0x1c1f ;  /* 0x003c1f001a167f89 */ /* 0x0006a800000e0000 */
[----:B------:R3:W2:Y:S04]  /*bd80*/  SHFL.IDX PT, R23, R3, 0x1, 0x1c1f ;  /* 0x003c1f0003177f89 */ /* 0x0006a800000e0000 */
[----:B------:R3:W2:Y:S04]  /*bd90*/  SHFL.IDX PT, R25, R21, 0x1, 0x1c1f ;  /* 0x003c1f0015197f89 */ /* 0x0006a800000e0000 */
[----:B------:R3:W2:Y:S01]  /*bda0*/  SHFL.IDX PT, R24, R2, 0x1, 0x1c1f ;  /* 0x003c1f0002187f89 */ /* 0x0006a200000e0000 */
[----:B-1----:R-:W-:-:S04]  /*bdb0*/  IADD3 R4, R20, 0x20, RZ ;  /* 0x0000002014047810 */ /* 0x002fc80007ffe0ff */
[----:B------:R-:W-:Y:S01]  /*bdc0*/  ISETP.GE.AND P0, PT, R4, R0, PT ;  /* 0x000000000400720c */ /* 0x000fe20003f06270 */
[----:B--2---:R-:W-:Y:S01]  /*bdd0*/  IMAD.MOV.U32 R5, RZ, RZ, R16 ;  /* 0x000000ffff057224 */ /* 0x004fe200078e0010 */
[----:B----4-:R-:W-:Y:S01]  /*bde0*/  MOV R7, R18 ;  /* 0x0000001200077202 */ /* 0x010fe20000000f00 */
[----:B------:R-:W-:Y:S02]  /*bdf0*/  IMAD.MOV.U32 R4, RZ, RZ, R17 ;  /* 0x000000ffff047224 */ /* 0x000fe400078e0011 */
[----:B------:R-:W-:Y:S01]  /*be00*/  IMAD.MOV.U32 R6, RZ, RZ, R19 ;  /* 0x000000ffff067224 */ /* 0x000fe200078e0013 */
[----:B------:R-:W-:Y:S01]  /*be10*/  PRMT R67, R67, 0x5410, R7 ;  /* 0x0000541043437816 */ /* 0x000fe20000000007 */
[----:B-----5:R-:W-:Y:S01]  /*be20*/  IMAD.MOV.U32 R7, RZ, RZ, R14 ;  /* 0x000000ffff077224 */ /* 0x020fe200078e000e */
[----:B------:R-:W-:Y:S01]  /*be30*/  PRMT R65, R65, 0x5410, R5 ;  /* 0x0000541041417816 */ /* 0x000fe20000000005 */
[----:B------:R-:W-:Y:S01]  /*be40*/  IMAD.MOV.U32 R5, RZ, RZ, R12 ;  /* 0x000000ffff057224 */ /* 0x000fe200078e000c */
[----:B------:R-:W-:Y:S01]  /*be50*/  PRMT R39, R39, 0x5410, R4 ;  /* 0x0000541027277816 */ /* 0x000fe20000000004 */
[----:B------:R-:W-:Y:S01]  /*be60*/  IMAD.MOV.U32 R4, RZ, RZ, R13 ;  /* 0x000000ffff047224 */ /* 0x000fe200078e000d */
[----:B------:R-:W-:-:S02]  /*be70*/  PRMT R41, R41, 0x5410, R6 ;  /* 0x0000541029297816 */ /* 0x000fc40000000006 */
[----:B------:R-:W-:Y:S02]  /*be80*/  MOV R6, R15 ;  /* 0x0000000f00067202 */ /* 0x000fe40000000f00 */
[----:B------:R-:W-:Y:S02]  /*be90*/  PRMT R67, R7, 0x7610, R67 ;  /* 0x0000761007437816 */ /* 0x000fe40000000043 */
[----:B------:R-:W-:Y:S02]  /*bea0*/  PRMT R41, R6, 0x7610, R41 ;  /* 0x0000761006297816 */ /* 0x000fe40000000029 */
[----:B------:R-:W-:Y:S01]  /*beb0*/  PRMT R65, R5, 0x7610, R65 ;  /* 0x0000761005417816 */ /* 0x000fe20000000041 */
[----:B------:R-:W-:Y:S01]  /*bec0*/  CS2R R6, SRZ ;  /* 0x0000000000067805 */ /* 0x000fe2000001ff00 */
[----:B------:R-:W-:Y:S02]  /*bed0*/  PRMT R39, R4, 0x7610, R39 ;  /* 0x0000761004277816 */ /* 0x000fe40000000027 */
[----:B------:R-:W-:Y:S01]  /*bee0*/  CS2R R4, SRZ ;  /* 0x0000000000047805 */ /* 0x000fe2000001ff00 */
[----:B------:R-:W-:Y:S05]  /*bef0*/  @P0 BRA `(.L_x_906) ;  /* 0x000000c000000947 */ /* 0x000fea0003800000 */
[----:B---3--:R-:W-:Y:S01]  /*bf00*/  CS2R R8, SRZ ;  /* 0x0000000000087805 */ /* 0x008fe2000001ff00 */
[----:B------:R-:W-:Y:S01]  /*bf10*/  CS2R R6, SRZ ;  /* 0x0000000000067805 */ /* 0x000fe2000001ff00 */
[----:B------:R-:W-:Y:S01]  /*bf20*/  CS2R R4, SRZ ;  /* 0x0000000000047805 */ /* 0x000fe2000001ff00 */
[----:B------:R-:W-:Y:S05]  /*bf30*/  @P2 BRA `(.L_x_906) ;  /* 0x0000008000002947 */ /* 0x000fea0003800000 */
[C---:B------:R-:W-:Y:S01]  /*bf40*/  IMAD.SHL.U32 R6, R32.reuse, 0x2, RZ ;  /* 0x0000000220067824 */ /* 0x040fe200078e00ff */
[----:B------:R-:W-:-:S04]  /*bf50*/  SHF.L.U64.HI R7, R32, 0x1, R33 ;  /* 0x0000000120077819 */ /* 0x000fc80000010221 */
[-C--:B------:R-:W-:Y:S02]  /*bf60*/  IADD3 R4, P1, R22, R6.reuse, RZ ;  /* 0x0000000616047210 */ /* 0x080fe40007f3e0ff */
[----:B------:R-:W-:-:S03]  /*bf70*/  IADD3 R6, P0, R23, R6, RZ ;  /* 0x0000000617067210 */ /* 0x000fc60007f1e0ff */
[--C-:B------:R-:W-:Y:S02]  /*bf80*/  IMAD.X R5, R25, 0x1, R7.reuse, P1 ;  /* 0x0000000119057824 */ /* 0x100fe400008e0607 */
[----:B------:R-:W-:-:S03]  /*bf90*/  IMAD.X R7, R24, 0x1, R7, P0 ;  /* 0x0000000118077824 */ /* 0x000fc600000e0607 */
[----:B------:R1:W5:Y:S04]  /*bfa0*/  LD.E.128 R8, [R4.64] ;  /* 0x0000000804087980 */ /* 0x000368000c101d00 */
[----:B-1----:R-:W5:Y:S02]  /*bfb0*/  LD.E.128 R4, [R6.64] ;  /* 0x0000000806047980 */ /* 0x002f64000c101d00 */
.L_x_906:
[----:B---3--:R-:W-:Y:S05]  /*bfc0*/  BSYNC B0 ;  /* 0x0000000000007941 */ /* 0x008fea0003800000 */
.L_x_905:
[----:B------:R-:W1:Y:S01]  /*bfd0*/  SHFL.IDX PT, R24, R26, 0x2, 0x1c1f ;  /* 0x005c1f001a187f89 */ /* 0x000e6200000e0000 */
[----:B------:R-:W-:Y:S01]  /*bfe0*/  IADD3 R22, R20, 0x40, RZ ;  /* 0x0000004014167810 */ /* 0x000fe20007ffe0ff */
[----:B------:R-:W-:Y:S01]  /*bff0*/  CS2R R50, SRZ ;  /* 0x0000000000327805 */ /* 0x000fe2000001ff00 */
[----:B------:R-:W-:Y:S01]  /*c000*/  CS2R R48, SRZ ;  /* 0x0000000000307805 */ /* 0x000fe2000001ff00 */
[----:B------:R-:W2:Y:S01]  /*c010*/  SHFL.IDX PT, R25, R21, 0x2, 0x1c1f ;  /* 0x005c1f0015197f89 */ /* 0x000ea200000e0000 */
[----:B------:R-:W-:-:S03]  /*c020*/  ISETP.GE.OR P0, PT, R22, R0, P2 ;  /* 0x000000001600720c */ /* 0x000fc60001706670 */
[----:B------:R-:W3:Y:S04]  /*c030*/  SHFL.IDX PT, R27, R3, 0x2, 0x1c1f ;  /* 0x005c1f00031b7f89 */ /* 0x000ee800000e0000 */
[----:B------:R-:W4:Y:S06]  /*c040*/  SHFL.IDX PT, R28, R2, 0x2, 0x1c1f ;  /* 0x005c1f00021c7f89 */ /* 0x000f2c00000e0000 */
[C---:B------:R-:W-:Y:S01]  /*c050*/  @!P0 IMAD.SHL.U32 R22, R32.reuse, 0x2, RZ ;  /* 0x0000000220168824 */ /* 0x040fe200078e00ff */
[----:B------:R-:W-:-:S04]  /*c060*/  @!P0 SHF.L.U64.HI R23, R32, 0x1, R33 ;  /* 0x0000000120178819 */ /* 0x000fc80000010221 */
[----:B-1----:R-:W-:-:S05]  /*c070*/  @!P0 IADD3 R24, P1, R24, R22, RZ ;  /* 0x0000001618188210 */ /* 0x002fca0007f3e0ff */
[----:B--2---:R-:W-:Y:S01]  /*c080*/  @!P0 IMAD.X R25, R25, 0x1, R23, P1 ;  /* 0x0000000119198824 */ /* 0x004fe200008e0617 */
[----:B---3--:R-:W-:Y:S01]  /*c090*/  @!P0 IADD3 R22, P1, R27, R22, RZ ;  /* 0x000000161b168210 */ /* 0x008fe20007f3e0ff */
[----:B------:R-:W-:-:S03]  /*c0a0*/  CS2R R46, SRZ ;  /* 0x00000000002e7805 */ /* 0x000fc6000001ff00 */
[----:B------:R1:W2:Y:S01]  /*c0b0*/  @!P0 LD.E.128 R48, [R24.64] ;  /* 0x0000000818308980 */ /* 0x0002a2000c101d00 */
[----:B------:R-:W-:Y:S01]  /*c0c0*/  CS2R R44, SRZ ;  /* 0x00000000002c7805 */ /* 0x000fe2000001ff00 */
[----:B----4-:R-:W-:-:S05]  /*c0d0*/  @!P0 IMAD.X R23, R28, 0x1, R23, P1 ;  /* 0x000000011c178824 */ /* 0x010fca00008e0617 */
[----:B------:R3:W4:Y:S01]  /*c0e0*/  @!P0 LD.E.128 R44, [R22.64] ;  /* 0x00000008162c8980 */ /* 0x000722000c101d00 */
[----:B------:R-:W-:Y:S01]  /*c0f0*/  IADD3 R20, R20, 0x60, RZ ;  /* 0x0000006014147810 */ /* 0x000fe20007ffe0ff */
[----:B------:R-:W-:Y:S01]  /*c100*/  BSSY B0, `(.L_x_907) ;  /* 0x0000037000007945 */ /* 0x000fe20003800000 */
[----:B------:R-:W-:Y:S01]  /*c110*/  CS2R R58, SRZ ;  /* 0x00000000003a7805 */ /* 0x000fe2000001ff00 */
[----:B------:R-:W-:Y:S01]  /*c120*/  CS2R R56, SRZ ;  /* 0x0000000000387805 */ /* 0x000fe2000001ff00 */
[----:B------:R-:W-:Y:S01]  /*c130*/  ISETP.GE.AND P0, PT, R20, R0, PT ;  /* 0x000000001400720c */ /* 0x000fe20003f06270 */
[----:B-----5:R-:W-:Y:S01]  /*c140*/  IMAD.MOV.U32 R20, RZ, RZ, R9 ;  /* 0x000000ffff147224 */ /* 0x020fe200078e0009 */
[----:B------:R-:W-:Y:S01]  /*c150*/  CS2R R54, SRZ ;  /* 0x0000000000367805 */ /* 0x000fe2000001ff00 */
[----:B------:R-:W-:-:S03]  /*c160*/  CS2R R52, SRZ ;  /* 0x0000000000347805 */ /* 0x000fc6000001ff00 */
[----:B------:R-:W-:Y:S01]  /*c170*/  PRMT R68, R68, 0x5410, R20 ;  /* 0x0000541044447816 */ /* 0x000fe20000000014 */
[----:B------:R-:W-:Y:S02]  /*c180*/  IMAD.MOV.U32 R20, RZ, RZ, R5 ;  /* 0x000000ffff147224 */ /* 0x000fe400078e0005 */
[----:B-1----:R-:W-:-:S03]  /*c190*/  IMAD.MOV.U32 R24, RZ, RZ, R10 ;  /* 0x000000ffff187224 */ /* 0x002fc600078e000a */
[----:B------:R-:W-:Y:S01]  /*c1a0*/  PRMT R68, R20, 0x7610, R68 ;  /* 0x0000761014447816 */ /* 0x000fe20000000044 */
[----:B------:R2:W1:Y:S01]  /*c1b0*/  SHFL.IDX PT, R25, R21, 0x3, 0x1c1f ;  /* 0x007c1f0015197f89 */ /* 0x00046200000e0000 */
[----:B------:R-:W-:Y:S01]  /*c1c0*/  PRMT R71, R71, 0x5410, R24 ;  /* 0x0000541047477816 */ /* 0x000fe20000000018 */
[----:B------:R-:W-:Y:S02]  /*c1d0*/  IMAD.MOV.U32 R24, RZ, RZ, R6 ;  /* 0x000000ffff187224 */ /* 0x000fe400078e0006 */
[----:B---3--:R-:W-:Y:S02]  /*c1e0*/  IMAD.MOV.U32 R23, RZ, RZ, R11 ;  /* 0x000000ffff177224 */ /* 0x008fe400078e000b */
[----:B------:R-:W-:Y:S01]  /*c1f0*/  IMAD.MOV.U32 R22, RZ, RZ, R8 ;  /* 0x000000ffff167224 */ /* 0x000fe200078e0008 */
[----:B------:R-:W-:Y:S02]  /*c200*/  PRMT R71, R24, 0x7610, R71 ;  /* 0x0000761018477816 */ /* 0x000fe40000000047 */
[----:B------:R-:W-:Y:S01]  /*c210*/  PRMT R69, R69, 0x5410, R23 ;  /* 0x0000541045457816 */ /* 0x000fe20000000017 */
[----:B------:R-:W-:Y:S01]  /*c220*/  IMAD.MOV.U32 R23, RZ, RZ, R7 ;  /* 0x000000ffff177224 */ /* 0x000fe200078e0007 */
[----:B------:R-:W3:Y:S01]  /*c230*/  SHFL.IDX PT, R24, R2, 0x3, 0x1c1f ;  /* 0x007c1f0002187f89 */ /* 0x000ee200000e0000 */
[----:B------:R-:W-:Y:S01]  /*c240*/  PRMT R70, R70, 0x5410, R22 ;  /* 0x0000541046467816 */ /* 0x000fe20000000016 */
[----:B------:R-:W-:-:S02]  /*c250*/  IMAD.MOV.U32 R22, RZ, RZ, R4 ;  /* 0x000000ffff167224 */ /* 0x000fc400078e0004 */
[----:B------:R-:W-:Y:S02]  /*c260*/  PRMT R69, R23, 0x7610, R69 ;  /* 0x0000761017457816 */ /* 0x000fe40000000045 */
[----:B------:R1:W1:Y:S01]  /*c270*/  SHFL.IDX PT, R23, R3, 0x3, 0x1c1f ;  /* 0x007c1f0003177f89 */ /* 0x00026200000e0000 */
[----:B------:R-:W-:-:S03]  /*c280*/  PRMT R70, R22, 0x7610, R70 ;  /* 0x0000761016467816 */ /* 0x000fc60000000046 */
[----:B------:R1:W1:Y:S01]  /*c290*/  SHFL.IDX PT, R22, R26, 0x3, 0x1c1f ;  /* 0x007c1f001a167f89 */ /* 0x00026200000e0000 */
[----:B--2---:R-:W-:Y:S02]  /*c2a0*/  IMAD.MOV.U32 R21, RZ, RZ, R50 ;  /* 0x000000ffff157224 */ /* 0x004fe400078e0032 */
[----:B------:R-:W-:Y:S02]  /*c2b0*/  IMAD.MOV.U32 R20, RZ, RZ, R51 ;  /* 0x000000ffff147224 */ /* 0x000fe400078e0033 */
[----:B-1----:R-:W-:Y:S01]  /*c2c0*/  IMAD.MOV.U32 R3, RZ, RZ, R48 ;  /* 0x000000ffff037224 */ /* 0x002fe200078e0030 */
[----:B------:R-:W-:Y:S01]  /*c2d0*/  PRMT R78, R78, 0x5410, R21 ;  /* 0x000054104e4e7816 */ /* 0x000fe20000000015 */
[----:B------:R-:W-:Y:S01]  /*c2e0*/  IMAD.MOV.U32 R2, RZ, RZ, R49 ;  /* 0x000000ffff027224 */ /* 0x000fe200078e0031 */
[----:B------:R-:W-:Y:S01]  /*c2f0*/  PRMT R76, R76, 0x5410, R20 ;  /* 0x000054104c4c7816 */ /* 0x000fe20000000014 */
[----:B----4-:R-:W-:Y:S01]  /*c300*/  IMAD.MOV.U32 R21, RZ, RZ, R46 ;  /* 0x000000ffff157224 */ /* 0x010fe200078e002e */
        /* <DEDUP_REMOVED lines=21> */
[----:B------:R1:W5:Y:S02]  /*c460*/  LD.E.128 R52, [R2.64] ;  /* 0x0000000802347980 */ /* 0x000364000c101d00 */
.L_x_908:
[----:B---3--:R-:W-:Y:S05]  /*c470*/  BSYNC B0 ;  /* 0x0000000000007941 */ /* 0x008fea0003800000 */
.L_x_907:
[----:B-1----:R-:W-:Y:S01]  /*c480*/  IMAD.IADD R20, R0, 0x1, -R187 ;  /* 0x0000000100147824 */ /* 0x002fe200078e0abb */
[----:B------:R-:W-:-:S04]  /*c490*/  DEPBAR.LE SB0, 0x1 ;  /* 0x000080400000791a */ /* 0x000fc80000000000 */
[----:B------:R-:W-:Y:S01]  /*c4a0*/  IMNMX R64, R20, 0x80, PT ;  /* 0x0000008014407817 */ /* 0x000fe20003800200 */
[----:B-----5:R-:W-:Y:S01]  /*c4b0*/  IMAD.MOV.U32 R2, RZ, RZ, R58 ;  /* 0x000000ffff027224 */ /* 0x020fe200078e003a */
[----:B------:R-:W-:Y:S01]  /*c4c0*/  BSSY B0, `(.L_x_909) ;  /* 0x000006e000007945 */ /* 0x000fe20003800000 */
[----:B------:R-:W-:Y:S01]  /*c4d0*/  IMAD.MOV.U32 R3, RZ, RZ, R59 ;  /* 0x000000ffff037224 */ /* 0x000fe200078e003b */
[----:B------:R-:W-:Y:S01]  /*c4e0*/  BAR.SYNC.DEFER_BLOCKING 0x0 ;  /* 0x0000000000007b1d */ /* 0x000fe20000010000 */
[----:B------:R-:W-:Y:S01]  /*c4f0*/  ISETP.GE.OR P0, PT, R83, R64, P2 ;  /* 0x000000405300720c */ /* 0x000fe20001706670 */
        /* <DEDUP_REMOVED lines=8> */
[----:B------:R-:W-:-:S02]  /*c580*/  IMAD.MOV.U32 R2, RZ, RZ, R52 ;  /* 0x000000ffff027224 */ /* 0x000fc400078e0034 */
[----:B------:R-:W-:Y:S01]  /*c590*/  IMAD.MOV.U32 R0, RZ, RZ, R53 ;  /* 0x000000ffff007224 */ /* 0x000fe200078e0035 */
[----:B------:R-:W-:Y:S02]  /*c5a0*/  PRMT R80, R3, 0x7610, R80 ;  /* 0x0000761003507816 */ /* 0x000fe40000000050 */
[----:B------:R-:W-:Y:S02]  /*c5b0*/  PRMT R81, R2, 0x5410, R20 ;  /* 0x0000541002517816 */ /* 0x000fe40000000014 */
[----:B------:R-:W-:Y:S01]  /*c5c0*/  PRMT R79, R0, 0x7610, R79 ;  /* 0x00007610004f7816 */ /* 0x000fe2000000004f */
[----:B------:R-:W-:Y:S05]  /*c5d0*/  @P0 BRA `(.L_x_910) ;  /* 0x000005c000000947 */ /* 0x000fea0003800000 */
[----:B------:R-:W-:Y:S02]  /*c5e0*/  IADD3 R2, R32, c[0x0][0x27c], RZ ;  /* 0x00009f0020027a10 */ /* 0x000fe40007ffe0ff */
[C---:B------:R-:W-:Y:S02]  /*c5f0*/  LOP3.LUT R0, R150.reuse, 0x38, R32, 0xf8, !PT ;  /* 0x0000003896007812 */ /* 0x040fe400078ef820 */
[----:B------:R-:W-:-:S02]  /*c600*/  LOP3.LUT R2, R150, 0x38, R2, 0xf8, !PT ;  /* 0x0000003896027812 */ /* 0x000fc400078ef802 */
[----:B------:R-:W-:Y:S02]  /*c610*/  LOP3.LUT R0, R158, R0, R157, 0xf6, !PT ;  /* 0x000000009e007212 */ /* 0x000fe400078ef69d */
[----:B------:R-:W-:Y:S02]  /*c620*/  LOP3.LUT R2, R2, R157, RZ, 0x3c, !PT ;  /* 0x0000009d02027212 */ /* 0x000fe400078e3cff */
[----:B------:R-:W-:Y:S02]  /*c630*/  LEA R40, R0, 0x5100, 0x1 ;  /* 0x0000510000287811 */ /* 0x000fe400078e08ff */
[----:B------:R-:W-:Y:S02]  /*c640*/  IADD3 R2, R158, R2, RZ ;  /* 0x000000029e027210 */ /* 0x000fe40007ffe0ff */
[----:B------:R-:W-:Y:S01]  /*c650*/  SHF.R.U32.HI R0, RZ, 0x10, R13 ;  /* 0x00000010ff007819 */ /* 0x000fe2000001160d */
[----:B------:R-:W1:Y:S01]  /*c660*/  LDS.128 R20, [R40] ;  /* 0x0000000028147984 */ /* 0x000e620000000c00 */
[----:B------:R-:W-:Y:S01]  /*c670*/  SHF.L.U32 R38, R2, 0x1, RZ ;  /* 0x0000000102267819 */ /* 0x000fe200000006ff */
[--C-:B------:R-:W-:Y:S01]  /*c680*/  HADD2.F32 R2, -RZ, R39.reuse.H0_H0 ;  /* 0x20000027ff027230 */ /* 0x100fe20000004100 */
[----:B------:R-:W-:Y:S01]  /*c690*/  SHF.R.U64 R63, R16, 0x10, R17 ;  /* 0x00000010103f7819 */ /* 0x000fe20000001211 */
[----:B------:R-:W-:Y:S01]  /*c6a0*/  HADD2.F32 R16, -RZ, R39.H1_H1 ;  /* 0x30000027ff107230 */ /* 0x000fe20000004100 */
[----:B------:R-:W-:Y:S01]  /*c6b0*/  SHF.R.U64 R61, R12, 0x10, R13 ;  /* 0x000000100c3d7819 */ /* 0x000fe2000000120d */
[----:B------:R-:W2:Y:S01]  /*c6c0*/  LDS.128 R24, [R38+0x5100] ;  /* 0x0051000026187984 */ /* 0x000ea20000000c00 */
[--C-:B------:R-:W-:Y:S01]  /*c6d0*/  SHF.R.U64 R62, R18, 0x10, R19.reuse ;  /* 0x00000010123e7819 */ /* 0x100fe20000001213 */
[----:B------:R-:W-:Y:S01]  /*c6e0*/  HADD2.F32 R63, -RZ, R63.H0_H0 ;  /* 0x2000003fff3f7230 */ /* 0x000fe20000004100 */
[----:B------:R-:W-:-:S02]  /*c6f0*/  SHF.R.U32.HI R36, RZ, 0x10, R19 ;  /* 0x00000010ff247819 */ /* 0x000fc40000011613 */
[--C-:B------:R-:W-:Y:S01]  /*c700*/  SHF.R.U64 R37, R14, 0x10, R15.reuse ;  /* 0x000000100e257819 */ /* 0x100fe2000000120f */
[----:B------:R-:W-:Y:S01]  /*c710*/  HADD2.F32 R62, -RZ, R62.H0_H0 ;  /* 0x2000003eff3e7230 */ /* 0x000fe20000004100 */
[----:B------:R-:W-:Y:S02]  /*c720*/  SHF.R.U32.HI R34, RZ, 0x10, R15 ;  /* 0x00000010ff227819 */ /* 0x000fe4000001160f */
[----:B------:R-:W-:-:S05]  /*c730*/  SHF.R.U32.HI R35, RZ, 0x10, R17 ;  /* 0x00000010ff237819 */ /* 0x000fca0000011611 */
[----:B------:R-:W-:Y:S02]  /*c740*/  HADD2.F32 R66, -RZ, R35.H0_H0 ;  /* 0x20000023ff427230 */ /* 0x000fe40000004100 */
[----:B-1----:R-:W-:Y:S02]  /*c750*/  HADD2.F32 R31, -RZ, R21.H0_H0 ;  /* 0x20000015ff1f7230 */ /* 0x002fe40000004100 */
[----:B------:R-:W-:Y:S02]  /*c760*/  HADD2.F32 R29, -RZ, R23.H0_H0 ;  /* 0x20000017ff1d7230 */ /* 0x000fe40000004100 */
[----:B------:R-:W-:Y:S02]  /*c770*/  HADD2.F32 R30, -RZ, R21.H1_H1 ;  /* 0x30000015ff1e7230 */ /* 0x000fe40000004100 */
[--C-:B--2---:R-:W-:Y:S02]  /*c780*/  HADD2.F32 R13, -RZ, R25.reuse.H0_H0 ;  /* 0x20000019ff0d7230 */ /* 0x104fe40000004100 */
[----:B------:R-:W-:-:S02]  /*c790*/  HADD2.F32 R12, -RZ, R25.H1_H1 ;  /* 0x30000019ff0c7230 */ /* 0x000fc40000004100 */
[--C-:B------:R-:W-:Y:S01]  /*c7a0*/  HADD2.F32 R15, -RZ, R24.reuse.H0_H0 ;  /* 0x20000018ff0f7230 */ /* 0x100fe20000004100 */
[-C--:B------:R-:W-:Y:S01]  /*c7b0*/  FMUL.FTZ R42, R13, R2.reuse ;  /* 0x000000020d2a7220 */ /* 0x080fe20000410000 */
[----:B------:R-:W-:Y:S01]  /*c7c0*/  HADD2.F32 R19, -RZ, R24.H1_H1 ;  /* 0x30000018ff137230 */ /* 0x000fe20000004100 */
[----:B------:R-:W-:Y:S01]  /*c7d0*/  FMUL.FTZ R24, R31, R2 ;  /* 0x000000021f187220 */ /* 0x000fe20000410000 */
[----:B------:R-:W-:Y:S02]  /*c7e0*/  HADD2.F32 R25, -RZ, R0.H0_H0 ;  /* 0x20000000ff197230 */ /* 0x000fe40000004100 */
[----:B------:R-:W-:Y:S01]  /*c7f0*/  HADD2.F32 R0, -RZ, R41.H0_H0 ;  /* 0x20000029ff007230 */ /* 0x000fe20000004100 */
[----:B------:R-:W-:Y:S01]  /*c800*/  FFMA.FTZ R60, R13, R16, R24 ;  /* 0x000000100d3c7223 */ /* 0x000fe20000010018 */
[----:B------:R-:W-:Y:S01]  /*c810*/  HADD2.F32 R3, -RZ, R27.H0_H0 ;  /* 0x2000001bff037230 */ /* 0x000fe20000004100 */
[-C--:B------:R-:W-:Y:S01]  /*c820*/  FMUL.FTZ R24, R30, R25.reuse ;  /* 0x000000191e187220 */ /* 0x080fe20000410000 */
[----:B------:R-:W-:Y:S01]  /*c830*/  HADD2.F32 R13, -RZ, R41.H1_H1 ;  /* 0x30000029ff0d7230 */ /* 0x000fe20000004100 */
[----:B------:R-:W-:Y:S01]  /*c840*/  FMUL.FTZ R2, R29, R0 ;  /* 0x000000001d027220 */ /* 0x000fe20000410000 */
[--C-:B------:R-:W-:Y:S01]  /*c850*/  HADD2.F32 R18, -RZ, R26.reuse.H0_H0 ;  /* 0x2000001aff127230 */ /* 0x100fe20000004100 */
[C---:B------:R-:W-:Y:S01]  /*c860*/  FMUL.FTZ R39, R12.reuse, R25 ;  /* 0x000000190c277220 */ /* 0x040fe20000410000 */
[----:B------:R-:W-:Y:S01]  /*c870*/  HADD2.F32 R17, -RZ, R26.H1_H1 ;  /* 0x3000001aff117230 */ /* 0x000fe20000004100 */
[C---:B------:R-:W-:Y:S01]  /*c880*/  FFMA.FTZ R41, R3.reuse, R13, R2 ;  /* 0x0000000d03297223 */ /* 0x040fe20000010002 */
[----:B------:R-:W-:Y:S01]  /*c890*/  HADD2.F32 R23, -RZ, R23.H1_H1 ;  /* 0x30000017ff177230 */ /* 0x000fe20000004100 */
[----:B------:R-:W-:Y:S01]  /*c8a0*/  FFMA.FTZ R43, R12, R66, R24 ;  /* 0x000000420c2b7223 */ /* 0x000fe20000010018 */
[----:B------:R-:W-:Y:S01]  /*c8b0*/  HADD2.F32 R26, -RZ, R34.H0_H0 ;  /* 0x20000022ff1a7230 */ /* 0x000fe20000004100 */
[----:B------:R-:W-:Y:S01]  /*c8c0*/  FMUL.FTZ R34, R3, R0 ;  /* 0x0000000003227220 */ /* 0x000fe20000410000 */
[----:B------:R-:W-:-:S02]  /*c8d0*/  HADD2.F32 R28, -RZ, R20.H0_H0 ;  /* 0x20000014ff1c7230 */ /* 0x000fc40000004100 */
[--C-:B------:R-:W-:Y:S01]  /*c8e0*/  HADD2.F32 R0, -RZ, R65.reuse.H0_H0 ;  /* 0x20000041ff007230 */ /* 0x100fe20000004100 */
[----:B------:R-:W-:Y:S01]  /*c8f0*/  FMUL.FTZ R12, R23, R26 ;  /* 0x0000001a170c7220 */ /* 0x000fe20000410000 */
[----:B------:R-:W-:Y:S02]  /*c900*/  HADD2.F32 R3, -RZ, R65.H1_H1 ;  /* 0x30000041ff037230 */ /* 0x000fe40000004100 */
[----:B------:R-:W-:Y:S01]  /*c910*/  HADD2.F32 R14, -RZ, R27.H1_H1 ;  /* 0x3000001bff0e7230 */ /* 0x000fe20000004100 */
[----:B------:R-:W-:Y:S01]  /*c920*/  FMUL.FTZ R24, R28, R0 ;  /* 0x000000001c187220 */ /* 0x000fe20000410000 */
[----:B------:R-:W-:Y:S02]  /*c930*/  HADD2.F32 R65, -RZ, R36.H0_H0 ;  /* 0x20000024ff417230 */ /* 0x000fe40000004100 */
[----:B------:R-:W-:Y:S01]  /*c940*/  HADD2.F32 R21, -RZ, R20.H1_H1 ;  /* 0x30000014ff157230 */ /* 0x000fe20000004100 */
[C---:B------:R-:W-:Y:S01]  /*c950*/  FMUL.FTZ R26, R14.reuse, R26 ;  /* 0x0000001a0e1a7220 */ /* 0x040fe20000410000 */
[--C-:B------:R-:W-:Y:S01]  /*c960*/  HADD2.F32 R20, -RZ, R22.reuse.H0_H0 ;  /* 0x20000016ff147230 */ /* 0x100fe20000004100 */
[----:B------:R-:W-:Y:S01]  /*c970*/  FFMA.FTZ R36, R14, R65, R12 ;  /* 0x000000410e247223 */ /* 0x000fe2000001000c */
[--C-:B------:R-:W-:Y:S01]  /*c980*/  HADD2.F32 R2, -RZ, R67.reuse.H0_H0 ;  /* 0x20000043ff027230 */ /* 0x100fe20000004100 */
[C---:B------:R-:W-:Y:S01]  /*c990*/  FMUL.FTZ R14, R15.reuse, R0 ;  /* 0x000000000f0e7220 */ /* 0x040fe20000410000 */
[----:B------:R-:W-:Y:S01]  /*c9a0*/  HADD2.F32 R0, -RZ, R67.H1_H1 ;  /* 0x30000043ff007230 */ /* 0x000fe20000004100 */
[----:B------:R-:W-:Y:S01]  /*c9b0*/  FFMA.FTZ R35, R15, R3, R24 ;  /* 0x000000030f237223 */ /* 0x000fe20000010018 */
[----:B------:R-:W-:Y:S01]  /*c9c0*/  HADD2.F32 R15, -RZ, R61.H0_H0 ;  /* 0x2000003dff0f7230 */ /* 0x000fe20000004100 */
[-C--:B------:R-:W-:Y:S01]  /*c9d0*/  FMUL.FTZ R12, R20, R2.reuse ;  /* 0x00000002140c7220 */ /* 0x080fe20000410000 */
[----:B------:R-:W-:Y:S01]  /*c9e0*/  HADD2.F32 R22, -RZ, R22.H1_H1 ;  /* 0x30000016ff167230 */ /* 0x000fe20000004100 */
[C---:B------:R-:W-:Y:S01]  /*c9f0*/  FMUL.FTZ R24, R18.reuse, R2 ;  /* 0x0000000212187220 */ /* 0x040fe20000410000 */
[----:B------:R-:W-:Y:S01]  /*ca00*/  HADD2.F32 R27, -RZ, R37.H0_H0 ;  /* 0x20000025ff1b7230 */ /* 0x000fe20000004100 */
[----:B------:R-:W-:-:S02]  /*ca10*/  FFMA.FTZ R37, R18, R0, R12 ;  /* 0x0000000012257223 */ /* 0x000fc4000001000c */
[----:B------:R-:W-:Y:S02]  /*ca20*/  FMUL.FTZ R12, R21, R15 ;  /* 0x0000000f150c7220 */ /* 0x000fe40000410000 */
[----:B------:R-:W-:Y:S02]  /*ca30*/  FMUL.FTZ R2, R22, R27 ;  /* 0x0000001b16027220 */ /* 0x000fe40000410000 */
[C---:B------:R-:W-:Y:S02]  /*ca40*/  FFMA.FTZ R25, R19.reuse, R63, R12 ;  /* 0x0000003f13197223 */ /* 0x040fe4000001000c */
[----:B------:R-:W-:Y:S02]  /*ca50*/  FMUL.FTZ R15, R19, R15 ;  /* 0x0000000f130f7220 */ /* 0x000fe40000410000 */
[C---:B------:R-:W-:Y:S02]  /*ca60*/  FMUL.FTZ R12, R17.reuse, R27 ;  /* 0x0000001b110c7220 */ /* 0x040fe40000410000 */
[----:B------:R-:W-:-:S02]  /*ca70*/  FFMA.FTZ R27, R17, R62, R2 ;  /* 0x0000003e111b7223 */ /* 0x000fc40000010002 */
[----:B------:R-:W-:Y:S02]  /*ca80*/  FFMA.FTZ R18, R31, R16, -R42 ;  /* 0x000000101f127223 */ /* 0x000fe4000001082a */
[----:B------:R-:W-:Y:S02]  /*ca90*/  FFMA.FTZ R14, R28, R3, -R14 ;  /* 0x000000031c0e7223 */ /* 0x000fe4000001080e */
[----:B------:R-:W-:Y:S02]  /*caa0*/  FFMA.FTZ R17, R30, R66, -R39 ;  /* 0x000000421e117223 */ /* 0x000fe40000010827 */
[----:B------:R-:W-:Y:S01]  /*cab0*/  FFMA.FTZ R16, R29, R13, -R34 ;  /* 0x0000000d1d107223 */ /* 0x000fe20000010822 */
[----:B------:R-:W-:Y:S01]  /*cac0*/  F2FP.PACK_AB R13, R43, R60 ;  /* 0x0000003c2b0d723e */ /* 0x000fe200000000ff */
[----:B------:R-:W-:Y:S01]  /*cad0*/  FFMA.FTZ R19, R23, R65, -R26 ;  /* 0x0000004117137223 */ /* 0x000fe2000001081a */
[----:B------:R-:W-:Y:S01]  /*cae0*/  F2FP.PACK_AB R17, R17, R18 ;  /* 0x000000121111723e */ /* 0x000fe200000000ff */
[----:B------:R-:W-:-:S02]  /*caf0*/  FFMA.FTZ R3, R20, R0, -R24 ;  /* 0x0000000014037223 */ /* 0x000fc40000010818 */
[----:B------:R-:W-:Y:S01]  /*cb00*/  FFMA.FTZ R2, R21, R63, -R15 ;  /* 0x0000003f15027223 */ /* 0x000fe2000001080f */
[----:B------:R-:W-:Y:S01]  /*cb10*/  F2FP.PACK_AB R19, R19, R16 ;  /* 0x000000101313723e */ /* 0x000fe200000000ff */
[----:B------:R-:W-:Y:S01]  /*cb20*/  FFMA.FTZ R0, R22, R62, -R12 ;  /* 0x0000003e16007223 */ /* 0x000fe2000001080c */
[----:B------:R-:W-:Y:S02]  /*cb30*/  F2FP.PACK_AB R15, R36, R41 ;  /* 0x00000029240f723e */ /* 0x000fe400000000ff */
[----:B------:R-:W-:Y:S02]  /*cb40*/  F2FP.PACK_AB R16, R2, R14 ;  /* 0x0000000e0210723e */ /* 0x000fe400000000ff */
[----:B------:R-:W-:Y:S02]  /*cb50*/  F2FP.PACK_AB R18, R0, R3 ;  /* 0x000000030012723e */ /* 0x000fe400000000ff */
[----:B------:R-:W-:Y:S02]  /*cb60*/  F2FP.PACK_AB R12, R25, R35 ;  /* 0x00000023190c723e */ /* 0x000fe400000000ff */
[----:B------:R-:W-:Y:S01]  /*cb70*/  F2FP.PACK_AB R14, R27, R37 ;  /* 0x000000251b0e723e */ /* 0x000fe200000000ff */
[----:B------:R1:W-:Y:S04]  /*cb80*/  STS.128 [R40], R16 ;  /* 0x0000001028007388 */ /* 0x0003e80000000c00 */
[----:B------:R1:W-:Y:S02]  /*cb90*/  STS.128 [R38+0x5100], R12 ;  /* 0x0051000c26007388 */ /* 0x0003e40000000c00 */
.L_x_910:
[----:B------:R-:W-:Y:S05]  /*cba0*/  BSYNC B0 ;  /* 0x0000000000007941 */ /* 0x000fea0003800000 */
.L_x_909:
[----:B------:R-:W-:Y:S01]  /*cbb0*/  ISETP.GE.OR P0, PT, R140, R64, P2 ;  /* 0x000000408c00720c */ /* 0x000fe20001706670 */
[----:B------:R-:W-:-:S12]  /*cbc0*/  BSSY B0, `(.L_x_911) ;  /* 0x000005e000007945 */ /* 0x000fd80003800000 */
[----:B------:R-:W-:Y:S05]  /*cbd0*/  @P0 BRA `(.L_x_912) ;  /* 0x000005c000000947 */ /* 0x000fea0003800000 */
[----:B------:R-:W-:Y:S02]  /*cbe0*/  IADD3 R2, R32, c[0x0][0x27c], RZ ;  /* 0x00009f0020027a10 */ /* 0x000fe40007ffe0ff */
[C---:B------:R-:W-:Y:S02]  /*cbf0*/  LOP3.LUT R0, R151.reuse, 0x38, R32, 0xf8, !PT ;  /* 0x0000003897007812 */ /* 0x040fe400078ef820 */
[----:B------:R-:W-:Y:S02]  /*cc00*/  LOP3.LUT R2, R151, 0x38, R2, 0xf8, !PT ;  /* 0x0000003897027812 */ /* 0x000fe400078ef802 */
[----:B------:R-:W-:Y:S02]  /*cc10*/  LOP3.LUT R0, R162, R0, R188, 0xf6, !PT ;  /* 0x00000000a2007212 */ /* 0x000fe400078ef6bc */
[----:B------:R-:W-:Y:S02]  /*cc20*/  LOP3.LUT R2, R2, R188, RZ, 0x3c, !PT ;  /* 0x000000bc02027212 */ /* 0x000fe400078e3cff */
[----:B------:R-:W-:-:S02]  /*cc30*/  LEA R35, R0, 0x5100, 0x1 ;  /* 0x0000510000237811 */ /* 0x000fc400078e08ff */
[----:B------:R-:W-:Y:S02]  /*cc40*/  IADD3 R2, R162, R2, RZ ;  /* 0x00000002a2027210 */ /* 0x000fe40007ffe0ff */
[----:B------:R-:W-:Y:S01]  /*cc50*/  SHF.R.U32.HI R0, RZ, 0x10, R5 ;  /* 0x00000010ff007819 */ /* 0x000fe20000011605 */
[----:B-1----:R-:W1:Y:S01]  /*cc60*/  LDS.128 R12, [R35] ;  /* 0x00000000230c7984 */ /* 0x002e620000000c00 */
[----:B------:R-:W-:Y:S01]  /*cc70*/  SHF.L.U32 R31, R2, 0x1, RZ ;  /* 0x00000001021f7819 */ /* 0x000fe200000006ff */
[--C-:B------:R-:W-:Y:S01]  /*cc80*/  HADD2.F32 R2, -RZ, R68.reuse.H0_H0 ;  /* 0x20000044ff027230 */ /* 0x100fe20000004100 */
[----:B------:R-:W-:Y:S01]  /*cc90*/  SHF.R.U64 R40, R8, 0x10, R9 ;  /* 0x0000001008287819 */ /* 0x000fe20000001209 */
[----:B------:R-:W-:Y:S01]  /*cca0*/  HADD2.F32 R8, -RZ, R68.H1_H1 ;  /* 0x30000044ff087230 */ /* 0x000fe20000004100 */
[----:B------:R-:W-:Y:S01]  /*ccb0*/  SHF.R.U64 R38, R4, 0x10, R5 ;  /* 0x0000001004267819 */ /* 0x000fe20000001205 */
[----:B------:R-:W2:Y:S01]  /*ccc0*/  LDS.128 R16, [R31+0x5100] ;  /* 0x005100001f107984 */ /* 0x000ea20000000c00 */
[----:B------:R-:W-:-:S02]  /*ccd0*/  SHF.R.U64 R39, R10, 0x10, R11 ;  /* 0x000000100a277819 */ /* 0x000fc4000000120b */
[----:B------:R-:W-:Y:S02]  /*cce0*/  SHF.R.U32.HI R27, RZ, 0x10, R11 ;  /* 0x00000010ff1b7819 */ /* 0x000fe4000001160b */
[--C-:B------:R-:W-:Y:S01]  /*ccf0*/  SHF.R.U64 R28, R6, 0x10, R7.reuse ;  /* 0x00000010061c7819 */ /* 0x100fe20000001207 */
[----:B------:R-:W-:Y:S01]  /*cd00*/  HADD2.F32 R39, -RZ, R39.H0_H0 ;  /* 0x20000027ff277230 */ /* 0x000fe20000004100 */
[----:B------:R-:W-:Y:S01]  /*cd10*/  SHF.R.U32.HI R25, RZ, 0x10, R7 ;  /* 0x00000010ff197819 */ /* 0x000fe20000011607 */
[----:B------:R-:W-:Y:S01]  /*cd20*/  HADD2.F32 R41, -RZ, R27.H0_H0 ;  /* 0x2000001bff297230 */ /* 0x000fe20000004100 */
[----:B------:R-:W-:-:S05]  /*cd30*/  SHF.R.U32.HI R26, RZ, 0x10, R9 ;  /* 0x00000010ff1a7819 */ /* 0x000fca0000011609 */
[----:B------:R-:W-:Y:S02]  /*cd40*/  HADD2.F32 R42, -RZ, R26.H0_H0 ;  /* 0x2000001aff2a7230 */ /* 0x000fe40000004100 */
[----:B-1----:R-:W-:Y:S02]  /*cd50*/  HADD2.F32 R20, -RZ, R13.H0_H0 ;  /* 0x2000000dff147230 */ /* 0x002fe40000004100 */
[--C-:B------:R-:W-:Y:S02]  /*cd60*/  HADD2.F32 R23, -RZ, R12.reuse.H0_H0 ;  /* 0x2000000cff177230 */ /* 0x100fe40000004100 */
[----:B------:R-:W-:Y:S01]  /*cd70*/  HADD2.F32 R24, -RZ, R12.H1_H1 ;  /* 0x3000000cff187230 */ /* 0x000fe20000004100 */
[----:B------:R-:W-:Y:S01]  /*cd80*/  FMUL.FTZ R12, R20, R2 ;  /* 0x00000002140c7220 */ /* 0x000fe20000410000 */
[----:B--2---:R-:W-:Y:S02]  /*cd90*/  HADD2.F32 R5, -RZ, R17.H0_H0 ;  /* 0x20000011ff057230 */ /* 0x004fe40000004100 */
[----:B------:R-:W-:-:S02]  /*cda0*/  HADD2.F32 R7, -RZ, R16.H0_H0 ;  /* 0x20000010ff077230 */ /* 0x000fc40000004100 */
[----:B------:R-:W-:Y:S01]  /*cdb0*/  HADD2.F32 R11, -RZ, R16.H1_H1 ;  /* 0x30000010ff0b7230 */ /* 0x000fe20000004100 */
[C---:B------:R-:W-:Y:S01]  /*cdc0*/  FMUL.FTZ R34, R5.reuse, R2 ;  /* 0x0000000205227220 */ /* 0x040fe20000410000 */
[----:B------:R-:W-:Y:S01]  /*cdd0*/  HADD2.F32 R16, -RZ, R0.H0_H0 ;  /* 0x20000000ff107230 */ /* 0x000fe20000004100 */
[-C--:B------:R-:W-:Y:S01]  /*cde0*/  FFMA.FTZ R37, R5, R8.reuse, R12 ;  /* 0x0000000805257223 */ /* 0x080fe2000001000c */
[----:B------:R-:W-:Y:S01]  /*cdf0*/  HADD2.F32 R21, -RZ, R15.H0_H0 ;  /* 0x2000000fff157230 */ /* 0x000fe20000004100 */
[----:B------:R-:W-:Y:S01]  /*ce00*/  FFMA.FTZ R8, R20, R8, -R34 ;  /* 0x0000000814087223 */ /* 0x000fe20000010822 */
[----:B------:R-:W-:Y:S02]  /*ce10*/  HADD2.F32 R3, -RZ, R19.H0_H0 ;  /* 0x20000013ff037230 */ /* 0x000fe40000004100 */
[----:B------:R-:W-:Y:S02]  /*ce20*/  HADD2.F32 R0, -RZ, R69.H0_H0 ;  /* 0x20000045ff007230 */ /* 0x000fe40000004100 */
[----:B------:R-:W-:-:S02]  /*ce30*/  HADD2.F32 R13, -RZ, R13.H1_H1 ;  /* 0x3000000dff0d7230 */ /* 0x000fc40000004100 */
[--C-:B------:R-:W-:Y:S01]  /*ce40*/  HADD2.F32 R10, -RZ, R18.reuse.H0_H0 ;  /* 0x20000012ff0a7230 */ /* 0x100fe20000004100 */
[----:B------:R-:W-:Y:S01]  /*ce50*/  FMUL.FTZ R2, R21, R0 ;  /* 0x0000000015027220 */ /* 0x000fe20000410000 */
[----:B------:R-:W-:Y:S01]  /*ce60*/  HADD2.F32 R9, -RZ, R18.H1_H1 ;  /* 0x30000012ff097230 */ /* 0x000fe20000004100 */
[----:B------:R-:W-:Y:S01]  /*ce70*/  FMUL.FTZ R12, R13, R16 ;  /* 0x000000100d0c7220 */ /* 0x000fe20000410000 */
[----:B------:R-:W-:Y:S02]  /*ce80*/  HADD2.F32 R5, -RZ, R69.H1_H1 ;  /* 0x30000045ff057230 */ /* 0x000fe40000004100 */
[----:B------:R-:W-:Y:S01]  /*ce90*/  HADD2.F32 R18, -RZ, R25.H0_H0 ;  /* 0x20000019ff127230 */ /* 0x000fe20000004100 */
[C---:B------:R-:W-:Y:S01]  /*cea0*/  FMUL.FTZ R25, R3.reuse, R0 ;  /* 0x0000000003197220 */ /* 0x040fe20000410000 */
[----:B------:R-:W-:Y:S01]  /*ceb0*/  HADD2.F32 R4, -RZ, R17.H1_H1 ;  /* 0x30000011ff047230 */ /* 0x000fe20000004100 */
[----:B------:R-:W-:Y:S01]  /*cec0*/  FFMA.FTZ R30, R3, R5, R2 ;  /* 0x00000005031e7223 */ /* 0x000fe20000010002 */
[----:B------:R-:W-:-:S02]  /*ced0*/  HADD2.F32 R0, -RZ, R70.H0_H0 ;  /* 0x20000046ff007230 */ /* 0x000fc40000004100 */
[----:B------:R-:W-:Y:S01]  /*cee0*/  HADD2.F32 R15, -RZ, R15.H1_H1 ;  /* 0x3000000fff0f7230 */ /* 0x000fe20000004100 */
[C---:B------:R-:W-:Y:S01]  /*cef0*/  FFMA.FTZ R36, R4.reuse, R42, R12 ;  /* 0x0000002a04247223 */ /* 0x040fe2000001000c */
[----:B------:R-:W-:Y:S01]  /*cf00*/  HADD2.F32 R3, -RZ, R70.H1_H1 ;  /* 0x30000046ff037230 */ /* 0x000fe20000004100 */
[----:B------:R-:W-:Y:S01]  /*cf10*/  FMUL.FTZ R12, R23, R0 ;  /* 0x00000000170c7220 */ /* 0x000fe20000410000 */
[----:B------:R-:W-:Y:S01]  /*cf20*/  HADD2.F32 R6, -RZ, R19.H1_H1 ;  /* 0x30000013ff067230 */ /* 0x000fe20000004100 */
[----:B------:R-:W-:Y:S01]  /*cf30*/  FMUL.FTZ R29, R4, R16 ;  /* 0x00000010041d7220 */ /* 0x000fe20000410000 */
[----:B------:R-:W-:Y:S01]  /*cf40*/  HADD2.F32 R22, -RZ, R14.H0_H0 ;  /* 0x2000000eff167230 */ /* 0x000fe20000004100 */
[----:B------:R-:W-:Y:S01]  /*cf50*/  FMUL.FTZ R4, R15, R18 ;  /* 0x000000120f047220 */ /* 0x000fe20000410000 */
[--C-:B------:R-:W-:Y:S01]  /*cf60*/  HADD2.F32 R2, -RZ, R71.reuse.H0_H0 ;  /* 0x20000047ff027230 */ /* 0x100fe20000004100 */
[C---:B------:R-:W-:Y:S01]  /*cf70*/  FMUL.FTZ R17, R7.reuse, R0 ;  /* 0x0000000007117220 */ /* 0x040fe20000410000 */
[----:B------:R-:W-:Y:S01]  /*cf80*/  HADD2.F32 R0, -RZ, R71.H1_H1 ;  /* 0x30000047ff007230 */ /* 0x000fe20000004100 */
[----:B------:R-:W-:Y:S01]  /*cf90*/  FFMA.FTZ R26, R7, R3, R12 ;  /* 0x00000003071a7223 */ /* 0x000fe2000001000c */
[----:B------:R-:W-:Y:S01]  /*cfa0*/  HADD2.F32 R7, -RZ, R38.H0_H0 ;  /* 0x20000026ff077230 */ /* 0x000fe20000004100 */
[C---:B------:R-:W-:Y:S01]  /*cfb0*/  FMUL.FTZ R18, R6.reuse, R18 ;  /* 0x0000001206127220 */ /* 0x040fe20000410000 */
[----:B------:R-:W-:Y:S01]  /*cfc0*/  HADD2.F32 R14, -RZ, R14.H1_H1 ;  /* 0x3000000eff0e7230 */ /* 0x000fe20000004100 */
[----:B------:R-:W-:Y:S01]  /*cfd0*/  FFMA.FTZ R27, R6, R41, R4 ;  /* 0x00000029061b7223 */ /* 0x000fe20000010004 */
[----:B------:R-:W-:Y:S01]  /*cfe0*/  HADD2.F32 R6, -RZ, R28.H0_H0 ;  /* 0x2000001cff067230 */ /* 0x000fe20000004100 */
[-C--:B------:R-:W-:Y:S01]  /*cff0*/  FMUL.FTZ R4, R22, R2.reuse ;  /* 0x0000000216047220 */ /* 0x080fe20000410000 */
[----:B------:R-:W-:Y:S01]  /*d000*/  HADD2.F32 R38, -RZ, R40.H0_H0 ;  /* 0x20000028ff267230 */ /* 0x000fe20000004100 */
[----:B------:R-:W-:-:S02]  /*d010*/  FMUL.FTZ R12, R10, R2 ;  /* 0x000000020a0c7220 */ /* 0x000fc40000410000 */
[-C--:B------:R-:W-:Y:S02]  /*d020*/  FMUL.FTZ R2, R24, R7.reuse ;  /* 0x0000000718027220 */ /* 0x080fe40000410000 */
[----:B------:R-:W-:Y:S02]  /*d030*/  FFMA.FTZ R28, R10, R0, R4 ;  /* 0x000000000a1c7223 */ /* 0x000fe40000010004 */
[----:B------:R-:W-:Y:S02]  /*d040*/  FMUL.FTZ R4, R14, R6 ;  /* 0x000000060e047220 */ /* 0x000fe40000410000 */
[C---:B------:R-:W-:Y:S02]  /*d050*/  FMUL.FTZ R7, R11.reuse, R7 ;  /* 0x000000070b077220 */ /* 0x040fe40000410000 */
[----:B------:R-:W-:Y:S02]  /*d060*/  FFMA.FTZ R16, R11, R38, R2 ;  /* 0x000000260b107223 */ /* 0x000fe40000010002 */
[----:B------:R-:W-:-:S02]  /*d070*/  FMUL.FTZ R2, R9, R6 ;  /* 0x0000000609027220 */ /* 0x000fc40000410000 */
[----:B------:R-:W-:Y:S01]  /*d080*/  FFMA.FTZ R19, R9, R39, R4 ;  /* 0x0000002709137223 */ /* 0x000fe20000010004 */
[----:B------:R-:W-:Y:S01]  /*d090*/  F2FP.PACK_AB R4, R16, R26 ;  /* 0x0000001a1004723e */ /* 0x000fe200000000ff */
[----:B------:R-:W-:Y:S02]  /*d0a0*/  FFMA.FTZ R10, R23, R3, -R17 ;  /* 0x00000003170a7223 */ /* 0x000fe40000010811 */
        /* <DEDUP_REMOVED lines=15> */
.L_x_912:
[----:B------:R-:W-:Y:S05]  /*d1a0*/  BSYNC B0 ;  /* 0x0000000000007941 */ /* 0x000fea0003800000 */
.L_x_911:
        /* <DEDUP_REMOVED lines=13> */
[----:B------:R-:W-:Y:S01]  /*d280*/  HADD2.F32 R2, -RZ, R75.H0_H0 ;  /* 0x2000004bff027230 */ /* 0x000fe20000004100 */
[----:B------:R-:W-:Y:S01]  /*d290*/  SHF.R.U32.HI R21, RZ, 0x10, R49 ;  /* 0x00000010ff157819 */ /* 0x000fe20000011631 */
[----:B------:R-:W-:Y:S01]  /*d2a0*/  HADD2.F32 R24, -RZ, R0.H0_H0 ;  /* 0x20000000ff187230 */ /* 0x000fe20000004100 */
[----:B------:R-:W-:Y:S01]  /*d2b0*/  SHF.R.U32.HI R22, RZ, 0x10, R47 ;  /* 0x00000010ff167819 */ /* 0x000fe2000001162f */
[----:B------:R-:W2:Y:S01]  /*d2c0*/  LDS.128 R8, [R29+0x5100] ;  /* 0x005100001d087984 */ /* 0x000ea20000000c00 */
[----:B------:R-:W-:Y:S01]  /*d2d0*/  HADD2.F32 R0, -RZ, R76.H0_H0 ;  /* 0x2000004cff007230 */ /* 0x000fe20000004100 */
[----:B------:R-:W-:Y:S01]  /*d2e0*/  SHF.R.U32.HI R23, RZ, 0x10, R51 ;  /* 0x00000010ff177819 */ /* 0x000fe20000011633 */
[----:B------:R-:W-:Y:S01]  /*d2f0*/  HADD2.F32 R42, -RZ, R21.H0_H0 ;  /* 0x20000015ff2a7230 */ /* 0x000fe20000004100 */
[----:B------:R-:W-:Y:S01]  /*d300*/  SHF.R.U64 R25, R44, 0x10, R45 ;  /* 0x000000102c197819 */ /* 0x000fe2000000122d */
[----:B------:R-:W-:Y:S01]  /*d310*/  HADD2.F32 R22, -RZ, R22.H0_H0 ;  /* 0x20000016ff167230 */ /* 0x000fe20000004100 */
[----:B------:R-:W-:Y:S01]  /*d320*/  SHF.R.U64 R40, R48, 0x10, R49 ;  /* 0x0000001030287819 */ /* 0x000fe20000001231 */
[----:B------:R-:W-:Y:S01]  /*d330*/  HADD2.F32 R41, -RZ, R23.H0_H0 ;  /* 0x20000017ff297230 */ /* 0x000fe20000004100 */
[----:B------:R-:W-:-:S02]  /*d340*/  SHF.R.U64 R31, R46, 0x10, R47 ;  /* 0x000000102e1f7819 */ /* 0x000fc4000000122f */
[----:B------:R-:W-:Y:S01]  /*d350*/  SHF.R.U64 R39, R50, 0x10, R51 ;  /* 0x0000001032277819 */ /* 0x000fe20000001233 */
[----:B------:R-:W-:-:S04]  /*d360*/  HADD2.F32 R40, -RZ, R40.H0_H0 ;  /* 0x20000028ff287230 */ /* 0x000fc80000004100 */
[----:B------:R-:W-:Y:S02]  /*d370*/  HADD2.F32 R39, -RZ, R39.H0_H0 ;  /* 0x20000027ff277230 */ /* 0x000fe40000004100 */
[--C-:B-1----:R-:W-:Y:S02]  /*d380*/  HADD2.F32 R14, -RZ, R5.reuse.H0_H0 ;  /* 0x20000005ff0e7230 */ /* 0x102fe40000004100 */
[----:B------:R-:W-:Y:S02]  /*d390*/  HADD2.F32 R13, -RZ, R5.H1_H1 ;  /* 0x30000005ff0d7230 */ /* 0x000fe40000004100 */
[--C-:B------:R-:W-:Y:S02]  /*d3a0*/  HADD2.F32 R18, -RZ, R4.reuse.H0_H0 ;  /* 0x20000004ff127230 */ /* 0x100fe40000004100 */
[----:B------:R-:W-:Y:S02]  /*d3b0*/  HADD2.F32 R20, -RZ, R4.H1_H1 ;  /* 0x30000004ff147230 */ /* 0x000fe40000004100 */
[----:B--2---:R-:W-:-:S02]  /*d3c0*/  HADD2.F32 R5, -RZ, R9.H0_H0 ;  /* 0x20000009ff057230 */ /* 0x004fc40000004100 */
[----:B------:R-:W-:Y:S02]  /*d3d0*/  HADD2.F32 R4, -RZ, R9.H1_H1 ;  /* 0x30000009ff047230 */ /* 0x000fe40000004100 */
[--C-:B------:R-:W-:Y:S01]  /*d3e0*/  HADD2.F32 R16, -RZ, R7.reuse.H0_H0 ;  /* 0x20000007ff107230 */ /* 0x100fe20000004100 */
[----:B------:R-:W-:Y:S01]  /*d3f0*/  FMUL.FTZ R36, R5, R2 ;  /* 0x0000000205247220 */ /* 0x000fe20000410000 */
[----:B------:R-:W-:Y:S01]  /*d400*/  HADD2.F32 R15, -RZ, R7.H1_H1 ;  /* 0x30000007ff0f7230 */ /* 0x000fe20000004100 */
[----:B------:R-:W-:Y:S01]  /*d410*/  FMUL.FTZ R34, R4, R24 ;  /* 0x0000001804227220 */ /* 0x000fe20000410000 */
[--C-:B------:R-:W-:Y:S02]  /*d420*/  HADD2.F32 R17, -RZ, R6.reuse.H0_H0 ;  /* 0x20000006ff117230 */ /* 0x100fe40000004100 */
[----:B------:R-:W-:Y:S02]  /*d430*/  HADD2.F32 R19, -RZ, R6.H1_H1 ;  /* 0x30000006ff137230 */ /* 0x000fe40000004100 */
[----:B------:R-:W-:-:S02]  /*d440*/  HADD2.F32 R12, -RZ, R8.H0_H0 ;  /* 0x20000008ff0c7230 */ /* 0x000fc40000004100 */
[----:B------:R-:W-:Y:S02]  /*d450*/  HADD2.F32 R9, -RZ, R8.H1_H1 ;  /* 0x30000008ff097230 */ /* 0x000fe40000004100 */
[--C-:B------:R-:W-:Y:S02]  /*d460*/  HADD2.F32 R8, -RZ, R10.reuse.H0_H0 ;  /* 0x2000000aff087230 */ /* 0x100fe40000004100 */
[----:B------:R-:W-:Y:S01]  /*d470*/  HADD2.F32 R7, -RZ, R10.H1_H1 ;  /* 0x3000000aff077230 */ /* 0x000fe20000004100 */
[----:B------:R-:W-:Y:S01]  /*d480*/  FMUL.FTZ R10, R14, R2 ;  /* 0x000000020e0a7220 */ /* 0x000fe20000410000 */
[----:B------:R-:W-:Y:S01]  /*d490*/  HADD2.F32 R6, -RZ, R75.H1_H1 ;  /* 0x3000004bff067230 */ /* 0x000fe20000004100 */
[----:B------:R-:W-:Y:S01]  /*d4a0*/  FMUL.FTZ R2, R16, R0 ;  /* 0x0000000010027220 */ /* 0x000fe20000410000 */
[--C-:B------:R-:W-:Y:S02]  /*d4b0*/  HADD2.F32 R3, -RZ, R11.reuse.H0_H0 ;  /* 0x2000000bff037230 */ /* 0x100fe40000004100 */
[----:B------:R-:W-:Y:S01]  /*d4c0*/  HADD2.F32 R11, -RZ, R11.H1_H1 ;  /* 0x3000000bff0b7230 */ /* 0x000fe20000004100 */
[----:B------:R-:W-:Y:S01]  /*d4d0*/  FFMA.FTZ R38, R5, R6, R10 ;  /* 0x0000000605267223 */ /* 0x000fe2000001000a */
[----:B------:R-:W-:Y:S01]  /*d4e0*/  HADD2.F32 R5, -RZ, R76.H1_H1 ;  /* 0x3000004cff057230 */ /* 0x000fe20000004100 */
[----:B------:R-:W-:Y:S01]  /*d4f0*/  FMUL.FTZ R26, R3, R0 ;  /* 0x00000000031a7220 */ /* 0x000fe20000410000 */
[----:B------:R-:W-:Y:S01]  /*d500*/  HADD2.F32 R0, -RZ, R77.H0_H0 ;  /* 0x2000004dff007230 */ /* 0x000fe20000004100 */
[----:B------:R-:W-:-:S02]  /*d510*/  FMUL.FTZ R10, R13, R24 ;  /* 0x000000180d0a7220 */ /* 0x000fc40000410000 */
[----:B------:R-:W-:Y:S01]  /*d520*/  FFMA.FTZ R35, R3, R5, R2 ;  /* 0x0000000503237223 */ /* 0x000fe20000010002 */
[----:B------:R-:W-:Y:S01]  /*d530*/  HADD2.F32 R3, -RZ, R77.H1_H1 ;  /* 0x3000004dff037230 */ /* 0x000fe20000004100 */
[----:B------:R-:W-:Y:S01]  /*d540*/  FFMA.FTZ R37, R4, R42, R10 ;  /* 0x0000002a04257223 */ /* 0x000fe2000001000a */
[----:B------:R-:W-:Y:S01]  /*d550*/  HADD2.F32 R2, -RZ, R78.H0_H0 ;  /* 0x2000004eff027230 */ /* 0x000fe20000004100 */
[----:B------:R-:W-:Y:S02]  /*d560*/  FMUL.FTZ R10, R18, R0 ;  /* 0x00000000120a7220 */ /* 0x000fe40000410000 */
[----:B------:R-:W-:Y:S02]  /*d570*/  FMUL.FTZ R4, R15, R22 ;  /* 0x000000160f047220 */ /* 0x000fe40000410000 */
[----:B------:R-:W-:Y:S01]  /*d580*/  FFMA.FTZ R27, R12, R3, R10 ;  /* 0x000000030c1b7223 */ /* 0x000fe2000001000a */
[----:B------:R-:W-:Y:S01]  /*d590*/  HADD2.F32 R10, -RZ, R25.H0_H0 ;  /* 0x20000019ff0a7230 */ /* 0x000fe20000004100 */
[----:B------:R-:W-:-:S02]  /*d5a0*/  FFMA.FTZ R28, R11, R41, R4 ;  /* 0x000000290b1c7223 */ /* 0x000fc40000010004 */
[----:B------:R-:W-:Y:S01]  /*d5b0*/  FMUL.FTZ R24, R11, R22 ;  /* 0x000000160b187220 */ /* 0x000fe20000410000 */
[----:B------:R-:W-:Y:S01]  /*d5c0*/  HADD2.F32 R11, -RZ, R31.H0_H0 ;  /* 0x2000001fff0b7230 */ /* 0x000fe20000004100 */
[----:B------:R-:W-:Y:S01]  /*d5d0*/  FMUL.FTZ R23, R12, R0 ;  /* 0x000000000c177220 */ /* 0x000fe20000410000 */
[----:B------:R-:W-:Y:S01]  /*d5e0*/  HADD2.F32 R0, -RZ, R78.H1_H1 ;  /* 0x3000004eff007230 */ /* 0x000fe20000004100 */
[-C--:B------:R-:W-:Y:S02]  /*d5f0*/  FMUL.FTZ R4, R17, R2.reuse ;  /* 0x0000000211047220 */ /* 0x080fe40000410000 */
[----:B------:R-:W-:Y:S02]  /*d600*/  FMUL.FTZ R21, R8, R2 ;  /* 0x0000000208157220 */ /* 0x000fe40000410000 */
[-C--:B------:R-:W-:Y:S02]  /*d610*/  FMUL.FTZ R2, R20, R10.reuse ;  /* 0x0000000a14027220 */ /* 0x080fe40000410000 */
[----:B------:R-:W-:-:S02]  /*d620*/  FMUL.FTZ R12, R9, R10 ;  /* 0x0000000a090c7220 */ /* 0x000fc40000410000 */
[----:B------:R-:W-:Y:S02]  /*d630*/  FFMA.FTZ R22, R9, R40, R2 ;  /* 0x0000002809167223 */ /* 0x000fe40000010002 */
[----:B------:R-:W-:Y:S02]  /*d640*/  FFMA.FTZ R31, R8, R0, R4 ;  /* 0x00000000081f7223 */ /* 0x000fe40000010004 */
[-C--:B------:R-:W-:Y:S02]  /*d650*/  FMUL.FTZ R2, R7, R11.reuse ;  /* 0x0000000b07027220 */ /* 0x080fe40000410000 */
[----:B------:R-:W-:Y:S02]  /*d660*/  FMUL.FTZ R4, R19, R11 ;  /* 0x0000000b13047220 */ /* 0x000fe40000410000 */
[----:B------:R-:W-:Y:S02]  /*d670*/  FFMA.FTZ R10, R18, R3, -R23 ;  /* 0x00000003120a7223 */ /* 0x000fe40000010817 */
[----:B------:R-:W-:-:S02]  /*d680*/  FFMA.FTZ R8, R14, R6, -R36 ;  /* 0x000000060e087223 */ /* 0x000fc40000010824 */
        /* <DEDUP_REMOVED lines=8> */
[----:B------:R-:W-:-:S02]  /*d710*/  FFMA.FTZ R2, R19, R39, -R2 ;  /* 0x0000002713027223 */ /* 0x000fc40000010802 */
[----:B------:R-:W-:Y:S01]  /*d720*/  FFMA.FTZ R25, R7, R39, R4 ;  /* 0x0000002707197223 */ /* 0x000fe20000010004 */
[----:B------:R-:W-:Y:S02]  /*d730*/  F2FP.PACK_AB R11, R6, R11 ;  /* 0x0000000b060b723e */ /* 0x000fe400000000ff */
[----:B------:R-:W-:Y:S02]  /*d740*/  F2FP.PACK_AB R10, R2, R3 ;  /* 0x00000003020a723e */ /* 0x000fe400000000ff */
[----:B------:R-:W-:Y:S02]  /*d750*/  F2FP.PACK_AB R7, R28, R35 ;  /* 0x000000231c07723e */ /* 0x000fe400000000ff */
[----:B------:R-:W-:Y:S01]  /*d760*/  F2FP.PACK_AB R4, R22, R27 ;  /* 0x0000001b1604723e */ /* 0x000fe200000000ff */
[----:B------:R1:W-:Y:S01]  /*d770*/  STS.128 [R30], R8 ;  /* 0x000000081e007388 */ /* 0x0003e20000000c00 */
[----:B------:R-:W-:-:S05]  /*d780*/  F2FP.PACK_AB R6, R25, R31 ;  /* 0x0000001f1906723e */ /* 0x000fca00000000ff */
[----:B------:R1:W-:Y:S02]  /*d790*/  STS.128 [R29+0x5100], R4 ;  /* 0x005100041d007388 */ /* 0x0003e40000000c00 */
.L_x_914:
[----:B------:R-:W-:Y:S05]  /*d7a0*/  BSYNC B0 ;  /* 0x0000000000007941 */ /* 0x000fea0003800000 */
.L_x_913:
        /* <DEDUP_REMOVED lines=16> */
[----:B------:R-:W-:Y:S02]  /*d8b0*/  LEA R26, R3, 0x5100, 0x1 ;  /* 0x00005100031a7811 */ /* 0x000fe400078e08ff */
[----:B------:R-:W-:Y:S01]  /*d8c0*/  SHF.L.U32 R25, R2, 0x1, RZ ;  /* 0x0000000102197819 */ /* 0x000fe200000006ff */
[----:B------:R-:W-:Y:S01]  /*d8d0*/  HADD2.F32 R2, -RZ, R79.H1_H1 ;  /* 0x3000004fff027230 */ /* 0x000fe20000004100 */
[----:B------:R-:W-:Y:S01]  /*d8e0*/  SHF.R.U32.HI R3, RZ, 0x10, R53 ;  /* 0x00000010ff037819 */ /* 0x000fe20000011635 */
[----:B------:R-:W1:Y:S01]  /*d8f0*/  LDS.128 R4, [R26] ;  /* 0x000000001a047984 */ /* 0x000e620000000c00 */
[----:B------:R-:W-:Y:S02]  /*d900*/  SHF.R.U32.HI R22, RZ, 0x10, R57 ;  /* 0x00000010ff167819 */ /* 0x000fe40000011639 */
[----:B------:R-:W-:Y:S01]  /*d910*/  SHF.R.U32.HI R23, RZ, 0x10, R55 ;  /* 0x00000010ff177819 */ /* 0x000fe20000011637 */
[----:B------:R-:W2:Y:S01]  /*d920*/  LDS.128 R8, [R25+0x5100] ;  /* 0x0051000019087984 */ /* 0x000ea20000000c00 */
[----:B------:R-:W-:Y:S01]  /*d930*/  HADD2.F32 R27, -RZ, R3.H0_H0 ;  /* 0x20000003ff1b7230 */ /* 0x000fe20000004100 */
[----:B------:R-:W-:-:S02]  /*d940*/  SHF.R.U32.HI R24, RZ, 0x10, R59 ;  /* 0x00000010ff187819 */ /* 0x000fc4000001163b */
[----:B------:R-:W-:Y:S02]  /*d950*/  SHF.R.U64 R29, R52, 0x10, R53 ;  /* 0x00000010341d7819 */ /* 0x000fe40000001235 */
[----:B------:R-:W-:Y:S02]  /*d960*/  SHF.R.U64 R31, R54, 0x10, R55 ;  /* 0x00000010361f7819 */ /* 0x000fe40000001237 */
[----:B------:R-:W-:Y:S02]  /*d970*/  SHF.R.U64 R33, R56, 0x10, R57 ;  /* 0x0000001038217819 */ /* 0x000fe40000001239 */
[----:B------:R-:W-:Y:S01]  /*d980*/  SHF.R.U64 R32, R58, 0x10, R59 ;  /* 0x000000103a207819 */ /* 0x000fe2000000123b */
[--C-:B-1----:R-:W-:Y:S02]  /*d990*/  HADD2.F32 R17, -RZ, R4.reuse.H0_H0 ;  /* 0x20000004ff117230 */ /* 0x102fe40000004100 */
[----:B------:R-:W-:Y:S02]  /*d9a0*/  HADD2.F32 R20, -RZ, R4.H1_H1 ;  /* 0x30000004ff147230 */ /* 0x000fe40000004100 */
[----:B--2---:R-:W-:-:S02]  /*d9b0*/  HADD2.F32 R3, -RZ, R9.H0_H0 ;  /* 0x20000009ff037230 */ /* 0x004fc40000004100 */
[--C-:B------:R-:W-:Y:S02]  /*d9c0*/  HADD2.F32 R16, -RZ, R6.reuse.H0_H0 ;  /* 0x20000006ff107230 */ /* 0x100fe40000004100 */
[----:B------:R-:W-:Y:S02]  /*d9d0*/  HADD2.F32 R21, -RZ, R6.H1_H1 ;  /* 0x30000006ff157230 */ /* 0x000fe40000004100 */
[----:B------:R-:W-:Y:S02]  /*d9e0*/  HADD2.F32 R13, -RZ, R5.H0_H0 ;  /* 0x20000005ff0d7230 */ /* 0x000fe40000004100 */
[--C-:B------:R-:W-:Y:S02]  /*d9f0*/  HADD2.F32 R4, -RZ, R11.reuse.H0_H0 ;  /* 0x2000000bff047230 */ /* 0x100fe40000004100 */
[----:B------:R-:W-:Y:S02]  /*da00*/  HADD2.F32 R6, -RZ, R11.H1_H1 ;  /* 0x3000000bff067230 */ /* 0x000fe40000004100 */
[----:B------:R-:W-:-:S02]  /*da10*/  HADD2.F32 R12, -RZ, R5.H1_H1 ;  /* 0x30000005ff0c7230 */ /* 0x000fc40000004100 */
[--C-:B------:R-:W-:Y:S02]  /*da20*/  HADD2.F32 R11, -RZ, R8.reuse.H0_H0 ;  /* 0x20000008ff0b7230 */ /* 0x100fe40000004100 */
[----:B------:R-:W-:Y:S01]  /*da30*/  HADD2.F32 R18, -RZ, R8.H1_H1 ;  /* 0x30000008ff127230 */ /* 0x000fe20000004100 */
[----:B------:R-:W-:Y:S01]  /*da40*/  FMUL.FTZ R8, R3, R0 ;  /* 0x0000000003087220 */ /* 0x000fe20000410000 */
[----:B------:R-:W-:Y:S02]  /*da50*/  HADD2.F32 R5, -RZ, R9.H1_H1 ;  /* 0x30000009ff057230 */ /* 0x000fe40000004100 */
[--C-:B------:R-:W-:Y:S01]  /*da60*/  HADD2.F32 R14, -RZ, R7.reuse.H0_H0 ;  /* 0x20000007ff0e7230 */ /* 0x100fe20000004100 */
[C---:B------:R-:W-:Y:S01]  /*da70*/  FFMA.FTZ R30, R13.reuse, R2, -R8 ;  /* 0x000000020d1e7223 */ /* 0x040fe20000010808 */
[----:B------:R-:W-:Y:S01]  /*da80*/  HADD2.F32 R15, -RZ, R7.H1_H1 ;  /* 0x30000007ff0f7230 */ /* 0x000fe20000004100 */
[----:B------:R-:W-:Y:S01]  /*da90*/  FMUL.FTZ R7, R13, R0 ;  /* 0x000000000d077220 */ /* 0x000fe20000410000 */
[--C-:B------:R-:W-:Y:S01]  /*daa0*/  HADD2.F32 R9, -RZ, R10.reuse.H0_H0 ;  /* 0x2000000aff097230 */ /* 0x100fe20000004100 */
[-C--:B------:R-:W-:Y:S01]  /*dab0*/  FMUL.FTZ R8, R5, R27.reuse ;  /* 0x0000001b05087220 */ /* 0x080fe20000410000 */
[----:B------:R-:W-:Y:S01]  /*dac0*/  HADD2.F32 R19, -RZ, R10.H1_H1 ;  /* 0x3000000aff137230 */ /* 0x000fe20000004100 */
[----:B------:R-:W-:Y:S01]  /*dad0*/  FFMA.FTZ R28, R3, R2, R7 ;  /* 0x00000002031c7223 */ /* 0x000fe20000010007 */
[----:B------:R-:W-:Y:S01]  /*dae0*/  HADD2.F32 R10, -RZ, R22.H0_H0 ;  /* 0x20000016ff0a7230 */ /* 0x000fe20000004100 */
[----:B------:R-:W-:Y:S01]  /*daf0*/  FMUL.FTZ R7, R12, R27 ;  /* 0x0000001b0c077220 */ /* 0x000fe20000410000 */
[----:B------:R-:W-:-:S02]  /*db00*/  HADD2.F32 R0, -RZ, R80.H0_H0 ;  /* 0x20000050ff007230 */ /* 0x000fc40000004100 */
[----:B------:R-:W-:Y:S01]  /*db10*/  HADD2.F32 R2, -RZ, R80.H1_H1 ;  /* 0x30000050ff027230 */ /* 0x000fe20000004100 */
[----:B------:R-:W-:Y:S01]  /*db20*/  FFMA.FTZ R27, R12, R10, -R8 ;  /* 0x0000000a0c1b7223 */ /* 0x000fe20000010808 */
[----:B------:R-:W-:Y:S01]  /*db30*/  HADD2.F32 R8, -RZ, R23.H0_H0 ;  /* 0x20000017ff087230 */ /* 0x000fe20000004100 */
[-C--:B------:R-:W-:Y:S02]  /*db40*/  FMUL.FTZ R3, R4, R0.reuse ;  /* 0x0000000004037220 */ /* 0x080fe40000410000 */
[C---:B------:R-:W-:Y:S02]  /*db50*/  FMUL.FTZ R0, R14.reuse, R0 ;  /* 0x000000000e007220 */ /* 0x040fe40000410000 */
[----:B------:R-:W-:Y:S01]  /*db60*/  FFMA.FTZ R22, R5, R10, R7 ;  /* 0x0000000a05167223 */ /* 0x000fe20000010007 */
[----:B------:R-:W-:Y:S01]  /*db70*/  HADD2.F32 R7, -RZ, R24.H0_H0 ;  /* 0x20000018ff077230 */ /* 0x000fe20000004100 */
[----:B------:R-:W-:Y:S02]  /*db80*/  FFMA.FTZ R14, R14, R2, -R3 ;  /* 0x000000020e0e7223 */ /* 0x000fe40000010803 */
[----:B------:R-:W-:-:S02]  /*db90*/  FMUL.FTZ R5, R6, R8 ;  /* 0x0000000806057220 */ /* 0x000fc40000410000 */
[----:B------:R-:W-:Y:S01]  /*dba0*/  FFMA.FTZ R13, R4, R2, R0 ;  /* 0x00000002040d7223 */ /* 0x000fe20000010000 */
[--C-:B------:R-:W-:Y:S01]  /*dbb0*/  HADD2.F32 R2, -RZ, R81.reuse.H0_H0 ;  /* 0x20000051ff027230 */ /* 0x100fe20000004100 */
[C---:B------:R-:W-:Y:S01]  /*dbc0*/  FMUL.FTZ R3, R15.reuse, R8 ;  /* 0x000000080f037220 */ /* 0x040fe20000410000 */
[----:B------:R-:W-:Y:S01]  /*dbd0*/  HADD2.F32 R0, -RZ, R81.H1_H1 ;  /* 0x30000051ff007230 */ /* 0x000fe20000004100 */
[-C--:B------:R-:W-:Y:S01]  /*dbe0*/  FFMA.FTZ R15, R15, R7.reuse, -R5 ;  /* 0x000000070f0f7223 */ /* 0x080fe20000010805 */
[--C-:B------:R-:W-:Y:S01]  /*dbf0*/  HADD2.F32 R4, -RZ, R82.reuse.H0_H0 ;  /* 0x20000052ff047230 */ /* 0x100fe20000004100 */
[----:B------:R-:W-:Y:S01]  /*dc00*/  FFMA.FTZ R7, R6, R7, R3 ;  /* 0x0000000706077223 */ /* 0x000fe20000010003 */
[----:B------:R-:W-:Y:S01]  /*dc10*/  HADD2.F32 R3, -RZ, R82.H1_H1 ;  /* 0x30000052ff037230 */ /* 0x000fe20000004100 */
[-C--:B------:R-:W-:Y:S02]  /*dc20*/  FMUL.FTZ R6, R11, R2.reuse ;  /* 0x000000020b067220 */ /* 0x080fe40000410000 */
[----:B------:R-:W-:Y:S01]  /*dc30*/  FMUL.FTZ R5, R17, R2 ;  /* 0x0000000211057220 */ /* 0x000fe20000410000 */
[----:B------:R-:W-:Y:S01]  /*dc40*/  F2FP.PACK_AB R7, R7, R13 ;  /* 0x0000000d0707723e */ /* 0x000fe200000000ff */
[----:B------:R-:W-:-:S02]  /*dc50*/  FMUL.FTZ R2, R9, R0 ;  /* 0x0000000009027220 */ /* 0x000fc40000410000 */
[C---:B------:R-:W-:Y:S02]  /*dc60*/  FMUL.FTZ R0, R16.reuse, R0 ;  /* 0x0000000010007220 */ /* 0x040fe40000410000 */
[-C--:B------:R-:W-:Y:S02]  /*dc70*/  FFMA.FTZ R8, R17, R4.reuse, -R6 ;  /* 0x0000000411087223 */ /* 0x080fe40000010806 */
[-C--:B------:R-:W-:Y:S01]  /*dc80*/  FFMA.FTZ R10, R16, R3.reuse, -R2 ;  /* 0x00000003100a7223 */ /* 0x080fe20000010802 */
[----:B------:R-:W-:Y:S01]  /*dc90*/  HADD2.F32 R2, -RZ, R29.H0_H0 ;  /* 0x2000001dff027230 */ /* 0x000fe20000004100 */
[----:B------:R-:W-:Y:S01]  /*dca0*/  FFMA.FTZ R6, R9, R3, R0 ;  /* 0x0000000309067223 */ /* 0x000fe20000010000 */
[----:B------:R-:W-:Y:S01]  /*dcb0*/  HADD2.F32 R0, -RZ, R31.H0_H0 ;  /* 0x2000001fff007230 */ /* 0x000fe20000004100 */
[----:B------:R-:W-:Y:S01]  /*dcc0*/  FFMA.FTZ R12, R11, R4, R5 ;  /* 0x000000040b0c7223 */ /* 0x000fe20000010005 */
[----:B------:R-:W-:Y:S01]  /*dcd0*/  HADD2.F32 R5, -RZ, R33.H0_H0 ;  /* 0x20000021ff057230 */ /* 0x000fe20000004100 */
[-C--:B------:R-:W-:Y:S01]  /*dce0*/  FMUL.FTZ R4, R18, R2.reuse ;  /* 0x0000000212047220 */ /* 0x080fe20000410000 */
[----:B------:R-:W-:Y:S01]  /*dcf0*/  HADD2.F32 R9, -RZ, R32.H0_H0 ;  /* 0x20000020ff097230 */ /* 0x000fe20000004100 */
[----:B------:R-:W-:Y:S01]  /*dd00*/  FMUL.FTZ R3, R20, R2 ;  /* 0x0000000214037220 */ /* 0x000fe20000410000 */
[----:B------:R-:W-:Y:S01]  /*dd10*/  F2FP.PACK_AB R11, R15, R14 ;  /* 0x0000000e0f0b723e */ /* 0x000fe200000000ff */
[----:B------:R-:W-:-:S02]  /*dd20*/  FMUL.FTZ R2, R19, R0 ;  /* 0x0000000013027220 */ /* 0x000fc40000410000 */
[C---:B------:R-:W-:Y:S02]  /*dd30*/  FMUL.FTZ R0, R21.reuse, R0 ;  /* 0x0000000015007220 */ /* 0x040fe40000410000 */
[----:B------:R-:W-:Y:S02]  /*dd40*/  FFMA.FTZ R4, R20, R5, -R4 ;  /* 0x0000000514047223 */ /* 0x000fe40000010804 */
[----:B------:R-:W-:Y:S02]  /*dd50*/  FFMA.FTZ R2, R21, R9, -R2 ;  /* 0x0000000915027223 */ /* 0x000fe40000010802 */
[----:B------:R-:W-:Y:S01]  /*dd60*/  FFMA.FTZ R3, R18, R5, R3 ;  /* 0x0000000512037223 */ /* 0x000fe20000010003 */
[----:B------:R-:W-:Y:S01]  /*dd70*/  F2FP.PACK_AB R8, R4, R8 ;  /* 0x000000080408723e */ /* 0x000fe200000000ff */
[----:B------:R-:W-:Y:S01]  /*dd80*/  FFMA.FTZ R0, R19, R9, R0 ;  /* 0x0000000913007223 */ /* 0x000fe20000010000 */
[----:B------:R-:W-:Y:S02]  /*dd90*/  F2FP.PACK_AB R9, R27, R30 ;  /* 0x0000001e1b09723e */ /* 0x000fe400000000ff */
[----:B------:R-:W-:-:S02]  /*dda0*/  F2FP.PACK_AB R10, R2, R10 ;  /* 0x0000000a020a723e */ /* 0x000fc400000000ff */
[----:B------:R-:W-:Y:S02]  /*ddb0*/  F2FP.PACK_AB R5, R22, R28 ;  /* 0x0000001c1605723e */ /* 0x000fe400000000ff */
[----:B------:R-:W-:Y:S01]  /*ddc0*/  F2FP.PACK_AB R4, R3, R12 ;  /* 0x0000000c0304723e */ /* 0x000fe200000000ff */
[----:B------:R1:W-:Y:S01]  /*ddd0*/  STS.128 [R26], R8 ;  /* 0x000000081a007388 */ /* 0x0003e20000000c00 */
[----:B------:R-:W-:-:S05]  /*dde0*/  F2FP.PACK_AB R6, R0, R6 ;  /* 0x000000060006723e */ /* 0x000fca00000000ff */
[----:B------:R1:W-:Y:S02]  /*ddf0*/  STS.128 [R25+0x5100], R4 ;  /* 0x0051000419007388 */ /* 0x0003e40000000c00 */
.L_x_902:
[----:B------:R-:W-:Y:S05]  /*de00*/  BSYNC B2 ;  /* 0x0000000000027941 */ /* 0x000fea0003800000 */
.L_x_880:
[----:B------:R-:W2:Y:S01]  /*de10*/  LDL R66, [R1+0x38] ;  /* 0x0000380001427983 */ /* 0x000ea20000100800 */
[----:B------:R-:W-:-:S04]  /*de20*/  DEPBAR.LE SB0, 0x0 ;  /* 0x000080000000791a */ /* 0x000fc80000000000 */
[----:B------:R-:W4:Y:S01]  /*de30*/  LDL.64 R64, [R1+0x28] ;  /* 0x0000280001407983 */ /* 0x000f220000100a00 */
[----:B------:R-:W-:Y:S01]  /*de40*/  IMAD R0, R84, c[0x0][0x208], RZ ;  /* 0x0000820054007a24 */ /* 0x000fe200078e02ff */
[----:B------:R-:W-:Y:S01]  /*de50*/  ULDC.64 UR4, c[0x0][0x208] ;  /* 0x0000820000047ab9 */ /* 0x000fe20000000a00 */
[----:B------:R-:W-:Y:S01]  /*de60*/  IMAD.WIDE.U32 R2, R176, c[0x0][0x208], RZ ;  /* 0x00008200b0027a25 */ /* 0x000fe200078e00ff */
[----:B------:R-:W-:Y:S01]  /*de70*/  BAR.SYNC.DEFER_BLOCKING 0x0 ;  /* 0x0000000000007b1d */ /* 0x000fe20000010000 */
[----:B------:R-:W-:Y:S01]  /*de80*/  USHF.L.U32 UR7, UR4, 0x5, URZ ;  /* 0x0000000504077899 */ /* 0x000fe2000800063f */
[----:B------:R-:W-:Y:S01]  /*de90*/  ISETP.GE.AND P1, PT, R136, c[0x0][0x1d4], PT ;  /* 0x0000750088007a0c */ /* 0x000fe20003f26270 */
[----:B------:R-:W-:-:S03]  /*dea0*/  IMAD R0, R176, c[0x0][0x20c], R0 ;  /* 0x00008300b0007a24 */ /* 0x000fc600078e0200 */
[----:B------:R-:W-:Y:S01]  /*deb0*/  UMOV UR6, 0x5 ;  /* 0x0000000500067882 */ /* 0x000fe20000000000 */
[----:B------:R-:W-:Y:S01]  /*dec0*/  IMAD.IADD R0, R3, 0x1, R0 ;  /* 0x0000000103007824 */ /* 0x000fe200078e0200 */
[----:B------:R-:W-:Y:S01]  /*ded0*/  USHF.L.U64.HI UR5, UR4, UR6, UR5 ;  /* 0x0000000604057299 */ /* 0x000fe20008010205 */
[C---:B------:R-:W-:Y:S01]  /*dee0*/  ISETP.LT.OR P3, PT, R73.reuse, 0x1, P1 ;  /* 0x000000014900780c */ /* 0x040fe20000f61670 */
        /* <DEDUP_REMOVED lines=9> */
[----:B------:R-:W3:Y:S04]  /*df80*/  LDSM.16.M88.4 R4, [R211+0x2000] ;  /* 0x00200000d304783b */ /* 0x000ee80000000200 */
        /* <DEDUP_REMOVED lines=12> */
[----:B------:R-:W-:Y:S08]  /*e050*/  HMMA.16816.F32 R84, R8, R30, RZ ;  /* 0x0000001e0854723c */ /* 0x000ff000000018ff */
[C---:B---3--:R-:W-:Y:S08]  /*e060*/  HMMA.16816.F32 R40, R4.reuse, R16, RZ ;  /* 0x000000100428723c */ /* 0x048ff000000018ff */
[C---:B------:R-:W-:Y:S08]  /*e070*/  HMMA.16816.F32 R44, R4.reuse, R12, RZ ;  /* 0x0000000c042c723c */ /* 0x040ff000000018ff */
[C---:B------:R-:W-:Y:S08]  /*e080*/  HMMA.16816.F32 R48, R4.reuse, R20, RZ ;  /* 0x000000140430723c */ /* 0x040ff000000018ff */
[C---:B------:R-:W-:Y:S08]  /*e090*/  HMMA.16816.F32 R76, R4.reuse, R24, RZ ;  /* 0x00000018044c723c */ /* 0x040ff000000018ff */
[C---:B------:R-:W-:Y:S08]  /*e0a0*/  HMMA.16816.F32 R52, R4.reuse, R28, RZ ;  /* 0x0000001c0434723c */ /* 0x040ff000000018ff */
[C---:B------:R-:W-:Y:S08]  /*e0b0*/  HMMA.16816.F32 R60, R4.reuse, R18, RZ ;  /* 0x00000012043c723c */ /* 0x040ff000000018ff */
[C---:B------:R-:W-:Y:S08]  /*e0c0*/  HMMA.16816.F32 R68, R4.reuse, R14, RZ ;  /* 0x0000000e0444723c */ /* 0x040ff000000018ff */
[C---:B------:R-:W-:Y:S01]  /*e0d0*/  HMMA.16816.F32 R96, R4.reuse, R22, RZ ;  /* 0x000000160460723c */ /* 0x040fe200000018ff */
[----:B------:R-:W-:Y:S07]  /*e0e0*/  LDSM.16.M88.4 R20, [R216] ;  /* 0x00000000d814783b */ /* 0x000fee0000000200 */
[C---:B------:R-:W-:Y:S01]  /*e0f0*/  HMMA.16816.F32 R112, R4.reuse, R26, RZ ;  /* 0x0000001a0470723c */ /* 0x040fe200000018ff */
[----:B------:R-:W-:Y:S07]  /*e100*/  LDSM.16.M88.4 R24, [R217] ;  /* 0x00000000d918783b */ /* 0x000fee0000000200 */
[----:B------:R-:W-:Y:S01]  /*e110*/  HMMA.16816.F32 R108, R4, R30, RZ ;  /* 0x0000001e046c723c */ /* 0x000fe200000018ff */
[----:B------:R-:W1:Y:S07]  /*e120*/  LDSM.16.M88.4 R4, [R214+0x2000] ;  /* 0x00200000d604783b */ /* 0x000e6e0000000200 */
[C---:B-1----:R-:W-:Y:S08]  /*e130*/  HMMA.16816.F32 R152, R4.reuse, R20, R52 ;  /* 0x000000140498723c */ /* 0x042ff00000001834 */
[----:B------:R-:W-:Y:S01]  /*e140*/  HMMA.16816.F32 R80, R4, R56, R40 ;  /* 0x000000380450723c */ /* 0x000fe20000001828 */
[----:B--2---:R-:W-:-:S07]  /*e150*/  IMAD.MOV.U32 R9, RZ, RZ, R66 ;  /* 0x000000ffff097224 */ /* 0x004fce00078e0042 */
[----:B------:R-:W-:Y:S01]  /*e160*/  HMMA.16816.F32 R28, R4, R32, R48 ;  /* 0x00000020041c723c */ /* 0x000fe20000001830 */
[----:B----4-:R-:W-:-:S04]  /*e170*/  IMAD.MOV.U32 R8, RZ, RZ, R64 ;  /* 0x000000ffff087224 */ /* 0x010fc800078e0040 */
[----:B------:R-:W-:-:S03]  /*e180*/  IMAD.WIDE.U32 R2, R2, 0x50, R8 ;  /* 0x0000005002027825 */ /* 0x000fc600078e0008 */
[----:B------:R-:W-:Y:S01]  /*e190*/  HMMA.16816.F32 R64, R4, R36, R44 ;  /* 0x000000240440723c */ /* 0x000fe2000000182c */
[----:B------:R-:W1:Y:S01]  /*e1a0*/  LDSM.16.M88.4 R8, [R214] ;  /* 0x00000000d608783b */ /* 0x000e620000000200 */
[----:B------:R-:W-:Y:S01]  /*e1b0*/  IMAD.IADD R0, R3, 0x1, R0 ;  /* 0x0000000103007824 */ /* 0x000fe200078e0200 */
[----:B------:R-:W-:-:S04]  /*e1c0*/  LEA R16, P0, R2, c[0x0][0x1f8], 0x1 ;  /* 0x00007e0002107a11 */ /* 0x000fc800078008ff */
[----:B------:R-:W-:Y:S01]  /*e1d0*/  IADD3 R14, P2, R16, UR7, RZ ;  /* 0x00000007100e7c10 */ /* 0x000fe2000ff5e0ff */
[C---:B------:R-:W-:Y:S01]  /*e1e0*/  HMMA.16816.F32 R148, R4.reuse, R58, R60 ;  /* 0x0000003a0494723c */ /* 0x040fe2000000183c */
[----:B------:R-:W-:Y:S02]  /*e1f0*/  LEA.HI.X R17, R2, c[0x0][0x1fc], R0, 0x1, P0 ;  /* 0x00007f0002117a11 */ /* 0x000fe400000f0c00 */
[----:B------:R-:W-:Y:S02]  /*e200*/  IADD3 R12, P0, R14, UR7, RZ ;  /* 0x000000070e0c7c10 */ /* 0x000fe4000ff1e0ff */
[----:B------:R-:W-:Y:S01]  /*e210*/  IADD3.X R15, R17, UR5, RZ, P2, !PT ;  /* 0x00000005110f7c10 */ /* 0x000fe200097fe4ff */
[----:B------:R-:W-:Y:S01]  /*e220*/  @!PT LDS RZ, [RZ] ;  /* 0x00000000fffff984 */ /* 0x000fe20000000800 */
[----:B------:R-:W-:Y:S01]  /*e230*/  @!PT LDS RZ, [RZ] ;  /* 0x00000000fffff984 */ /* 0x000fe20000000800 */
[----:B------:R-:W-:Y:S01]  /*e240*/  @!PT LDS RZ, [RZ] ;  /* 0x00000000fffff984 */ /* 0x000fe20000000800 */
[----:B------:R2:W-:Y:S01]  /*e250*/  LDGSTS.E.BYPASS.LTC128B.128 [R221+0x100], [R16.64], !P3 ;  /* 0x0010000010dd7fae */ /* 0x0005e2000d901d48 */
[----:B------:R-:W-:Y:S01]  /*e260*/  IADD3 R2, P2, R12, UR7, RZ ;  /* 0x000000070c027c10 */ /* 0x000fe2000ff5e0ff */
[----:B------:R-:W-:Y:S01]  /*e270*/  HMMA.16816.F32 R76, R4, R24, R76 ;  /* 0x00000018044c723c */ /* 0x000fe2000000184c */
[----:B------:R-:W-:Y:S01]  /*e280*/  IADD3.X R13, R15, UR5, RZ, P0, !PT ;  /* 0x000000050f0d7c10 */ /* 0x000fe200087fe4ff */
[----:B------:R3:W-:Y:S01]  /*e290*/  LDGSTS.E.BYPASS.LTC128B.128 [R221+0x900], [R14.64], !P4 ;  /* 0x009000000edd7fae */ /* 0x0007e2000e101d48 */
[----:B------:R-:W-:-:S02]  /*e2a0*/  IADD3 R18, P0, R2, UR7, RZ ;  /* 0x0000000702127c10 */ /* 0x000fc4000ff1e0ff */
[----:B------:R-:W-:Y:S02]  /*e2b0*/  IADD3.X R3, R13, UR5, RZ, P2, !PT ;  /* 0x000000050d037c10 */ /* 0x000fe400097fe4ff */
[----:B------:R-:W-:Y:S01]  /*e2c0*/  ISETP.LT.OR P3, PT, R73, 0x21, P1 ;  /* 0x000000214900780c */ /* 0x000fe20000f61670 */
[----:B------:R-:W-:Y:S01]  /*e2d0*/  HMMA.16816.F32 R68, R4, R38, R68 ;  /* 0x000000260444723c */ /* 0x000fe20000001844 */
[----:B------:R-:W-:Y:S02]  /*e2e0*/  IADD3.X R19, R3, UR5, RZ, P0, !PT ;  /* 0x0000000503137c10 */ /* 0x000fe400087fe4ff */
[C---:B------:R-:W-:Y:S02]  /*e2f0*/  ISETP.LT.OR P2, PT, R73.reuse, 0x31, P1 ;  /* 0x000000314900780c */ /* 0x040fe40000f41670 */
[----:B------:R-:W-:-:S03]  /*e300*/  ISETP.LT.OR P0, PT, R73, 0x41, P1 ;  /* 0x000000414900780c */ /* 0x000fc60000f01670 */
[----:B------:R-:W-:Y:S04]  /*e310*/  HMMA.16816.F32 R140, R4, R22, R108 ;  /* 0x00000016048c723c */ /* 0x000fe8000000186c */
[----:B------:R3:W-:Y:S04]  /*e320*/  LDGSTS.E.BYPASS.LTC128B.128 [R221+0x1100], [R12.64], !P3 ;  /* 0x011000000cdd7fae */ /* 0x0007e8000d901d48 */
[----:B------:R4:W-:Y:S01]  /*e330*/  LDGSTS.E.BYPASS.LTC128B.128 [R221+0x1900], [R2.64], !P2 ;  /* 0x0190000002dd7fae */ /* 0x0009e2000d101d48 */
[----:B-1---5:R-:W-:Y:S03]  /*e340*/  HMMA.16816.F32 R136, R8, R56, R116 ;  /* 0x000000380888723c */ /* 0x022fe60000001874 */
[----:B------:R2:W-:Y:S01]  /*e350*/  LDGSTS.E.BYPASS.LTC128B.128 [R221+0x2100], [R18.64], !P0 ;  /* 0x0210000012dd7fae */ /* 0x0005e2000c101d48 */
[----:B------:R-:W-:-:S03]  /*e360*/  ISETP.GT.AND P0, PT, R176, R240, PT ;  /* 0x000000f0b000720c */ /* 0x000fc60003f04270 */
[----:B------:R-:W-:Y:S01]  /*e370*/  LDSM.16.M88.4 R44, [R210+0x1000] ;  /* 0x00100000d22c783b */ /* 0x000fe20000000200 */
[C---:B------:R-:W-:Y:S03]  /*e380*/  HMMA.16816.F32 R56, R8.reuse, R58, R128 ;  /* 0x0000003a0838723c */ /* 0x040fe60000001880 */
[----:B------:R-:W-:Y:S04]  /*e390*/  LDSM.16.M88.4 R52, [R210] ;  /* 0x00000000d234783b */ /* 0x000fe80000000200 */
[----:B------:R-:W-:Y:S01]  /*e3a0*/  LDSM.16.M88.4 R48, [R210+0x800] ;  /* 0x00080000d230783b */ /* 0x000fe20000000200 */
[C---:B------:R-:W-:Y:S03]  /*e3b0*/  HMMA.16816.F32 R144, R8.reuse, R36, R104 ;  /* 0x000000240890723c */ /* 0x040fe60000001868 */
[----:B------:R-:W-:Y:S04]  /*e3c0*/  LDSM.16.M88.4 R40, [R210+0x1800] ;  /* 0x00180000d228783b */ /* 0x000fe80000000200 */
[----:B------:R-:W-:Y:S01]  /*e3d0*/  LDSM.16.M88.4 R60, [R210+0x2000] ;  /* 0x00200000d23c783b */ /* 0x000fe20000000200 */
[----:B------:R-:W-:Y:S03]  /*e3e0*/  HMMA.16816.F32 R108, R8, R38, R124 ;  /* 0x00000026086c723c */ /* 0x000fe6000000187c */
[----:B---3--:R-:W-:Y:S04]  /*e3f0*/  LDSM.16.M88.4 R12, [R212] ;  /* 0x00000000d40c783b */ /* 0x008fe80000000200 */
[----:B--2---:R-:W1:Y:S01]  /*e400*/  LDSM.16.M88.4 R16, [R212+0x2000] ;  /* 0x00200000d410783b */ /* 0x004e620000000200 */
[----:B------:R-:W-:Y:S03]  /*e410*/  HMMA.16816.F32 R168, R4, R34, R96 ;  /* 0x0000002204a8723c */ /* 0x000fe60000001860 */
[----:B------:R-:W-:Y:S04]  /*e420*/  LDSM.16.M88.4 R36, [R207] ;  /* 0x00000000cf24783b */ /* 0x000fe80000000200 */
[----:B------:R-:W0:Y:S01]  /*e430*/  LDGDEPBAR ;  /* 0x00000000000079af */ /* 0x000e220000000000 */
[C---:B------:R-:W-:Y:S08]  /*e440*/  HMMA.16816.F32 R156, R8.reuse, R32, R100 ;  /* 0x00000020089c723c */ /* 0x040ff00000001864 */
[----:B------:R-:W-:Y:S01]  /*e450*/  HMMA.16816.F32 R120, R8, R34, R120 ;  /* 0x000000220878723c */ /* 0x000fe20000001878 */
[----:B------:R-:W-:Y:S07]  /*e460*/  LDSM.16.M88.4 R32, [R207+0x800] ;  /* 0x00080000cf20783b */ /* 0x000fee0000000200 */
[----:B------:R-:W-:Y:S01]  /*e470*/  HMMA.16816.F32 R160, R4, R26, R112 ;  /* 0x0000001a04a0723c */ /* 0x000fe20000001870 */
[----:B------:R-:W-:Y:S07]  /*e480*/  LDSM.16.M88.4 R4, [R213+0x2000] ;  /* 0x00200000d504783b */ /* 0x000fee0000000200 */
[C---:B------:R-:W-:Y:S08]  /*e490*/  HMMA.16816.F32 R164, R8.reuse, R24, R92 ;  /* 0x0000001808a4723c */ /* 0x040ff0000000185c */
[C---:B------:R-:W-:Y:S08]  /*e4a0*/  HMMA.16816.F32 R172, R8.reuse, R20, R88 ;  /* 0x0000001408ac723c */ /* 0x040ff00000001858 */
[C---:B------:R-:W-:Y:S01]  /*e4b0*/  HMMA.16816.F32 R132, R8.reuse, R26, R132 ;  /* 0x0000001a0884723c */ /* 0x040fe20000001884 */
[----:B------:R-:W-:Y:S07]  /*e4c0*/  LDSM.16.M88.4 R24, [R207+0x1800] ;  /* 0x00180000cf18783b */ /* 0x000fee0000000200 */
[----:B------:R-:W-:Y:S01]  /*e4d0*/  HMMA.16816.F32 R128, R8, R22, R84 ;  /* 0x000000160880723c */ /* 0x000fe20000001854 */
[----:B------:R-:W2:Y:S04]  /*e4e0*/  LDSM.16.M88.4 R20, [R207+0x2000] ;  /* 0x00200000cf14783b */ /* 0x000ea80000000200 */
[----:B------:R-:W3:Y:S03]  /*e4f0*/  LDSM.16.M88.4 R8, [R213] ;  /* 0x00000000d508783b */ /* 0x000ee60000000200 */
[----:B-1----:R-:W-:Y:S01]  /*e500*/  HMMA.16816.F32 R112, R16, R44, R28 ;  /* 0x0000002c1070723c */ /* 0x002fe2000000181c */
[----:B------:R-:W1:Y:S01]  /*e510*/  LDSM.16.M88.4 R28, [R207+0x1000] ;  /* 0x00100000cf1c783b */ /* 0x000e620000000200 */
[----:B------:R-:W-:-:S06]  /*e520*/  DEPBAR.LE SB0, 0x0 ;  /* 0x000080000000791a */ /* 0x000fcc0000000000 */
[C---:B------:R-:W-:Y:S08]  /*e530*/  HMMA.16816.F32 R124, R16.reuse, R52, R80 ;  /* 0x00000034107c723c */ /* 0x040ff00000001850 */
[C---:B------:R-:W-:Y:S08]  /*e540*/  HMMA.16816.F32 R100, R16.reuse, R40, R76 ;  /* 0x000000281064723c */ /* 0x040ff0000000184c */
[C---:B------:R-:W-:Y:S08]  /*e550*/  HMMA.16816.F32 R92, R16.reuse, R50, R68 ;  /* 0x00000032105c723c */ /* 0x040ff00000001844 */
[C---:B------:R-:W-:Y:S08]  /*e560*/  HMMA.16816.F32 R80, R16.reuse, R62, R140 ;  /* 0x0000003e1050723c */ /* 0x040ff0000000188c */
[----:B------:R-:W-:Y:S08]  /*e570*/  HMMA.16816.F32 R116, R16, R48, R64 ;  /* 0x000000301074723c */ /* 0x000ff00000001840 */
[C---:B------:R-:W-:Y:S08]  /*e580*/  HMMA.16816.F32 R76, R12.reuse, R52, R136 ;  /* 0x000000340c4c723c */ /* 0x040ff00000001888 */
[-C--:B------:R-:W-:Y:S08]  /*e590*/  HMMA.16816.F32 R68, R12, R54.reuse, R56 ;  /* 0x000000360c44723c */ /* 0x080ff00000001838 */
[----:B------:R-:W-:Y:S08]  /*e5a0*/  HMMA.16816.F32 R104, R16, R54, R148 ;  /* 0x000000361068723c */ /* 0x000ff00000001894 */
[C---:B------:R-:W-:Y:S08]  /*e5b0*/  HMMA.16816.F32 R64, R12.reuse, R48, R144 ;  /* 0x000000300c40723c */ /* 0x040ff00000001890 */
[----:B------:R-:W-:Y:S08]  /*e5c0*/  HMMA.16816.F32 R56, R12, R50, R108 ;  /* 0x000000320c38723c */ /* 0x000ff0000000186c */
        /* <DEDUP_REMOVED lines=9> */
[C---:B--2---:R-:W-:Y:S08]  /*e660*/  HMMA.16816.F32 R132, R4.reuse, R22, R80 ;  /* 0x000000160484723c */ /* 0x044ff00000001850 */
[-C--:B------:R-:W-:Y:S08]  /*e670*/  HMMA.16816.F32 R128, R4, R36.reuse, R124 ;  /* 0x000000240480723c */ /* 0x080ff0000000187c */
[----:B---3--:R-:W-:Y:S08]  /*e680*/  HMMA.16816.F32 R80, R8, R36, R76 ;  /* 0x000000240850723c */ /* 0x008ff0000000184c */
[-C--:B------:R-:W-:Y:S08]  /*e690*/  HMMA.16816.F32 R124, R4, R38.reuse, R104 ;  /* 0x00000026047c723c */ /* 0x080ff00000001868 */
[C---:B------:R-:W-:Y:S08]  /*e6a0*/  HMMA.16816.F32 R76, R8.reuse, R38, R68 ;  /* 0x00000026084c723c */ /* 0x040ff00000001844 */
[-C--:B------:R-:W-:Y:S08]  /*e6b0*/  HMMA.16816.F32 R36, R8, R32.reuse, R64 ;  /* 0x000000200824723c */ /* 0x080ff00000001840 */
[----:B------:R-:W-:Y:S08]  /*e6c0*/  HMMA.16816.F32 R120, R4, R32, R116 ;  /* 0x000000200478723c */ /* 0x000ff00000001874 */
[C---:B------:R-:W-:Y:S08]  /*e6d0*/  HMMA.16816.F32 R68, R8.reuse, R34, R56 ;  /* 0x000000220844723c */ /* 0x040ff00000001838 */
[----:B-1----:R-:W-:Y:S08]  /*e6e0*/  HMMA.16816.F32 R64, R8, R28, R52 ;  /* 0x0000001c0840723c */ /* 0x002ff00000001834 */
[----:B------:R-:W-:Y:S08]  /*e6f0*/  HMMA.16816.F32 R116, R4, R34, R92 ;  /* 0x000000220474723c */ /* 0x000ff0000000185c */
[C---:B------:R-:W-:Y:S08]  /*e700*/  HMMA.16816.F32 R56, R8.reuse, R24, R44 ;  /* 0x000000180838723c */ /* 0x040ff0000000182c */
[----:B------:R-:W-:Y:S08]  /*e710*/  HMMA.16816.F32 R52, R8, R26, R40 ;  /* 0x0000001a0834723c */ /* 0x000ff00000001828 */
[C---:B------:R-:W-:Y:S08]  /*e720*/  HMMA.16816.F32 R104, R4.reuse, R28, R112 ;  /* 0x0000001c0468723c */ /* 0x040ff00000001870 */
[C---:B------:R-:W-:Y:S08]  /*e730*/  HMMA.16816.F32 R92, R4.reuse, R30, R88 ;  /* 0x0000001e045c723c */ /* 0x040ff00000001858 */
[C---:B------:R-:W-:Y:S08]  /*e740*/  HMMA.16816.F32 R100, R4.reuse, R24, R100 ;  /* 0x000000180464723c */ /* 0x040ff00000001864 */
[C---:B------:R-:W-:Y:S08]  /*e750*/  HMMA.16816.F32 R84, R4.reuse, R26, R84 ;  /* 0x0000001a0454723c */ /* 0x040ff00000001854 */
[----:B------:R-:W-:Y:S08]  /*e760*/  HMMA.16816.F32 R172, R4, R20, R96 ;  /* 0x0000001404ac723c */ /* 0x000ff00000001860 */
[C---:B------:R-:W-:Y:S08]  /*e770*/  HMMA.16816.F32 R60, R8.reuse, R30, R48 ;  /* 0x0000001e083c723c */ /* 0x040ff00000001830 */
[C---:B------:R-:W-:Y:S08]  /*e780*/  HMMA.16816.F32 R44, R8.reuse, R20, R16 ;  /* 0x00000014082c723c */ /* 0x040ff00000001810 */
[----:B------:R-:W-:Y:S01]  /*e790*/  HMMA.16816.F32 R40, R8, R22, R12 ;  /* 0x000000160828723c */ /* 0x000fe2000000180c */
[----:B------:R-:W-:Y:S06]  /*e7a0*/  BAR.SYNC.DEFER_BLOCKING 0x0 ;  /* 0x0000000000007b1d */ /* 0x000fec0000010000 */
[----:B------:R-:W-:Y:S01]  /*e7b0*/  @!UPT UIADD3 URZ, URZ, URZ, URZ ;  /* 0x0000003f3f3ff290 */ /* 0x000fe2000fffe03f */
[----:B------:R-:W-:Y:S11]  /*e7c0*/  @!P0 BRA `(.L_x_916) ;  /* 0x000001d000008947 */ /* 0x000ff60003800000 */
[----:B----4-:R-:W-:Y:S01]  /*e7d0*/  IADD3 R0, R226, -0x2, RZ ;  /* 0xfffffffee2007810 */ /* 0x010fe20007ffe0ff */
        /* <DEDUP_REMOVED lines=28> */
.L_x_916:
[----:B----4-:R-:W-:Y:S05]  /*e9a0*/  BSYNC B0 ;  /* 0x0000000000007941 */ /* 0x010fea0003800000 */
.L_x_915:
[----:B------:R-:W2:Y:S04]  /*e9b0*/  LDL R0, [R1+0x58] ;  /* 0x0000580001007983 */ /* 0x000ea80000100800 */
[----:B-1----:R-:W3:Y:S04]  /*e9c0*/  LDL R4, [R1+0x1c] ;  /* 0x00001c0001047983 */ /* 0x002ee80000100800 */
[----:B------:R-:W4:Y:S01]  /*e9d0*/  LDL R50, [R1+0x14] ;  /* 0x0000140001327983 */ /* 0x000f220000100800 */
[----:B------:R-:W-:Y:S01]  /*e9e0*/  IMAD.MOV.U32 R51, RZ, RZ, c[0x0][0x32c] ;  /* 0x0000cb00ff337624 */ /* 0x000fe200078e00ff */
[----:B------:R-:W-:-:S02]  /*e9f0*/  ULDC UR4, c[0x0][0x324] ;  /* 0x0000c90000047ab9 */ /* 0x000fc40000000800 */
[----:B------:R-:W-:Y:S01]  /*ea00*/  ULOP3.LUT UR4, URZ, UR4, URZ, 0x33, !UPT ;  /* 0x000000043f047292 */ /* 0x000fe2000f8e333f */
[----:B------:R-:W0:Y:S01]  /*ea10*/  LDGDEPBAR ;  /* 0x00000000000079af */ /* 0x000e220000000000 */
[----:B------:R-:W-:Y:S01]  /*ea20*/  ISETP.GE.AND P1, PT, R51, 0x1, PT ;  /* 0x000000013300780c */ /* 0x000fe20003f26270 */
[----:B--2---:R-:W-:-:S04]  /*ea30*/  IMAD.IADD R0, R0, 0x1, R187 ;  /* 0x0000000100007824 */ /* 0x004fc800078e02bb */
[----:B------:R-:W-:-:S04]  /*ea40*/  @P5 IMAD.HI.U32 R2, R0, c[0x0][0x2c8], RZ ;  /* 0x0000b20000025a27 */ /* 0x000fc800078e00ff */
[----:B------:R-:W-:Y:S01]  /*ea50*/  IMAD.MOV.U32 R6, RZ, RZ, R0 ;  /* 0x000000ffff067224 */ /* 0x000fe200078e0000 */
[----:B------:R-:W-:Y:S01]  /*ea60*/  @P5 SHF.R.U32.HI R6, RZ, c[0x0][0x2cc], R2 ;  /* 0x0000b300ff065a19 */ /* 0x000fe20000011602 */
[----:B------:R-:W-:Y:S02]  /*ea70*/  IMAD.IADD R0, R190, 0x1, R72 ;  /* 0x00000001be007824 */ /* 0x000fe400078e0248 */
[----:B---3--:R-:W-:Y:S02]  /*ea80*/  IMAD.IADD R10, R72, 0x1, -R4 ;  /* 0x00000001480a7824 */ /* 0x008fe400078e0a04 */
[----:B------:R-:W1:Y:S01]  /*ea90*/  SHFL.IDX PT, R3, R6, RZ, 0x1c1f ;  /* 0x001c1fff06037589 */ /* 0x000e6200000e0000 */
[----:B------:R-:W-:Y:S01]  /*eaa0*/  IADD3 R2, -R4, 0x1, R0 ;  /* 0x0000000104027810 */ /* 0x000fe20007ffe100 */
[----:B------:R-:W-:-:S03]  /*eab0*/  IMAD.IADD R9, R0, 0x1, -R4 ;  /* 0x0000000100097824 */ /* 0x000fc600078e0a04 */
[----:B----4-:R-:W-:-:S04]  /*eac0*/  IADD3 R2, R2, -R50, RZ ;  /* 0x8000003202027210 */ /* 0x010fc80007ffe0ff */
[C---:B------:R-:W-:Y:S02]  /*ead0*/  IADD3 R7, R2.reuse, c[0x0][0x328], RZ ;  /* 0x0000ca0002077a10 */ /* 0x040fe40007ffe0ff */
[----:B------:R-:W-:Y:S02]  /*eae0*/  IADD3 R8, R2, UR4, RZ ;  /* 0x0000000402087c10 */ /* 0x000fe4000fffe0ff */
[-C--:B-1----:R-:W-:Y:S02]  /*eaf0*/  IADD3 R2, R7, R3.reuse, RZ ;  /* 0x0000000307027210 */ /* 0x082fe40007ffe0ff */
[----:B------:R-:W-:Y:S02]  /*eb00*/  IADD3 R0, R8, R3, RZ ;  /* 0x0000000308007210 */ /* 0x000fe40007ffe0ff */
        /* <DEDUP_REMOVED lines=13> */
.L_x_919:
[----:B------:R-:W-:-:S04]  /*ebe0*/  MOV R4, c[0x0][0x32c] ;  /* 0x0000cb0000047a02 */ /* 0x000fc80000000f00 */
[----:B------:R-:W-:-:S13]  /*ebf0*/  ISETP.NE.AND P0, PT, R4, 0x1, PT ;  /* 0x000000010400780c */ /* 0x000fda0003f05270 */
[----:B------:R-:W-:-:S05]  /*ec00*/  @P0 IMAD.HI.U32 R4, R3, c[0x0][0x330], RZ ;  /* 0x0000cc0003040a27 */ /* 0x000fca00078e00ff */
[----:B------:R-:W-:Y:S02]  /*ec10*/  @P0 SHF.R.U32.HI R3, RZ, c[0x0][0x334], R4 ;  /* 0x0000cd00ff030a19 */ /* 0x000fe40000011604 */
.L_x_920:
[----:B------:R-:W-:Y:S05]  /*ec20*/  BSYNC B0 ;  /* 0x0000000000007941 */ /* 0x000fea0003800000 */
.L_x_918:
[----:B------:R-:W-:-:S05]  /*ec30*/  IMAD R3, R3, c[0x0][0x32c], R10 ;  /* 0x0000cb0003037a24 */ /* 0x000fca00078e020a */
[----:B------:R-:W-:Y:S02]  /*ec40*/  IADD3 R4, R3, c[0x0][0x32c], RZ ;  /* 0x0000cb0003047a10 */ /* 0x000fe40007ffe0ff */
[----:B------:R-:W-:Y:S02]  /*ec50*/  IMNMX R0, R0, R3, !PT ;  /* 0x0000000300007217 */ /* 0x000fe40007800200 */
[----:B------:R-:W-:Y:S02]  /*ec60*/  IMNMX R2, R2, R4, PT ;  /* 0x0000000402027217 */ /* 0x000fe40003800200 */
.L_x_917:
        /* <DEDUP_REMOVED lines=16> */
.L_x_923:
[----:B------:R-:W-:-:S04]  /*ed70*/  MOV R11, c[0x0][0x32c] ;  /* 0x0000cb00000b7a02 */ /* 0x000fc80000000f00 */
[----:B------:R-:W-:-:S13]  /*ed80*/  ISETP.NE.AND P0, PT, R11, 0x1, PT ;  /* 0x000000010b00780c */ /* 0x000fda0003f05270 */
[----:B------:R-:W-:-:S05]  /*ed90*/  @P0 IMAD.HI.U32 R11, R5, c[0x0][0x330], RZ ;  /* 0x0000cc00050b0a27 */ /* 0x000fca00078e00ff */
[----:B------:R-:W-:Y:S02]  /*eda0*/  @P0 SHF.R.U32.HI R5, RZ, c[0x0][0x334], R11 ;  /* 0x0000cd00ff050a19 */ /* 0x000fe4000001160b */
.L_x_924:
[----:B------:R-:W-:Y:S05]  /*edb0*/  BSYNC B0 ;  /* 0x0000000000007941 */ /* 0x000fea0003800000 */
.L_x_922:
[----:B------:R-:W-:-:S05]  /*edc0*/  IMAD R5, R5, c[0x0][0x32c], R10 ;  /* 0x0000cb0005057a24 */ /* 0x000fca00078e020a */
[----:B------:R-:W-:Y:S02]  /*edd0*/  IADD3 R11, R5, c[0x0][0x32c], RZ ;  /* 0x0000cb00050b7a10 */ /* 0x000fe40007ffe0ff */
[----:B------:R-:W-:Y:S02]  /*ede0*/  IMNMX R3, R3, R5, !PT ;  /* 0x0000000503037217 */ /* 0x000fe40007800200 */
[----:B------:R-:W-:Y:S02]  /*edf0*/  IMNMX R4, R4, R11, PT ;  /* 0x0000000b04047217 */ /* 0x000fe40003800200 */
.L_x_921:
        /* <DEDUP_REMOVED lines=47> */
[----:B------:R-:W-:Y:S02]  /*f0f0*/  ISETP.GE.AND P6, PT, R72, 0x2a, PT ;  /* 0x0000002a4800780c */ /* 0x000fe40003fc6270 */
        /* <DEDUP_REMOVED lines=63> */
.L_x_927:
[----:B------:R-:W-:-:S04]  /*f4f0*/  MOV R23, c[0x0][0x32c] ;  /* 0x0000cb0000177a02 */ /* 0x000fc80000000f00 */
[----:B------:R-:W-:-:S13]  /*f500*/  ISETP.NE.AND P0, PT, R23, 0x1, PT ;  /* 0x000000011700780c */ /* 0x000fda0003f05270 */
[----:B------:R-:W-:-:S05]  /*f510*/  @P0 IMAD.HI.U32 R23, R5, c[0x0][0x330], RZ ;  /* 0x0000cc0005170a27 */ /* 0x000fca00078e00ff */
[----:B------:R-:W-:Y:S02]  /*f520*/  @P0 SHF.R.U32.HI R5, RZ, c[0x0][0x334], R23 ;  /* 0x0000cd00ff050a19 */ /* 0x000fe40000011617 */
.L_x_928:
[----:B------:R-:W-:Y:S05]  /*f530*/  BSYNC B0 ;  /* 0x0000000000007941 */ /* 0x000fea0003800000 */
.L_x_926:
[----:B------:R-:W-:-:S05]  /*f540*/  IMAD R5, R5, c[0x0][0x32c], R10 ;  /* 0x0000cb0005057a24 */ /* 0x000fca00078e020a */
[----:B------:R-:W-:Y:S02]  /*f550*/  IADD3 R23, R5, c[0x0][0x32c], RZ ;  /* 0x0000cb0005177a10 */ /* 0x000fe40007ffe0ff */
[----:B------:R-:W-:Y:S02]  /*f560*/  IMNMX R0, R0, R5, !PT ;  /* 0x0000000500007217 */ /* 0x000fe40007800200 */
[----:B------:R-:W-:Y:S02]  /*f570*/  IMNMX R2, R2, R23, PT ;  /* 0x0000001702027217 */ /* 0x000fe40003800200 */
.L_x_925:
        /* <DEDUP_REMOVED lines=166> */
.L_x_931:
[----:B------:R-:W-:-:S04]  /*ffe0*/  MOV R4, c[0x0][0x32c] ;  /* 0x0000cb0000047a02 */ /* 0x000fc80000000f00 */
[----:B------:R-:W-:-:S13]  /*fff0*/  ISETP.NE.AND P0, PT, R4, 0x1, PT ;  /* 0x000000010400780c */ /* 0x000fda0003f05270 */
[----:B------:R-:W-:-:S05]  /*10000*/  @P0 IMAD.HI.U32 R4, R3, c[0x0][0x330], RZ ;  /* 0x0000cc0003040a27 */ /* 0x000fca00078e00ff */
[----:B------:R-:W-:Y:S02]  /*10010*/  @P0 SHF.R.U32.HI R3, RZ, c[0x0][0x334], R4 ;  /* 0x0000cd00ff030a19 */ /* 0x000fe40000011604 */
.L_x_932:
[----:B------:R-:W-:Y:S05]  /*10020*/  BSYNC B0 ;  /* 0x0000000000007941 */ /* 0x000fea0003800000 */
.L_x_930:
[----:B------:R-:W-:-:S05]  /*10030*/  IMAD R3, R3, c[0x0][0x32c], R10 ;  /* 0x0000cb0003037a24 */ /* 0x000fca00078e020a */
[----:B------:R-:W-:Y:S02]  /*10040*/  IADD3 R4, R3, c[0x0][0x32c], RZ ;  /* 0x0000cb0003047a10 */ /* 0x000fe40007ffe0ff */
[----:B------:R-:W-:Y:S02]  /*10050*/  IMNMX R0, R0, R3, !PT ;  /* 0x0000000300007217 */ /* 0x000fe40007800200 */
[----:B------:R-:W-:Y:S02]  /*10060*/  IMNMX R2, R2, R4, PT ;  /* 0x0000000402027217 */ /* 0x000fe40003800200 */
.L_x_929:
[----:B------:R-:W-:Y:S01]  /*10070*/  ISETP.NE.AND P0, PT, R21, RZ, PT ;  /* 0x000000ff1500720c */ /* 0x000fe20003f05270 */
[----:B------:R-:W-:Y:S01]  /*10080*/  LDSM.16.MT88.4 R68, [R205] ;  /* 0x00000000cd44783b */ /* 0x000fe20000004200 */
[----:B------:R-:W-:Y:S02]  /*10090*/  FMNMX.FTZ R3, R28, R30, !PT ;  /* 0x0000001e1c037209 */ /* 0x000fe40007810000 */
[----:B------:R-:W-:Y:S01]  /*100a0*/  ISETP.GT.AND P0, PT, R0, 0x8, !P0 ;  /* 0x000000080000780c */ /* 0x000fe20004704270 */
[----:B------:R-:W-:Y:S01]  /*100b0*/  LDSM.16.MT88.4 R72, [R209] ;  /* 0x00000000d148783b */ /* 0x000fe20000004200 */
[----:B------:R-:W-:-:S02]  /*100c0*/  FMNMX.FTZ R3, R31, R3, !PT ;  /* 0x000000031f037209 */ /* 0x000fc40007810000 */
[----:B------:R-:W-:Y:S01]  /*100d0*/  ISETP.LT.OR P0, PT, R2, 0x9, P0 ;  /* 0x000000090200780c */ /* 0x000fe20000701670 */
[----:B------:R-:W-:Y:S01]  /*100e0*/  LDSM.16.MT88.4 R80, [R208] ;  /* 0x00000000d050783b */ /* 0x000fe20000004200 */
[----:B------:R-:W-:Y:S02]  /*100f0*/  FMNMX.FTZ R3, R32, R3, !PT ;  /* 0x0000000320037209 */ /* 0x000fe40007810000 */
[----:B------:R-:W-:Y:S01]  /*10100*/  FSEL R113, R126, -INF , !P0 ;  /* 0xff8000007e717808 */ /* 0x000fe20004000000 */
[----:B------:R-:W-:Y:S01]  /*10110*/  LDSM.16.MT88.4 R76, [R206] ;  /* 0x00000000ce4c783b */ /* 0x000fe20000004200 */
[----:B------:R-:W-:Y:S02]  /*10120*/  ISETP.NE.AND P0, PT, R20, RZ, PT ;  /* 0x000000ff1400720c */ /* 0x000fe40003f05270 */
        /* <DEDUP_REMOVED lines=8> */
[----:B------:R-:W-:Y:S01]  /*101b0*/  FSEL R114, R127, -INF , !P0 ;  /* 0xff8000007f727808 */ /* 0x000fe20004000000 */
[----:B------:R-:W-:Y:S01]  /*101c0*/  IMAD.MOV.U32 R127, RZ, RZ, R187 ;  /* 0x000000ffff7f7224 */ /* 0x000fe200078e00bb */
[----:B------:R-:W-:Y:S01]  /*101d0*/  ISETP.NE.AND P0, PT, R19, RZ, PT ;  /* 0x000000ff1300720c */ /* 0x000fe20003f05270 */
[----:B------:R-:W-:Y:S01]  /*101e0*/  LDSM.16.MT88.4 R168, [R208+0x1000] ;  /* 0x00100000d0a8783b */ /* 0x000fe20000004200 */
[----:B------:R-:W-:-:S02]  /*101f0*/  FMNMX.FTZ R3, R37, R3, !PT ;  /* 0x0000000325037209 */ /* 0x000fc40007810000 */
[----:B------:R-:W-:Y:S01]  /*10200*/  ISETP.GT.AND P0, PT, R0, 0x10, !P0 ;  /* 0x000000100000780c */ /* 0x000fe20004704270 */
[----:B------:R-:W-:Y:S01]  /*10210*/  LDSM.16.MT88.4 R156, [R205+0x1800] ;  /* 0x00180000cd9c783b */ /* 0x000fe20000004200 */
[----:B------:R-:W-:Y:S02]  /*10220*/  FMNMX.FTZ R3, R48, R3, !PT ;  /* 0x0000000330037209 */ /* 0x000fe40007810000 */
[----:B------:R-:W-:Y:S01]  /*10230*/  ISETP.LT.OR P0, PT, R2, 0x11, P0 ;  /* 0x000000110200780c */ /* 0x000fe20000701670 */
[----:B------:R-:W-:Y:S01]  /*10240*/  LDSM.16.MT88.4 R152, [R209+0x1800] ;  /* 0x00180000d198783b */ /* 0x000fe20000004200 */
        /* <DEDUP_REMOVED lines=25> */
[----:B------:R-:W-:-:S03]  /*103e0*/  ISETP.GT.AND P0, PT, R0, 0x20, !P0 ;  /* 0x000000200000780c */ /* 0x000fc60004704270 */
[----:B------:R-:W1:Y:S01]  /*103f0*/  SHFL.BFLY PT, R4, R3, 0x2, 0x1f ;  /* 0x0c401f0003047f89 */ /* 0x000e6200000e0000 */
[----:B------:R-:W-:-:S04]  /*10400*/  ISETP.LT.OR P0, PT, R2, 0x21, P0 ;  /* 0x000000210200780c */ /* 0x000fc80000701670 */
[----:B------:R-:W-:Y:S02]  /*10410*/  FSEL R123, R106, -INF , !P0 ;  /* 0xff8000006a7b7808 */ /* 0x000fe40004000000 */
[----:B------:R-:W-:-:S04]  /*10420*/  ISETP.NE.AND P0, PT, R14, RZ, PT ;  /* 0x000000ff0e00720c */ /* 0x000fc80003f05270 */
[----:B------:R-:W-:-:S04]  /*10430*/  ISETP.GT.AND P0, PT, R0, 0x21, !P0 ;  /* 0x000000210000780c */ /* 0x000fc80004704270 */
[----:B------:R-:W-:-:S04]  /*10440*/  ISETP.LT.OR P0, PT, R2, 0x22, P0 ;  /* 0x000000220200780c */ /* 0x000fc80000701670 */
[----:B------:R-:W-:Y:S02]  /*10450*/  FSEL R176, R107, -INF , !P0 ;  /* 0xff8000006bb07808 */ /* 0x000fe40004000000 */
[----:B------:R-:W-:Y:S01]  /*10460*/  ISETP.NE.AND P0, PT, R13, RZ, PT ;  /* 0x000000ff0d00720c */ /* 0x000fe20003f05270 */
[----:B------:R-:W-:Y:S01]  /*10470*/  LDSM.16.MT88.4 R104, [R208+0x800] ;  /* 0x00080000d068783b */ /* 0x000fe20000004200 */
        /* <DEDUP_REMOVED lines=9> */
[----:B------:R-:W-:Y:S01]  /*10510*/  ISETP.GT.AND P0, PT, R0, 0x30, !P5 ;  /* 0x000000300000780c */ /* 0x000fe20006f04270 */
[----:B------:R-:W-:Y:S01]  /*10520*/  LDSM.16.MT88.4 R92, [R206+0x800] ;  /* 0x00080000ce5c783b */ /* 0x000fe20000004200 */
[----:B------:R-:W-:Y:S02]  /*10530*/  ISETP.NE.AND P5, PT, R12, RZ, PT ;  /* 0x000000ff0c00720c */ /* 0x000fe40003fa5270 */
[----:B------:R-:W-:Y:S02]  /*10540*/  ISETP.LT.OR P0, PT, R2, 0x31, P0 ;  /* 0x000000310200780c */ /* 0x000fe40000701670 */
[----:B-1----:R-:W-:Y:S02]  /*10550*/  FMNMX.FTZ R110, R3, R4, !PT ;  /* 0x00000004036e7209 */ /* 0x002fe40007810000 */
[----:B------:R-:W-:-:S02]  /*10560*/  FSEL R187, R102, -INF , !P0 ;  /* 0xff80000066bb7808 */ /* 0x000fc40004000000 */
[----:B------:R-:W-:Y:S01]  /*10570*/  ISETP.GT.AND P0, PT, R0, 0x31, !P4 ;  /* 0x000000310000780c */ /* 0x000fe20006704270 */
[----:B------:R-:W-:-:S03]  /*10580*/  FMUL.FTZ R3, R110, c[0x0][0x2d0] ;  /* 0x0000b4006e037a20 */ /* 0x000fc60000410000 */
[----:B------:R-:W-:-:S04]  /*10590*/  ISETP.LT.OR P0, PT, R2, 0x32, P0 ;  /* 0x000000320200780c */ /* 0x000fc80000701670 */
[----:B------:R-:W-:Y:S02]  /*105a0*/  FSEL R188, R103, -INF , !P0 ;  /* 0xff80000067bc7808 */ /* 0x000fe40004000000 */
[----:B------:R-:W-:Y:S01]  /*105b0*/  ISETP.GT.AND P0, PT, R0, 0x38, !P3 ;  /* 0x000000380000780c */ /* 0x000fe20005f04270 */
[----:B------:R-:W-:Y:S03]  /*105c0*/  LDSM.16.MT88.4 R100, [R205+0x800] ;  /* 0x00080000cd64783b */ /* 0x000fe60000004200 */
[----:B------:R-:W-:-:S04]  /*105d0*/  ISETP.LT.OR P0, PT, R2, 0x39, P0 ;  /* 0x000000390200780c */ /* 0x000fc80000701670 */
[----:B------:R-:W-:Y:S02]  /*105e0*/  FSEL R189, R86, -INF , !P0 ;  /* 0xff80000056bd7808 */ /* 0x000fe40004000000 */
[C---:B------:R-:W-:Y:S02]  /*105f0*/  ISETP.GT.AND P0, PT, R0.reuse, 0x39, !P2 ;  /* 0x000000390000780c */ /* 0x040fe40005704270 */
[----:B------:R-:W-:Y:S02]  /*10600*/  ISETP.GT.AND P2, PT, R0, 0x40, !P5 ;  /* 0x000000400000780c */ /* 0x000fe40006f44270 */
[----:B------:R-:W-:Y:S02]  /*10610*/  ISETP.LT.OR P0, PT, R2, 0x3a, P0 ;  /* 0x0000003a0200780c */ /* 0x000fe40000701670 */
[----:B------:R-:W-:Y:S02]  /*10620*/  ISETP.NE.AND P5, PT, R26, RZ, PT ;  /* 0x000000ff1a00720c */ /* 0x000fe40003fa5270 */
[----:B------:R-:W-:-:S02]  /*10630*/  FSEL R190, R87, -INF , !P0 ;  /* 0xff80000057be7808 */ /* 0x000fc40004000000 */
[----:B------:R-:W-:Y:S01]  /*10640*/  ISETP.GT.AND P0, PT, R0, 0x1, !P6 ;  /* 0x000000010000780c */ /* 0x000fe20007704270 */
[----:B------:R-:W-:Y:S01]  /*10650*/  LDSM.16.MT88.4 R84, [R209+0x800] ;  /* 0x00080000d154783b */ /* 0x000fe20000004200 */
[----:B------:R-:W-:Y:S02]  /*10660*/  ISETP.NE.AND P6, PT, R11, RZ, PT ;  /* 0x000000ff0b00720c */ /* 0x000fe40003fc5270 */
[C---:B------:R-:W-:Y:S02]  /*10670*/  ISETP.LT.OR P0, PT, R2.reuse, 0x2, P0 ;  /* 0x000000020200780c */ /* 0x040fe40000701670 */
[----:B------:R-:W-:Y:S02]  /*10680*/  ISETP.LT.OR P4, PT, R2, 0x41, P2 ;  /* 0x000000410200780c */ /* 0x000fe40001781670 */
[----:B------:R-:W-:Y:S02]  /*10690*/  FSEL R91, R131, -INF , !P0 ;  /* 0xff800000835b7808 */ /* 0x000fe40004000000 */
[----:B------:R-:W-:-:S02]  /*106a0*/  ISETP.GT.AND P0, PT, R0, RZ, !P1 ;  /* 0x000000ff0000720c */ /* 0x000fc40004f04270 */
[----:B------:R-:W-:Y:S02]  /*106b0*/  ISETP.GT.AND P1, PT, R0, 0x41, !P6 ;  /* 0x000000410000780c */ /* 0x000fe40007724270 */
[----:B------:R-:W-:Y:S02]  /*106c0*/  ISETP.LT.OR P0, PT, R2, 0x1, P0 ;  /* 0x000000010200780c */ /* 0x000fe40000701670 */
[----:B------:R-:W-:Y:S02]  /*106d0*/  ISETP.NE.AND P6, PT, R25, RZ, PT ;  /* 0x000000ff1900720c */ /* 0x000fe40003fc5270 */
[----:B------:R-:W-:Y:S02]  /*106e0*/  FSEL R89, R130, -INF , !P0 ;  /* 0xff80000082597808 */ /* 0x000fe40004000000 */
[----:B------:R-:W-:Y:S02]  /*106f0*/  FSETP.NEU.FTZ.AND P0, PT, R110, -INF , PT ;  /* 0xff8000006e00780b */ /* 0x000fe40003f1d000 */
[----:B------:R-:W-:-:S02]  /*10700*/  FMNMX.FTZ R7, R89, R91, !PT ;  /* 0x0000005b59077209 */ /* 0x000fc40007810000 */
[----:B------:R-:W-:Y:S02]  /*10710*/  FSEL R5, R3, RZ, P0 ;  /* 0x000000ff03057208 */ /* 0x000fe40000000000 */
[----:B------:R-:W-:Y:S02]  /*10720*/  FMNMX.FTZ R3, R23, R24, !PT ;  /* 0x0000001817037209 */ /* 0x000fe40007810000 */
[----:B------:R-:W-:Y:S02]  /*10730*/  ISETP.GT.AND P3, PT, R0, 0x49, !P6 ;  /* 0x000000490000780c */ /* 0x000fe40007764270 */
[----:B------:R-:W-:Y:S02]  /*10740*/  FMNMX.FTZ R3, R27, R3, !PT ;  /* 0x000000031b037209 */ /* 0x000fe40007810000 */
[----:B------:R-:W-:Y:S02]  /*10750*/  ISETP.LT.OR P2, PT, R2, 0x42, P1 ;  /* 0x000000420200780c */ /* 0x000fe40000f41670 */
[----:B------:R-:W-:-:S02]  /*10760*/  FMNMX.FTZ R3, R29, R3, !PT ;  /* 0x000000031d037209 */ /* 0x000fc40007810000 */
[----:B------:R-:W-:Y:S02]  /*10770*/  FSEL R172, R174, -INF , !P4 ;  /* 0xff800000aeac7808 */ /* 0x000fe40006000000 */
[----:B------:R-:W-:Y:S02]  /*10780*/  FMNMX.FTZ R3, R36, R3, !PT ;  /* 0x0000000324037209 */ /* 0x000fe40007810000 */
[----:B------:R-:W-:Y:S02]  /*10790*/  FSEL R175, R175, -INF , !P2 ;  /* 0xff800000afaf7808 */ /* 0x000fe40005000000 */
        /* <DEDUP_REMOVED lines=18> */
[----:B-1----:R-:W-:-:S04]  /*108c0*/  FMNMX.FTZ R109, R3, R4, !PT ;  /* 0x00000004036d7209 */ /* 0x002fc80007810000 */
[C---:B------:R-:W-:Y:S01]  /*108d0*/  FSETP.NEU.FTZ.AND P0, PT, R109.reuse, -INF , PT ;  /* 0xff8000006d00780b */ /* 0x040fe20003f1d000 */
[----:B------:R-:W-:-:S05]  /*108e0*/  FMUL.FTZ R3, R109, c[0x0][0x2d0] ;  /* 0x0000b4006d037a20 */ /* 0x000fca0000410000 */
[----:B------:R-:W-:Y:S01]  /*108f0*/  FSEL R4, R3, RZ, P0 ;  /* 0x000000ff03047208 */ /* 0x000fe20000000000 */
[--C-:B------:R-:W-:Y:S01]  /*10900*/  FFMA.FTZ R3, R28, c[0x0][0x2d0], -R5.reuse ;  /* 0x0000b4001c037a23 */ /* 0x100fe20000010805 */
[----:B------:R-:W-:Y:S01]  /*10910*/  ISETP.GT.AND P0, PT, R0, 0x48, !P5 ;  /* 0x000000480000780c */ /* 0x000fe20006f04270 */
[----:B------:R-:W-:Y:S02]  /*10920*/  FFMA.FTZ R0, R64, c[0x0][0x2d0], -R5 ;  /* 0x0000b40040007a23 */ /* 0x000fe40000010805 */
[----:B------:R1:W-:Y:S01]  /*10930*/  MUFU.EX2 R252, R3 ;  /* 0x0000000300fc7308 */ /* 0x0003e20000000800 */
[--C-:B------:R-:W-:Y:S01]  /*10940*/  FFMA.FTZ R6, R36, c[0x0][0x2d0], -R4.reuse ;  /* 0x0000b40024067a23 */ /* 0x100fe20000010804 */
[C---:B------:R-:W-:Y:S02]  /*10950*/  ISETP.LT.OR P1, PT, R2.reuse, 0x49, P0 ;  /* 0x000000490200780c */ /* 0x040fe40000721670 */
[----:B------:R-:W-:Y:S01]  /*10960*/  ISETP.LT.OR P0, PT, R2, 0x4a, P3 ;  /* 0x0000004a0200780c */ /* 0x000fe20001f01670 */
[----:B------:R-:W-:Y:S01]  /*10970*/  FFMA.FTZ R2, R62, c[0x0][0x2d0], -R4 ;  /* 0x0000b4003e027a23 */ /* 0x000fe20000010804 */
[----:B------:R-:W-:-:S02]  /*10980*/  FSEL R174, R134, -INF , !P1 ;  /* 0xff80000086ae7808 */ /* 0x000fc40004800000 */
[----:B------:R2:W-:Y:S01]  /*10990*/  MUFU.EX2 R245, R6 ;  /* 0x0000000600f57308 */ /* 0x0005e20000000800 */
[----:B------:R-:W-:Y:S01]  /*109a0*/  FSEL R173, R135, -INF , !P0 ;  /* 0xff80000087ad7808 */ /* 0x000fe20004000000 */
[----:B-1----:R-:W-:-:S06]  /*109b0*/  FFMA.FTZ R3, R30, c[0x0][0x2d0], -R5 ;  /* 0x0000b4001e037a23 */ /* 0x002fcc0000010805 */
[----:B------:R-:W-:Y:S01]  /*109c0*/  MUFU.EX2 R238, R0 ;  /* 0x0000000000ee7308 */ /* 0x000fe20000000800 */
[----:B--2---:R-:W-:-:S07]  /*109d0*/  FFMA.FTZ R6, R38, c[0x0][0x2d0], -R4 ;  /* 0x0000b40026067a23 */ /* 0x004fce0000010804 */
[----:B------:R1:W2:Y:S08]  /*109e0*/  MUFU.EX2 R247, R3 ;  /* 0x0000000300f77308 */ /* 0x0002b00000000800 */
[----:B------:R3:W4:Y:S01]  /*109f0*/  MUFU.EX2 R244, R6 ;  /* 0x0000000600f47308 */ /* 0x0007220000000800 */
[----:B-1----:R-:W-:Y:S01]  /*10a00*/  FFMA.FTZ R3, R31, c[0x0][0x2d0], -R5 ;  /* 0x0000b4001f037a23 */ /* 0x002fe20000010805 */
[----:B--2---:R-:W-:-:S06]  /*10a10*/  F2FP.PACK_AB R12, R247, R252 ;  /* 0x000000fcf70c723e */ /* 0x004fcc00000000ff */
[----:B------:R-:W-:Y:S01]  /*10a20*/  MUFU.EX2 R235, R2 ;  /* 0x0000000200eb7308 */ /* 0x000fe20000000800 */
[----:B---3--:R-:W-:Y:S01]  /*10a30*/  FFMA.FTZ R6, R39, c[0x0][0x2d0], -R4 ;  /* 0x0000b40027067a23 */ /* 0x008fe20000010804 */
[----:B----4-:R-:W-:-:S06]  /*10a40*/  F2FP.PACK_AB R9, R244, R245 ;  /* 0x000000f5f409723e */ /* 0x010fcc00000000ff */
[----:B------:R1:W-:Y:S08]  /*10a50*/  MUFU.EX2 R250, R3 ;  /* 0x0000000300fa7308 */ /* 0x0003f00000000800 */
[----:B------:R2:W-:Y:S01]  /*10a60*/  MUFU.EX2 R251, R6 ;  /* 0x0000000600fb7308 */ /* 0x0005e20000000800 */
[----:B-1----:R-:W-:-:S07]  /*10a70*/  FFMA.FTZ R3, R32, c[0x0][0x2d0], -R5 ;  /* 0x0000b40020037a23 */ /* 0x002fce0000010805 */
[----:B------:R1:W3:Y:S01]  /*10a80*/  MUFU.EX2 R132, R3 ;  /* 0x0000000300847308 */ /* 0x0002e20000000800 */
[----:B--2---:R-:W-:-:S07]  /*10a90*/  FFMA.FTZ R6, R40, c[0x0][0x2d0], -R4 ;  /* 0x0000b40028067a23 */ /* 0x004fce0000010804 */
[----:B------:R2:W4:Y:S01]  /*10aa0*/  MUFU.EX2 R108, R6 ;  /* 0x00000006006c7308 */ /* 0x0005220000000800 */
[----:B-1----:R-:W-:Y:S01]  /*10ab0*/  FFMA.FTZ R3, R33, c[0x0][0x2d0], -R5 ;  /* 0x0000b40021037a23 */ /* 0x002fe20000010805 */
[----:B---3--:R-:W-:-:S06]  /*10ac0*/  F2FP.PACK_AB R14, R132, R250 ;  /* 0x000000fa840e723e */ /* 0x008fcc00000000ff */
[----:B------:R1:W-:Y:S01]  /*10ad0*/  MUFU.EX2 R129, R3 ;  /* 0x0000000300817308 */ /* 0x0003e20000000800 */
[----:B--2---:R-:W-:Y:S01]  /*10ae0*/  FMNMX.FTZ R6, R113, R7, !PT ;  /* 0x0000000771067209 */ /* 0x004fe20007810000 */
[----:B------:R-:W-:Y:S01]  /*10af0*/  FFMA.FTZ R7, R48, c[0x0][0x2d0], -R5 ;  /* 0x0000b40030077a23 */ /* 0x000fe20000010805 */
[----:B----4-:R-:W-:Y:S02]  /*10b00*/  F2FP.PACK_AB R11, R108, R251 ;  /* 0x000000fb6c0b723e */ /* 0x010fe400000000ff */
[----:B------:R-:W-:-:S03]  /*10b10*/  FMNMX.FTZ R6, R114, R6, !PT ;  /* 0x0000000672067209 */ /* 0x000fc60007810000 */
[----:B------:R2:W-:Y:S01]  /*10b20*/  MUFU.EX2 R249, R7 ;  /* 0x0000000700f97308 */ /* 0x0005e20000000800 */
[----:B-1----:R-:W-:-:S07]  /*10b30*/  FFMA.FTZ R3, R23, c[0x0][0x2d0], -R4 ;  /* 0x0000b40017037a23 */ /* 0x002fce0000010804 */
[----:B------:R1:W-:Y:S01]  /*10b40*/  MUFU.EX2 R241, R3 ;  /* 0x0000000300f17308 */ /* 0x0003e20000000800 */
[----:B--2---:R-:W-:Y:S01]  /*10b50*/  FMNMX.FTZ R7, R115, R6, !PT ;  /* 0x0000000673077209 */ /* 0x004fe20007810000 */
[----:B------:R-:W-:-:S03]  /*10b60*/  FFMA.FTZ R6, R49, c[0x0][0x2d0], -R5 ;  /* 0x0000b40031067a23 */ /* 0x000fc60000010805 */
[----:B------:R-:W-:-:S03]  /*10b70*/  FMNMX.FTZ R7, R120, R7, !PT ;  /* 0x0000000778077209 */ /* 0x000fc60007810000 */
[----:B------:R-:W-:Y:S01]  /*10b80*/  MUFU.EX2 R116, R6 ;  /* 0x0000000600747308 */ /* 0x000fe20000000800 */
[----:B-1----:R-:W-:-:S07]  /*10b90*/  FFMA.FTZ R3, R24, c[0x0][0x2d0], -R4 ;  /* 0x0000b40018037a23 */ /* 0x002fce0000010804 */
        /* <DEDUP_REMOVED lines=11> */
[----:B-1----:R-:W-:Y:S01]  /*10c50*/  FFMA.FTZ R3, R35, c[0x0][0x2d0], -R5 ;  /* 0x0000b40023037a23 */ /* 0x002fe20000010805 */
[----:B--2---:R-:W-:-:S03]  /*10c60*/  F2FP.PACK_AB R8, R128, R129 ;  /* 0x000000818008723e */ /* 0x004fc600000000ff */
[----:B------:R1:W-:Y:S03]  /*10c70*/  MUFU.EX2 R126, R3 ;  /* 0x00000003007e7308 */ /* 0x0003e60000000800 */
[C---:B------:R-:W-:Y:S08]  /*10c80*/  HMMA.16816.F32 R32, R12.reuse, R80, RZ ;  /* 0x000000500c20723c */ /* 0x040ff000000018ff */
[----:B------:R-:W-:Y:S01]  /*10c90*/  HMMA.16816.F32 R24, R12, R70, RZ ;  /* 0x000000460c18723c */ /* 0x000fe200000018ff */
[----:B-1----:R-:W-:-:S07]  /*10ca0*/  FFMA.FTZ R3, R37, c[0x0][0x2d0], -R5 ;  /* 0x0000b40025037a23 */ /* 0x002fce0000010805 */
[C---:B------:R-:W-:Y:S01]  /*10cb0*/  HMMA.16816.F32 R28, R12.reuse, R76, RZ ;  /* 0x0000004c0c1c723c */ /* 0x040fe200000018ff */
[----:B------:R1:W2:Y:S07]  /*10cc0*/  MUFU.EX2 R117, R3 ;  /* 0x0000000300757308 */ /* 0x0002ae0000000800 */
[C---:B------:R-:W-:Y:S08]  /*10cd0*/  HMMA.16816.F32 R36, R12.reuse, R74, RZ ;  /* 0x0000004a0c24723c */ /* 0x040ff000000018ff */
[----:B------:R-:W-:Y:S01]  /*10ce0*/  HMMA.16816.F32 R48, R12, R78, RZ ;  /* 0x0000004e0c30723c */ /* 0x000fe200000018ff */
[----:B-1----:R-:W-:-:S02]  /*10cf0*/  FMNMX.FTZ R3, R59, R67, !PT ;  /* 0x000000433b037209 */ /* 0x002fc40007810000 */
[----:B--2---:R-:W-:Y:S02]  /*10d00*/  F2FP.PACK_AB R10, R117, R126 ;  /* 0x0000007e750a723e */ /* 0x004fe400000000ff */
[----:B------:R-:W-:-:S03]  /*10d10*/  FMNMX.FTZ R3, R97, R3, !PT ;  /* 0x0000000361037209 */ /* 0x000fc60007810000 */
[----:B------:R-:W-:Y:S01]  /*10d20*/  HMMA.16816.F32 R44, R12, R82, RZ ;  /* 0x000000520c2c723c */ /* 0x000fe200000018ff */
[----:B------:R-:W-:-:S04]  /*10d30*/  FMNMX.FTZ R3, R99, R3, !PT ;  /* 0x0000000363037209 */ /* 0x000fc80007810000 */
[----:B------:R-:W-:-:S03]  /*10d40*/  FMNMX.FTZ R3, R111, R3, !PT ;  /* 0x000000036f037209 */ /* 0x000fc60007810000 */
[----:B------:R-:W-:Y:S01]  /*10d50*/  HMMA.16816.F32 R52, R8, R100, R16 ;  /* 0x000000640834723c */ /* 0x000fe20000001810 */
        /* <DEDUP_REMOVED lines=12> */
[----:B------:R-:W-:Y:S01]  /*10e20*/  FMNMX.FTZ R6, R195, R3, !PT ;  /* 0x00000003c3067209 */ /* 0x000fe20007810000 */
[----:B------:R-:W-:-:S04]  /*10e30*/  FFMA.FTZ R3, R60, c[0x0][0x2d0], -R5 ;  /* 0x0000b4003c037a23 */ /* 0x000fc80000010805 */
[----:B------:R1:W-:Y:S02]  /*10e40*/  MUFU.EX2 R248, R3 ;  /* 0x0000000300f87308 */ /* 0x0003e40000000800 */
[C---:B------:R-:W-:Y:S08]  /*10e50*/  HMMA.16816.F32 R36, R8.reuse, R86, R36 ;  /* 0x000000560824723c */ /* 0x040ff00000001824 */
[----:B------:R-:W-:Y:S01]  /*10e60*/  HMMA.16816.F32 R24, R8, R94, R48 ;  /* 0x0000005e0818723c */ /* 0x000fe20000001830 */
[----:B-1----:R-:W-:-:S07]  /*10e70*/  FMNMX.FTZ R3, R194, R6, !PT ;  /* 0x00000006c2037209 */ /* 0x002fce0007810000 */
[----:B------:R-:W-:Y:S01]  /*10e80*/  HMMA.16816.F32 R32, R8, R106, R44 ;  /* 0x0000006a0820723c */ /* 0x000fe2000000182c */
[----:B------:R-:W-:Y:S01]  /*10e90*/  FMNMX.FTZ R6, R121, R7, !PT ;  /* 0x0000000779067209 */ /* 0x000fe20007810000 */
[----:B------:R-:W-:Y:S01]  /*10ea0*/  FFMA.FTZ R7, R61, c[0x0][0x2d0], -R5 ;  /* 0x0000b4003d077a23 */ /* 0x000fe20000010805 */
[----:B------:R-:W-:Y:S02]  /*10eb0*/  FMNMX.FTZ R3, R193, R3, !PT ;  /* 0x00000003c1037209 */ /* 0x000fe40007810000 */
[----:B------:R-:W-:Y:S01]  /*10ec0*/  FMNMX.FTZ R6, R122, R6, !PT ;  /* 0x000000067a067209 */ /* 0x000fe20007810000 */
[----:B------:R1:W2:Y:S01]  /*10ed0*/  MUFU.EX2 R242, R7 ;  /* 0x0000000700f27308 */ /* 0x0002a20000000800 */
[----:B------:R-:W-:Y:S02]  /*10ee0*/  FMNMX.FTZ R3, R192, R3, !PT ;  /* 0x00000003c0037209 */ /* 0x000fe40007810000 */
[----:B------:R-:W-:Y:S02]  /*10ef0*/  FMNMX.FTZ R6, R123, R6, !PT ;  /* 0x000000067b067209 */ /* 0x000fe40007810000 */
[----:B------:R-:W-:-:S02]  /*10f00*/  FMNMX.FTZ R3, R191, R3, !PT ;  /* 0x00000003bf037209 */ /* 0x000fc40007810000 */
[----:B------:R-:W-:Y:S02]  /*10f10*/  FMNMX.FTZ R6, R176, R6, !PT ;  /* 0x00000006b0067209 */ /* 0x000fe40007810000 */
[----:B------:R-:W-:Y:S01]  /*10f20*/  FMNMX.FTZ R0, R198, R3, !PT ;  /* 0x00000003c6007209 */ /* 0x000fe20007810000 */
[----:B------:R-:W-:Y:S01]  /*10f30*/  FFMA.FTZ R3, R56, c[0x0][0x2d0], -R4 ;  /* 0x0000b40038037a23 */ /* 0x000fe20000010804 */
[----:B------:R-:W-:Y:S02]  /*10f40*/  FMNMX.FTZ R6, R177, R6, !PT ;  /* 0x00000006b1067209 */ /* 0x000fe40007810000 */
[----:B------:R-:W-:Y:S01]  /*10f50*/  FMNMX.FTZ R0, R197, R0, !PT ;  /* 0x00000000c5007209 */ /* 0x000fe20007810000 */
[----:B------:R3:W-:Y:S01]  /*10f60*/  MUFU.EX2 R237, R3 ;  /* 0x0000000300ed7308 */ /* 0x0007e20000000800 */
[----:B------:R-:W-:Y:S02]  /*10f70*/  FMNMX.FTZ R6, R178, R6, !PT ;  /* 0x00000006b2067209 */ /* 0x000fe40007810000 */
[----:B------:R-:W-:Y:S01]  /*10f80*/  F2FP.PACK_AB R8, R116, R249 ;  /* 0x000000f97408723e */ /* 0x000fe200000000ff */
[----:B-1----:R-:W1:Y:S01]  /*10f90*/  SHFL.BFLY PT, R7, R0, 0x2, 0x1f ;  /* 0x0c401f0000077f89 */ /* 0x002e6200000e0000 */
[----:B------:R-:W-:-:S02]  /*10fa0*/  FMNMX.FTZ R6, R187, R6, !PT ;  /* 0x00000006bb067209 */ /* 0x000fc40007810000 */
[----:B--2---:R-:W-:Y:S01]  /*10fb0*/  F2FP.PACK_AB R10, R242, R248 ;  /* 0x000000f8f20a723e */ /* 0x004fe200000000ff */
[----:B---3--:R-:W-:-:S04]  /*10fc0*/  FFMA.FTZ R3, R57, c[0x0][0x2d0], -R4 ;  /* 0x0000b40039037a23 */ /* 0x008fc80000010804 */
[----:B------:R2:W3:Y:S01]  /*10fd0*/  MUFU.EX2 R236, R3 ;  /* 0x0000000300ec7308 */ /* 0x0004e20000000800 */
[----:B-1----:R-:W-:-:S05]  /*10fe0*/  FMNMX.FTZ R0, R0, R7, !PT ;  /* 0x0000000700007209 */ /* 0x002fca0007810000 */
[----:B------:R-:W1:Y:S01]  /*10ff0*/  SHFL.BFLY PT, R7, R0, 0x1, 0x1f ;  /* 0x0c201f0000077f89 */ /* 0x000e6200000e0000 */
[----:B--2---:R-:W-:Y:S02]  /*11000*/  FMNMX.FTZ R3, R188, R6, !PT ;  /* 0x00000006bc037209 */ /* 0x004fe40007810000 */
[----:B---3--:R-:W-:Y:S02]  /*11010*/  F2FP.PACK_AB R9, R236, R237 ;  /* 0x000000edec09723e */ /* 0x008fe400000000ff */
[----:B------:R-:W-:-:S04]  /*11020*/  FMNMX.FTZ R3, R189, R3, !PT ;  /* 0x00000003bd037209 */ /* 0x000fc80007810000 */
[----:B------:R-:W-:Y:S01]  /*11030*/  FMNMX.FTZ R2, R190, R3, !PT ;  /* 0x00000003be027209 */ /* 0x000fe20007810000 */
[----:B------:R-:W-:Y:S02]  /*11040*/  FFMA.FTZ R3, R63, c[0x0][0x2d0], -R4 ;  /* 0x0000b4003f037a23 */ /* 0x000fe40000010804 */
[----:B------:R-:W-:Y:S01]  /*11050*/  LDSM.16.MT88.4 R60, [R208+0x1800] ;  /* 0x00180000d03c783b */ /* 0x000fe20000004200 */
[----:B------:R-:W-:Y:S01]  /*11060*/  FMNMX.FTZ R2, R172, R2, !PT ;  /* 0x00000002ac027209 */ /* 0x000fe20007810000 */
[----:B------:R2:W3:Y:S03]  /*11070*/  MUFU.EX2 R234, R3 ;  /* 0x0000000300ea7308 */ /* 0x0004e60000000800 */
[----:B--2---:R-:W-:Y:S01]  /*11080*/  FMNMX.FTZ R3, R175, R2, !PT ;  /* 0x00000002af037209 */ /* 0x004fe20007810000 */
[----:B------:R-:W-:Y:S01]  /*11090*/  FFMA.FTZ R2, R88, c[0x0][0x2d0], -R5 ;  /* 0x0000b40058027a23 */ /* 0x000fe20000010805 */
[----:B---3--:R-:W-:Y:S01]  /*110a0*/  F2FP.PACK_AB R11, R234, R235 ;  /* 0x000000ebea0b723e */ /* 0x008fe200000000ff */
[----:B------:R-:W-:Y:S01]  /*110b0*/  IMAD.MOV.U32 R88, RZ, RZ, R128 ;  /* 0x000000ffff587224 */ /* 0x000fe200078e0080 */
[----:B------:R-:W-:Y:S01]  /*110c0*/  FMNMX.FTZ R3, R174, R3, !PT ;  /* 0x00000003ae037209 */ /* 0x000fe20007810000 */
[----:B------:R2:W3:Y:S03]  /*110d0*/  MUFU.EX2 R233, R2 ;  /* 0x0000000200e97308 */ /* 0x0004e60000000800 */
[----:B------:R-:W-:Y:S01]  /*110e0*/  FMNMX.FTZ R3, R173, R3, !PT ;  /* 0x00000003ad037209 */ /* 0x000fe20007810000 */
[C---:B------:R-:W-:Y:S04]  /*110f0*/  HMMA.16816.F32 R48, R8.reuse, R136, R52 ;  /* 0x000000880830723c */ /* 0x040fe80000001834 */
[----:B------:R-:W4:Y:S03]  /*11100*/  SHFL.BFLY PT, R6, R3, 0x2, 0x1f ;  /* 0x0c401f0003067f89 */ /* 0x000f2600000e0000 */
[----:B------:R-:W-:Y:S01]  /*11110*/  IMAD.MOV.U32 R52, RZ, RZ, R108 ;  /* 0x000000ffff347224 */ /* 0x000fe200078e006c */
[----:B-1----:R-:W-:Y:S01]  /*11120*/  FMNMX.FTZ R108, R0, R7, !PT ;  /* 0x00000007006c7209 */ /* 0x002fe20007810000 */
[----:B------:R-:W-:Y:S01]  /*11130*/  FFMA.FTZ R0, R66, c[0x0][0x2d0], -R4 ;  /* 0x0000b40042007a23 */ /* 0x000fe20000010804 */
[----:B------:R-:W-:Y:S01]  /*11140*/  HMMA.16816.F32 R44, R8, R160, R40 ;  /* 0x000000a0082c723c */ /* 0x000fe20000001828 */
[----:B------:R-:W-:Y:S01]  /*11150*/  IMAD.MOV.U32 R53, RZ, RZ, R117 ;  /* 0x000000ffff357224 */ /* 0x000fe200078e0075 */
[----:B------:R-:W-:Y:S01]  /*11160*/  FSETP.NEU.FTZ.AND P0, PT, R108, -INF , PT ;  /* 0xff8000006c00780b */ /* 0x000fe20003f1d000 */
[----:B--2---:R-:W-:Y:S01]  /*11170*/  FFMA.FTZ R2, R96, c[0x0][0x2d0], -R5 ;  /* 0x0000b40060027a23 */ /* 0x004fe20000010805 */
[----:B------:R1:W-:Y:S01]  /*11180*/  MUFU.EX2 R228, R0 ;  /* 0x0000000000e47308 */ /* 0x0003e20000000800 */
[----:B------:R-:W-:-:S03]  /*11190*/  IMAD.MOV.U32 R7, RZ, RZ, R116 ;  /* 0x000000ffff077224 */ /* 0x000fc600078e0074 */
[C---:B------:R-:W-:Y:S04]  /*111a0*/  HMMA.16816.F32 R40, R8.reuse, R164, R12 ;  /* 0x000000a40828723c */ /* 0x040fe8000000180c */
[----:B------:R2:W-:Y:S04]  /*111b0*/  MUFU.EX2 R231, R2 ;  /* 0x0000000200e77308 */ /* 0x0005e80000000800 */
[----:B------:R-:W-:Y:S01]  /*111c0*/  HMMA.16816.F32 R28, R8, R168, R20 ;  /* 0x000000a8081c723c */ /* 0x000fe20000001814 */
[----:B----4-:R-:W-:Y:S01]  /*111d0*/  FMNMX.FTZ R3, R3, R6, !PT ;  /* 0x0000000603037209 */ /* 0x010fe20007810000 */
[----:B-1----:R-:W-:-:S04]  /*111e0*/  FFMA.FTZ R0, R90, c[0x0][0x2d0], -R4 ;  /* 0x0000b4005a007a23 */ /* 0x002fc80000010804 */
[----:B------:R-:W1:Y:S01]  /*111f0*/  SHFL.BFLY PT, R6, R3, 0x1, 0x1f ;  /* 0x0c201f0003067f89 */ /* 0x000e6200000e0000 */
[----:B------:R-:W-:Y:S01]  /*11200*/  MUFU.EX2 R227, R0 ;  /* 0x0000000000e37308 */ /* 0x000fe20000000800 */
[----:B------:R-:W-:Y:S01]  /*11210*/  HMMA.16816.F32 R16, R8, R138, R16 ;  /* 0x0000008a0810723c */ /* 0x000fe20000001810 */
[----:B--2---:R-:W-:-:S06]  /*11220*/  FFMA.FTZ R2, R98, c[0x0][0x2d0], -R5 ;  /* 0x0000b40062027a23 */ /* 0x004fcc0000010805 */
[----:B------:R2:W4:Y:S01]  /*11230*/  MUFU.EX2 R232, R2 ;  /* 0x0000000200e87308 */ /* 0x0005220000000800 */
[C---:B------:R-:W-:Y:S08]  /*11240*/  HMMA.16816.F32 R20, R8.reuse, R162, R36 ;  /* 0x000000a20814723c */ /* 0x040ff00000001824 */
[----:B------:R-:W-:Y:S01]  /*11250*/  HMMA.16816.F32 R24, R8, R166, R24 ;  /* 0x000000a60818723c */ /* 0x000fe20000001818 */
[----:B-1----:R-:W-:Y:S01]  /*11260*/  FMNMX.FTZ R3, R3, R6, !PT ;  /* 0x0000000603037209 */ /* 0x002fe20007810000 */
[----:B--2---:R-:W-:-:S06]  /*11270*/  FFMA.FTZ R2, R58, c[0x0][0x2d0], -R4 ;  /* 0x0000b4003a027a23 */ /* 0x004fcc0000010804 */
[----:B------:R-:W-:Y:S01]  /*11280*/  HMMA.16816.F32 R12, R8, R170, R32 ;  /* 0x000000aa080c723c */ /* 0x000fe20000001820 */
[----:B------:R1:W-:Y:S06]  /*11290*/  MUFU.EX2 R230, R2 ;  /* 0x0000000200e67308 */ /* 0x0003ec0000000800 */
[----:B---3--:R-:W-:Y:S02]  /*112a0*/  F2FP.PACK_AB R8, R233, R238 ;  /* 0x000000eee908723e */ /* 0x008fe400000000ff */
[----:B----4-:R-:W-:Y:S02]  /*112b0*/  F2FP.PACK_AB R10, R232, R231 ;  /* 0x000000e7e80a723e */ /* 0x010fe400000000ff */
[----:B------:R-:W-:Y:S01]  /*112c0*/  F2FP.PACK_AB R11, R227, R228 ;  /* 0x000000e4e30b723e */ /* 0x000fe200000000ff */
[----:B-1----:R-:W-:-:S04]  /*112d0*/  FFMA.FTZ R2, R65, c[0x0][0x2d0], -R4 ;  /* 0x0000b40041027a23 */ /* 0x002fc80000010804 */
[----:B------:R1:W2:Y:S02]  /*112e0*/  MUFU.EX2 R229, R2 ;  /* 0x0000000200e57308 */ /* 0x0002a40000000800 */
[----:B-1----:R-:W-:Y:S01]  /*112f0*/  FMUL.FTZ R2, R108, c[0x0][0x2d0] ;  /* 0x0000b4006c027a20 */ /* 0x002fe20000410000 */
[----:B--2---:R-:W-:-:S04]  /*11300*/  F2FP.PACK_AB R9, R229, R230 ;  /* 0x000000e6e509723e */ /* 0x004fc800000000ff */
[----:B------:R-:W-:Y:S02]  /*11310*/  FSEL R2, R2, RZ, P0 ;  /* 0x000000ff02027208 */ /* 0x000fe40000000000 */
[----:B------:R-:W-:Y:S01]  /*11320*/  FSETP.NEU.FTZ.AND P0, PT, R3, -INF , PT ;  /* 0xff8000000300780b */ /* 0x000fe20003f1d000 */
[C---:B------:R-:W-:Y:S02]  /*11330*/  HMMA.16816.F32 R116, R8.reuse, R156, R48 ;  /* 0x0000009c0874723c */ /* 0x040fe40000001830 */
[--C-:B------:R-:W-:Y:S02]  /*11340*/  FFMA.FTZ R0, R59, c[0x0][0x2d0], -R2.reuse ;  /* 0x0000b4003b007a23 */ /* 0x100fe40000010802 */
[----:B------:R-:W-:Y:S02]  /*11350*/  FFMA.FTZ R6, R112, c[0x0][0x2d0], -R2 ;  /* 0x0000b40070067a23 */ /* 0x000fe40000010802 */
[----:B------:R1:W-:Y:S01]  /*11360*/  MUFU.EX2 R225, R0 ;  /* 0x0000000000e17308 */ /* 0x0003e20000000800 */
[----:B------:R-:W-:Y:S01]  /*11370*/  IMAD.MOV.U32 R51, RZ, RZ, R132 ;  /* 0x000000ffff337224 */ /* 0x000fe200078e0084 */
[----:B------:R-:W-:Y:S01]  /*11380*/  HMMA.16816.F32 R144, R8, R154, R20 ;  /* 0x0000009a0890723c */ /* 0x000fe20000001814 */
[----:B------:R-:W-:-:S05]  /*11390*/  IMAD.MOV.U32 R50, RZ, RZ, R129 ;  /* 0x000000ffff327224 */ /* 0x000fca00078e0081 */
[----:B------:R-:W-:Y:S02]  /*113a0*/  MUFU.EX2 R220, R6 ;  /* 0x0000000600dc7308 */ /* 0x000fe40000000800 */
[C---:B------:R-:W-:Y:S01]  /*113b0*/  HMMA.16816.F32 R132, R8.reuse, R152, R44 ;  /* 0x000000980884723c */ /* 0x040fe2000000182c */
[--C-:B-1----:R-:W-:Y:S02]  /*113c0*/  FFMA.FTZ R0, R67, c[0x0][0x2d0], -R2.reuse ;  /* 0x0000b40043007a23 */ /* 0x102fe40000010802 */
[----:B------:R-:W1:Y:S05]  /*113d0*/  LDSM.16.MT88.4 R64, [R206+0x1800] ;  /* 0x00180000ce40783b */ /* 0x000e6a0000004200 */
[C---:B------:R-:W-:Y:S01]  /*113e0*/  HMMA.16816.F32 R128, R8.reuse, R158, R16 ;  /* 0x0000009e0880723c */ /* 0x040fe20000001810 */
[----:B------:R2:W3:Y:S07]  /*113f0*/  MUFU.EX2 R223, R0 ;  /* 0x0000000000df7308 */ /* 0x0004ee0000000800 */
[C---:B------:R-:W-:Y:S08]  /*11400*/  HMMA.16816.F32 R148, R8.reuse, R60, R28 ;  /* 0x0000003c0894723c */ /* 0x040ff0000000181c */
[----:B------:R-:W-:Y:S01]  /*11410*/  HMMA.16816.F32 R44, R8, R62, R12 ;  /* 0x0000003e082c723c */ /* 0x000fe2000000180c */
[----:B--2---:R-:W-:-:S04]  /*11420*/  FFMA.FTZ R0, R97, c[0x0][0x2d0], -R2 ;  /* 0x0000b40061007a23 */ /* 0x004fc80000010802 */
[----:B------:R2:W-:Y:S02]  /*11430*/  MUFU.EX2 R224, R0 ;  /* 0x0000000000e07308 */ /* 0x0005e40000000800 */
[--C-:B--2---:R-:W-:Y:S01]  /*11440*/  FFMA.FTZ R0, R99, c[0x0][0x2d0], -R2.reuse ;  /* 0x0000b40063007a23 */ /* 0x104fe20000010802 */
[C---:B-1----:R-:W-:Y:S05]  /*11450*/  HMMA.16816.F32 R56, R8.reuse, R64, R40 ;  /* 0x000000400838723c */ /* 0x042fea0000001828 */
[----:B------:R1:W2:Y:S03]  /*11460*/  MUFU.EX2 R203, R0 ;  /* 0x0000000000cb7308 */ /* 0x0002a60000000800 */
[----:B------:R-:W-:Y:S07]  /*11470*/  HMMA.16816.F32 R96, R8, R66, R24 ;  /* 0x000000420860723c */ /* 0x000fee0000001818 */
[----:B---3--:R-:W-:Y:S01]  /*11480*/  F2FP.PACK_AB R8, R223, R225 ;  /* 0x000000e1df08723e */ /* 0x008fe200000000ff */
[----:B-1----:R-:W-:Y:S01]  /*11490*/  FFMA.FTZ R0, R111, c[0x0][0x2d0], -R2 ;  /* 0x0000b4006f007a23 */ /* 0x002fe20000010802 */
[----:B--2---:R-:W-:-:S03]  /*114a0*/  F2FP.PACK_AB R10, R203, R224 ;  /* 0x000000e0cb0a723e */ /* 0x004fc600000000ff */
[----:B------:R1:W-:Y:S02]  /*114b0*/  MUFU.EX2 R222, R0 ;  /* 0x0000000000de7308 */ /* 0x0003e40000000800 */
[----:B-1----:R-:W-:-:S05]  /*114c0*/  FMUL.FTZ R0, R3, c[0x0][0x2d0] ;  /* 0x0000b40003007a20 */ /* 0x002fca0000410000 */
[----:B------:R-:W-:-:S05]  /*114d0*/  FSEL R0, R0, RZ, P0 ;  /* 0x000000ff00007208 */ /* 0x000fca0000000000 */
        /* <DEDUP_REMOVED lines=20> */
[----:B------:R-:W-:Y:S01]  /*11620*/  IMAD.MOV.U32 R115, RZ, RZ, R7 ;  /* 0x000000ffff737224 */ /* 0x000fe200078e0007 */
[----:B------:R1:W-:Y:S06]  /*11630*/  MUFU.EX2 R112, R6 ;  /* 0x0000000600707308 */ /* 0x0003ec0000000800 */
[C---:B------:R-:W-:Y:S08]  /*11640*/  HMMA.16816.F32 R36, R8.reuse, R70, RZ ;  /* 0x000000460824723c */ /* 0x040ff000000018ff */
[----:B------:R-:W-:Y:S01]  /*11650*/  HMMA.16816.F32 R16, R8, R72, RZ ;  /* 0x000000480810723c */ /* 0x000fe200000018ff */
[----:B-1----:R-:W-:-:S04]  /*11660*/  FFMA.FTZ R6, R120, c[0x0][0x2d0], -R0 ;  /* 0x0000b40078067a23 */ /* 0x002fc80000010800 */
[----:B------:R1:W3:Y:S03]  /*11670*/  MUFU.EX2 R111, R6 ;  /* 0x00000006006f7308 */ /* 0x0002e60000000800 */
[----:B------:R-:W-:Y:S07]  /*11680*/  HMMA.16816.F32 R40, R8, R82, RZ ;  /* 0x000000520828723c */ /* 0x000fee00000018ff */
[----:B------:R-:W-:Y:S01]  /*11690*/  F2FP.PACK_AB R8, R220, R222 ;  /* 0x000000dedc08723e */ /* 0x000fe200000000ff */
[----:B------:R-:W-:Y:S01]  /*116a0*/  IMAD.MOV.U32 R83, RZ, RZ, R52 ;  /* 0x000000ffff537224 */ /* 0x000fe200078e0034 */
[----:B--2---:R-:W-:Y:S01]  /*116b0*/  F2FP.PACK_AB R10, R201, R202 ;  /* 0x000000cac90a723e */ /* 0x004fe200000000ff */
[----:B------:R-:W-:-:S02]  /*116c0*/  IMAD.MOV.U32 R82, RZ, RZ, R53 ;  /* 0x000000ffff527224 */ /* 0x000fc400078e0035 */
[----:B-1----:R-:W-:Y:S01]  /*116d0*/  FFMA.FTZ R6, R121, c[0x0][0x2d0], -R0 ;  /* 0x0000b40079067a23 */ /* 0x002fe20000010800 */
[----:B---3--:R-:W-:-:S03]  /*116e0*/  F2FP.PACK_AB R9, R111, R112 ;  /* 0x000000706f09723e */ /* 0x008fc600000000ff */
[----:B------:R1:W-:Y:S02]  /*116f0*/  MUFU.EX2 R114, R6 ;  /* 0x0000000600727308 */ /* 0x0003e40000000800 */
[----:B-1----:R-:W-:-:S06]  /*11700*/  FFMA.FTZ R6, R122, c[0x0][0x2d0], -R0 ;  /* 0x0000b4007a067a23 */ /* 0x002fcc0000010800 */
[----:B------:R1:W2:Y:S02]  /*11710*/  MUFU.EX2 R113, R6 ;  /* 0x0000000600717308 */ /* 0x0002a40000000800 */
[----:B-1----:R-:W-:Y:S01]  /*11720*/  FFMA.FTZ R6, R186, c[0x0][0x2d0], -R5 ;  /* 0x0000b400ba067a23 */ /* 0x002fe20000010805 */
[----:B--2---:R-:W-:Y:S01]  /*11730*/  F2FP.PACK_AB R11, R113, R114 ;  /* 0x00000072710b723e */ /* 0x004fe200000000ff */
[----:B------:R-:W-:-:S04]  /*11740*/  IMAD.MOV.U32 R186, RZ, RZ, R50 ;  /* 0x000000ffffba7224 */ /* 0x000fc800078e0032 */
[----:B------:R1:W-:Y:S02]  /*11750*/  MUFU.EX2 R79, R6 ;  /* 0x00000006004f7308 */ /* 0x0003e40000000800 */
[C---:B------:R-:W-:Y:S07]  /*11760*/  HMMA.16816.F32 R20, R8.reuse, R100, R20 ;  /* 0x000000640814723c */ /* 0x040fee0000001814 */
[----:B------:R-:W-:Y:S01]  /*11770*/  IMAD.MOV.U32 R100, RZ, RZ, R88 ;  /* 0x000000ffff647224 */ /* 0x000fe200078e0058 */
[----:B------:R-:W-:Y:S01]  /*11780*/  HMMA.16816.F32 R32, R8, R94, R32 ;  /* 0x0000005e0820723c */ /* 0x000fe20000001820 */
[----:B-1----:R-:W-:-:S02]  /*11790*/  FFMA.FTZ R6, R185, c[0x0][0x2d0], -R5 ;  /* 0x0000b400b9067a23 */ /* 0x002fc40000010805 */
[----:B------:R-:W-:Y:S02]  /*117a0*/  IMAD.MOV.U32 R185, RZ, RZ, R51 ;  /* 0x000000ffffb97224 */ /* 0x000fe400078e0033 */
[----:B------:R1:W2:Y:S03]  /*117b0*/  MUFU.EX2 R80, R6 ;  /* 0x0000000600507308 */ /* 0x0002a60000000800 */
[C---:B------:R-:W-:Y:S01]  /*117c0*/  HMMA.16816.F32 R88, R8.reuse, R92, R12 ;  /* 0x0000005c0858723c */ /* 0x040fe2000000180c */
[----:B------:R-:W-:Y:S01]  /*117d0*/  IMAD.MOV.U32 R101, RZ, RZ, R126 ;  /* 0x000000ffff657224 */ /* 0x000fe200078e007e */
[----:B------:R-:W-:Y:S04]  /*117e0*/  LDSM.16.MT88.4 R92, [R206+0x2000] ;  /* 0x00200000ce5c783b */ /* 0x000fe80000004200 */
[----:B------:R-:W-:Y:S02]  /*117f0*/  LDSM.16.MT88.4 R48, [R208+0x2000] ;  /* 0x00200000d030783b */ /* 0x000fe40000004200 */
[----:B------:R-:W-:Y:S01]  /*11800*/  HMMA.16816.F32 R24, R8, R104, R24 ;  /* 0x000000680818723c */ /* 0x000fe20000001818 */
[----:B-1----:R-:W-:-:S07]  /*11810*/  FFMA.FTZ R6, R184, c[0x0][0x2d0], -R5 ;  /* 0x0000b400b8067a23 */ /* 0x002fce0000010805 */
[----:B------:R-:W-:Y:S01]  /*11820*/  HMMA.16816.F32 R40, R8, R106, R40 ;  /* 0x0000006a0828723c */ /* 0x000fe20000001828 */
[----:B------:R-:W3:Y:S01]  /*11830*/  LDL.LU R184, [R1] ;  /* 0x0000000001b87983 */ /* 0x000ee20000300800 */
[----:B------:R-:W-:-:S04]  /*11840*/  FFMA.FTZ R5, R183, c[0x0][0x2d0], -R5 ;  /* 0x0000b400b7057a23 */ /* 0x000fc80000010805 */
[----:B------:R1:W-:Y:S02]  /*11850*/  MUFU.EX2 R78, R5 ;  /* 0x00000005004e7308 */ /* 0x0003e40000000800 */
[----:B------:R-:W-:Y:S01]  /*11860*/  HMMA.16816.F32 R16, R8, R84, R16 ;  /* 0x000000540810723c */ /* 0x000fe20000001810 */
[----:B-1----:R-:W-:-:S05]  /*11870*/  FFMA.FTZ R5, R180, c[0x0][0x2d0], -R4 ;  /* 0x0000b400b4057a23 */ /* 0x002fca0000010804 */
[----:B------:R1:W-:Y:S02]  /*11880*/  MUFU.EX2 R75, R5 ;  /* 0x00000005004b7308 */ /* 0x0003e40000000800 */
[----:B-1----:R-:W-:-:S06]  /*11890*/  FFMA.FTZ R5, R179, c[0x0][0x2d0], -R4 ;  /* 0x0000b400b3057a23 */ /* 0x002fcc0000010804 */
[----:B------:R1:W4:Y:S01]  /*118a0*/  MUFU.EX2 R76, R5 ;  /* 0x00000005004c7308 */ /* 0x0003220000000800 */
[----:B------:R-:W-:Y:S02]  /*118b0*/  IMAD.MOV.U32 R183, RZ, RZ, R127 ;  /* 0x000000ffffb77224 */ /* 0x000fe400078e007f */
[----:B------:R-:W5:Y:S01]  /*118c0*/  LDSM.16.MT88.4 R124, [R205+0x2000] ;  /* 0x00200000cd7c783b */ /* 0x000f620000004200 */
[--C-:B-1----:R-:W-:Y:S02]  /*118d0*/  FFMA.FTZ R5, R143, c[0x0][0x2d0], -R4.reuse ;  /* 0x0000b4008f057a23 */ /* 0x102fe40000010804 */
[----:B------:R-:W-:-:S04]  /*118e0*/  FFMA.FTZ R4, R142, c[0x0][0x2d0], -R4 ;  /* 0x0000b4008e047a23 */ /* 0x000fc80000010804 */
[----:B------:R1:W-:Y:S02]  /*118f0*/  MUFU.EX2 R74, R4 ;  /* 0x00000004004a7308 */ /* 0x0003e40000000800 */
[----:B-1----:R-:W-:-:S06]  /*11900*/  FFMA.FTZ R4, R140, c[0x0][0x2d0], -R2 ;  /* 0x0000b4008c047a23 */ /* 0x002fcc0000010802 */
[----:B------:R1:W-:Y:S02]  /*11910*/  MUFU.EX2 R73, R4 ;  /* 0x0000000400497308 */ /* 0x0003e40000000800 */
[--C-:B-1----:R-:W-:Y:S02]  /*11920*/  FFMA.FTZ R4, R141, c[0x0][0x2d0], -R2.reuse ;  /* 0x0000b4008d047a23 */ /* 0x102fe40000010802 */
[----:B------:R-:W1:Y:S04]  /*11930*/  LDSM.16.MT88.4 R140, [R209+0x2000] ;  /* 0x00200000d18c783b */ /* 0x000e680000004200 */
[----:B------:R-:W2:Y:S08]  /*11940*/  MUFU.EX2 R81, R6 ;  /* 0x0000000600517308 */ /* 0x000eb00000000800 */
[----:B------:R2:W-:Y:S08]  /*11950*/  MUFU.EX2 R72, R4 ;  /* 0x0000000400487308 */ /* 0x0005f00000000800 */
[----:B------:R-:W1:Y:S01]  /*11960*/  MUFU.EX2 R77, R5 ;  /* 0x00000005004d7308 */ /* 0x000e620000000800 */
[----:B--2---:R-:W-:-:S07]  /*11970*/  FFMA.FTZ R4, R182, c[0x0][0x2d0], -R2 ;  /* 0x0000b400b6047a23 */ /* 0x004fce0000010802 */
[----:B------:R2:W-:Y:S01]  /*11980*/  MUFU.EX2 R70, R4 ;  /* 0x0000000400467308 */ /* 0x0005e20000000800 */
[----:B------:R-:W-:Y:S02]  /*11990*/  F2FP.PACK_AB R104, R80, R79 ;  /* 0x0000004f5068723e */ /* 0x000fe400000000ff */
[----:B----4-:R-:W-:Y:S02]  /*119a0*/  F2FP.PACK_AB R105, R76, R75 ;  /* 0x0000004b4c69723e */ /* 0x010fe400000000ff */
[----:B------:R-:W-:Y:S01]  /*119b0*/  F2FP.PACK_AB R106, R78, R81 ;  /* 0x000000514e6a723e */ /* 0x000fe200000000ff */
[----:B--2---:R-:W-:-:S04]  /*119c0*/  FFMA.FTZ R4, R181, c[0x0][0x2d0], -R2 ;  /* 0x0000b400b5047a23 */ /* 0x004fc80000010802 */
[----:B------:R2:W4:Y:S01]  /*119d0*/  MUFU.EX2 R71, R4 ;  /* 0x0000000400477308 */ /* 0x0005220000000800 */
[----:B-1----:R-:W-:Y:S01]  /*119e0*/  F2FP.PACK_AB R107, R74, R77 ;  /* 0x0000004d4a6b723e */ /* 0x002fe200000000ff */
[----:B------:R-:W-:Y:S01]  /*119f0*/  HMMA.16816.F32 R36, R8, R102, R36 ;  /* 0x000000660824723c */ /* 0x000fe20000001824 */
[----:B--2---:R-:W-:-:S05]  /*11a00*/  FFMA.FTZ R4, R123, c[0x0][0x2d0], -R0 ;  /* 0x0000b4007b047a23 */ /* 0x004fca0000010800 */
[----:B------:R1:W-:Y:S02]  /*11a10*/  MUFU.EX2 R68, R4 ;  /* 0x0000000400447308 */ /* 0x0003e40000000800 */
[----:B------:R-:W-:Y:S07]  /*11a20*/  HMMA.16816.F32 R28, R8, R86, R28 ;  /* 0x00000056081c723c */ /* 0x000fee000000181c */
[----:B------:R-:W-:Y:S02]  /*11a30*/  FFMA.FTZ R8, R196, c[0x0][0x2d0], -R2 ;  /* 0x0000b400c4087a23 */ /* 0x000fe40000010802 */
[----:B-1----:R-:W-:-:S04]  /*11a40*/  FFMA.FTZ R4, R176, c[0x0][0x2d0], -R0 ;  /* 0x0000b400b0047a23 */ /* 0x002fc80000010800 */
[----:B------:R1:W2:Y:S01]  /*11a50*/  MUFU.EX2 R69, R4 ;  /* 0x0000000400457308 */ /* 0x0002a20000000800 */
[C---:B-----5:R-:W-:Y:S08]  /*11a60*/  HMMA.16816.F32 R116, R104.reuse, R124, R116 ;  /* 0x0000007c6874723c */ /* 0x060ff00000001874 */
[----:B------:R-:W-:Y:S01]  /*11a70*/  HMMA.16816.F32 R128, R104, R126, R128 ;  /* 0x0000007e6880723c */ /* 0x000fe20000001880 */
[----:B-1----:R-:W-:-:S07]  /*11a80*/  FFMA.FTZ R4, R177, c[0x0][0x2d0], -R0 ;  /* 0x0000b400b1047a23 */ /* 0x002fce0000010800 */
[C---:B------:R-:W-:Y:S01]  /*11a90*/  HMMA.16816.F32 R132, R104.reuse, R140, R132 ;  /* 0x0000008c6884723c */ /* 0x040fe20000001884 */
[----:B------:R1:W-:Y:S07]  /*11aa0*/  MUFU.EX2 R52, R4 ;  /* 0x0000000400347308 */ /* 0x0003ee0000000800 */
[C---:B------:R-:W-:Y:S08]  /*11ab0*/  HMMA.16816.F32 R144, R104.reuse, R142, R144 ;  /* 0x0000008e6890723c */ /* 0x040ff00000001890 */
[----:B------:R-:W-:Y:S01]  /*11ac0*/  HMMA.16816.F32 R84, R104, R92, R56 ;  /* 0x0000005c6854723c */ /* 0x000fe20000001838 */
[----:B-1----:R-:W-:-:S07]  /*11ad0*/  FFMA.FTZ R4, R178, c[0x0][0x2d0], -R0 ;  /* 0x0000b400b2047a23 */ /* 0x002fce0000010800 */
[C---:B------:R-:W-:Y:S01]  /*11ae0*/  HMMA.16816.F32 R96, R104.reuse, R94, R96 ;  /* 0x0000005e6860723c */ /* 0x040fe20000001860 */
[----:B------:R-:W1:Y:S07]  /*11af0*/  MUFU.EX2 R53, R4 ;  /* 0x0000000400357308 */ /* 0x000e6e0000000800 */
[C---:B------:R-:W-:Y:S08]  /*11b00*/  HMMA.16816.F32 R148, R104.reuse, R48, R148 ;  /* 0x000000306894723c */ /* 0x040ff00000001894 */
[----:B------:R-:W-:Y:S01]  /*11b10*/  HMMA.16816.F32 R104, R104, R50, R44 ;  /* 0x000000326868723c */ /* 0x000fe2000000182c */
[----:B------:R5:W-:Y:S02]  /*11b20*/  MUFU.EX2 R45, R8 ;  /* 0x00000008002d7308 */ /* 0x000be40000000800 */
[----:B-----5:R-:W-:-:S06]  /*11b30*/  FFMA.FTZ R8, R195, c[0x0][0x2d0], -R2 ;  /* 0x0000b400c3087a23 */ /* 0x020fcc0000010802 */
[----:B------:R5:W1:Y:S01]  /*11b40*/  MUFU.EX2 R46, R8 ;  /* 0x00000008002e7308 */ /* 0x000a620000000800 */
[----:B------:R-:W-:Y:S01]  /*11b50*/  F2FP.PACK_AB R4, R72, R73 ;  /* 0x000000494804723e */ /* 0x000fe200000000ff */
[----:B-----5:R-:W-:-:S06]  /*11b60*/  FFMA.FTZ R8, R194, c[0x0][0x2d0], -R2 ;  /* 0x0000b400c2087a23 */ /* 0x020fcc0000010802 */
[----:B------:R5:W-:Y:S01]  /*11b70*/  MUFU.EX2 R47, R8 ;  /* 0x00000008002f7308 */ /* 0x000be20000000800 */
[----:B----4-:R-:W-:Y:S02]  /*11b80*/  F2FP.PACK_AB R6, R71, R70 ;  /* 0x000000464706723e */ /* 0x010fe400000000ff */
[----:B--2---:R-:W-:Y:S02]  /*11b90*/  F2FP.PACK_AB R5, R69, R68 ;  /* 0x000000444505723e */ /* 0x004fe400000000ff */
[----:B-1----:R-:W-:Y:S01]  /*11ba0*/  F2FP.PACK_AB R7, R53, R52 ;  /* 0x000000343507723e */ /* 0x002fe200000000ff */
[----:B-----5:R-:W-:-:S04]  /*11bb0*/  FFMA.FTZ R8, R193, c[0x0][0x2d0], -R2 ;  /* 0x0000b400c1087a23 */ /* 0x020fc80000010802 */
[----:B------:R1:W2:Y:S02]  /*11bc0*/  MUFU.EX2 R56, R8 ;  /* 0x0000000800387308 */ /* 0x0002a40000000800 */
[----:B------:R-:W-:Y:S01]  /*11bd0*/  HMMA.16816.F32 R120, R4, R136, R20 ;  /* 0x000000880478723c */ /* 0x000fe20000001814 */
[----:B-1----:R-:W-:-:S05]  /*11be0*/  FFMA.FTZ R8, R192, c[0x0][0x2d0], -R2 ;  /* 0x0000b400c0087a23 */ /* 0x002fca0000010802 */
[----:B------:R1:W-:Y:S02]  /*11bf0*/  MUFU.EX2 R57, R8 ;  /* 0x0000000800397308 */ /* 0x0003e40000000800 */
[C---:B------:R-:W-:Y:S08]  /*11c00*/  HMMA.16816.F32 R12, R4.reuse, R138, R36 ;  /* 0x0000008a040c723c */ /* 0x040ff00000001824 */
[----:B------:R-:W-:Y:S01]  /*11c10*/  HMMA.16816.F32 R136, R4, R160, R16 ;  /* 0x000000a00488723c */ /* 0x000fe20000001810 */
[----:B-1----:R-:W-:-:S04]  /*11c20*/  FFMA.FTZ R8, R191, c[0x0][0x2d0], -R2 ;  /* 0x0000b400bf087a23 */ /* 0x002fc80000010802 */
[----:B------:R1:W-:Y:S03]  /*11c30*/  MUFU.EX2 R58, R8 ;  /* 0x00000008003a7308 */ /* 0x0003e60000000800 */
[----:B------:R-:W-:Y:S01]  /*11c40*/  HMMA.16816.F32 R16, R4, R162, R28 ;  /* 0x000000a20410723c */ /* 0x000fe2000000181c */
[----:B-1----:R-:W-:-:S04]  /*11c50*/  FFMA.FTZ R8, R187, c[0x0][0x2d0], -R0 ;  /* 0x0000b400bb087a23 */ /* 0x002fc80000010800 */
[----:B------:R1:W-:Y:S02]  /*11c60*/  MUFU.EX2 R28, R8 ;  /* 0x00000008001c7308 */ /* 0x0003e40000000800 */
[----:B-1----:R-:W-:-:S06]  /*11c70*/  FFMA.FTZ R8, R188, c[0x0][0x2d0], -R0 ;  /* 0x0000b400bc087a23 */ /* 0x002fcc0000010800 */
[----:B------:R1:W4:Y:S01]  /*11c80*/  MUFU.EX2 R29, R8 ;  /* 0x00000008001d7308 */ /* 0x0003220000000800 */
[----:B------:R-:W-:Y:S01]  /*11c90*/  HMMA.16816.F32 R88, R4, R164, R88 ;  /* 0x000000a40458723c */ /* 0x000fe20000001858 */
[----:B-1----:R-:W-:-:S06]  /*11ca0*/  FFMA.FTZ R8, R189, c[0x0][0x2d0], -R0 ;  /* 0x0000b400bd087a23 */ /* 0x002fcc0000010800 */
[----:B------:R1:W-:Y:S01]  /*11cb0*/  MUFU.EX2 R31, R8 ;  /* 0x00000008001f7308 */ /* 0x0003e20000000800 */
[----:B------:R-:W-:Y:S01]  /*11cc0*/  HMMA.16816.F32 R32, R4, R166, R32 ;  /* 0x000000a60420723c */ /* 0x000fe20000001820 */
[----:B------:R-:W-:Y:S02]  /*11cd0*/  IMAD.MOV.U32 R180, RZ, RZ, c[0x0][0x2c4] ;  /* 0x0000b100ffb47624 */ /* 0x000fe400078e00ff */
[----:B-1----:R-:W-:-:S04]  /*11ce0*/  FFMA.FTZ R8, R190, c[0x0][0x2d0], -R0 ;  /* 0x0000b400be087a23 */ /* 0x002fc80000010800 */
[----:B------:R1:W5:Y:S01]  /*11cf0*/  MUFU.EX2 R30, R8 ;  /* 0x00000008001e7308 */ /* 0x0003620000000800 */
[----:B------:R-:W-:Y:S01]  /*11d00*/  HMMA.16816.F32 R20, R4, R168, R24 ;  /* 0x000000a80414723c */ /* 0x000fe20000001818 */
[----:B------:R-:W-:Y:S01]  /*11d10*/  ISETP.NE.AND P6, PT, R180, 0x1, PT ;  /* 0x00000001b400780c */ /* 0x000fe20003fc5270 */
[--C-:B-1----:R-:W-:Y:S02]  /*11d20*/  FFMA.FTZ R8, R198, c[0x0][0x2d0], -R2.reuse ;  /* 0x0000b400c6087a23 */ /* 0x102fe40000010802 */
[----:B------:R-:W-:-:S03]  /*11d30*/  FFMA.FTZ R2, R197, c[0x0][0x2d0], -R2 ;  /* 0x0000b400c5027a23 */ /* 0x000fc60000010802 */
[----:B------:R1:W-:Y:S02]  /*11d40*/  MUFU.EX2 R44, R8 ;  /* 0x00000008002c7308 */ /* 0x0003e40000000800 */
[----:B-1----:R-:W-:Y:S06]  /*11d50*/  HMMA.16816.F32 R8, R4, R170, R40 ;  /* 0x000000aa0408723c */ /* 0x002fec0000001828 */
[----:B------:R1:W-:Y:S02]  /*11d60*/  MUFU.EX2 R40, R2 ;  /* 0x0000000200287308 */ /* 0x0003e40000000800 */
[----:B-1----:R-:W-:-:S06]  /*11d70*/  FFMA.FTZ R2, R172, c[0x0][0x2d0], -R0 ;  /* 0x0000b400ac027a23 */ /* 0x002fcc0000010800 */
[----:B------:R1:W1:Y:S01]  /*11d80*/  MUFU.EX2 R27, R2 ;  /* 0x00000002001b7308 */ /* 0x0002620000000800 */
[----:B------:R-:W-:Y:S02]  /*11d90*/  F2FP.PACK_AB R4, R46, R45 ;  /* 0x0000002d2e04723e */ /* 0x000fe400000000ff */
[----:B--2---:R-:W-:Y:S02]  /*11da0*/  F2FP.PACK_AB R6, R56, R47 ;  /* 0x0000002f3806723e */ /* 0x004fe400000000ff */
[----:B----4-:R-:W-:Y:S02]  /*11db0*/  F2FP.PACK_AB R5, R29, R28 ;  /* 0x0000001c1d05723e */ /* 0x010fe400000000ff */
[----:B-----5:R-:W-:Y:S01]  /*11dc0*/  F2FP.PACK_AB R7, R30, R31 ;  /* 0x0000001f1e07723e */ /* 0x020fe200000000ff */
[----:B-1----:R-:W-:-:S04]  /*11dd0*/  FFMA.FTZ R2, R175, c[0x0][0x2d0], -R0 ;  /* 0x0000b400af027a23 */ /* 0x002fc80000010800 */
[----:B------:R1:W2:Y:S02]  /*11de0*/  MUFU.EX2 R26, R2 ;  /* 0x00000002001a7308 */ /* 0x0002a40000000800 */
[----:B------:R-:W-:Y:S01]  /*11df0*/  HMMA.16816.F32 R120, R4, R156, R120 ;  /* 0x0000009c0478723c */ /* 0x000fe20000001878 */
[--C-:B-1----:R-:W-:Y:S02]  /*11e00*/  FFMA.FTZ R2, R174, c[0x0][0x2d0], -R0.reuse ;  /* 0x0000b400ae027a23 */ /* 0x102fe40000010800 */
[----:B------:R-:W-:-:S03]  /*11e10*/  FFMA.FTZ R0, R173, c[0x0][0x2d0], -R0 ;  /* 0x0000b400ad007a23 */ /* 0x000fc60000010800 */
[----:B------:R1:W4:Y:S02]  /*11e20*/  MUFU.EX2 R25, R2 ;  /* 0x0000000200197308 */ /* 0x0003240000000800 */
[C---:B------:R-:W-:Y:S06]  /*11e30*/  HMMA.16816.F32 R12, R4.reuse, R158, R12 ;  /* 0x0000009e040c723c */ /* 0x040fec000000180c */
[----:B------:R5:W2:Y:S02]  /*11e40*/  MUFU.EX2 R24, R0 ;  /* 0x0000000000187308 */ /* 0x000aa40000000800 */
[----:B------:R-:W-:Y:S01]  /*11e50*/  HMMA.16816.F32 R136, R4, R152, R136 ;  /* 0x000000980488723c */ /* 0x000fe20000001888 */
[----:B-1----:R-:W-:-:S07]  /*11e60*/  @P6 IMAD.HI.U32 R2, R183, c[0x0][0x2c8], RZ ;  /* 0x0000b200b7026a27 */ /* 0x002fce00078e00ff */
[----:B------:R-:W-:Y:S01]  /*11e70*/  HMMA.16816.F32 R16, R4, R154, R16 ;  /* 0x0000009a0410723c */ /* 0x000fe20000001810 */
[----:B-----5:R-:W-:-:S07]  /*11e80*/  IMAD.MOV.U32 R0, RZ, RZ, R183 ;  /* 0x000000ffff007224 */ /* 0x020fce00078e00b7 */
[----:B------:R-:W-:Y:S01]  /*11e90*/  HMMA.16816.F32 R88, R4, R64, R88 ;  /* 0x000000400458723c */ /* 0x000fe20000001858 */
[----:B------:R-:W-:-:S07]  /*11ea0*/  @P6 SHF.R.U32.HI R0, RZ, c[0x0][0x2cc], R2 ;  /* 0x0000b300ff006a19 */ /* 0x000fce0000011602 */
[----:B------:R-:W-:Y:S01]  /*11eb0*/  HMMA.16816.F32 R32, R4, R66, R32 ;  /* 0x000000420420723c */ /* 0x000fe20000001820 */
[----:B---3--:R-:W-:-:S07]  /*11ec0*/  IMAD.IADD R2, R184, 0x1, R0 ;  /* 0x00000001b8027824 */ /* 0x008fce00078e0200 */
[----:B------:R-:W-:Y:S01]  /*11ed0*/  HMMA.16816.F32 R20, R4, R60, R20 ;  /* 0x0000003c0414723c */ /* 0x000fe20000001814 */
[----:B------:R-:W-:-:S07]  /*11ee0*/  FADD.FTZ R0, R55, R54 ;  /* 0x0000003637007221 */ /* 0x000fce0000010000 */
[----:B------:R-:W-:Y:S07]  /*11ef0*/  HMMA.16816.F32 R36, R4, R62, R8 ;  /* 0x0000003e0424723c */ /* 0x000fee0000001808 */
        /* <DEDUP_REMOVED lines=66> */
[----:B--2---:R-:W-:Y:S02]  /*12320*/  FADD.FTZ R5, R26, R4 ;  /* 0x000000041a057221 */ /* 0x004fe40000010000 */
[----:B------:R-:W-:Y:S02]  /*12330*/  FADD.FTZ R0, R81, R0 ;  /* 0x0000000051007221 */ /* 0x000fe40000010000 */
[----:B------:R-:W-:-:S02]  /*12340*/  FADD.FTZ R4, R77, R6 ;  /* 0x000000064d047221 */ /* 0x000fc40000010000 */
[----:B------:R-:W-:Y:S02]  /*12350*/  FADD.FTZ R6, R44, R7 ;  /* 0x000000072c067221 */ /* 0x000fe40000010000 */
[----:B------:R-:W-:Y:S02]  /*12360*/  FADD.FTZ R7, R78, R0 ;  /* 0x000000004e077221 */ /* 0x000fe40000010000 */
[----:B------:R-:W-:Y:S02]  /*12370*/  FADD.FTZ R0, R74, R4 ;  /* 0x000000044a007221 */ /* 0x000fe40000010000 */
[----:B----4-:R-:W-:Y:S01]  /*12380*/  FADD.FTZ R5, R25, R5 ;  /* 0x0000000519057221 */ /* 0x010fe20000010000 */
[----:B------:R-:W-:Y:S01]  /*12390*/  STL [R1+0x8], R7 ;  /* 0x0000080701007387 */ /* 0x000fe20000100800 */
[----:B------:R-:W-:-:S03]  /*123a0*/  FADD.FTZ R4, R40, R6 ;  /* 0x0000000628047221 */ /* 0x000fc60000010000 */
[----:B------:R1:W-:Y:S01]  /*123b0*/  STL [R1+0x4], R0 ;  /* 0x0000040001007387 */ /* 0x0003e20000100800 */
[----:B------:R-:W-:-:S03]  /*123c0*/  IMAD.MOV.U32 R115, RZ, RZ, c[0x0][0x32c] ;  /* 0x0000cb00ff737624 */ /* 0x000fc600078e00ff */
[----:B------:R2:W-:Y:S02]  /*123d0*/  STL [R1+0xc], R4 ;  /* 0x00000c0401007387 */ /* 0x0005e40000100800 */
[----:B------:R-:W-:Y:S02]  /*123e0*/  ISETP.GE.AND P6, PT, R115, 0x1, PT ;  /* 0x000000017300780c */ /* 0x000fe40003fc6270 */
[----:B------:R-:W-:Y:S02]  /*123f0*/  F2FP.PACK_AB R152, R58, R57 ;  /* 0x000000393a98723e */ /* 0x000fe400000000ff */
[----:B------:R-:W-:Y:S02]  /*12400*/  F2FP.PACK_AB R154, R40, R44 ;  /* 0x0000002c289a723e */ /* 0x000fe400000000ff */
[----:B------:R-:W-:Y:S01]  /*12410*/  F2FP.PACK_AB R153, R26, R27 ;  /* 0x0000001b1a99723e */ /* 0x000fe200000000ff */
[----:B-1----:R-:W-:-:S05]  /*12420*/  FADD.FTZ R0, R24, R5 ;  /* 0x0000000518007221 */ /* 0x002fca0000010000 */
[----:B------:R1:W-:Y:S01]  /*12430*/  STL [R1+0x10], R0 ;  /* 0x0000100001007387 */ /* 0x0003e20000100800 */
[----:B------:R-:W-:Y:S02]  /*12440*/  F2FP.PACK_AB R155, R24, R25 ;  /* 0x00000019189b723e */ /* 0x000fe400000000ff */
[----:B------:R-:W-:-:S05]  /*12450*/  IADD3 R200, R226, -0x2, RZ ;  /* 0xfffffffee2c87810 */ /* 0x000fca0007ffe0ff */
[----:B------:R-:W-:Y:S01]  /*12460*/  HMMA.16816.F32 R120, R152, R124, R120 ;  /* 0x0000007c9878723c */ /* 0x000fe20000001878 */
[----:B--2---:R-:W-:-:S07]  /*12470*/  IADD3 R4, R2, c[0x0][0x328], RZ ;  /* 0x0000ca0002047a10 */ /* 0x004fce0007ffe0ff */
[C---:B------:R-:W-:Y:S08]  /*12480*/  HMMA.16816.F32 R136, R152.reuse, R140, R136 ;  /* 0x0000008c9888723c */ /* 0x040ff00000001888 */
[C---:B------:R-:W-:Y:S08]  /*12490*/  HMMA.16816.F32 R88, R152.reuse, R92, R88 ;  /* 0x0000005c9858723c */ /* 0x040ff00000001858 */
[C---:B------:R-:W-:Y:S08]  /*124a0*/  HMMA.16816.F32 R124, R152.reuse, R126, R12 ;  /* 0x0000007e987c723c */ /* 0x040ff0000000180c */
[C---:B------:R-:W-:Y:S08]  /*124b0*/  HMMA.16816.F32 R140, R152.reuse, R142, R16 ;  /* 0x0000008e988c723c */ /* 0x040ff00000001810 */
[C---:B------:R-:W-:Y:S08]  /*124c0*/  HMMA.16816.F32 R92, R152.reuse, R94, R32 ;  /* 0x0000005e985c723c */ /* 0x040ff00000001820 */
[C---:B------:R-:W-:Y:S08]  /*124d0*/  HMMA.16816.F32 R100, R152.reuse, R48, R20 ;  /* 0x000000309864723c */ /* 0x040ff00000001814 */
[----:B------:R-:W-:Y:S01]  /*124e0*/  HMMA.16816.F32 R152, R152, R50, R36 ;  /* 0x000000329898723c */ /* 0x000fe20000001824 */
[----:B------:R-:W-:Y:S07]  /*124f0*/  @!P6 BRA `(.L_x_933) ;  /* 0x000001100000e947 */ /* 0x000fee0003800000 */
[C---:B-1----:R-:W-:Y:S01]  /*12500*/  ISETP.GT.AND P0, PT, R2.reuse, RZ, PT ;  /* 0x000000ff0200720c */ /* 0x042fe20003f04270 */
        /* <DEDUP_REMOVED lines=10> */
.L_x_935:
[----:B------:R-:W-:-:S13]  /*125b0*/  ISETP.NE.AND P0, PT, R5, 0x1, PT ;  /* 0x000000010500780c */ /* 0x000fda0003f05270 */
[----:B------:R-:W-:-:S05]  /*125c0*/  @P0 IMAD.HI.U32 R2, R0, c[0x0][0x330], RZ ;  /* 0x0000cc0000020a27 */ /* 0x000fca00078e00ff */
[----:B------:R-:W-:Y:S02]  /*125d0*/  @P0 SHF.R.U32.HI R0, RZ, c[0x0][0x334], R2 ;  /* 0x0000cd00ff000a19 */ /* 0x000fe40000011602 */
.L_x_936:
[----:B------:R-:W-:Y:S05]  /*125e0*/  BSYNC B0 ;  /* 0x0000000000007941 */ /* 0x000fea0003800000 */
.L_x_934:
[----:B------:R-:W-:-:S05]  /*125f0*/  IMAD R0, R0, R5, c[0x0][0x32c] ;  /* 0x0000cb0000007624 */ /* 0x000fca00078e0205 */
[----:B------:R-:W-:-:S05]  /*12600*/  IMNMX R4, R4, R0, PT ;  /* 0x0000000004047217 */ /* 0x000fca0003800200 */
.L_x_933:
[----:B-1----:R-:W-:-:S05]  /*12610*/  IMAD.HI R0, R4, 0x66666667, RZ ;  /* 0x6666666704007827 */ /* 0x002fca00078e02ff */
[----:B------:R-:W-:-:S04]  /*12620*/  SHF.R.U32.HI R2, RZ, 0x1f, R0 ;  /* 0x0000001fff027819 */ /* 0x000fc80000011600 */
[----:B------:R-:W-:-:S04]  /*12630*/  LEA.HI.SX32 R0, R0, R2, 0x1b ;  /* 0x0000000200007211 */ /* 0x000fc800078fdaff */
[----:B------:R-:W-:-:S04]  /*12640*/  IMNMX R5, R240, R0, !PT ;  /* 0x00000000f0057217 */ /* 0x000fc80007800200 */
[----:B------:R-:W-:Y:S01]  /*12650*/  ISETP.GE.AND P0, PT, R200, R5, PT ;  /* 0x00000005c800720c */ /* 0x000fe20003f06270 */
[----:B------:R1:W-:-:S12]  /*12660*/  STL [R1+0x20], R5 ;  /* 0x0000200501007387 */ /* 0x0003d80000100800 */
[----:B------:R-:W-:Y:S05]  /*12670*/  @!P0 BRA `(.L_x_937) ;  /* 0x00004df000008947 */ /* 0x000fea0003800000 */
[----:B------:R-:W-:Y:S01]  /*12680*/  MOV R112, R109 ;  /* 0x0000006d00707202 */ /* 0x000fe20000000f00 */
[----:B------:R-:W-:Y:S01]  /*12690*/  IMAD.MOV.U32 R114, RZ, RZ, R3 ;  /* 0x000000ffff727224 */ /* 0x000fe200078e0003 */
[----:B------:R-:W-:Y:S01]  /*126a0*/  MOV R111, R110 ;  /* 0x0000006e006f7202 */ /* 0x000fe20000000f00 */
[----:B------:R-:W-:Y:S01]  /*126b0*/  IMAD.MOV.U32 R220, RZ, RZ, R200 ;  /* 0x000000ffffdc7224 */ /* 0x000fe200078e00c8 */
[----:B------:R-:W-:Y:S02]  /*126c0*/  MOV R113, R108 ;  /* 0x0000006c00717202 */ /* 0x000fe40000000f00 */
.L_x_954:
[----:B------:R-:W2:Y:S01]  /*126d0*/  LDL R0, [R1+0x40] ;  /* 0x0000400001007983 */ /* 0x000ea20000100800 */
[----:B------:R-:W-:Y:S04]  /*126e0*/  DEPBAR.LE SB0, 0x0 ;  /* 0x000080000000791a */ /* 0x000fe80000000000 */
[----:B------:R-:W-:Y:S01]  /*126f0*/  WARPSYNC 0xffffffff ;  /* 0xffffffff00007948 */ /* 0x000fe20003800000 */
[----:B------:R-:W3:Y:S01]  /*12700*/  LDL R110, [R1+0x38] ;  /* 0x00003800016e7983 */ /* 0x000ee20000100800 */
[----:B------:R-:W-:Y:S01]  /*12710*/  ISETP.GT.AND P0, PT, R240, R220, PT ;  /* 0x000000dcf000720c */ /* 0x000fe20003f04270 */
[----:B------:R-:W-:Y:S02]  /*12720*/  ULDC UR4, c[0x0][0x324] ;  /* 0x0000c90000047ab9 */ /* 0x000fe40000000800 */
[----:B------:R-:W-:Y:S02]  /*12730*/  ULOP3.LUT UR4, URZ, UR4, URZ, 0x33, !UPT ;  /* 0x000000043f047292 */ /* 0x000fe4000f8e333f */
[----:B------:R-:W3:Y:S06]  /*12740*/  LDL.64 R2, [R1+0x28] ;  /* 0x0000280001027983 */ /* 0x000eec0000100a00 */
[----:B------:R-:W-:Y:S02]  /*12750*/  BAR.SYNC.DEFER_BLOCKING 0x0 ;  /* 0x0000000000007b1d */ /* 0x000fe40000010000 */
[----:B------:R-:W-:Y:S04]  /*12760*/  @!P0 IMAD.WIDE.U32 R108, R220, c[0x0][0x208], RZ ;  /* 0x00008200dc6c8a25 */ /* 0x000fe800078e00ff */
[----:B------:R-:W-:Y:S06]  /*12770*/  LDSM.16.M88.4 R80, [R211] ;  /* 0x00000000d350783b */ /* 0x000fec0000000200 */
[----:B------:R-:W4:Y:S06]  /*12780*/  LDSM.16.M88.4 R16, [R204] ;  /* 0x00000000cc10783b */ /* 0x000f2c0000000200 */
[----:B------:R-:W5:Y:S06]  /*12790*/  LDSM.16.M88.4 R76, [R211+0x2000] ;  /* 0x00200000d34c783b */ /* 0x000f6c0000000200 */
[----:B------:R-:W1:Y:S06]  /*127a0*/  LDSM.16.M88.4 R32, [R204+0x800] ;  /* 0x00080000cc20783b */ /* 0x000e6c0000000200 */
[----:B------:R-:W3:Y:S06]  /*127b0*/  LDL R115, [R1+0x3c] ;  /* 0x00003c0001737983 */ /* 0x000eec0000100800 */
[----:B------:R-:W1:Y:S06]  /*127c0*/  LDSM.16.M88.4 R48, [R204+0x1000] ;  /* 0x00100000cc30783b */ /* 0x000e6c0000000200 */
[----:B------:R-:W3:Y:S06]  /*127d0*/  LDL.64 R224, [R1+0x30] ;  /* 0x0000300001e07983 */ /* 0x000eec0000100a00 */
[----:B------:R-:W1:Y:S02]  /*127e0*/  LDSM.16.M88.4 R64, [R204+0x1800] ;  /* 0x00180000cc40783b */ /* 0x000e640000000200 */
[-C--:B-1--4-:R-:W-:Y:S04]  /*127f0*/  HMMA.16816.F32 R4, R80, R16.reuse, RZ ;  /* 0x000000105004723c */ /* 0x092fe800000018ff */
[----:B------:R-:W4:Y:S04]  /*12800*/  LDL R223, [R1+0x44] ;  /* 0x0000440001df7983 */ /* 0x000f280000100800 */
[C---:B-----5:R-:W-:Y:S02]  /*12810*/  HMMA.16816.F32 R8, R76.reuse, R16, RZ ;  /* 0x000000104c08723c */ /* 0x060fe400000018ff */
[----:B------:R-:W1:Y:S06]  /*12820*/  LDSM.16.M88.4 R156, [R204+0x2000] ;  /* 0x00200000cc9c783b */ /* 0x000e6c0000000200 */
[----:B------:R-:W4:Y:S01]  /*12830*/  LDL R222, [R1+0x58] ;  /* 0x0000580001de7983 */ /* 0x000f220000100800 */
[-C--:B------:R-:W-:Y:S05]  /*12840*/  HMMA.16816.F32 R12, R76, R18.reuse, RZ ;  /* 0x000000124c0c723c */ /* 0x080fea00000018ff */
[----:B------:R-:W-:Y:S03]  /*12850*/  LDSM.16.M88.4 R160, [R214] ;  /* 0x00000000d6a0783b */ /* 0x000fe60000000200 */
[C---:B------:R-:W-:Y:S03]  /*12860*/  HMMA.16816.F32 R16, R80.reuse, R18, RZ ;  /* 0x000000125010723c */ /* 0x040fe600000018ff */
[----:B------:R-:W5:Y:S05]  /*12870*/  LDSM.16.M88.4 R164, [R215] ;  /* 0x00000000d7a4783b */ /* 0x000f6a0000000200 */
[-C--:B------:R-:W-:Y:S01]  /*12880*/  HMMA.16816.F32 R20, R80, R32.reuse, RZ ;  /* 0x000000205014723c */ /* 0x080fe200000018ff */
[----:B------:R-:W1:Y:S06]  /*12890*/  LDSM.16.M88.4 R168, [R214+0x2000] ;  /* 0x00200000d6a8783b */ /* 0x000e6c0000000200 */
[----:B------:R-:W1:Y:S01]  /*128a0*/  LDSM.16.M88.4 R172, [R219] ;  /* 0x00000000dbac783b */ /* 0x000e620000000200 */
        /* <DEDUP_REMOVED lines=16> */
[-C--:B-----5:R-:W-:Y:S08]  /*129b0*/  HMMA.16816.F32 R4, R160, R164.reuse, R4 ;  /* 0x000000a4a004723c */ /* 0x0a0ff00000001804 */
[C---:B------:R-:W-:Y:S08]  /*129c0*/  HMMA.16816.F32 R8, R168.reuse, R164, R8 ;  /* 0x000000a4a808723c */ /* 0x040ff00000001808 */
[-C--:B------:R-:W-:Y:S08]  /*129d0*/  HMMA.16816.F32 R12, R168, R166.reuse, R12 ;  /* 0x000000a6a80c723c */ /* 0x080ff0000000180c */
[C---:B------:R-:W-:Y:S01]  /*129e0*/  HMMA.16816.F32 R16, R160.reuse, R166, R16 ;  /* 0x000000a6a010723c */ /* 0x040fe20000001810 */
[----:B------:R-:W5:Y:S07]  /*129f0*/  LDSM.16.M88.4 R164, [R217] ;  /* 0x00000000d9a4783b */ /* 0x000f6e0000000200 */
[-C--:B------:R-:W-:Y:S08]  /*12a00*/  HMMA.16816.F32 R20, R160, R172.reuse, R20 ;  /* 0x000000aca014723c */ /* 0x080ff00000001814 */
[C---:B------:R-:W-:Y:S08]  /*12a10*/  HMMA.16816.F32 R24, R168.reuse, R172, R24 ;  /* 0x000000aca818723c */ /* 0x040ff00000001818 */
[-C--:B------:R-:W-:Y:S03]  /*12a20*/  HMMA.16816.F32 R28, R168, R174.reuse, R28 ;  /* 0x000000aea81c723c */ /* 0x080fe6000000181c */
[----:B--2---:R-:W-:Y:S02]  /*12a30*/  LOP3.LUT P3, RZ, R0, 0x80, RZ, 0xc0, !PT ;  /* 0x0000008000ff7812 */ /* 0x004fe4000786c0ff */
[----:B------:R-:W-:Y:S03]  /*12a40*/  @!P0 SHF.R.S32.HI R0, RZ, 0x1f, R220 ;  /* 0x0000001fff008819 */ /* 0x000fe600000114dc */
[C---:B------:R-:W-:Y:S01]  /*12a50*/  HMMA.16816.F32 R32, R160.reuse, R174, R32 ;  /* 0x000000aea020723c */ /* 0x040fe20000001820 */
[----:B------:R-:W2:Y:S03]  /*12a60*/  LDSM.16.M88.4 R172, [R216] ;  /* 0x00000000d8ac783b */ /* 0x000ea60000000200 */
[----:B------:R-:W-:Y:S04]  /*12a70*/  @!P0 IMAD R0, R0, c[0x0][0x208], RZ ;  /* 0x0000820000008a24 */ /* 0x000fe800078e02ff */
[-C--:B-1----:R-:W-:Y:S04]  /*12a80*/  HMMA.16816.F32 R36, R160, R156.reuse, R36 ;  /* 0x0000009ca024723c */ /* 0x082fe80000001824 */
[----:B------:R-:W-:Y:S02]  /*12a90*/  @!P0 IMAD R0, R220, c[0x0][0x20c], R0 ;  /* 0x00008300dc008a24 */ /* 0x000fe400078e0200 */
[----:B---3--:R-:W-:Y:S02]  /*12aa0*/  @!P0 IMAD.MOV.U32 R3, RZ, RZ, R110 ;  /* 0x000000ffff038224 */ /* 0x008fe400078e006e */
[C---:B------:R-:W-:Y:S04]  /*12ab0*/  HMMA.16816.F32 R40, R168.reuse, R156, R40 ;  /* 0x0000009ca828723c */ /* 0x040fe80000001828 */
[----:B------:R-:W-:Y:S01]  /*12ac0*/  @!P0 IMAD.IADD R0, R109, 0x1, R0 ;  /* 0x000000016d008824 */ /* 0x000fe200078e0200 */
[----:B------:R-:W-:Y:S01]  /*12ad0*/  @!P0 MOV R109, 0x5 ;  /* 0x00000005006d8802 */ /* 0x000fe20000000f00 */
[----:B------:R-:W-:Y:S02]  /*12ae0*/  @!P0 IMAD.WIDE.U32 R2, R108, 0x50, R2 ;  /* 0x000000506c028825 */ /* 0x000fe400078e0002 */
[-C--:B------:R-:W-:Y:S04]  /*12af0*/  HMMA.16816.F32 R44, R168, R158.reuse, R44 ;  /* 0x0000009ea82c723c */ /* 0x080fe8000000182c */
[----:B------:R-:W-:Y:S01]  /*12b00*/  @!P0 IMAD R0, R0, 0x50, RZ ;  /* 0x0000005000008824 */ /* 0x000fe200078e02ff */
[----:B------:R-:W-:Y:S01]  /*12b10*/  @!P0 LEA R178, P1, R2, c[0x0][0x1f8], 0x1 ;  /* 0x00007e0002b28a11 */ /* 0x000fe200078208ff */
[----:B------:R-:W-:Y:S02]  /*12b20*/  @!P0 IMAD.MOV.U32 R108, RZ, RZ, c[0x0][0x208] ;  /* 0x00008200ff6c8624 */ /* 0x000fe400078e00ff */
[C---:B------:R-:W-:Y:S04]  /*12b30*/  HMMA.16816.F32 R48, R160.reuse, R158, R48 ;  /* 0x0000009ea030723c */ /* 0x040fe80000001830 */
[----:B------:R-:W-:Y:S01]  /*12b40*/  @!P0 IMAD.IADD R3, R3, 0x1, R0 ;  /* 0x0000000103038824 */ /* 0x000fe200078e0200 */
[C---:B------:R-:W-:Y:S01]  /*12b50*/  @!P0 SHF.L.U64.HI R0, R108.reuse, R109, c[0x0][0x20c] ;  /* 0x000083006c008619 */ /* 0x040fe2000001026d */
[----:B------:R-:W-:Y:S02]  /*12b60*/  @!P0 IMAD.SHL.U32 R110, R108, 0x20, RZ ;  /* 0x000000206c6e8824 */ /* 0x000fe400078e00ff */
[-C--:B-----5:R-:W-:Y:S04]  /*12b70*/  HMMA.16816.F32 R52, R160, R164.reuse, R52 ;  /* 0x000000a4a034723c */ /* 0x0a0fe80000001834 */
        /* <DEDUP_REMOVED lines=8> */
[----:B------:R-:W-:Y:S03]  /*12c00*/  @!P0 IADD3 R108, P1, R176, R110, RZ ;  /* 0x0000006eb06c8210 */ /* 0x000fe60007f3e0ff */
[-C--:B------:R-:W-:Y:S01]  /*12c10*/  HMMA.16816.F32 R60, R168, R166.reuse, R60 ;  /* 0x000000a6a83c723c */ /* 0x080fe2000000183c */
[----:B------:R1:W-:Y:S03]  /*12c20*/  @!P0 LDGSTS.E.BYPASS.LTC128B.128 [R221+0x900], [R176.64], !P3 ;  /* 0x00900000b0dd8fae */ /* 0x0003e6000d901d48 */
[----:B------:R-:W-:Y:S02]  /*12c30*/  @!P0 IADD3.X R109, R177, R0, RZ, P1, !PT ;  /* 0x00000000b16d8210 */ /* 0x000fe40000ffe4ff */
[-C--:B------:R-:W-:Y:S02]  /*12c40*/  @!P0 IADD3 R2, P2, R108, R110.reuse, RZ ;  /* 0x0000006e6c028210 */ /* 0x080fe40007f5e0ff */
[C---:B------:R-:W-:Y:S01]  /*12c50*/  HMMA.16816.F32 R64, R160.reuse, R166, R64 ;  /* 0x000000a6a040723c */ /* 0x040fe20000001840 */
[----:B------:R3:W-:Y:S03]  /*12c60*/  @!P0 LDGSTS.E.BYPASS.LTC128B.128 [R221+0x1100], [R108.64], !P3 ;  /* 0x011000006cdd8fae */ /* 0x0007e6000d901d48 */
[--C-:B------:R-:W-:Y:S01]  /*12c70*/  @!P0 IMAD.X R3, R109, 0x1, R0.reuse, P2 ;  /* 0x000000016d038824 */ /* 0x100fe200010e0600 */
[----:B------:R-:W-:Y:S03]  /*12c80*/  @!P0 IADD3 R180, P1, R2, R110, RZ ;  /* 0x0000006e02b48210 */ /* 0x000fe60007f3e0ff */
[-C--:B--2---:R-:W-:Y:S01]  /*12c90*/  HMMA.16816.F32 R68, R160, R172.reuse, R68 ;  /* 0x000000aca044723c */ /* 0x084fe20000001844 */
[----:B------:R2:W-:Y:S03]  /*12ca0*/  @!P0 LDGSTS.E.BYPASS.LTC128B.128 [R221+0x1900], [R2.64], !P3 ;  /* 0x0190000002dd8fae */ /* 0x0005e6000d901d48 */
[----:B------:R-:W-:Y:S04]  /*12cb0*/  @!P0 IMAD.X R181, R3, 0x1, R0, P1 ;  /* 0x0000000103b58824 */ /* 0x000fe800008e0600 */
[C---:B------:R-:W-:Y:S01]  /*12cc0*/  HMMA.16816.F32 R72, R168.reuse, R172, R72 ;  /* 0x000000aca848723c */ /* 0x040fe20000001848 */
[----:B------:R5:W-:Y:S03]  /*12cd0*/  @!P0 LDGSTS.E.BYPASS.LTC128B.128 [R221+0x2100], [R180.64], !P3 ;  /* 0x02100000b4dd8fae */ /* 0x000be6000d901d48 */
[C---:B------:R-:W-:Y:S03]  /*12ce0*/  ISETP.GT.AND P0, PT, R220.reuse, R240, PT ;  /* 0x000000f0dc00720c */ /* 0x040fe60003f04270 */
[----:B-1----:R-:W-:Y:S01]  /*12cf0*/  LDSM.16.M88.4 R176, [R212] ;  /* 0x00000000d4b0783b */ /* 0x002fe20000000200 */
[-C--:B------:R-:W-:Y:S05]  /*12d00*/  HMMA.16816.F32 R76, R168, R174.reuse, R76 ;  /* 0x000000aea84c723c */ /* 0x080fea000000184c */
[----:B------:R-:W-:Y:S03]  /*12d10*/  LDSM.16.M88.4 R156, [R212+0x2000] ;  /* 0x00200000d49c783b */ /* 0x000fe60000000200 */
[----:B------:R-:W-:Y:S01]  /*12d20*/  HMMA.16816.F32 R80, R160, R174, R80 ;  /* 0x000000aea050723c */ /* 0x000fe20000001850 */
[----:B------:R-:W-:Y:S02]  /*12d30*/  @P0 IMAD.MOV.U32 R110, RZ, RZ, c[0x0][0x1e0] ;  /* 0x00007800ff6e0624 */ /* 0x000fe400078e00ff */
[----:B------:R-:W-:Y:S01]  /*12d40*/  LDSM.16.M88.4 R184, [R210+0x800] ;  /* 0x00080000d2b8783b */ /* 0x000fe20000000200 */
[----:B--2---:R-:W-:Y:S02]  /*12d50*/  @P0 MOV R3, R115 ;  /* 0x0000007300030202 */ /* 0x004fe40000000f00 */
[----:B------:R-:W-:Y:S02]  /*12d60*/  @P0 IADD3 R0, R220, -0x1, RZ ;  /* 0xffffffffdc000810 */ /* 0x000fe40007ffe0ff */
[----:B------:R-:W-:Y:S01]  /*12d70*/  MOV R115, c[0x0][0x2c4] ;  /* 0x0000b10000737a02 */ /* 0x000fe20000000f00 */
[----:B------:R-:W-:Y:S03]  /*12d80*/  LDSM.16.M88.4 R164, [R210+0x1000] ;  /* 0x00100000d2a4783b */ /* 0x000fe60000000200 */
[----:B---3--:R-:W-:Y:S01]  /*12d90*/  @P0 IMAD.WIDE.U32 R108, R0, c[0x0][0x1e0], RZ ;  /* 0x00007800006c0a25 */ /* 0x008fe200078e00ff */
[----:B------:R-:W-:Y:S02]  /*12da0*/  ISETP.NE.AND P4, PT, R115, 0x1, PT ;  /* 0x000000017300780c */ /* 0x000fe40003f85270 */
[----:B-----5:R-:W1:Y:S01]  /*12db0*/  LDSM.16.M88.4 R180, [R210] ;  /* 0x00000000d2b4783b */ /* 0x020e620000000200 */
[----:B------:R-:W-:Y:S05]  /*12dc0*/  @P0 SHF.R.S32.HI R2, RZ, 0x1f, R0 ;  /* 0x0000001fff020819 */ /* 0x000fea0000011400 */
[----:B------:R-:W0:Y:S01]  /*12dd0*/  LDGDEPBAR ;  /* 0x00000000000079af */ /* 0x000e220000000000 */
[----:B------:R-:W-:Y:S04]  /*12de0*/  @P0 IMAD R2, R2, c[0x0][0x1e0], RZ ;  /* 0x0000780002020a24 */ /* 0x000fe800078e02ff */
[----:B------:R-:W-:Y:S01]  /*12df0*/  @P0 IMAD R0, R0, c[0x0][0x1e4], R2 ;  /* 0x0000790000000a24 */ /* 0x000fe200078e0202 */
[----:B------:R-:W2:Y:S01]  /*12e00*/  LDSM.16.M88.4 R160, [R210+0x1800] ;  /* 0x00180000d2a0783b */ /* 0x000ea20000000200 */
[----:B------:R-:W-:Y:S02]  /*12e10*/  @P0 IMAD.MOV.U32 R2, RZ, RZ, R224 ;  /* 0x000000ffff020224 */ /* 0x000fe400078e00e0 */
[----:B------:R-:W-:Y:S02]  /*12e20*/  @P0 IMAD.IADD R0, R109, 0x1, R0 ;  /* 0x000000016d000824 */ /* 0x000fe400078e0200 */
[----:B------:R-:W-:Y:S01]  /*12e30*/  @P0 IMAD.WIDE.U32 R2, R108, 0x50, R2 ;  /* 0x000000506c020825 */ /* 0x000fe200078e0002 */
[----:B------:R-:W3:Y:S03]  /*12e40*/  LDSM.16.M88.4 R168, [R210+0x2000] ;  /* 0x00200000d2a8783b */ /* 0x000ee60000000200 */
[----:B------:R-:W-:Y:S02]  /*12e50*/  @P0 IMAD R108, R0, 0x50, RZ ;  /* 0x00000050006c0824 */ /* 0x000fe400078e02ff */
[----:B------:R-:W-:Y:S01]  /*12e60*/  @P0 IMAD.MOV.U32 R109, RZ, RZ, 0x5 ;  /* 0x00000005ff6d0424 */ /* 0x000fe200078e00ff */
[----:B------:R-:W-:Y:S02]  /*12e70*/  LDSM.16.M88.4 R172, [R213] ;  /* 0x00000000d5ac783b */ /* 0x000fe40000000200 */
[----:B------:R-:W-:Y:S02]  /*12e80*/  @P0 IADD3 R3, R3, R108, RZ ;  /* 0x0000006c03030210 */ /* 0x000fe40007ffe0ff */
[C---:B------:R-:W-:Y:S01]  /*12e90*/  @P0 SHF.L.U64.HI R0, R110.reuse, R109, c[0x0][0x1e4] ;  /* 0x000079006e000619 */ /* 0x040fe2000001026d */
[----:B------:R-:W-:Y:S01]  /*12ea0*/  @P0 IMAD.SHL.U32 R110, R110, 0x20, RZ ;  /* 0x000000206e6e0824 */ /* 0x000fe200078e00ff */
[----:B------:R-:W5:Y:S06]  /*12eb0*/  LDSM.16.M88.4 R188, [R207] ;  /* 0x00000000cfbc783b */ /* 0x000f6c0000000200 */
[----:B------:R-:W2:Y:S01]  /*12ec0*/  LDSM.16.M88.4 R192, [R213+0x2000] ;  /* 0x00200000d5c0783b */ /* 0x000ea20000000200 */
[-C--:B-1----:R-:W-:Y:S05]  /*12ed0*/  HMMA.16816.F32 R4, R176, R180.reuse, R4 ;  /* 0x000000b4b004723c */ /* 0x082fea0000001804 */
[----:B------:R-:W1:Y:S03]  /*12ee0*/  LDSM.16.M88.4 R196, [R207+0x800] ;  /* 0x00080000cfc4783b */ /* 0x000e660000000200 */
[C---:B------:R-:W-:Y:S03]  /*12ef0*/  HMMA.16816.F32 R8, R156.reuse, R180, R8 ;  /* 0x000000b49c08723c */ /* 0x040fe60000001808 */
[----:B------:R-:W1:Y:S05]  /*12f00*/  LDSM.16.M88.4 R200, [R207+0x1000] ;  /* 0x00100000cfc8783b */ /* 0x000e6a0000000200 */
        /* <DEDUP_REMOVED lines=9> */
[C---:B------:R-:W-:Y:S01]  /*12fa0*/  HMMA.16816.F32 R48, R176.reuse, R166, R48 ;  /* 0x000000a6b030723c */ /* 0x040fe20000001830 */
[----:B------:R-:W1:Y:S07]  /*12fb0*/  LDSM.16.M88.4 R164, [R207+0x1800] ;  /* 0x00180000cfa4783b */ /* 0x000e6e0000000200 */
[-C--:B--2---:R-:W-:Y:S08]  /*12fc0*/  HMMA.16816.F32 R52, R176, R160.reuse, R52 ;  /* 0x000000a0b034723c */ /* 0x084ff00000001834 */
[C---:B------:R-:W-:Y:S07]  /*12fd0*/  HMMA.16816.F32 R56, R156.reuse, R160, R56 ;  /* 0x000000a09c38723c */ /* 0x040fee0000001838 */
[----:B----4-:R-:W-:Y:S01]  /*12fe0*/  IMAD.IADD R160, R222, 0x1, R223 ;  /* 0x00000001dea07824 */ /* 0x010fe200078e02df */
[-C--:B------:R-:W-:Y:S04]  /*12ff0*/  HMMA.16816.F32 R60, R156, R162.reuse, R60 ;  /* 0x000000a29c3c723c */ /* 0x080fe8000000183c */
[----:B------:R-:W-:Y:S04]  /*13000*/  @P4 IMAD.HI.U32 R109, R160, c[0x0][0x2c8], RZ ;  /* 0x0000b200a06d4a27 */ /* 0x000fe800078e00ff */
[C---:B------:R-:W-:Y:S04]  /*13010*/  HMMA.16816.F32 R64, R176.reuse, R162, R64 ;  /* 0x000000a2b040723c */ /* 0x040fe80000001840 */
[----:B------:R-:W-:Y:S04]  /*13020*/  @P4 SHF.R.U32.HI R160, RZ, c[0x0][0x2cc], R109 ;  /* 0x0000b300ffa04a19 */ /* 0x000fe8000001166d */
[-C--:B---3--:R-:W-:Y:S08]  /*13030*/  HMMA.16816.F32 R68, R176, R168.reuse, R68 ;  /* 0x000000a8b044723c */ /* 0x088ff00000001844 */
[C---:B------:R-:W-:Y:S08]  /*13040*/  HMMA.16816.F32 R72, R156.reuse, R168, R72 ;  /* 0x000000a89c48723c */ /* 0x040ff00000001848 */
[-C--:B------:R-:W-:Y:S01]  /*13050*/  HMMA.16816.F32 R76, R156, R170.reuse, R76 ;  /* 0x000000aa9c4c723c */ /* 0x080fe2000000184c */
[----:B------:R-:W2:Y:S01]  /*13060*/  LDSM.16.M88.4 R156, [R207+0x2000] ;  /* 0x00200000cf9c783b */ /* 0x000ea20000000200 */
[----:B------:R-:W-:Y:S05]  /*13070*/  DEPBAR.LE SB0, 0x0 ;  /* 0x000080000000791a */ /* 0x000fea0000000000 */
[----:B------:R-:W-:Y:S01]  /*13080*/  BAR.SYNC.DEFER_BLOCKING 0x0 ;  /* 0x0000000000007b1d */ /* 0x000fe20000010000 */
[----:B------:R-:W-:Y:S08]  /*13090*/  HMMA.16816.F32 R80, R176, R170, R80 ;  /* 0x000000aab050723c */ /* 0x000ff00000001850 */
[-C--:B-----5:R-:W-:Y:S08]  /*130a0*/  HMMA.16816.F32 R4, R172, R188.reuse, R4 ;  /* 0x000000bcac04723c */ /* 0x0a0ff00000001804 */
[C---:B------:R-:W-:Y:S08]  /*130b0*/  HMMA.16816.F32 R8, R192.reuse, R188, R8 ;  /* 0x000000bcc008723c */ /* 0x040ff00000001808 */
[-C--:B------:R-:W-:Y:S08]  /*130c0*/  HMMA.16816.F32 R12, R192, R190.reuse, R12 ;  /* 0x000000bec00c723c */ /* 0x080ff0000000180c */
[C---:B------:R-:W-:Y:S08]  /*130d0*/  HMMA.16816.F32 R16, R172.reuse, R190, R16 ;  /* 0x000000beac10723c */ /* 0x040ff00000001810 */
[-C--:B-1----:R-:W-:Y:S08]  /*130e0*/  HMMA.16816.F32 R20, R172, R196.reuse, R20 ;  /* 0x000000c4ac14723c */ /* 0x082ff00000001814 */
[C---:B------:R-:W-:Y:S01]  /*130f0*/  HMMA.16816.F32 R24, R192.reuse, R196, R24 ;  /* 0x000000c4c018723c */ /* 0x040fe20000001818 */
[----:B------:R-:W3:Y:S07]  /*13100*/  LDL R196, [R1+0x1c] ;  /* 0x00001c0001c47983 */ /* 0x000eee0000100800 */
[-C--:B------:R-:W-:Y:S08]  /*13110*/  HMMA.16816.F32 R28, R192, R198.reuse, R28 ;  /* 0x000000c6c01c723c */ /* 0x080ff0000000181c */
[C---:B------:R-:W-:Y:S01]  /*13120*/  HMMA.16816.F32 R32, R172.reuse, R198, R32 ;  /* 0x000000c6ac20723c */ /* 0x040fe20000001820 */
[----:B------:R-:W4:Y:S06]  /*13130*/  LDL R199, [R1+0x18] ;  /* 0x0000180001c77983 */ /* 0x000f2c0000100800 */
[----:B------:R-:W4:Y:S01]  /*13140*/  LDL R198, [R1+0x14] ;  /* 0x0000140001c67983 */ /* 0x000f220000100800 */
[-C--:B------:R-:W-:Y:S08]  /*13150*/  HMMA.16816.F32 R36, R172, R200.reuse, R36 ;  /* 0x000000c8ac24723c */ /* 0x080ff00000001824 */
[C---:B------:R-:W-:Y:S07]  /*13160*/  HMMA.16816.F32 R40, R192.reuse, R200, R40 ;  /* 0x000000c8c028723c */ /* 0x040fee0000001828 */
[----:B------:R-:W-:Y:S01]  /*13170*/  IMAD.MOV.U32 R200, RZ, RZ, c[0x0][0x32c] ;  /* 0x0000cb00ffc87624 */ /* 0x000fe200078e00ff */
        /* <DEDUP_REMOVED lines=12> */
[----:B------:R1:W-:Y:S03]  /*13240*/  @P0 LDGSTS.E.BYPASS.LTC128B.128 [R221+0x2900], [R164.64], !P3 ;  /* 0x02900000a4dd0fae */ /* 0x0003e6000d901d48 */
[--C-:B------:R-:W-:Y:S01]  /*13250*/  @P0 IMAD.X R109, R165, 0x1, R0.reuse, P2 ;  /* 0x00000001a56d0824 */ /* 0x100fe200010e0600 */
[-C--:B------:R-:W-:Y:S03]  /*13260*/  @P0 IADD3 R162, P1, R108, R110.reuse, RZ ;  /* 0x0000006e6ca20210 */ /* 0x080fe60007f3e0ff */
[-C--:B--2---:R-:W-:Y:S01]  /*13270*/  HMMA.16816.F32 R68, R172, R156.reuse, R68 ;  /* 0x0000009cac44723c */ /* 0x084fe20000001844 */
[----:B------:R2:W-:Y:S03]  /*13280*/  @P0 LDGSTS.E.BYPASS.LTC128B.128 [R221+0x3100], [R108.64], !P3 ;  /* 0x031000006cdd0fae */ /* 0x0005e6000d901d48 */
[--C-:B------:R-:W-:Y:S01]  /*13290*/  @P0 IMAD.X R163, R109, 0x1, R0.reuse, P1 ;  /* 0x000000016da30824 */ /* 0x100fe200008e0600 */
[----:B------:R-:W-:Y:S03]  /*132a0*/  @P0 IADD3 R2, P2, R162, R110, RZ ;  /* 0x0000006ea2020210 */ /* 0x000fe60007f5e0ff */
[C---:B------:R-:W-:Y:S01]  /*132b0*/  HMMA.16816.F32 R72, R192.reuse, R156, R72 ;  /* 0x0000009cc048723c */ /* 0x040fe20000001848 */
[----:B------:R1:W-:Y:S03]  /*132c0*/  @P0 LDGSTS.E.BYPASS.LTC128B.128 [R221+0x3900], [R162.64], !P3 ;  /* 0x03900000a2dd0fae */ /* 0x0003e6000d901d48 */
[----:B------:R-:W-:Y:S03]  /*132d0*/  @P0 IADD3.X R3, R163, R0, RZ, P2, !PT ;  /* 0x00000000a3030210 */ /* 0x000fe600017fe4ff */
[----:B------:R-:W-:Y:S01]  /*132e0*/  @P0 IADD3 R156, P1, R2, R110, RZ ;  /* 0x0000006e029c0210 */ /* 0x000fe20007f3e0ff */
[-C--:B------:R-:W-:Y:S01]  /*132f0*/  HMMA.16816.F32 R76, R192, R158.reuse, R76 ;  /* 0x0000009ec04c723c */ /* 0x080fe2000000184c */
[----:B------:R5:W-:Y:S03]  /*13300*/  @P0 LDGSTS.E.BYPASS.LTC128B.128 [R221+0x4100], [R2.64], !P3 ;  /* 0x0410000002dd0fae */ /* 0x000be6000d901d48 */
[----:B------:R-:W-:Y:S04]  /*13310*/  @P0 IMAD.X R157, R3, 0x1, R0, P1 ;  /* 0x00000001039d0824 */ /* 0x000fe800008e0600 */
[----:B------:R-:W-:Y:S01]  /*13320*/  HMMA.16816.F32 R80, R172, R158, R80 ;  /* 0x0000009eac50723c */ /* 0x000fe20000001850 */
[----:B------:R1:W-:Y:S03]  /*13330*/  @P0 LDGSTS.E.BYPASS.LTC128B.128 [R221+0x4900], [R156.64], !P3 ;  /* 0x049000009cdd0fae */ /* 0x0003e6000d901d48 */
[----:B------:R-:W-:Y:S03]  /*13340*/  ISETP.GE.AND P3, PT, R200, 0x1, PT ;  /* 0x00000001c800780c */ /* 0x000fe60003f66270 */
[----:B--2---:R-:W2:Y:S06]  /*13350*/  SHFL.IDX PT, R108, R160, RZ, 0x1c1f ;  /* 0x001c1fffa06c7589 */ /* 0x004eac00000e0000 */
[----:B------:R-:W0:Y:S01]  /*13360*/  LDGDEPBAR ;  /* 0x00000000000079af */ /* 0x000e220000000000 */
[----:B-----5:R-:W-:Y:S05]  /*13370*/  IMAD R3, R220, -0x50, RZ ;  /* 0xffffffb0dc037824 */ /* 0x020fea00078e02ff */
[----:B---3--:R-:W-:Y:S04]  /*13380*/  IADD3 R0, -R196, 0x1, R3 ;  /* 0x00000001c4007810 */ /* 0x008fe80007ffe103 */
[----:B----4-:R-:W-:Y:S04]  /*13390*/  IADD3 R0, -R198, R0, R199 ;  /* 0x00000000c6007210 */ /* 0x010fe80007ffe1c7 */
[C---:B------:R-:W-:Y:S02]  /*133a0*/  IADD3 R158, R0.reuse, UR4, RZ ;  /* 0x00000004009e7c10 */ /* 0x040fe4000fffe0ff */
[----:B-1----:R-:W-:Y:S03]  /*133b0*/  IADD3 R157, R0, c[0x0][0x328], RZ ;  /* 0x0000ca00009d7a10 */ /* 0x002fe60007ffe0ff */
[----:B--2---:R-:W-:Y:S01]  /*133c0*/  IMAD.IADD R0, R108, 0x1, R158 ;  /* 0x000000016c007824 */ /* 0x004fe200078e029e */
        /* <DEDUP_REMOVED lines=15> */
.L_x_940:
[----:B------:R-:W-:Y:S04]  /*134c0*/  MOV R108, c[0x0][0x32c] ;  /* 0x0000cb00006c7a02 */ /* 0x000fe80000000f00 */
[----:B------:R-:W-:Y:S11]  /*134d0*/  ISETP.NE.AND P0, PT, R108, 0x1, PT ;  /* 0x000000016c00780c */ /* 0x000ff60003f05270 */
[----:B------:R-:W-:Y:S02]  /*134e0*/  @!UPT UIADD3 URZ, URZ, URZ, URZ ;  /* 0x0000003f3f3ff290 */ /* 0x000fe4000fffe03f */
[----:B------:R-:W-:Y:S05]  /*134f0*/  @P0 IMAD.HI.U32 R108, R2, c[0x0][0x330], RZ ;  /* 0x0000cc00026c0a27 */ /* 0x000fea00078e00ff */
[----:B------:R-:W-:Y:S02]  /*13500*/  @P0 SHF.R.U32.HI R2, RZ, c[0x0][0x334], R108 ;  /* 0x0000cd00ff020a19 */ /* 0x000fe4000001166c */
.L_x_941:
[----:B------:R-:W-:Y:S05]  /*13510*/  BSYNC B0 ;  /* 0x0000000000007941 */ /* 0x000fea0003800000 */
.L_x_939:
[----:B------:R-:W-:Y:S04]  /*13520*/  IMAD.IADD R108, R3, 0x1, -R196 ;  /* 0x00000001036c7824 */ /* 0x000fe800078e0ac4 */
[----:B------:R-:W-:Y:S05]  /*13530*/  IMAD R2, R2, c[0x0][0x32c], R108 ;  /* 0x0000cb0002027a24 */ /* 0x000fea00078e026c */
[----:B------:R-:W-:Y:S02]  /*13540*/  IADD3 R108, R2, c[0x0][0x32c], RZ ;  /* 0x0000cb00026c7a10 */ /* 0x000fe40007ffe0ff */
[----:B------:R-:W-:Y:S02]  /*13550*/  IMNMX R0, R0, R2, !PT ;  /* 0x0000000200007217 */ /* 0x000fe40007800200 */
[----:B------:R-:W-:Y:S02]  /*13560*/  IMNMX R115, R115, R108, PT ;  /* 0x0000006c73737217 */ /* 0x000fe40003800200 */
.L_x_938:
        /* <DEDUP_REMOVED lines=17> */
.L_x_944:
[----:B------:R-:W-:Y:S04]  /*13680*/  MOV R109, c[0x0][0x32c] ;  /* 0x0000cb00006d7a02 */ /* 0x000fe80000000f00 */
[----:B------:R-:W-:Y:S11]  /*13690*/  ISETP.NE.AND P0, PT, R109, 0x1, PT ;  /* 0x000000016d00780c */ /* 0x000ff60003f05270 */
[----:B------:R-:W-:Y:S02]  /*136a0*/  @!UPT UIADD3 URZ, URZ, URZ, URZ ;  /* 0x0000003f3f3ff290 */ /* 0x000fe4000fffe03f */
[----:B------:R-:W-:Y:S05]  /*136b0*/  @P0 IMAD.HI.U32 R109, R2, c[0x0][0x330], RZ ;  /* 0x0000cc00026d0a27 */ /* 0x000fea00078e00ff */
[----:B------:R-:W-:Y:S02]  /*136c0*/  @P0 SHF.R.U32.HI R2, RZ, c[0x0][0x334], R109 ;  /* 0x0000cd00ff020a19 */ /* 0x000fe4000001166d */
.L_x_945:
[----:B------:R-:W-:Y:S05]  /*136d0*/  BSYNC B0 ;  /* 0x0000000000007941 */ /* 0x000fea0003800000 */
.L_x_943:
[----:B------:R-:W-:Y:S04]  /*136e0*/  IMAD.IADD R109, R3, 0x1, -R196 ;  /* 0x00000001036d7824 */ /* 0x000fe800078e0ac4 */
[----:B------:R-:W-:Y:S05]  /*136f0*/  IMAD R2, R2, c[0x0][0x32c], R109 ;  /* 0x0000cb0002027a24 */ /* 0x000fea00078e026d */
[----:B------:R-:W-:Y:S02]  /*13700*/  IADD3 R109, R2, c[0x0][0x32c], RZ ;  /* 0x0000cb00026d7a10 */ /* 0x000fe40007ffe0ff */
[----:B------:R-:W-:Y:S02]  /*13710*/  IMNMX R108, R108, R2, !PT ;  /* 0x000000026c6c7217 */ /* 0x000fe40007800200 */
[----:B------:R-:W-:Y:S02]  /*13720*/  IMNMX R110, R110, R109, PT ;  /* 0x0000006d6e6e7217 */ /* 0x000fe40003800200 */
.L_x_942:
        /* <DEDUP_REMOVED lines=17> */
.L_x_948:
[----:B------:R-:W-:Y:S04]  /*13840*/  MOV R159, c[0x0][0x32c] ;  /* 0x0000cb00009f7a02 */ /* 0x000fe80000000f00 */
[----:B------:R-:W-:Y:S11]  /*13850*/  ISETP.NE.AND P0, PT, R159, 0x1, PT ;  /* 0x000000019f00780c */ /* 0x000ff60003f05270 */
[----:B------:R-:W-:Y:S02]  /*13860*/  @!UPT UIADD3 URZ, URZ, URZ, URZ ;  /* 0x0000003f3f3ff290 */ /* 0x000fe4000fffe03f */
[----:B------:R-:W-:Y:S05]  /*13870*/  @P0 IMAD.HI.U32 R159, R156, c[0x0][0x330], RZ ;  /* 0x0000cc009c9f0a27 */ /* 0x000fea00078e00ff */
[----:B------:R-:W-:Y:S02]  /*13880*/  @P0 SHF.R.U32.HI R156, RZ, c[0x0][0x334], R159 ;  /* 0x0000cd00ff9c0a19 */ /* 0x000fe4000001169f */
.L_x_949:
[----:B------:R-:W-:Y:S05]  /*13890*/  BSYNC B0 ;  /* 0x0000000000007941 */ /* 0x000fea0003800000 */
.L_x_947:
[----:B------:R-:W-:Y:S04]  /*138a0*/  IMAD.IADD R159, R3, 0x1, -R196 ;  /* 0x00000001039f7824 */ /* 0x000fe800078e0ac4 */
[----:B------:R-:W-:Y:S05]  /*138b0*/  IMAD R156, R156, c[0x0][0x32c], R159 ;  /* 0x0000cb009c9c7a24 */ /* 0x000fea00078e029f */
[----:B------:R-:W-:Y:S02]  /*138c0*/  IADD3 R159, R156, c[0x0][0x32c], RZ ;  /* 0x0000cb009c9f7a10 */ /* 0x000fe40007ffe0ff */
[----:B------:R-:W-:Y:S02]  /*138d0*/  IMNMX R2, R2, R156, !PT ;  /* 0x0000009c02027217 */ /* 0x000fe40007800200 */
[----:B------:R-:W-:Y:S02]  /*138e0*/  IMNMX R109, R109, R159, PT ;  /* 0x0000009f6d6d7217 */ /* 0x000fe40003800200 */
.L_x_946:
        /* <DEDUP_REMOVED lines=131> */
[C---:B------:R-:W-:Y:S04]  /*14120*/  ISETP.LT.OR P0, PT, R115.reuse, 0x1, P0 ;  /* 0x000000017300780c */ /* 0x040fe80000701670 */
        /* <DEDUP_REMOVED lines=117> */
.L_x_952:
[----:B------:R-:W-:Y:S04]  /*14880*/  MOV R6, c[0x0][0x32c] ;  /* 0x0000cb0000067a02 */ /* 0x000fe80000000f00 */
[----:B------:R-:W-:Y:S11]  /*14890*/  ISETP.NE.AND P0, PT, R6, 0x1, PT ;  /* 0x000000010600780c */ /* 0x000ff60003f05270 */
[----:B------:R-:W-:Y:S02]  /*148a0*/  @!UPT UIADD3 URZ, URZ, URZ, URZ ;  /* 0x0000003f3f3ff290 */ /* 0x000fe4000fffe03f */
[----:B------:R-:W-:Y:S05]  /*148b0*/  @P0 IMAD.HI.U32 R6, R4, c[0x0][0x330], RZ ;  /* 0x0000cc0004060a27 */ /* 0x000fea00078e00ff */
[----:B------:R-:W-:Y:S02]  /*148c0*/  @P0 SHF.R.U32.HI R4, RZ, c[0x0][0x334], R6 ;  /* 0x0000cd00ff040a19 */ /* 0x000fe40000011606 */
.L_x_953:
[----:B------:R-:W-:Y:S05]  /*148d0*/  BSYNC B0 ;  /* 0x0000000000007941 */ /* 0x000fea0003800000 */
.L_x_951:
[----:B------:R-:W-:Y:S04]  /*148e0*/  IMAD.IADD R3, R3, 0x1, -R196 ;  /* 0x0000000103037824 */ /* 0x000fe800078e0ac4 */
[----:B------:R-:W-:Y:S05]  /*148f0*/  IMAD R3, R4, c[0x0][0x32c], R3 ;  /* 0x0000cb0004037a24 */ /* 0x000fea00078e0203 */
[----:B------:R-:W-:Y:S02]  /*14900*/  IADD3 R4, R3, c[0x0][0x32c], RZ ;  /* 0x0000cb0003047a10 */ /* 0x000fe40007ffe0ff */
[----:B------:R-:W-:Y:S02]  /*14910*/  IMNMX R0, R0, R3, !PT ;  /* 0x0000000300007217 */ /* 0x000fe40007800200 */
[----:B------:R-:W-:Y:S02]  /*14920*/  IMNMX R2, R2, R4, PT ;  /* 0x0000000402027217 */ /* 0x000fe40003800200 */
.L_x_950:
[----:B------:R-:W-:Y:S01]  /*14930*/  ISETP.GT.AND P0, PT, R0, RZ, !P2 ;  /* 0x000000ff0000720c */ /* 0x000fe20005704270 */
[----:B------:R-:W-:Y:S01]  /*14940*/  LDSM.16.MT88.4 R52, [R206] ;  /* 0x00000000ce34783b */ /* 0x000fe20000004200 */
[----:B------:R-:W-:Y:S02]  /*14950*/  ISETP.NE.AND P2, PT, R162, RZ, PT ;  /* 0x000000ffa200720c */ /* 0x000fe40003f45270 */
[----:B------:R-:W-:Y:S02]  /*14960*/  ISETP.LT.OR P0, PT, R2, 0x1, P0 ;  /* 0x000000010200780c */ /* 0x000fe40000701670 */
[----:B------:R-:W-:Y:S02]  /*14970*/  FMNMX.FTZ R3, R32, R111, !PT ;  /* 0x0000006f20037209 */ /* 0x000fe40007810000 */
[----:B------:R-:W-:Y:S01]  /*14980*/  FSEL R10, R10, -INF , !P0 ;  /* 0xff8000000a0a7808 */ /* 0x000fe20004000000 */
[----:B------:R-:W-:Y:S01]  /*14990*/  LDSM.16.MT88.4 R80, [R205+0x800] ;  /* 0x00080000cd50783b */ /* 0x000fe20000004200 */
        /* <DEDUP_REMOVED lines=51> */
[----:B------:R-:W1:Y:S01]  /*14cd0*/  SHFL.BFLY PT, R6, R3, 0x2, 0x1f ;  /* 0x0c401f0003067f89 */ /* 0x000e6200000e0000 */
        /* <DEDUP_REMOVED lines=29> */
[----:B-1----:R-:W-:Y:S02]  /*14eb0*/  FMNMX.FTZ R3, R3, R6, !PT ;  /* 0x0000000603037209 */ /* 0x002fe40007810000 */
[----:B------:R-:W-:Y:S02]  /*14ec0*/  ISETP.LT.OR P0, PT, R2, 0x32, P0 ;  /* 0x000000320200780c */ /* 0x000fe40000701670 */
[----:B------:R-:W-:Y:S01]  /*14ed0*/  FMNMX.FTZ R4, R184, R4, !PT ;  /* 0x00000004b8047209 */ /* 0x000fe20007810000 */
[----:B------:R-:W1:Y:S01]  /*14ee0*/  SHFL.BFLY PT, R7, R3, 0x1, 0x1f ;  /* 0x0c201f0003077f89 */ /* 0x000e6200000e0000 */
        /* <DEDUP_REMOVED lines=16> */
[----:B------:R-:W-:Y:S01]  /*14ff0*/  FMUL.FTZ R3, R110, c[0x0][0x2d0] ;  /* 0x0000b4006e037a20 */ /* 0x000fe20000410000 */
[----:B------:R-:W-:Y:S02]  /*15000*/  FMNMX.FTZ R5, R24, R5, !PT ;  /* 0x0000000518057209 */ /* 0x000fe40007810000 */
[----:B------:R-:W-:Y:S02]  /*15010*/  FSETP.NEU.FTZ.AND P2, PT, R110, -INF , PT ;  /* 0xff8000006e00780b */ /* 0x000fe40003f5d000 */
[----:B------:R-:W-:Y:S02]  /*15020*/  FMNMX.FTZ R5, R25, R5, !PT ;  /* 0x0000000519057209 */ /* 0x000fe40007810000 */
[----:B------:R-:W-:Y:S02]  /*15030*/  FMNMX.FTZ R4, R224, R4, !PT ;  /* 0x00000004e0047209 */ /* 0x000fe40007810000 */
[----:B------:R-:W-:Y:S02]  /*15040*/  FMNMX.FTZ R5, R28, R5, !PT ;  /* 0x000000051c057209 */ /* 0x000fe40007810000 */
[----:B------:R-:W-:Y:S02]  /*15050*/  FSEL R71, R3, RZ, P2 ;  /* 0x000000ff03477208 */ /* 0x000fe40001000000 */
[----:B------:R-:W-:Y:S02]  /*15060*/  FMNMX.FTZ R5, R29, R5, !PT ;  /* 0x000000051d057209 */ /* 0x000fe40007810000 */
[----:B------:R-:W-:Y:S01]  /*15070*/  FMNMX.FTZ R4, R227, R4, !PT ;  /* 0x00000004e3047209 */ /* 0x000fe20007810000 */
[--C-:B------:R-:W-:Y:S01]  /*15080*/  FFMA.FTZ R3, R32, c[0x0][0x2d0], -R71.reuse ;  /* 0x0000b40020037a23 */ /* 0x100fe20000010847 */
[----:B------:R-:W-:Y:S01]  /*15090*/  FMNMX.FTZ R5, R180, R5, !PT ;  /* 0x00000005b4057209 */ /* 0x000fe20007810000 */
[--C-:B------:R-:W-:Y:S01]  /*150a0*/  FFMA.FTZ R44, R49, c[0x0][0x2d0], -R71.reuse ;  /* 0x0000b400312c7a23 */ /* 0x100fe20000010847 */
[----:B------:R-:W-:Y:S01]  /*150b0*/  FMNMX.FTZ R4, R229, R4, !PT ;  /* 0x00000004e5047209 */ /* 0x000fe20007810000 */
[----:B------:R1:W2:Y:S01]  /*150c0*/  MUFU.EX2 R41, R3 ;  /* 0x0000000300297308 */ /* 0x0002a20000000800 */
[----:B------:R-:W-:Y:S02]  /*150d0*/  FMNMX.FTZ R5, R181, R5, !PT ;  /* 0x00000005b5057209 */ /* 0x000fe40007810000 */
[----:B------:R-:W-:Y:S01]  /*150e0*/  ISETP.LT.OR P0, PT, R2, 0x3a, P0 ;  /* 0x0000003a0200780c */ /* 0x000fe20000701670 */
[----:B------:R-:W3:Y:S01]  /*150f0*/  SHFL.BFLY PT, R6, R4, 0x2, 0x1f ;  /* 0x0c401f0004067f89 */ /* 0x000ee200000e0000 */
[----:B------:R-:W-:Y:S02]  /*15100*/  FMNMX.FTZ R5, R182, R5, !PT ;  /* 0x00000005b6057209 */ /* 0x000fe40007810000 */
[----:B------:R-:W-:Y:S02]  /*15110*/  FSEL R202, R63, -INF , !P0 ;  /* 0xff8000003fca7808 */ /* 0x000fe40004000000 */
[----:B------:R-:W-:Y:S01]  /*15120*/  FMNMX.FTZ R5, R183, R5, !PT ;  /* 0x00000005b7057209 */ /* 0x000fe20007810000 */
[----:B------:R-:W-:Y:S01]  /*15130*/  MUFU.EX2 R237, R44 ;  /* 0x0000002c00ed7308 */ /* 0x000fe20000000800 */
[----:B------:R-:W-:Y:S02]  /*15140*/  ISETP.GT.AND P0, PT, R0, 0x40, !P4 ;  /* 0x000000400000780c */ /* 0x000fe40006704270 */
[----:B------:R-:W-:Y:S02]  /*15150*/  FMNMX.FTZ R5, R192, R5, !PT ;  /* 0x00000005c0057209 */ /* 0x000fe40007810000 */
[----:B------:R-:W-:Y:S02]  /*15160*/  ISETP.LT.OR P0, PT, R2, 0x41, P0 ;  /* 0x000000410200780c */ /* 0x000fe40000701670 */
[----:B------:R-:W-:Y:S02]  /*15170*/  FMNMX.FTZ R5, R193, R5, !PT ;  /* 0x00000005c1057209 */ /* 0x000fe40007810000 */
[----:B------:R-:W-:Y:S02]  /*15180*/  FSEL R199, R74, -INF , !P0 ;  /* 0xff8000004ac77808 */ /* 0x000fe40004000000 */
[----:B------:R-:W-:Y:S02]  /*15190*/  FMNMX.FTZ R5, R194, R5, !PT ;  /* 0x00000005c2057209 */ /* 0x000fe40007810000 */
[----:B------:R-:W-:Y:S01]  /*151a0*/  ISETP.GT.AND P0, PT, R0, 0x41, !P5 ;  /* 0x000000410000780c */ /* 0x000fe20006f04270 */
[--C-:B-1----:R-:W-:Y:S01]  /*151b0*/  FFMA.FTZ R3, R33, c[0x0][0x2d0], -R71.reuse ;  /* 0x0000b40021037a23 */ /* 0x102fe20000010847 */
[----:B------:R-:W-:Y:S02]  /*151c0*/  FMNMX.FTZ R5, R197, R5, !PT ;  /* 0x00000005c5057209 */ /* 0x000fe40007810000 */
[----:B------:R-:W-:Y:S01]  /*151d0*/  ISETP.LT.OR P0, PT, R2, 0x42, P0 ;  /* 0x000000420200780c */ /* 0x000fe20000701670 */
[----:B------:R1:W-:Y:S01]  /*151e0*/  MUFU.EX2 R39, R3 ;  /* 0x0000000300277308 */ /* 0x0003e20000000800 */
[----:B------:R-:W-:Y:S02]  /*151f0*/  FMNMX.FTZ R5, R228, R5, !PT ;  /* 0x00000005e4057209 */ /* 0x000fe40007810000 */
[----:B---3--:R-:W-:Y:S02]  /*15200*/  FMNMX.FTZ R4, R4, R6, !PT ;  /* 0x0000000604047209 */ /* 0x008fe40007810000 */
[----:B------:R-:W-:Y:S02]  /*15210*/  FMNMX.FTZ R5, R230, R5, !PT ;  /* 0x00000005e6057209 */ /* 0x000fe40007810000 */
[----:B------:R-:W-:Y:S01]  /*15220*/  FSEL R198, R75, -INF , !P0 ;  /* 0xff8000004bc67808 */ /* 0x000fe20004000000 */
[----:B------:R-:W3:Y:S01]  /*15230*/  SHFL.BFLY PT, R7, R4, 0x1, 0x1f ;  /* 0x0c201f0004077f89 */ /* 0x000ee200000e0000 */
[----:B------:R-:W-:Y:S02]  /*15240*/  FMNMX.FTZ R5, R231, R5, !PT ;  /* 0x00000005e7057209 */ /* 0x000fe40007810000 */
[----:B------:R-:W-:Y:S02]  /*15250*/  ISETP.GT.AND P0, PT, R0, 0x48, !P3 ;  /* 0x000000480000780c */ /* 0x000fe40005f04270 */
[----:B------:R-:W-:Y:S02]  /*15260*/  FMNMX.FTZ R5, R232, R5, !PT ;  /* 0x00000005e8057209 */ /* 0x000fe40007810000 */
[----:B------:R-:W-:Y:S02]  /*15270*/  ISETP.LT.OR P0, PT, R2, 0x49, P0 ;  /* 0x000000490200780c */ /* 0x000fe40000701670 */
[----:B------:R-:W-:Y:S01]  /*15280*/  ISETP.GT.AND P3, PT, R0, 0x49, !P6 ;  /* 0x000000490000780c */ /* 0x000fe20007764270 */
[----:B------:R-:W1:Y:S01]  /*15290*/  SHFL.BFLY PT, R6, R5, 0x2, 0x1f ;  /* 0x0c401f0005067f89 */ /* 0x000e6200000e0000 */
[----:B------:R-:W-:Y:S02]  /*152a0*/  FSEL R162, R78, -INF , !P0 ;  /* 0xff8000004ea27808 */ /* 0x000fe40004000000 */
[----:B------:R-:W-:Y:S04]  /*152b0*/  ISETP.LT.OR P3, PT, R2, 0x4a, P3 ;  /* 0x0000004a0200780c */ /* 0x000fe80001f61670 */
[----:B------:R-:W-:Y:S02]  /*152c0*/  FSEL R70, R79, -INF , !P3 ;  /* 0xff8000004f467808 */ /* 0x000fe40005800000 */
[----:B------:R-:W-:Y:S01]  /*152d0*/  LDSM.16.MT88.4 R76, [R208] ;  /* 0x00000000d04c783b */ /* 0x000fe20000004200 */
[----:B---3--:R-:W-:Y:S04]  /*152e0*/  FMNMX.FTZ R109, R4, R7, !PT ;  /* 0x00000007046d7209 */ /* 0x008fe80007810000 */
[C---:B------:R-:W-:Y:S01]  /*152f0*/  FSETP.NEU.FTZ.AND P1, PT, R109.reuse, -INF , PT ;  /* 0xff8000006d00780b */ /* 0x040fe20003f3d000 */
[----:B------:R-:W-:Y:S01]  /*15300*/  FMUL.FTZ R4, R109, c[0x0][0x2d0] ;  /* 0x0000b4006d047a20 */ /* 0x000fe20000410000 */
[----:B-1----:R-:W-:Y:S01]  /*15310*/  FMNMX.FTZ R3, R5, R6, !PT ;  /* 0x0000000605037209 */ /* 0x002fe20007810000 */
[--C-:B------:R-:W-:Y:S03]  /*15320*/  FFMA.FTZ R5, R164, c[0x0][0x2d0], -R71.reuse ;  /* 0x0000b400a4057a23 */ /* 0x100fe60000010847 */
[----:B------:R-:W-:Y:S02]  /*15330*/  FSEL R115, R4, RZ, P1 ;  /* 0x000000ff04737208 */ /* 0x000fe40000800000 */
[----:B------:R-:W-:Y:S01]  /*15340*/  FMNMX.FTZ R6, R10, R114, !PT ;  /* 0x000000720a067209 */ /* 0x000fe20007810000 */
[----:B------:R1:W-:Y:S01]  /*15350*/  MUFU.EX2 R37, R5 ;  /* 0x0000000500257308 */ /* 0x0003e20000000800 */
[----:B------:R-:W3:Y:S02]  /*15360*/  SHFL.BFLY PT, R7, R3, 0x1, 0x1f ;  /* 0x0c201f0003077f89 */ /* 0x000ee400000e0000 */
[----:B------:R-:W-:Y:S04]  /*15370*/  FMNMX.FTZ R4, R11, R6, !PT ;  /* 0x000000060b047209 */ /* 0x000fe80007810000 */
[----:B------:R-:W-:Y:S01]  /*15380*/  FMNMX.FTZ R4, R14, R4, !PT ;  /* 0x000000040e047209 */ /* 0x000fe20007810000 */
[----:B-1----:R-:W-:Y:S01]  /*15390*/  FFMA.FTZ R5, R165, c[0x0][0x2d0], -R71 ;  /* 0x0000b400a5057a23 */ /* 0x002fe20000010847 */
[----:B---3--:R-:W-:Y:S01]  /*153a0*/  FMNMX.FTZ R108, R3, R7, !PT ;  /* 0x00000007036c7209 */ /* 0x008fe20007810000 */
[--C-:B------:R-:W-:Y:S01]  /*153b0*/  FFMA.FTZ R3, R166, c[0x0][0x2d0], -R115.reuse ;  /* 0x0000b400a6037a23 */ /* 0x100fe20000010873 */
[----:B--2---:R-:W-:Y:S01]  /*153c0*/  MOV R166, R41 ;  /* 0x0000002900a67202 */ /* 0x004fe20000000f00 */
[----:B------:R1:W-:Y:S01]  /*153d0*/  MUFU.EX2 R35, R5 ;  /* 0x0000000500237308 */ /* 0x0003e20000000800 */
[----:B------:R-:W-:Y:S09]  /*153e0*/  FSETP.NEU.FTZ.AND P0, PT, R108, -INF , PT ;  /* 0xff8000006c00780b */ /* 0x000ff20003f1d000 */
[----:B------:R2:W-:Y:S01]  /*153f0*/  MUFU.EX2 R17, R3 ;  /* 0x0000000300117308 */ /* 0x0005e20000000800 */
[--C-:B-1----:R-:W-:Y:S09]  /*15400*/  FFMA.FTZ R5, R34, c[0x0][0x2d0], -R115.reuse ;  /* 0x0000b40022057a23 */ /* 0x102ff20000010873 */
[----:B------:R1:W3:Y:S01]  /*15410*/  MUFU.EX2 R40, R5 ;  /* 0x0000000500287308 */ /* 0x0002e20000000800 */
[----:B--2---:R-:W-:Y:S05]  /*15420*/  FMUL.FTZ R3, R108, c[0x0][0x2d0] ;  /* 0x0000b4006c037a20 */ /* 0x004fea0000410000 */
[----:B------:R-:W-:Y:S05]  /*15430*/  FSEL R156, R3, RZ, P0 ;  /* 0x000000ff039c7208 */ /* 0x000fea0000000000 */
[--C-:B------:R-:W-:Y:S04]  /*15440*/  FFMA.FTZ R2, R13, c[0x0][0x2d0], -R156.reuse ;  /* 0x0000b4000d027a23 */ /* 0x100fe8000001089c */
[----:B------:R2:W-:Y:S01]  /*15450*/  MUFU.EX2 R6, R2 ;  /* 0x0000000200067308 */ /* 0x0005e20000000800 */
[----:B-1----:R-:W-:Y:S01]  /*15460*/  FMNMX.FTZ R5, R15, R4, !PT ;  /* 0x000000040f057209 */ /* 0x002fe20007810000 */
[----:B------:R-:W-:Y:S03]  /*15470*/  FFMA.FTZ R4, R36, c[0x0][0x2d0], -R115 ;  /* 0x0000b40024047a23 */ /* 0x000fe60000010873 */
[----:B------:R-:W-:Y:S05]  /*15480*/  FMNMX.FTZ R5, R56, R5, !PT ;  /* 0x0000000538057209 */ /* 0x000fea0007810000 */
[----:B------:R1:W-:Y:S01]  /*15490*/  MUFU.EX2 R38, R4 ;  /* 0x0000000400267308 */ /* 0x0003e20000000800 */
[----:B------:R-:W-:Y:S04]  /*154a0*/  FMNMX.FTZ R5, R57, R5, !PT ;  /* 0x0000000539057209 */ /* 0x000fe80007810000 */
[----:B------:R-:W-:Y:S04]  /*154b0*/  FMNMX.FTZ R5, R60, R5, !PT ;  /* 0x000000053c057209 */ /* 0x000fe80007810000 */
[----:B------:R-:W-:Y:S04]  /*154c0*/  FMNMX.FTZ R5, R157, R5, !PT ;  /* 0x000000059d057209 */ /* 0x000fe80007810000 */
[----:B------:R-:W-:Y:S01]  /*154d0*/  FMNMX.FTZ R5, R158, R5, !PT ;  /* 0x000000059e057209 */ /* 0x000fe20007810000 */
[----:B--2---:R-:W-:Y:S03]  /*154e0*/  FFMA.FTZ R2, R168, c[0x0][0x2d0], -R71 ;  /* 0x0000b400a8027a23 */ /* 0x004fe60000010847 */
[----:B------:R-:W-:Y:S01]  /*154f0*/  FMNMX.FTZ R3, R159, R5, !PT ;  /* 0x000000059f037209 */ /* 0x000fe20007810000 */
[----:B------:R-:W-:Y:S03]  /*15500*/  MUFU.EX2 R251, R2 ;  /* 0x0000000200fb7308 */ /* 0x000fe60000000800 */
[----:B------:R-:W-:Y:S01]  /*15510*/  FMNMX.FTZ R3, R160, R3, !PT ;  /* 0x00000003a0037209 */ /* 0x000fe20007810000 */
[----:B-1----:R-:W-:Y:S01]  /*15520*/  FFMA.FTZ R4, R167, c[0x0][0x2d0], -R115 ;  /* 0x0000b400a7047a23 */ /* 0x002fe20000010873 */
[----:B---3--:R-:W-:Y:S01]  /*15530*/  MOV R167, R40 ;  /* 0x0000002800a77202 */ /* 0x008fe20000000f00 */
[----:B------:R-:W-:Y:S02]  /*15540*/  FFMA.FTZ R40, R48, c[0x0][0x2d0], -R71 ;  /* 0x0000b40030287a23 */ /* 0x000fe40000010847 */
[----:B------:R-:W-:Y:S02]  /*15550*/  FFMA.FTZ R48, R50, c[0x0][0x2d0], -R115 ;  /* 0x0000b40032307a23 */ /* 0x000fe40000010873 */
[----:B------:R1:W-:Y:S10]  /*15560*/  MUFU.EX2 R7, R4 ;  /* 0x0000000400077308 */ /* 0x0003f40000000800 */
[----:B------:R-:W-:Y:S10]  /*15570*/  MUFU.EX2 R238, R40 ;  /* 0x0000002800ee7308 */ /* 0x000ff40000000800 */
[----:B------:R-:W-:Y:S01]  /*15580*/  MUFU.EX2 R236, R48 ;  /* 0x0000003000ec7308 */ /* 0x000fe20000000800 */
[--C-:B-1----:R-:W-:Y:S02]  /*15590*/  FFMA.FTZ R4, R8, c[0x0][0x2d0], -R156.reuse ;  /* 0x0000b40008047a23 */ /* 0x102fe4000001089c */
[--C-:B------:R-:W-:Y:S02]  /*155a0*/  FFMA.FTZ R8, R24, c[0x0][0x2d0], -R156.reuse ;  /* 0x0000b40018087a23 */ /* 0x100fe4000001089c */
[--C-:B------:R-:W-:Y:S05]  /*155b0*/  FFMA.FTZ R24, R176, c[0x0][0x2d0], -R71.reuse ;  /* 0x0000b400b0187a23 */ /* 0x100fea0000010847 */
[----:B------:R1:W2:Y:S10]  /*155c0*/  MUFU.EX2 R19, R4 ;  /* 0x0000000400137308 */ /* 0x0002b40000000800 */
[----:B------:R-:W-:Y:S10]  /*155d0*/  MUFU.EX2 R247, R8 ;  /* 0x0000000800f77308 */ /* 0x000ff40000000800 */
[----:B------:R-:W-:Y:S01]  /*155e0*/  MUFU.EX2 R243, R24 ;  /* 0x0000001800f37308 */ /* 0x000fe20000000800 */
[----:B-1----:R-:W-:Y:S01]  /*155f0*/  FMNMX.FTZ R4, R161, R3, !PT ;  /* 0x00000003a1047209 */ /* 0x002fe20007810000 */
[--C-:B------:R-:W-:Y:S01]  /*15600*/  FFMA.FTZ R3, R9, c[0x0][0x2d0], -R156.reuse ;  /* 0x0000b40009037a23 */ /* 0x100fe2000001089c */
[----:B--2---:R-:W-:Y:S02]  /*15610*/  MOV R168, R19 ;  /* 0x0000001300a87202 */ /* 0x004fe40000000f00 */
[----:B------:R-:W-:Y:S05]  /*15620*/  FMNMX.FTZ R4, R196, R4, !PT ;  /* 0x00000004c4047209 */ /* 0x000fea0007810000 */
[----:B------:R1:W2:Y:S02]  /*15630*/  MUFU.EX2 R18, R3 ;  /* 0x0000000300127308 */ /* 0x0002a40000000800 */
[----:B-1----:R-:W-:Y:S04]  /*15640*/  FMNMX.FTZ R3, R200, R4, !PT ;  /* 0x00000004c8037209 */ /* 0x002fe80007810000 */
[----:B------:R-:W-:Y:S01]  /*15650*/  FMNMX.FTZ R4, R201, R3, !PT ;  /* 0x00000003c9047209 */ /* 0x000fe20007810000 */
[--C-:B------:R-:W-:Y:S02]  /*15660*/  FFMA.FTZ R3, R12, c[0x0][0x2d0], -R156.reuse ;  /* 0x0000b4000c037a23 */ /* 0x100fe4000001089c */
[--C-:B------:R-:W-:Y:S01]  /*15670*/  FFMA.FTZ R12, R25, c[0x0][0x2d0], -R156.reuse ;  /* 0x0000b400190c7a23 */ /* 0x100fe2000001089c */
[----:B------:R-:W-:Y:S01]  /*15680*/  FMNMX.FTZ R4, R202, R4, !PT ;  /* 0x00000004ca047209 */ /* 0x000fe20007810000 */
[----:B------:R1:W3:Y:S03]  /*15690*/  MUFU.EX2 R16, R3 ;  /* 0x0000000300107308 */ /* 0x0002e60000000800 */
[----:B------:R-:W-:Y:S01]  /*156a0*/  FMNMX.FTZ R0, R199, R4, !PT ;  /* 0x00000004c7007209 */ /* 0x000fe20007810000 */
[----:B------:R-:W-:Y:S02]  /*156b0*/  FFMA.FTZ R4, R171, c[0x0][0x2d0], -R71 ;  /* 0x0000b400ab047a23 */ /* 0x000fe40000010847 */
[----:B------:R-:W-:Y:S01]  /*156c0*/  IMAD.MOV.U32 R171, RZ, RZ, R17 ;  /* 0x000000ffffab7224 */ /* 0x000fe200078e0011 */
[----:B------:R-:W-:Y:S03]  /*156d0*/  FMNMX.FTZ R0, R198, R0, !PT ;  /* 0x00000000c6007209 */ /* 0x000fe60007810000 */
[----:B------:R-:W-:Y:S01]  /*156e0*/  MUFU.EX2 R32, R4 ;  /* 0x0000000400207308 */ /* 0x000fe20000000800 */
[----:B------:R-:W-:Y:S04]  /*156f0*/  FMNMX.FTZ R0, R162, R0, !PT ;  /* 0x00000000a2007209 */ /* 0x000fe80007810000 */
[----:B------:R-:W-:Y:S05]  /*15700*/  FMNMX.FTZ R0, R70, R0, !PT ;  /* 0x0000000046007209 */ /* 0x000fea0007810000 */
[----:B------:R-:W-:Y:S01]  /*15710*/  MUFU.EX2 R246, R12 ;  /* 0x0000000c00f67308 */ /* 0x000fe20000000800 */
[----:B------:R-:W4:Y:S01]  /*15720*/  SHFL.BFLY PT, R2, R0, 0x2, 0x1f ;  /* 0x0c401f0000027f89 */ /* 0x000f2200000e0000 */
[----:B-1----:R-:W-:Y:S02]  /*15730*/  FFMA.FTZ R3, R173, c[0x0][0x2d0], -R71 ;  /* 0x0000b400ad037a23 */ /* 0x002fe40000010847 */
[----:B------:R-:W-:Y:S06]  /*15740*/  IMAD.MOV.U32 R173, RZ, RZ, R39 ;  /* 0x000000ffffad7224 */ /* 0x000fec00078e0027 */
[----:B------:R1:W-:Y:S01]  /*15750*/  MUFU.EX2 R31, R3 ;  /* 0x00000003001f7308 */ /* 0x0003e20000000800 */
[----:B------:R-:W-:Y:S01]  /*15760*/  F2FP.PACK_AB R72, R173, R166 ;  /* 0x000000a6ad48723e */ /* 0x000fe200000000ff */
[--C-:B-1----:R-:W-:Y:S01]  /*15770*/  FFMA.FTZ R3, R170, c[0x0][0x2d0], -R115.reuse ;  /* 0x0000b400aa037a23 */ /* 0x102fe20000010873 */
[----:B------:R-:W-:Y:S07]  /*15780*/  MOV R170, R38 ;  /* 0x0000002600aa7202 */ /* 0x000fee0000000f00 */
[----:B------:R1:W-:Y:S01]  /*15790*/  MUFU.EX2 R252, R3 ;  /* 0x0000000300fc7308 */ /* 0x0003e20000000800 */
[----:B------:R-:W-:Y:S01]  /*157a0*/  F2FP.PACK_AB R73, R170, R167 ;  /* 0x000000a7aa49723e */ /* 0x000fe200000000ff */
[----:B-1----:R-:W-:Y:S01]  /*157b0*/  FFMA.FTZ R3, R169, c[0x0][0x2d0], -R115 ;  /* 0x0000b400a9037a23 */ /* 0x002fe20000010873 */
[----:B--2---:R-:W-:Y:S07]  /*157c0*/  MOV R169, R18 ;  /* 0x0000001200a97202 */ /* 0x004fee0000000f00 */
[----:B------:R1:W-:Y:S01]  /*157d0*/  MUFU.EX2 R30, R3 ;  /* 0x00000003001e7308 */ /* 0x0003e20000000800 */
[----:B------:R-:W-:Y:S01]  /*157e0*/  F2FP.PACK_AB R64, R169, R168 ;  /* 0x000000a8a940723e */ /* 0x000fe200000000ff */
[----:B-1----:R-:W-:Y:S01]  /*157f0*/  FFMA.FTZ R3, R172, c[0x0][0x2d0], -R71 ;  /* 0x0000b400ac037a23 */ /* 0x002fe20000010847 */
[----:B------:R-:W-:Y:S02]  /*15800*/  MOV R172, R37 ;  /* 0x0000002500ac7202 */ /* 0x000fe40000000f00 */
[----:B------:R-:W-:Y:S05]  /*15810*/  LDSM.16.MT88.4 R36, [R209] ;  /* 0x00000000d124783b */ /* 0x000fea0000004200 */
[----:B------:R4:W-:Y:S02]  /*15820*/  MUFU.EX2 R27, R3 ;  /* 0x00000003001b7308 */ /* 0x0009e40000000800 */
[----:B----4-:R-:W-:Y:S01]  /*15830*/  FMNMX.FTZ R3, R0, R2, !PT ;  /* 0x0000000200037209 */ /* 0x010fe20007810000 */
[----:B------:R-:W-:Y:S01]  /*15840*/  FFMA.FTZ R2, R174, c[0x0][0x2d0], -R115 ;  /* 0x0000b400ae027a23 */ /* 0x000fe20000010873 */
[----:B------:R-:W-:Y:S02]  /*15850*/  FSEL R0, R110, RZ, P2 ;  /* 0x000000ff6e007208 */ /* 0x000fe40001000000 */
[----:B---3--:R-:W-:Y:S04]  /*15860*/  MOV R174, R16 ;  /* 0x0000001000ae7202 */ /* 0x008fe80000000f00 */
[----:B------:R1:W-:Y:S01]  /*15870*/  MUFU.EX2 R250, R2 ;  /* 0x0000000200fa7308 */ /* 0x0003e20000000800 */
[----:B------:R-:W2:Y:S01]  /*15880*/  SHFL.BFLY PT, R4, R3, 0x1, 0x1f ;  /* 0x0c201f0003047f89 */ /* 0x000ea200000e0000 */
[----:B------:R-:W-:Y:S02]  /*15890*/  FADD.FTZ R0, -R0, R111 ;  /* 0x0000006f00007221 */ /* 0x000fe40000010100 */
[----:B------:R-:W-:Y:S02]  /*158a0*/  FFMA.FTZ R16, R28, c[0x0][0x2d0], -R156 ;  /* 0x0000b4001c107a23 */ /* 0x000fe4000001089c */
[----:B------:R-:W-:Y:S02]  /*158b0*/  FMUL.FTZ R0, R0, c[0x0][0x2d0] ;  /* 0x0000b40000007a20 */ /* 0x000fe40000410000 */
[----:B------:R-:W-:Y:S02]  /*158c0*/  FFMA.FTZ R28, R177, c[0x0][0x2d0], -R71 ;  /* 0x0000b400b11c7a23 */ /* 0x000fe40000010847 */
[----:B------:R3:W4:Y:S10]  /*158d0*/  MUFU.EX2 R69, R0 ;  /* 0x0000000000457308 */ /* 0x0007340000000800 */
[----:B------:R5:W-:Y:S01]  /*158e0*/  MUFU.EX2 R245, R16 ;  /* 0x0000001000f57308 */ /* 0x000be20000000800 */
[----:B-1----:R-:W-:Y:S02]  /*158f0*/  FSEL R2, R109, RZ, P1 ;  /* 0x000000ff6d027208 */ /* 0x002fe40000800000 */
[----:B--2---:R-:W-:Y:S03]  /*15900*/  FMNMX.FTZ R3, R3, R4, !PT ;  /* 0x0000000403037209 */ /* 0x004fe60007810000 */
[----:B------:R-:W-:Y:S01]  /*15910*/  FADD.FTZ R2, -R2, R112 ;  /* 0x0000007002027221 */ /* 0x000fe20000010100 */
[----:B------:R-:W-:Y:S01]  /*15920*/  MOV R112, R35 ;  /* 0x0000002300707202 */ /* 0x000fe20000000f00 */
[----:B------:R-:W-:Y:S02]  /*15930*/  FMUL.FTZ R4, R3, c[0x0][0x2d0] ;  /* 0x0000b40003047a20 */ /* 0x000fe40000410000 */
[----:B------:R-:W-:Y:S01]  /*15940*/  MUFU.EX2 R242, R28 ;  /* 0x0000001c00f27308 */ /* 0x000fe20000000800 */
[----:B------:R-:W-:Y:S01]  /*15950*/  FMUL.FTZ R2, R2, c[0x0][0x2d0] ;  /* 0x0000b40002027a20 */ /* 0x000fe20000410000 */
[----:B---3--:R-:W-:Y:S01]  /*15960*/  FSEL R0, R108, RZ, P0 ;  /* 0x000000ff6c007208 */ /* 0x008fe20000000000 */
[----:B----4-:R-:W-:Y:S01]  /*15970*/  FMUL.FTZ R17, R69, R129 ;  /* 0x0000008145117220 */ /* 0x010fe20000410000 */
[----:B------:R-:W-:Y:S01]  /*15980*/  FSETP.NEU.FTZ.AND P0, PT, R3, -INF , PT ;  /* 0xff8000000300780b */ /* 0x000fe20003f1d000 */
[C---:B------:R-:W-:Y:S01]  /*15990*/  FMUL.FTZ R33, R69.reuse, R145 ;  /* 0x0000009145217220 */ /* 0x040fe20000410000 */
[----:B------:R-:W-:Y:S01]  /*159a0*/  F2FP.PACK_AB R74, R112, R172 ;  /* 0x000000ac704a723e */ /* 0x000fe200000000ff */
[----:B------:R-:W-:Y:S01]  /*159b0*/  FADD.FTZ R0, -R0, R113 ;  /* 0x0000007100007221 */ /* 0x000fe20000010100 */
[----:B------:R-:W-:Y:S01]  /*159c0*/  FSEL R111, R4, RZ, P0 ;  /* 0x000000ff046f7208 */ /* 0x000fe20000000000 */
[----:B------:R-:W-:Y:S01]  /*159d0*/  FMUL.FTZ R48, R69, R96 ;  /* 0x0000006045307220 */ /* 0x000fe20000410000 */
[----:B------:R-:W1:Y:S01]  /*159e0*/  MUFU.EX2 R68, R2 ;  /* 0x0000000200447308 */ /* 0x000e620000000800 */
[----:B------:R-:W-:Y:S01]  /*159f0*/  FMUL.FTZ R0, R0, c[0x0][0x2d0] ;  /* 0x0000b40000007a20 */ /* 0x000fe20000410000 */
[----:B------:R-:W-:Y:S01]  /*15a00*/  MOV R113, R7 ;  /* 0x0000000700717202 */ /* 0x000fe20000000f00 */
[--C-:B------:R-:W-:Y:S02]  /*15a10*/  FFMA.FTZ R4, R15, c[0x0][0x2d0], -R111.reuse ;  /* 0x0000b4000f047a23 */ /* 0x100fe4000001086f */
[--C-:B------:R-:W-:Y:S01]  /*15a20*/  FFMA.FTZ R5, R14, c[0x0][0x2d0], -R111.reuse ;  /* 0x0000b4000e057a23 */ /* 0x100fe2000001086f */
[----:B------:R-:W-:Y:S01]  /*15a30*/  F2FP.PACK_AB R75, R113, R171 ;  /* 0x000000ab714b723e */ /* 0x000fe200000000ff */
[----:B-----5:R-:W-:Y:S02]  /*15a40*/  FMUL.FTZ R16, R69, R128 ;  /* 0x0000008045107220 */ /* 0x020fe40000410000 */
[--C-:B------:R-:W-:Y:S01]  /*15a50*/  FFMA.FTZ R58, R57, c[0x0][0x2d0], -R111.reuse ;  /* 0x0000b400393a7a23 */ /* 0x100fe2000001086f */
[----:B------:R2:W3:Y:S01]  /*15a60*/  MUFU.EX2 R2, R0 ;  /* 0x0000000000027308 */ /* 0x0004e20000000800 */
[----:B------:R-:W-:Y:S02]  /*15a70*/  FMUL.FTZ R49, R69, R97 ;  /* 0x0000006145317220 */ /* 0x000fe40000410000 */
[--C-:B------:R-:W-:Y:S07]  /*15a80*/  FFMA.FTZ R62, R60, c[0x0][0x2d0], -R111.reuse ;  /* 0x0000b4003c3e7a23 */ /* 0x100fee000001086f */
[----:B------:R4:W-:Y:S01]  /*15a90*/  MUFU.EX2 R165, R4 ;  /* 0x0000000400a57308 */ /* 0x0009e20000000800 */
[C---:B-1----:R-:W-:Y:S02]  /*15aa0*/  FMUL.FTZ R7, R68.reuse, R119 ;  /* 0x0000007744077220 */ /* 0x042fe40000410000 */
[C---:B------:R-:W-:Y:S02]  /*15ab0*/  FMUL.FTZ R18, R68.reuse, R130 ;  /* 0x0000008244127220 */ /* 0x040fe40000410000 */
[C---:B------:R-:W-:Y:S05]  /*15ac0*/  FMUL.FTZ R19, R68.reuse, R131 ;  /* 0x0000008344137220 */ /* 0x040fea0000410000 */
        /* <DEDUP_REMOVED lines=8> */
[C---:B------:R-:W-:Y:S02]  /*15b50*/  FMUL.FTZ R12, R2.reuse, R124 ;  /* 0x0000007c020c7220 */ /* 0x040fe40000410000 */
[C---:B------:R-:W-:Y:S02]  /*15b60*/  FMUL.FTZ R13, R2.reuse, R125 ;  /* 0x0000007d020d7220 */ /* 0x040fe40000410000 */
[----:B----4-:R-:W-:Y:S01]  /*15b70*/  FFMA.FTZ R4, R175, c[0x0][0x2d0], -R115 ;  /* 0x0000b400af047a23 */ /* 0x010fe20000010873 */
[----:B------:R-:W-:Y:S01]  /*15b80*/  MOV R175, R31 ;  /* 0x0000001f00af7202 */ /* 0x000fe20000000f00 */
[C---:B------:R-:W-:Y:S02]  /*15b90*/  FMUL.FTZ R24, R2.reuse, R136 ;  /* 0x0000008802187220 */ /* 0x040fe40000410000 */
[C---:B------:R-:W-:Y:S01]  /*15ba0*/  FMUL.FTZ R25, R2.reuse, R137 ;  /* 0x0000008902197220 */ /* 0x040fe20000410000 */
[----:B------:R3:W-:Y:S01]  /*15bb0*/  MUFU.EX2 R249, R4 ;  /* 0x0000000400f97308 */ /* 0x0007e20000000800 */
[C---:B------:R-:W-:Y:S01]  /*15bc0*/  FMUL.FTZ R28, R2.reuse, R140 ;  /* 0x0000008c021c7220 */ /* 0x040fe20000410000 */
[----:B------:R-:W-:Y:S01]  /*15bd0*/  MOV R137, R167 ;  /* 0x000000a700897202 */ /* 0x000fe20000000f00 */
[C---:B------:R-:W-:Y:S01]  /*15be0*/  FMUL.FTZ R41, R2.reuse, R89 ;  /* 0x0000005902297220 */ /* 0x040fe20000410000 */
[----:B-1----:R-:W-:Y:S01]  /*15bf0*/  F2FP.PACK_AB R67, R165, R248 ;  /* 0x000000f8a543723e */ /* 0x002fe200000000ff */
[----:B------:R-:W-:Y:S02]  /*15c00*/  FMUL.FTZ R5, R69, R117 ;  /* 0x0000007545057220 */ /* 0x000fe40000410000 */
[----:B------:R-:W-:Y:S02]  /*15c10*/  IMAD.MOV.U32 R117, RZ, RZ, R27 ;  /* 0x000000ffff757224 */ /* 0x000fe400078e001b */
[C---:B------:R-:W-:Y:S02]  /*15c20*/  FMUL.FTZ R40, R2.reuse, R88 ;  /* 0x0000005802287220 */ /* 0x040fe40000410000 */
[C---:B------:R-:W-:Y:S02]  /*15c30*/  FMUL.FTZ R44, R2.reuse, R92 ;  /* 0x0000005c022c7220 */ /* 0x040fe40000410000 */
[----:B------:R-:W-:Y:S02]  /*15c40*/  FMUL.FTZ R45, R2, R93 ;  /* 0x0000005d022d7220 */ /* 0x000fe40000410000 */
[----:B--2---:R-:W-:Y:S01]  /*15c50*/  FFMA.FTZ R0, R11, c[0x0][0x2d0], -R111 ;  /* 0x0000b4000b007a23 */ /* 0x004fe2000001086f */
[----:B------:R-:W-:Y:S01]  /*15c60*/  MUFU.EX2 R93, R62 ;  /* 0x0000003e005d7308 */ /* 0x000fe20000000800 */
[C---:B------:R-:W-:Y:S02]  /*15c70*/  FMUL.FTZ R50, R68.reuse, R98 ;  /* 0x0000006244327220 */ /* 0x040fe40000410000 */
[----:B------:R-:W-:Y:S02]  /*15c80*/  FMUL.FTZ R51, R68, R99 ;  /* 0x0000006344337220 */ /* 0x000fe40000410000 */
[C---:B------:R-:W-:Y:S01]  /*15c90*/  FMUL.FTZ R57, R2.reuse, R101 ;  /* 0x0000006502397220 */ /* 0x040fe20000410000 */
[----:B------:R-:W-:Y:S01]  /*15ca0*/  LDSM.16.MT88.4 R96, [R206+0x2000] ;  /* 0x00200000ce60783b */ /* 0x000fe20000004200 */
[C---:B------:R-:W-:Y:S02]  /*15cb0*/  FMUL.FTZ R60, R2.reuse, R152 ;  /* 0x00000098023c7220 */ /* 0x040fe40000410000 */
[----:B---3--:R-:W-:Y:S01]  /*15cc0*/  FMUL.FTZ R4, R69, R116 ;  /* 0x0000007445047220 */ /* 0x008fe20000410000 */
[----:B------:R1:W2:Y:S01]  /*15cd0*/  MUFU.EX2 R164, R0 ;  /* 0x0000000000a47308 */ /* 0x0002a20000000800 */
[----:B------:R-:W-:Y:S01]  /*15ce0*/  MOV R116, R30 ;  /* 0x0000001e00747202 */ /* 0x000fe20000000f00 */
[----:B------:R-:W-:Y:S02]  /*15cf0*/  FMUL.FTZ R61, R2, R153 ;  /* 0x00000099023d7220 */ /* 0x000fe40000410000 */
[----:B------:R-:W-:Y:S02]  /*15d00*/  FFMA.FTZ R88, R181, c[0x0][0x2d0], -R156 ;  /* 0x0000b400b5587a23 */ /* 0x000fe4000001089c */
[----:B------:R-:W-:Y:S04]  /*15d10*/  IMAD.MOV.U32 R140, RZ, RZ, R171 ;  /* 0x000000ffff8c7224 */ /* 0x000fe800078e00ab */
[----:B------:R-:W-:Y:S01]  /*15d20*/  MUFU.EX2 R233, R88 ;  /* 0x0000005800e97308 */ /* 0x000fe20000000800 */
[----:B-1----:R-:W-:Y:S02]  /*15d30*/  FSEL R0, R3, RZ, P0 ;  /* 0x000000ff03007208 */ /* 0x002fe40000000000 */
[----:B--2---:R-:W-:Y:S03]  /*15d40*/  F2FP.PACK_AB R65, R164, R163 ;  /* 0x000000a3a441723e */ /* 0x004fe600000000ff */
[----:B------:R-:W-:Y:S02]  /*15d50*/  FADD.FTZ R0, -R0, R114 ;  /* 0x0000007200007221 */ /* 0x000fe40000010100 */
[----:B------:R-:W-:Y:S02]  /*15d60*/  IMAD.MOV.U32 R114, RZ, RZ, R6 ;  /* 0x000000ffff727224 */ /* 0x000fe400078e0006 */
[----:B------:R-:W-:Y:S02]  /*15d70*/  FMUL.FTZ R0, R0, c[0x0][0x2d0] ;  /* 0x0000b40000007a20 */ /* 0x000fe40000410000 */
[----:B------:R-:W-:Y:S01]  /*15d80*/  FMUL.FTZ R6, R68, R118 ;  /* 0x0000007644067220 */ /* 0x000fe20000410000 */
[----:B------:R-:W-:Y:S03]  /*15d90*/  F2FP.PACK_AB R66, R114, R174 ;  /* 0x000000ae7242723e */ /* 0x000fe600000000ff */
[----:B------:R-:W1:Y:S03]  /*15da0*/  MUFU.EX2 R0, R0 ;  /* 0x0000000000007308 */ /* 0x000e660000000800 */
[-C--:B------:R-:W-:Y:S01]  /*15db0*/  HMMA.16816.F32 R4, R72, R20.reuse, R4 ;  /* 0x000000144804723c */ /* 0x080fe20000001804 */
[C---:B-1----:R-:W-:Y:S02]  /*15dc0*/  FMUL.FTZ R10, R0.reuse, R122 ;  /* 0x0000007a000a7220 */ /* 0x042fe40000410000 */
[C---:B------:R-:W-:Y:S02]  /*15dd0*/  FMUL.FTZ R11, R0.reuse, R123 ;  /* 0x0000007b000b7220 */ /* 0x040fe40000410000 */
[C---:B------:R-:W-:Y:S02]  /*15de0*/  FMUL.FTZ R27, R0.reuse, R139 ;  /* 0x0000008b001b7220 */ /* 0x040fe40000410000 */
[C---:B------:R-:W-:Y:S02]  /*15df0*/  FMUL.FTZ R42, R0.reuse, R90 ;  /* 0x0000005a002a7220 */ /* 0x040fe40000410000 */
[C---:B------:R-:W-:Y:S01]  /*15e00*/  FMUL.FTZ R43, R0.reuse, R91 ;  /* 0x0000005b002b7220 */ /* 0x040fe20000410000 */
[C---:B------:R-:W-:Y:S02]  /*15e10*/  HMMA.16816.F32 R8, R64.reuse, R20, R8 ;  /* 0x000000144008723c */ /* 0x040fe40000001808 */
[C---:B------:R-:W-:Y:S01]  /*15e20*/  FMUL.FTZ R14, R0.reuse, R126 ;  /* 0x0000007e000e7220 */ /* 0x040fe20000410000 */
[----:B------:R-:W-:Y:S01]  /*15e30*/  LDSM.16.MT88.4 R88, [R206+0x800] ;  /* 0x00080000ce58783b */ /* 0x000fe20000004200 */
[C---:B------:R-:W-:Y:S02]  /*15e40*/  FMUL.FTZ R15, R0.reuse, R127 ;  /* 0x0000007f000f7220 */ /* 0x040fe40000410000 */
[----:B------:R-:W-:Y:S01]  /*15e50*/  FMUL.FTZ R26, R0, R138 ;  /* 0x0000008a001a7220 */ /* 0x000fe20000410000 */
[----:B------:R-:W-:Y:S01]  /*15e60*/  MOV R138, R32 ;  /* 0x00000020008a7202 */ /* 0x000fe20000000f00 */
[--C-:B------:R-:W-:Y:S04]  /*15e70*/  FFMA.FTZ R20, R29, c[0x0][0x2d0], -R156.reuse ;  /* 0x0000b4001d147a23 */ /* 0x100fe8000001089c */
[--C-:B------:R-:W-:Y:S01]  /*15e80*/  FFMA.FTZ R32, R178, c[0x0][0x2d0], -R115.reuse ;  /* 0x0000b400b2207a23 */ /* 0x100fe20000010873 */
[-C--:B------:R-:W-:Y:S01]  /*15e90*/  HMMA.16816.F32 R12, R64, R22.reuse, R12 ;  /* 0x00000016400c723c */ /* 0x080fe2000000180c */
[----:B------:R1:W-:Y:S01]  /*15ea0*/  MUFU.EX2 R244, R20 ;  /* 0x0000001400f47308 */ /* 0x0003e20000000800 */
[C---:B------:R-:W-:Y:S01]  /*15eb0*/  FMUL.FTZ R30, R0.reuse, R142 ;  /* 0x0000008e001e7220 */ /* 0x040fe20000410000 */
[----:B------:R-:W-:Y:S01]  /*15ec0*/  MOV R142, R169 ;  /* 0x000000a9008e7202 */ /* 0x000fe20000000f00 */
[C---:B------:R-:W-:Y:S01]  /*15ed0*/  FMUL.FTZ R31, R0.reuse, R143 ;  /* 0x0000008f001f7220 */ /* 0x040fe20000410000 */
[----:B------:R-:W-:Y:S01]  /*15ee0*/  MOV R143, R170 ;  /* 0x000000aa008f7202 */ /* 0x000fe20000000f00 */
[----:B------:R-:W-:Y:S02]  /*15ef0*/  FMUL.FTZ R47, R0, R95 ;  /* 0x0000005f002f7220 */ /* 0x000fe40000410000 */
[C---:B------:R-:W-:Y:S01]  /*15f00*/  HMMA.16816.F32 R16, R72.reuse, R22, R16 ;  /* 0x000000164810723c */ /* 0x040fe20000001810 */
[C---:B------:R-:W-:Y:S02]  /*15f10*/  FMUL.FTZ R21, R69.reuse, R133 ;  /* 0x0000008545157220 */ /* 0x040fe40000410000 */
[----:B------:R2:W-:Y:S01]  /*15f20*/  MUFU.EX2 R241, R32 ;  /* 0x0000002000f17308 */ /* 0x0005e20000000800 */
[----:B------:R-:W-:Y:S01]  /*15f30*/  FMUL.FTZ R29, R2, R141 ;  /* 0x0000008d021d7220 */ /* 0x000fe20000410000 */
[----:B------:R-:W-:Y:S01]  /*15f40*/  MOV R141, R172 ;  /* 0x000000ac008d7202 */ /* 0x000fe20000000f00 */
[----:B------:R-:W-:Y:S02]  /*15f50*/  FMUL.FTZ R46, R0, R94 ;  /* 0x0000005e002e7220 */ /* 0x000fe40000410000 */
[C---:B------:R-:W-:Y:S04]  /*15f60*/  FMUL.FTZ R22, R68.reuse, R134 ;  /* 0x0000008644167220 */ /* 0x040fe80000410000 */
[----:B------:R-:W-:Y:S01]  /*15f70*/  FMUL.FTZ R23, R68, R135 ;  /* 0x0000008744177220 */ /* 0x000fe20000410000 */
[----:B------:R3:W-:Y:S01]  /*15f80*/  MUFU.EX2 R94, R58 ;  /* 0x0000003a005e7308 */ /* 0x0007e20000000800 */
[C---:B------:R-:W-:Y:S02]  /*15f90*/  FMUL.FTZ R59, R0.reuse, R103 ;  /* 0x00000067003b7220 */ /* 0x040fe40000410000 */
[C---:B------:R-:W-:Y:S02]  /*15fa0*/  FMUL.FTZ R62, R0.reuse, R154 ;  /* 0x0000009a003e7220 */ /* 0x040fe40000410000 */
[C---:B-1----:R-:W-:Y:S02]  /*15fb0*/  FMUL.FTZ R20, R69.reuse, R132 ;  /* 0x0000008445147220 */ /* 0x042fe40000410000 */
[C---:B------:R-:W-:Y:S05]  /*15fc0*/  FMUL.FTZ R63, R0.reuse, R155 ;  /* 0x0000009b003f7220 */ /* 0x040fea0000410000 */
[-C--:B------:R-:W-:Y:S01]  /*15fd0*/  HMMA.16816.F32 R20, R72, R36.reuse, R20 ;  /* 0x000000244814723c */ /* 0x080fe20000001814 */
[----:B--2---:R-:W-:Y:S02]  /*15fe0*/  FMUL.FTZ R32, R69, R144 ;  /* 0x0000009045207220 */ /* 0x004fe40000410000 */
[----:B------:R-:W-:Y:S05]  /*15ff0*/  LDSM.16.MT88.4 R144, [R209+0x2000] ;  /* 0x00200000d190783b */ /* 0x000fea0000004200 */
[C---:B------:R-:W-:Y:S01]  /*16000*/  HMMA.16816.F32 R24, R64.reuse, R36, R24 ;  /* 0x000000244018723c */ /* 0x040fe20000001818 */
[----:B---3--:R-:W-:Y:S06]  /*16010*/  FMUL.FTZ R58, R0, R102 ;  /* 0x00000066003a7220 */ /* 0x008fec0000410000 */
[----:B------:R-:W-:Y:S01]  /*16020*/  FFMA.FTZ R36, R179, c[0x0][0x2d0], -R115 ;  /* 0x0000b400b3247a23 */ /* 0x000fe20000010873 */
[-C--:B------:R-:W-:Y:S01]  /*16030*/  HMMA.16816.F32 R28, R64, R38.reuse, R28 ;  /* 0x00000026401c723c */ /* 0x080fe2000000181c */
[C---:B------:R-:W-:Y:S02]  /*16040*/  FMUL.FTZ R37, R69.reuse, R85 ;  /* 0x0000005545257220 */ /* 0x040fe40000410000 */
[----:B------:R1:W-:Y:S05]  /*16050*/  MUFU.EX2 R239, R36 ;  /* 0x0000002400ef7308 */ /* 0x0003ea0000000800 */
[C---:B------:R-:W-:Y:S07]  /*16060*/  HMMA.16816.F32 R32, R72.reuse, R38, R32 ;  /* 0x000000264820723c */ /* 0x040fee0000001820 */
[C---:B------:R-:W-:Y:S02]  /*16070*/  FMUL.FTZ R38, R68.reuse, R86 ;  /* 0x0000005644267220 */ /* 0x040fe40000410000 */
[----:B------:R-:W-:Y:S03]  /*16080*/  FMUL.FTZ R39, R68, R87 ;  /* 0x0000005744277220 */ /* 0x000fe60000410000 */
[C---:B-1----:R-:W-:Y:S02]  /*16090*/  FMUL.FTZ R36, R69.reuse, R84 ;  /* 0x0000005445247220 */ /* 0x042fe40000410000 */
[----:B------:R-:W1:Y:S05]  /*160a0*/  LDSM.16.MT88.4 R84, [R209+0x800] ;  /* 0x00080000d154783b */ /* 0x000e6a0000004200 */
[-C--:B------:R-:W-:Y:S08]  /*160b0*/  HMMA.16816.F32 R36, R72, R52.reuse, R36 ;  /* 0x000000344824723c */ /* 0x080ff00000001824 */
[C---:B------:R-:W-:Y:S07]  /*160c0*/  HMMA.16816.F32 R40, R64.reuse, R52, R40 ;  /* 0x000000344028723c */ /* 0x040fee0000001828 */
[--C-:B------:R-:W-:Y:S01]  /*160d0*/  FFMA.FTZ R52, R56, c[0x0][0x2d0], -R111.reuse ;  /* 0x0000b40038347a23 */ /* 0x100fe2000001086f */
[-C--:B------:R-:W-:Y:S01]  /*160e0*/  HMMA.16816.F32 R44, R64, R54.reuse, R44 ;  /* 0x00000036402c723c */ /* 0x080fe2000000182c */
[C---:B------:R-:W-:Y:S02]  /*160f0*/  FMUL.FTZ R53, R69.reuse, R149 ;  /* 0x0000009545357220 */ /* 0x040fe40000410000 */
[----:B------:R2:W3:Y:S01]  /*16100*/  MUFU.EX2 R95, R52 ;  /* 0x00000034005f7308 */ /* 0x0004e20000000800 */
[----:B------:R-:W-:Y:S04]  /*16110*/  FMUL.FTZ R56, R2, R100 ;  /* 0x0000006402387220 */ /* 0x000fe80000410000 */
[C---:B------:R-:W-:Y:S07]  /*16120*/  HMMA.16816.F32 R48, R72.reuse, R54, R48 ;  /* 0x000000364830723c */ /* 0x040fee0000001830 */
[C---:B------:R-:W-:Y:S02]  /*16130*/  FMUL.FTZ R54, R68.reuse, R150 ;  /* 0x0000009644367220 */ /* 0x040fe40000410000 */
[----:B------:R-:W-:Y:S03]  /*16140*/  FMUL.FTZ R55, R68, R151 ;  /* 0x0000009744377220 */ /* 0x000fe60000410000 */
[----:B--2---:R-:W-:Y:S07]  /*16150*/  FMUL.FTZ R52, R69, R148 ;  /* 0x0000009445347220 */ /* 0x004fee0000410000 */
[-C--:B------:R-:W-:Y:S08]  /*16160*/  HMMA.16816.F32 R52, R72, R76.reuse, R52 ;  /* 0x0000004c4834723c */ /* 0x080ff00000001834 */
[C---:B------:R-:W-:Y:S07]  /*16170*/  HMMA.16816.F32 R56, R64.reuse, R76, R56 ;  /* 0x0000004c4038723c */ /* 0x040fee0000001838 */
[----:B------:R-:W-:Y:S01]  /*16180*/  FFMA.FTZ R76, R157, c[0x0][0x2d0], -R111 ;  /* 0x0000b4009d4c7a23 */ /* 0x000fe2000001086f */
[-C--:B------:R-:W-:Y:S01]  /*16190*/  HMMA.16816.F32 R60, R64, R78.reuse, R60 ;  /* 0x0000004e403c723c */ /* 0x080fe2000000183c */
[----:B---3--:R-:W-:Y:S02]  /*161a0*/  F2FP.PACK_AB R77, R94, R95 ;  /* 0x0000005f5e4d723e */ /* 0x008fe400000000ff */
[----:B------:R2:W3:Y:S04]  /*161b0*/  MUFU.EX2 R234, R76 ;  /* 0x0000004c00ea7308 */ /* 0x0004e80000000800 */
[C---:B------:R-:W-:Y:S02]  /*161c0*/  FMUL.FTZ R64, R69.reuse, R104 ;  /* 0x0000006845407220 */ /* 0x040fe40000410000 */
[----:B------:R-:W-:Y:S03]  /*161d0*/  FMUL.FTZ R65, R69, R105 ;  /* 0x0000006945417220 */ /* 0x000fe60000410000 */
[C---:B------:R-:W-:Y:S02]  /*161e0*/  FMUL.FTZ R66, R68.reuse, R106 ;  /* 0x0000006a44427220 */ /* 0x040fe40000410000 */
[----:B------:R-:W-:Y:S07]  /*161f0*/  FMUL.FTZ R67, R68, R107 ;  /* 0x0000006b44437220 */ /* 0x000fee0000410000 */
[----:B------:R-:W-:Y:S01]  /*16200*/  HMMA.16816.F32 R64, R72, R78, R64 ;  /* 0x0000004e4840723c */ /* 0x000fe20000001840 */
[--C-:B--2---:R-:W-:Y:S06]  /*16210*/  FFMA.FTZ R76, R184, c[0x0][0x2d0], -R115.reuse ;  /* 0x0000b400b84c7a23 */ /* 0x104fec0000010873 */
[----:B------:R-:W-:Y:S02]  /*16220*/  F2FP.PACK_AB R72, R175, R251 ;  /* 0x000000fbaf48723e */ /* 0x000fe400000000ff */
[----:B------:R-:W-:Y:S01]  /*16230*/  F2FP.PACK_AB R73, R116, R252 ;  /* 0x000000fc7449723e */ /* 0x000fe200000000ff */
[----:B------:R2:W-:Y:S02]  /*16240*/  MUFU.EX2 R235, R76 ;  /* 0x0000004c00eb7308 */ /* 0x0005e40000000800 */
[----:B------:R-:W-:Y:S02]  /*16250*/  F2FP.PACK_AB R74, R138, R117 ;  /* 0x000000758a4a723e */ /* 0x000fe400000000ff */
[----:B------:R-:W-:Y:S02]  /*16260*/  F2FP.PACK_AB R75, R249, R250 ;  /* 0x000000faf94b723e */ /* 0x000fe400000000ff */
[----:B------:R-:W-:Y:S02]  /*16270*/  F2FP.PACK_AB R78, R244, R245 ;  /* 0x000000f5f44e723e */ /* 0x000fe400000000ff */
[----:B---3--:R-:W-:Y:S03]  /*16280*/  F2FP.PACK_AB R79, R234, R93 ;  /* 0x0000005dea4f723e */ /* 0x008fe600000000ff */
[-C--:B------:R-:W-:Y:S01]  /*16290*/  HMMA.16816.F32 R4, R72, R80.reuse, R4 ;  /* 0x000000504804723c */ /* 0x080fe20000001804 */
[--C-:B--2---:R-:W-:Y:S04]  /*162a0*/  FFMA.FTZ R76, R180, c[0x0][0x2d0], -R156.reuse ;  /* 0x0000b400b44c7a23 */ /* 0x104fe8000001089c */
        /* <DEDUP_REMOVED lines=8> */
[C---:B------:R-:W-:Y:S01]  /*16330*/  HMMA.16816.F32 R24, R76.reuse, R84, R24 ;  /* 0x000000544c18723c */ /* 0x040fe20000001818 */
[----:B--2---:R-:W-:Y:S06]  /*16340*/  FFMA.FTZ R80, R183, c[0x0][0x2d0], -R156 ;  /* 0x0000b400b7507a23 */ /* 0x004fec000001089c */
[----:B------:R-:W-:Y:S01]  /*16350*/  FFMA.FTZ R84, R188, c[0x0][0x2d0], -R115 ;  /* 0x0000b400bc547a23 */ /* 0x000fe20000010873 */
[-C--:B------:R-:W-:Y:S01]  /*16360*/  HMMA.16816.F32 R28, R76, R86.reuse, R28 ;  /* 0x000000564c1c723c */ /* 0x080fe2000000181c */
[----:B------:R1:W2:Y:S03]  /*16370*/  MUFU.EX2 R183, R80 ;  /* 0x0000005000b77308 */ /* 0x0002a60000000800 */
[----:B------:R-:W-:Y:S04]  /*16380*/  MOV R188, R175 ;  /* 0x000000af00bc7202 */ /* 0x000fe80000000f00 */
[C---:B------:R-:W-:Y:S03]  /*16390*/  HMMA.16816.F32 R32, R72.reuse, R86, R32 ;  /* 0x000000564820723c */ /* 0x040fe60000001820 */
[----:B------:R3:W-:Y:S05]  /*163a0*/  MUFU.EX2 R180, R84 ;  /* 0x0000005400b47308 */ /* 0x0007ea0000000800 */
[-C--:B------:R-:W-:Y:S08]  /*163b0*/  HMMA.16816.F32 R36, R72, R88.reuse, R36 ;  /* 0x000000584824723c */ /* 0x080ff00000001824 */
[C---:B------:R-:W-:Y:S01]  /*163c0*/  HMMA.16816.F32 R40, R76.reuse, R88, R40 ;  /* 0x000000584c28723c */ /* 0x040fe20000001828 */
[----:B-1----:R-:W-:Y:S03]  /*163d0*/  FFMA.FTZ R80, R185, c[0x0][0x2d0], -R71 ;  /* 0x0000b400b9507a23 */ /* 0x002fe60000010847 */
[----:B------:R-:W-:Y:S01]  /*163e0*/  MOV R185, R166 ;  /* 0x000000a600b97202 */ /* 0x000fe20000000f00 */
[----:B------:R1:W-:Y:S02]  /*163f0*/  MUFU.EX2 R181, R80 ;  /* 0x0000005000b57308 */ /* 0x0003e40000000800 */
[----:B------:R-:W-:Y:S01]  /*16400*/  FFMA.FTZ R88, R159, c[0x0][0x2d0], -R111 ;  /* 0x0000b4009f587a23 */ /* 0x000fe2000001086f */
[-C--:B------:R-:W-:Y:S01]  /*16410*/  HMMA.16816.F32 R44, R76, R90.reuse, R44 ;  /* 0x0000005a4c2c723c */ /* 0x080fe2000000182c */
[--C-:B---3--:R-:W-:Y:S03]  /*16420*/  FFMA.FTZ R84, R189, c[0x0][0x2d0], -R71.reuse ;  /* 0x0000b400bd547a23 */ /* 0x108fe60000010847 */
[----:B------:R-:W-:Y:S03]  /*16430*/  IMAD.MOV.U32 R189, RZ, RZ, R114 ;  /* 0x000000ffffbd7224 */ /* 0x000fe600078e0072 */
[----:B------:R3:W-:Y:S01]  /*16440*/  MUFU.EX2 R149, R88 ;  /* 0x0000005800957308 */ /* 0x0007e20000000800 */
[C---:B------:R-:W-:Y:S09]  /*16450*/  HMMA.16816.F32 R48, R72.reuse, R90, R48 ;  /* 0x0000005a4830723c */ /* 0x040ff20000001830 */
[----:B------:R4:W-:Y:S03]  /*16460*/  MUFU.EX2 R178, R84 ;  /* 0x0000005400b27308 */ /* 0x0009e60000000800 */
[----:B-1----:R-:W-:Y:S01]  /*16470*/  FFMA.FTZ R80, R186, c[0x0][0x2d0], -R71 ;  /* 0x0000b400ba507a23 */ /* 0x002fe20000010847 */
[----:B------:R-:W-:Y:S06]  /*16480*/  MOV R186, R117 ;  /* 0x0000007500ba7202 */ /* 0x000fec0000000f00 */
[----:B------:R1:W-:Y:S01]  /*16490*/  MUFU.EX2 R182, R80 ;  /* 0x0000005000b67308 */ /* 0x0003e20000000800 */
[----:B---3--:R-:W-:Y:S09]  /*164a0*/  FFMA.FTZ R88, R160, c[0x0][0x2d0], -R111 ;  /* 0x0000b400a0587a23 */ /* 0x008ff2000001086f */
[----:B------:R3:W-:Y:S01]  /*164b0*/  MUFU.EX2 R148, R88 ;  /* 0x0000005800947308 */ /* 0x0007e20000000800 */
[----:B----4-:R-:W-:Y:S01]  /*164c0*/  FFMA.FTZ R84, R190, c[0x0][0x2d0], -R71 ;  /* 0x0000b400be547a23 */ /* 0x010fe20000010847 */
[----:B------:R-:W-:Y:S08]  /*164d0*/  MOV R190, R113 ;  /* 0x0000007100be7202 */ /* 0x000ff00000000f00 */
[----:B------:R4:W-:Y:S01]  /*164e0*/  MUFU.EX2 R179, R84 ;  /* 0x0000005400b37308 */ /* 0x0009e20000000800 */
[----:B-1----:R-:W-:Y:S01]  /*164f0*/  FFMA.FTZ R80, R187, c[0x0][0x2d0], -R115 ;  /* 0x0000b400bb507a23 */ /* 0x002fe20000010873 */
[----:B------:R-:W-:Y:S08]  /*16500*/  MOV R187, R116 ;  /* 0x0000007400bb7202 */ /* 0x000ff00000000f00 */
[----:B------:R1:W-:Y:S01]  /*16510*/  MUFU.EX2 R151, R80 ;  /* 0x0000005000977308 */ /* 0x0003e20000000800 */
[--C-:B---3--:R-:W-:Y:S02]  /*16520*/  FFMA.FTZ R88, R193, c[0x0][0x2d0], -R156.reuse ;  /* 0x0000b400c1587a23 */ /* 0x108fe4000001089c */
[----:B------:R-:W-:Y:S07]  /*16530*/  IMAD.MOV.U32 R193, RZ, RZ, R173 ;  /* 0x000000ffffc17224 */ /* 0x000fee00078e00ad */
[----:B------:R3:W-:Y:S01]  /*16540*/  MUFU.EX2 R102, R88 ;  /* 0x0000005800667308 */ /* 0x0007e20000000800 */
[----:B----4-:R-:W-:Y:S01]  /*16550*/  FFMA.FTZ R84, R191, c[0x0][0x2d0], -R115 ;  /* 0x0000b400bf547a23 */ /* 0x010fe20000010873 */
[----:B------:R-:W-:Y:S08]  /*16560*/  MOV R191, R112 ;  /* 0x0000007000bf7202 */ /* 0x000ff00000000f00 */
[----:B------:R4:W-:Y:S01]  /*16570*/  MUFU.EX2 R177, R84 ;  /* 0x0000005400b17308 */ /* 0x0009e20000000800 */
[----:B-1----:R-:W1:Y:S08]  /*16580*/  LDSM.16.MT88.4 R80, [R208+0x800] ;  /* 0x00080000d050783b */ /* 0x002e700000004200 */
[----:B---3--:R-:W-:Y:S01]  /*16590*/  LDSM.16.MT88.4 R88, [R206+0x1000] ;  /* 0x00100000ce58783b */ /* 0x008fe20000004200 */
[--C-:B----4-:R-:W-:Y:S04]  /*165a0*/  FFMA.FTZ R84, R158, c[0x0][0x2d0], -R111.reuse ;  /* 0x0000b4009e547a23 */ /* 0x110fe8000001086f */
[----:B------:R3:W4:Y:S01]  /*165b0*/  MUFU.EX2 R150, R84 ;  /* 0x0000005400967308 */ /* 0x0007220000000800 */
[-C--:B-1----:R-:W-:Y:S08]  /*165c0*/  HMMA.16816.F32 R52, R72, R80.reuse, R52 ;  /* 0x000000504834723c */ /* 0x082ff00000001834 */
[C---:B------:R-:W-:Y:S01]  /*165d0*/  HMMA.16816.F32 R56, R76.reuse, R80, R56 ;  /* 0x000000504c38723c */ /* 0x040fe20000001838 */
[----:B---3--:R-:W1:Y:S06]  /*165e0*/  LDSM.16.MT88.4 R84, [R205+0x1000] ;  /* 0x00100000cd54783b */ /* 0x008e6c0000004200 */
[----:B------:R-:W-:Y:S01]  /*165f0*/  FFMA.FTZ R80, R161, c[0x0][0x2d0], -R111 ;  /* 0x0000b400a1507a23 */ /* 0x000fe2000001086f */
[-C--:B------:R-:W-:Y:S03]  /*16600*/  HMMA.16816.F32 R60, R76, R82.reuse, R60 ;  /* 0x000000524c3c723c */ /* 0x080fe6000000183c */
[----:B------:R3:W5:Y:S04]  /*16610*/  MUFU.EX2 R103, R80 ;  /* 0x0000005000677308 */ /* 0x0007680000000800 */
[--C-:B------:R-:W-:Y:S01]  /*16620*/  FFMA.FTZ R76, R195, c[0x0][0x2d0], -R115.reuse ;  /* 0x0000b400c34c7a23 */ /* 0x100fe20000010873 */
[----:B------:R-:W-:Y:S01]  /*16630*/  HMMA.16816.F32 R64, R72, R82, R64 ;  /* 0x000000524840723c */ /* 0x000fe20000001840 */
[----:B--2---:R-:W-:Y:S01]  /*16640*/  F2FP.PACK_AB R78, R183, R184 ;  /* 0x000000b8b74e723e */ /* 0x004fe200000000ff */
[----:B------:R-:W2:Y:S02]  /*16650*/  LDL.LU R195, [R1+0x10] ;  /* 0x0000100001c37983 */ /* 0x000ea40000300800 */
[----:B----4-:R-:W-:Y:S01]  /*16660*/  F2FP.PACK_AB R77, R149, R150 ;  /* 0x00000096954d723e */ /* 0x010fe200000000ff */
[----:B------:R4:W-:Y:S02]  /*16670*/  MUFU.EX2 R176, R76 ;  /* 0x0000004c00b07308 */ /* 0x0009e40000000800 */
[----:B------:R-:W-:Y:S02]  /*16680*/  F2FP.PACK_AB R72, R242, R243 ;  /* 0x000000f3f248723e */ /* 0x000fe400000000ff */
[----:B------:R-:W-:Y:S03]  /*16690*/  F2FP.PACK_AB R73, R239, R241 ;  /* 0x000000f1ef49723e */ /* 0x000fe600000000ff */
[----:B------:R-:W-:Y:S02]  /*166a0*/  F2FP.PACK_AB R74, R237, R238 ;  /* 0x000000eeed4a723e */ /* 0x000fe400000000ff */
[----:B------:R-:W-:Y:S01]  /*166b0*/  F2FP.PACK_AB R75, R235, R236 ;  /* 0x000000eceb4b723e */ /* 0x000fe200000000ff */
[----:B---3--:R-:W3:Y:S01]  /*166c0*/  LDSM.16.MT88.4 R80, [R209+0x1000] ;  /* 0x00100000d150783b */ /* 0x008ee20000004200 */
[----:B-----5:R-:W-:Y:S05]  /*166d0*/  F2FP.PACK_AB R79, R103, R148 ;  /* 0x00000094674f723e */ /* 0x020fea00000000ff */
[-C--:B-1----:R-:W-:Y:S01]  /*166e0*/  HMMA.16816.F32 R4, R72, R84.reuse, R4 ;  /* 0x000000544804723c */ /* 0x082fe20000001804 */
[--C-:B----4-:R-:W-:Y:S01]  /*166f0*/  FFMA.FTZ R76, R192, c[0x0][0x2d0], -R156.reuse ;  /* 0x0000b400c04c7a23 */ /* 0x110fe2000001089c */
[----:B------:R-:W-:Y:S03]  /*16700*/  MOV R192, R174 ;  /* 0x000000ae00c07202 */ /* 0x000fe60000000f00 */
[----:B------:R1:W-:Y:S02]  /*16710*/  MUFU.EX2 R101, R76 ;  /* 0x0000004c00657308 */ /* 0x0003e40000000800 */
[----:B-1----:R-:W-:Y:S07]  /*16720*/  F2FP.PACK_AB R76, R233, R92 ;  /* 0x0000005ce94c723e */ /* 0x002fee00000000ff */
[C---:B------:R-:W-:Y:S07]  /*16730*/  HMMA.16816.F32 R8, R76.reuse, R84, R8 ;  /* 0x000000544c08723c */ /* 0x040fee0000001808 */
[--C-:B------:R-:W-:Y:S01]  /*16740*/  FFMA.FTZ R84, R194, c[0x0][0x2d0], -R156.reuse ;  /* 0x0000b400c2547a23 */ /* 0x100fe2000001089c */
[-C--:B------:R-:W-:Y:S01]  /*16750*/  HMMA.16816.F32 R12, R76, R86.reuse, R12 ;  /* 0x000000564c0c723c */ /* 0x080fe2000000180c */
[----:B------:R-:W4:Y:S02]  /*16760*/  LDL.LU R194, [R1+0xc] ;  /* 0x00000c0001c27983 */ /* 0x000f240000300800 */
[----:B------:R1:W-:Y:S02]  /*16770*/  MUFU.EX2 R175, R84 ;  /* 0x0000005400af7308 */ /* 0x0003e40000000800 */
[----:B------:R-:W5:Y:S03]  /*16780*/  LDL.LU R139, [R1+0x8] ;  /* 0x00000800018b7983 */ /* 0x000f660000300800 */
[C---:B------:R-:W-:Y:S01]  /*16790*/  HMMA.16816.F32 R16, R72.reuse, R86, R16 ;  /* 0x000000564810723c */ /* 0x040fe20000001810 */
[----:B------:R-:W2:Y:S07]  /*167a0*/  LDL.LU R136, [R1+0x4] ;  /* 0x0000040001887983 */ /* 0x000eae0000300800 */
[-C--:B---3--:R-:W-:Y:S08]  /*167b0*/  HMMA.16816.F32 R20, R72, R80.reuse, R20 ;  /* 0x000000504814723c */ /* 0x088ff00000001814 */
[C---:B------:R-:W-:Y:S01]  /*167c0*/  HMMA.16816.F32 R24, R76.reuse, R80, R24 ;  /* 0x000000504c18723c */ /* 0x040fe20000001818 */
[--C-:B-1----:R-:W-:Y:S03]  /*167d0*/  FFMA.FTZ R84, R197, c[0x0][0x2d0], -R156.reuse ;  /* 0x0000b400c5547a23 */ /* 0x102fe6000001089c */
[----:B------:R-:W-:Y:S03]  /*167e0*/  MOV R197, R168 ;  /* 0x000000a800c57202 */ /* 0x000fe60000000f00 */
[----:B------:R-:W-:Y:S01]  /*167f0*/  FFMA.FTZ R80, R223, c[0x0][0x2d0], -R115 ;  /* 0x0000b400df507a23 */ /* 0x000fe20000010873 */
[-C--:B------:R-:W-:Y:S01]  /*16800*/  HMMA.16816.F32 R28, R76, R82.reuse, R28 ;  /* 0x000000524c1c723c */ /* 0x080fe2000000181c */
[----:B------:R1:W-:Y:S07]  /*16810*/  MUFU.EX2 R174, R84 ;  /* 0x0000005400ae7308 */ /* 0x0003ee0000000800 */
[C---:B------:R-:W-:Y:S03]  /*16820*/  HMMA.16816.F32 R32, R72.reuse, R82, R32 ;  /* 0x000000524820723c */ /* 0x040fe60000001820 */
[----:B------:R3:W-:Y:S05]  /*16830*/  MUFU.EX2 R171, R80 ;  /* 0x0000005000ab7308 */ /* 0x0007ea0000000800 */
[-C--:B------:R-:W-:Y:S08]  /*16840*/  HMMA.16816.F32 R36, R72, R88.reuse, R36 ;  /* 0x000000584824723c */ /* 0x080ff00000001824 */
[C---:B------:R-:W-:Y:S01]  /*16850*/  HMMA.16816.F32 R40, R76.reuse, R88, R40 ;  /* 0x000000584c28723c */ /* 0x040fe20000001828 */
[----:B-1----:R-:W-:Y:S04]  /*16860*/  FFMA.FTZ R84, R203, c[0x0][0x2d0], -R71 ;  /* 0x0000b400cb547a23 */ /* 0x002fe80000010847 */
[----:B------:R1:W-:Y:S03]  /*16870*/  MUFU.EX2 R172, R84 ;  /* 0x0000005400ac7308 */ /* 0x0003e60000000800 */
[-C--:B------:R-:W-:Y:S01]  /*16880*/  HMMA.16816.F32 R44, R76, R90.reuse, R44 ;  /* 0x0000005a4c2c723c */ /* 0x080fe2000000182c */
[----:B---3--:R-:W-:Y:S07]  /*16890*/  FFMA.FTZ R80, R224, c[0x0][0x2d0], -R115 ;  /* 0x0000b400e0507a23 */ /* 0x008fee0000010873 */
[C---:B------:R-:W-:Y:S01]  /*168a0*/  HMMA.16816.F32 R48, R72.reuse, R90, R48 ;  /* 0x0000005a4830723c */ /* 0x040fe20000001830 */
[----:B------:R3:W3:Y:S01]  /*168b0*/  MUFU.EX2 R170, R80 ;  /* 0x0000005000aa7308 */ /* 0x0006e20000000800 */
[----:B------:R-:W-:Y:S02]  /*168c0*/  LDSM.16.MT88.4 R88, [R206+0x1800] ;  /* 0x00180000ce58783b */ /* 0x000fe40000004200 */
[--C-:B-1----:R-:W-:Y:S07]  /*168d0*/  FFMA.FTZ R84, R222, c[0x0][0x2d0], -R71.reuse ;  /* 0x0000b400de547a23 */ /* 0x102fee0000010847 */
[----:B------:R1:W1:Y:S01]  /*168e0*/  MUFU.EX2 R173, R84 ;  /* 0x0000005400ad7308 */ /* 0x0002620000000800 */
[--C-:B---3--:R-:W-:Y:S01]  /*168f0*/  FFMA.FTZ R80, R225, c[0x0][0x2d0], -R71.reuse ;  /* 0x0000b400e1507a23 */ /* 0x108fe20000010847 */
[----:B------:R-:W-:Y:S01]  /*16900*/  F2FP.PACK_AB R105, R170, R171 ;  /* 0x000000abaa69723e */ /* 0x000fe200000000ff */
[----:B------:R-:W-:Y:S07]  /*16910*/  FFMA.FTZ R71, R226, c[0x0][0x2d0], -R71 ;  /* 0x0000b400e2477a23 */ /* 0x000fee0000010847 */
[----:B------:R3:W-:Y:S10]  /*16920*/  MUFU.EX2 R169, R80 ;  /* 0x0000005000a97308 */ /* 0x0007f40000000800 */
[----:B------:R3:W3:Y:S01]  /*16930*/  MUFU.EX2 R168, R71 ;  /* 0x0000004700a87308 */ /* 0x0006e20000000800 */
[----:B-1----:R-:W1:Y:S01]  /*16940*/  LDSM.16.MT88.4 R84, [R208+0x1000] ;  /* 0x00100000d054783b */ /* 0x002e620000004200 */
[----:B------:R-:W-:Y:S07]  /*16950*/  F2FP.PACK_AB R104, R173, R172 ;  /* 0x000000acad68723e */ /* 0x000fee00000000ff */
[----:B---3--:R-:W3:Y:S01]  /*16960*/  LDSM.16.MT88.4 R80, [R205+0x1800] ;  /* 0x00180000cd50783b */ /* 0x008ee20000004200 */
[--C-:B------:R-:W-:Y:S01]  /*16970*/  FFMA.FTZ R71, R227, c[0x0][0x2d0], -R115.reuse ;  /* 0x0000b400e3477a23 */ /* 0x100fe20000010873 */
[----:B------:R-:W-:Y:S01]  /*16980*/  F2FP.PACK_AB R106, R168, R169 ;  /* 0x000000a9a86a723e */ /* 0x000fe200000000ff */
[----:B------:R-:W-:Y:S02]  /*16990*/  FFMA.FTZ R115, R229, c[0x0][0x2d0], -R115 ;  /* 0x0000b400e5737a23 */ /* 0x000fe40000010873 */
[----:B------:R3:W-:Y:S10]  /*169a0*/  MUFU.EX2 R167, R71 ;  /* 0x0000004700a77308 */ /* 0x0007f40000000800 */
[----:B------:R-:W3:Y:S01]  /*169b0*/  MUFU.EX2 R166, R115 ;  /* 0x0000007300a67308 */ /* 0x000ee20000000800 */
[-C--:B-1----:R-:W-:Y:S08]  /*169c0*/  HMMA.16816.F32 R52, R72, R84.reuse, R52 ;  /* 0x000000544834723c */ /* 0x082ff00000001834 */
[C---:B------:R-:W-:Y:S01]  /*169d0*/  HMMA.16816.F32 R56, R76.reuse, R84, R56 ;  /* 0x000000544c38723c */ /* 0x040fe20000001838 */
[--C-:B---3--:R-:W-:Y:S07]  /*169e0*/  FFMA.FTZ R71, R196, c[0x0][0x2d0], -R111.reuse ;  /* 0x0000b400c4477a23 */ /* 0x108fee000001086f */
[-C--:B------:R-:W-:Y:S01]  /*169f0*/  HMMA.16816.F32 R60, R76, R86.reuse, R60 ;  /* 0x000000564c3c723c */ /* 0x080fe2000000183c */
[----:B------:R1:W-:Y:S03]  /*16a00*/  MUFU.EX2 R100, R71 ;  /* 0x0000004700647308 */ /* 0x0003e60000000800 */
[----:B------:R-:W-:Y:S03]  /*16a10*/  F2FP.PACK_AB R107, R166, R167 ;  /* 0x000000a7a66b723e */ /* 0x000fe600000000ff */
[----:B------:R-:W-:Y:S01]  /*16a20*/  F2FP.PACK_AB R76, R102, R101 ;  /* 0x00000065664c723e */ /* 0x000fe200000000ff */
[----:B------:R-:W-:Y:S01]  /*16a30*/  HMMA.16816.F32 R64, R72, R86, R64 ;  /* 0x000000564840723c */ /* 0x000fe20000001840 */
[----:B------:R-:W3:Y:S03]  /*16a40*/  LDSM.16.MT88.4 R84, [R209+0x1800] ;  /* 0x00180000d154783b */ /* 0x000ee60000004200 */
[----:B------:R-:W-:Y:S03]  /*16a50*/  F2FP.PACK_AB R78, R174, R175 ;  /* 0x000000afae4e723e */ /* 0x000fe600000000ff */
[----:B------:R-:W-:Y:S02]  /*16a60*/  F2FP.PACK_AB R72, R182, R181 ;  /* 0x000000b5b648723e */ /* 0x000fe400000000ff */
[----:B------:R-:W-:Y:S03]  /*16a70*/  F2FP.PACK_AB R73, R180, R151 ;  /* 0x00000097b449723e */ /* 0x000fe600000000ff */
[----:B------:R-:W-:Y:S02]  /*16a80*/  F2FP.PACK_AB R74, R179, R178 ;  /* 0x000000b2b34a723e */ /* 0x000fe400000000ff */
[----:B------:R-:W-:Y:S01]  /*16a90*/  F2FP.PACK_AB R75, R176, R177 ;  /* 0x000000b1b04b723e */ /* 0x000fe200000000ff */
[--C-:B-1----:R-:W-:Y:S01]  /*16aa0*/  FFMA.FTZ R71, R200, c[0x0][0x2d0], -R111.reuse ;  /* 0x0000b400c8477a23 */ /* 0x102fe2000001086f */
[----:B------:R-:W-:Y:S05]  /*16ab0*/  IADD3 R200, R220, -0x1, RZ ;  /* 0xffffffffdcc87810 */ /* 0x000fea0007ffe0ff */
[-C--:B------:R-:W-:Y:S01]  /*16ac0*/  HMMA.16816.F32 R4, R72, R80.reuse, R4 ;  /* 0x000000504804723c */ /* 0x080fe20000001804 */
[----:B------:R1:W1:Y:S02]  /*16ad0*/  MUFU.EX2 R158, R71 ;  /* 0x00000047009e7308 */ /* 0x0002640000000800 */
[--C-:B-1----:R-:W-:Y:S01]  /*16ae0*/  FFMA.FTZ R71, R201, c[0x0][0x2d0], -R111.reuse ;  /* 0x0000b400c9477a23 */ /* 0x102fe2000001086f */
[----:B------:R-:W-:Y:S07]  /*16af0*/  F2FP.PACK_AB R77, R158, R100 ;  /* 0x000000649e4d723e */ /* 0x000fee00000000ff */
[----:B------:R1:W-:Y:S02]  /*16b00*/  MUFU.EX2 R157, R71 ;  /* 0x00000047009d7308 */ /* 0x0003e40000000800 */
[--C-:B-1----:R-:W-:Y:S08]  /*16b10*/  FFMA.FTZ R71, R202, c[0x0][0x2d0], -R111.reuse ;  /* 0x0000b400ca477a23 */ /* 0x102ff0000001086f */
[----:B------:R1:W1:Y:S02]  /*16b20*/  MUFU.EX2 R114, R71 ;  /* 0x0000004700727308 */ /* 0x0002640000000800 */
[--C-:B-1----:R-:W-:Y:S01]  /*16b30*/  FFMA.FTZ R71, R228, c[0x0][0x2d0], -R156.reuse ;  /* 0x0000b400e4477a23 */ /* 0x102fe2000001089c */
[----:B------:R-:W-:Y:S07]  /*16b40*/  F2FP.PACK_AB R79, R114, R157 ;  /* 0x0000009d724f723e */ /* 0x000fee00000000ff */
[----:B------:R1:W-:Y:S01]  /*16b50*/  MUFU.EX2 R161, R71 ;  /* 0x0000004700a17308 */ /* 0x0003e20000000800 */
[C---:B------:R-:W-:Y:S08]  /*16b60*/  HMMA.16816.F32 R8, R76.reuse, R80, R8 ;  /* 0x000000504c08723c */ /* 0x040ff00000001808 */
[-C--:B------:R-:W-:Y:S08]  /*16b70*/  HMMA.16816.F32 R12, R76, R82.reuse, R12 ;  /* 0x000000524c0c723c */ /* 0x080ff0000000180c */
[C---:B------:R-:W-:Y:S01]  /*16b80*/  HMMA.16816.F32 R16, R72.reuse, R82, R16 ;  /* 0x000000524810723c */ /* 0x040fe20000001810 */
[----:B------:R-:W2:Y:S03]  /*16b90*/  LDSM.16.MT88.4 R80, [R208+0x1800] ;  /* 0x00180000d050783b */ /* 0x000ea60000004200 */
[--C-:B-1----:R-:W-:Y:S04]  /*16ba0*/  FFMA.FTZ R71, R230, c[0x0][0x2d0], -R156.reuse ;  /* 0x0000b400e6477a23 */ /* 0x102fe8000001089c */
[-C--:B---3--:R-:W-:Y:S01]  /*16bb0*/  HMMA.16816.F32 R20, R72, R84.reuse, R20 ;  /* 0x000000544814723c */ /* 0x088fe20000001814 */
[----:B------:R1:W3:Y:S07]  /*16bc0*/  MUFU.EX2 R159, R71 ;  /* 0x00000047009f7308 */ /* 0x0002ee0000000800 */
[C---:B------:R-:W-:Y:S08]  /*16bd0*/  HMMA.16816.F32 R24, R76.reuse, R84, R24 ;  /* 0x000000544c18723c */ /* 0x040ff00000001818 */
[-C--:B------:R-:W-:Y:S08]  /*16be0*/  HMMA.16816.F32 R28, R76, R86.reuse, R28 ;  /* 0x000000564c1c723c */ /* 0x080ff0000000181c */
[C---:B------:R-:W-:Y:S01]  /*16bf0*/  HMMA.16816.F32 R32, R72.reuse, R86, R32 ;  /* 0x000000564820723c */ /* 0x040fe20000001820 */
[--C-:B-1----:R-:W-:Y:S03]  /*16c00*/  FFMA.FTZ R71, R231, c[0x0][0x2d0], -R156.reuse ;  /* 0x0000b400e7477a23 */ /* 0x102fe6000001089c */
[----:B---3--:R-:W-:Y:S01]  /*16c10*/  F2FP.PACK_AB R152, R159, R161 ;  /* 0x000000a19f98723e */ /* 0x008fe200000000ff */
[----:B------:R1:W-:Y:S01]  /*16c20*/  MUFU.EX2 R160, R71 ;  /* 0x0000004700a07308 */ /* 0x0003e20000000800 */
[----:B------:R-:W-:Y:S02]  /*16c30*/  FFMA.FTZ R156, R232, c[0x0][0x2d0], -R156 ;  /* 0x0000b400e89c7a23 */ /* 0x000fe4000001089c */
[-C--:B------:R-:W-:Y:S07]  /*16c40*/  HMMA.16816.F32 R36, R72, R88.reuse, R36 ;  /* 0x000000584824723c */ /* 0x080fee0000001824 */
[----:B------:R-:W3:Y:S01]  /*16c50*/  MUFU.EX2 R115, R156 ;  /* 0x0000009c00737308 */ /* 0x000ee20000000800 */
[C---:B------:R-:W-:Y:S08]  /*16c60*/  HMMA.16816.F32 R40, R76.reuse, R88, R40 ;  /* 0x000000584c28723c */ /* 0x040ff00000001828 */
[-C--:B------:R-:W-:Y:S01]  /*16c70*/  HMMA.16816.F32 R44, R76, R90.reuse, R44 ;  /* 0x0000005a4c2c723c */ /* 0x080fe2000000182c */
[--C-:B-1----:R-:W-:Y:S07]  /*16c80*/  FFMA.FTZ R71, R199, c[0x0][0x2d0], -R111.reuse ;  /* 0x0000b400c7477a23 */ /* 0x102fee000001086f */
[C---:B------:R-:W-:Y:S01]  /*16c90*/  HMMA.16816.F32 R48, R72.reuse, R90, R48 ;  /* 0x0000005a4830723c */ /* 0x040fe20000001830 */
[----:B------:R1:W-:Y:S03]  /*16ca0*/  MUFU.EX2 R113, R71 ;  /* 0x0000004700717308 */ /* 0x0003e60000000800 */
[----:B---3--:R-:W-:Y:S04]  /*16cb0*/  F2FP.PACK_AB R154, R115, R160 ;  /* 0x000000a0739a723e */ /* 0x008fe800000000ff */
[-C--:B--2---:R-:W-:Y:S08]  /*16cc0*/  HMMA.16816.F32 R52, R72, R80.reuse, R52 ;  /* 0x000000504834723c */ /* 0x084ff00000001834 */
[C---:B------:R-:W-:Y:S08]  /*16cd0*/  HMMA.16816.F32 R56, R76.reuse, R80, R56 ;  /* 0x000000504c38723c */ /* 0x040ff00000001838 */
[-C--:B------:R-:W-:Y:S01]  /*16ce0*/  HMMA.16816.F32 R60, R76, R82.reuse, R60 ;  /* 0x000000524c3c723c */ /* 0x080fe2000000183c */
[----:B-1----:R-:W-:Y:S04]  /*16cf0*/  FFMA.FTZ R71, R198, c[0x0][0x2d0], -R111 ;  /* 0x0000b400c6477a23 */ /* 0x002fe8000001086f */
[----:B------:R-:W1:Y:S03]  /*16d00*/  MUFU.EX2 R112, R71 ;  /* 0x0000004700707308 */ /* 0x000e660000000800 */
[----:B------:R-:W-:Y:S08]  /*16d10*/  HMMA.16816.F32 R64, R72, R82, R64 ;  /* 0x000000524840723c */ /* 0x000ff00000001840 */
[-C--:B------:R-:W-:Y:S07]  /*16d20*/  HMMA.16816.F32 R116, R104, R128.reuse, R4 ;  /* 0x000000806874723c */ /* 0x080fee0000001804 */
[----:B-----5:R-:W-:Y:S01]  /*16d30*/  FFMA.FTZ R4, R69, R139, R185 ;  /* 0x0000008b45047223 */ /* 0x020fe200000100b9 */
[----:B------:R-:W-:Y:S01]  /*16d40*/  MOV R185, R138 ;  /* 0x0000008a00b97202 */ /* 0x000fe20000000f00 */
[----:B------:R-:W-:Y:S03]  /*16d50*/  FFMA.FTZ R6, R68, R136, R137 ;  /* 0x0000008844067223 */ /* 0x000fe60000010089 */
[----:B----4-:R-:W-:Y:S01]  /*16d60*/  FFMA.FTZ R5, R2, R194, R197 ;  /* 0x000000c202057223 */ /* 0x010fe200000100c5 */
[----:B-1----:R-:W-:Y:S01]  /*16d70*/  F2FP.PACK_AB R153, R112, R113 ;  /* 0x000000717099723e */ /* 0x002fe200000000ff */
[--C-:B------:R-:W-:Y:S02]  /*16d80*/  FFMA.FTZ R71, R162, c[0x0][0x2d0], -R111.reuse ;  /* 0x0000b400a2477a23 */ /* 0x100fe4000001086f */
[----:B------:R-:W-:Y:S02]  /*16d90*/  FFMA.FTZ R111, R70, c[0x0][0x2d0], -R111 ;  /* 0x0000b400466f7a23 */ /* 0x000fe4000001086f */
[----:B------:R-:W-:Y:S02]  /*16da0*/  FADD.FTZ R4, R193, R4 ;  /* 0x00000004c1047221 */ /* 0x000fe40000010000 */
[----:B------:R-:W-:Y:S01]  /*16db0*/  FADD.FTZ R2, R143, R6 ;  /* 0x000000068f027221 */ /* 0x000fe20000010000 */
[----:B------:R1:W-:Y:S01]  /*16dc0*/  MUFU.EX2 R70, R111 ;  /* 0x0000006f00467308 */ /* 0x0003e20000000800 */
[----:B------:R-:W-:Y:S02]  /*16dd0*/  FADD.FTZ R5, R142, R5 ;  /* 0x000000058e057221 */ /* 0x000fe40000010000 */
[----:B------:R-:W-:Y:S02]  /*16de0*/  FADD.FTZ R7, R141, R4 ;  /* 0x000000048d077221 */ /* 0x000fe40000010000 */
[----:B------:R-:W-:Y:S02]  /*16df0*/  FADD.FTZ R6, R140, R2 ;  /* 0x000000028c067221 */ /* 0x000fe40000010000 */
[----:B------:R-:W-:Y:S02]  /*16e00*/  FADD.FTZ R4, R192, R5 ;  /* 0x00000005c0047221 */ /* 0x000fe40000010000 */
[----:B------:R-:W-:Y:S01]  /*16e10*/  FFMA.FTZ R2, R0, R195, R163 ;  /* 0x000000c300027223 */ /* 0x000fe200000100a3 */
[----:B------:R-:W2:Y:S01]  /*16e20*/  MUFU.EX2 R71, R71 ;  /* 0x0000004700477308 */ /* 0x000ea20000000800 */
[----:B------:R-:W-:Y:S01]  /*16e30*/  FADD.FTZ R0, R191, R7 ;  /* 0x00000007bf007221 */ /* 0x000fe20000010000 */
[----:B-1----:R-:W-:Y:S02]  /*16e40*/  MOV R111, R110 ;  /* 0x0000006e006f7202 */ /* 0x002fe40000000f00 */
[----:B--2---:R-:W-:Y:S07]  /*16e50*/  F2FP.PACK_AB R155, R70, R71 ;  /* 0x00000047469b723e */ /* 0x004fee00000000ff */
[C---:B------:R-:W-:Y:S07]  /*16e60*/  HMMA.16816.F32 R120, R152.reuse, R128, R8 ;  /* 0x000000809878723c */ /* 0x040fee0000001808 */
[----:B------:R-:W-:Y:S01]  /*16e70*/  FADD.FTZ R10, R190, R6 ;  /* 0x00000006be0a7221 */ /* 0x000fe20000010000 */
[-C--:B------:R-:W-:Y:S01]  /*16e80*/  HMMA.16816.F32 R124, R152, R130.reuse, R12 ;  /* 0x00000082987c723c */ /* 0x080fe2000000180c */
[----:B------:R-:W-:Y:S01]  /*16e90*/  FADD.FTZ R8, R189, R4 ;  /* 0x00000004bd087221 */ /* 0x000fe20000010000 */
[----:B------:R-:W2:Y:S02]  /*16ea0*/  LDL R13, [R1+0x20] ;  /* 0x00002000010d7983 */ /* 0x000ea40000100800 */
[----:B------:R-:W-:Y:S02]  /*16eb0*/  FADD.FTZ R11, R164, R2 ;  /* 0x00000002a40b7221 */ /* 0x000fe40000010000 */
[----:B------:R-:W-:Y:S01]  /*16ec0*/  FADD.FTZ R9, R251, R0 ;  /* 0x00000000fb097221 */ /* 0x000fe20000010000 */
[----:B------:R-:W1:Y:S01]  /*16ed0*/  LDSM.16.MT88.4 R4, [R208+0x2000] ;  /* 0x00200000d004783b */ /* 0x000e620000004200 */
[----:B------:R-:W-:Y:S01]  /*16ee0*/  FADD.FTZ R2, R252, R10 ;  /* 0x0000000afc027221 */ /* 0x000fe20000010000 */
[C---:B------:R-:W-:Y:S03]  /*16ef0*/  HMMA.16816.F32 R128, R104.reuse, R130, R16 ;  /* 0x000000826880723c */ /* 0x040fe60000001810 */
[----:B------:R-:W-:Y:S02]  /*16f00*/  FADD.FTZ R0, R247, R8 ;  /* 0x00000008f7007221 */ /* 0x000fe40000010000 */
[----:B------:R-:W-:Y:S02]  /*16f10*/  FADD.FTZ R8, R248, R11 ;  /* 0x0000000bf8087221 */ /* 0x000fe40000010000 */
[----:B------:R-:W-:Y:S01]  /*16f20*/  FADD.FTZ R9, R188, R9 ;  /* 0x00000009bc097221 */ /* 0x000fe20000010000 */
[-C--:B------:R-:W-:Y:S01]  /*16f30*/  HMMA.16816.F32 R132, R104, R144.reuse, R20 ;  /* 0x000000906884723c */ /* 0x080fe20000001814 */
[----:B------:R-:W-:Y:S03]  /*16f40*/  FADD.FTZ R2, R187, R2 ;  /* 0x00000002bb027221 */ /* 0x000fe60000010000 */
[----:B------:R-:W-:Y:S02]  /*16f50*/  FADD.FTZ R0, R246, R0 ;  /* 0x00000000f6007221 */ /* 0x000fe40000010000 */
[----:B------:R-:W-:Y:S02]  /*16f60*/  FADD.FTZ R10, R165, R8 ;  /* 0x00000008a50a7221 */ /* 0x000fe40000010000 */
        /* <DEDUP_REMOVED lines=31> */
[----:B------:R-:W-:Y:S02]  /*17160*/  FADD.FTZ R11, R151, R2 ;  /* 0x00000002970b7221 */ /* 0x000fe40000010000 */
[----:B------:R-:W-:Y:S02]  /*17170*/  FADD.FTZ R8, R148, R8 ;  /* 0x0000000894087221 */ /* 0x000fe40000010000 */
[-C--:B-1----:R-:W-:Y:S01]  /*17180*/  HMMA.16816.F32 R148, R104, R4.reuse, R52 ;  /* 0x000000046894723c */ /* 0x082fe20000001834 */
        /* <DEDUP_REMOVED lines=20> */
[----:B------:R-:W-:Y:S01]  /*172d0*/  FADD.FTZ R4, R114, R4 ;  /* 0x0000000472047221 */ /* 0x000fe20000010000 */
[----:B------:R-:W-:Y:S01]  /*172e0*/  MOV R114, R3 ;  /* 0x0000000300727202 */ /* 0x000fe20000000f00 */
[----:B------:R-:W-:Y:S03]  /*172f0*/  FADD.FTZ R0, R161, R9 ;  /* 0x00000009a1007221 */ /* 0x000fe60000010000 */
        /* <DEDUP_REMOVED lines=10> */
[----:B------:R1:W-:Y:S01]  /*173a0*/  STL [R1+0x8], R6 ;  /* 0x0000080601007387 */ /* 0x0003e20000100800 */
[----:B------:R-:W-:Y:S01]  /*173b0*/  FADD.FTZ R4, R160, R4 ;  /* 0x00000004a0047221 */ /* 0x000fe20000010000 */
[----:B------:R-:W-:Y:S01]  /*173c0*/  MOV R112, R109 ;  /* 0x0000006d00707202 */ /* 0x000fe20000000f00 */
[----:B------:R-:W-:Y:S01]  /*173d0*/  FADD.FTZ R0, R71, R2 ;  /* 0x0000000247007221 */ /* 0x000fe20000010000 */
[----:B------:R1:W-:Y:S01]  /*173e0*/  STL [R1+0x4], R5 ;  /* 0x0000040501007387 */ /* 0x0003e20000100800 */
[----:B------:R-:W-:Y:S02]  /*173f0*/  FADD.FTZ R2, R115, R4 ;  /* 0x0000000473027221 */ /* 0x000fe40000010000 */
[----:B------:R-:W-:Y:S03]  /*17400*/  FADD.FTZ R0, R70, R0 ;  /* 0x0000000046007221 */ /* 0x000fe60000010000 */
[----:B------:R1:W-:Y:S04]  /*17410*/  STL [R1+0xc], R2 ;  /* 0x00000c0201007387 */ /* 0x0003e80000100800 */
[----:B------:R1:W-:Y:S01]  /*17420*/  STL [R1+0x10], R0 ;  /* 0x0000100001007387 */ /* 0x0003e20000100800 */
[----:B--2---:R-:W-:Y:S01]  /*17430*/  ISETP.GT.AND P0, PT, R220, R13, PT ;  /* 0x0000000ddc00720c */ /* 0x004fe20003f04270 */
[----:B------:R-:W-:Y:S11]  /*17440*/  IMAD.MOV.U32 R220, RZ, RZ, R200 ;  /* 0x000000ffffdc7224 */ /* 0x000ff600078e00c8 */
[----:B------:R-:W-:Y:S01]  /*17450*/  @!UPT UIADD3 URZ, URZ, URZ, URZ ;  /* 0x0000003f3f3ff290 */ /* 0x000fe2000fffe03f */
[----:B-1----:R-:W-:-:S05]  /*17460*/  @P0 BRA `(.L_x_954) ;  /* 0xffffb26000000947 */ /* 0x002fca000383ffff */
.L_x_937:
[----:B-1----:R-:W2:Y:S04]  /*17470*/  LDL R5, [R1+0x14] ;  /* 0x0000140001057983 */ /* 0x002ea80000100800 */
[----:B------:R-:W3:Y:S04]  /*17480*/  LDL R0, [R1+0x44] ;  /* 0x0000440001007983 */ /* 0x000ee80000100800 */
[----:B------:R-:W4:Y:S01]  /*17490*/  LDL R2, [R1+0x18] ;  /* 0x0000180001027983 */ /* 0x000f220000100800 */
[----:B------:R-:W-:-:S05]  /*174a0*/  IMAD.MOV.U32 R4, RZ, RZ, c[0x0][0x2c4] ;  /* 0x0000b100ff047624 */ /* 0x000fca00078e00ff */
[----:B------:R-:W-:Y:S01]  /*174b0*/  ISETP.NE.AND P1, PT, R4, 0x1, PT ;  /* 0x000000010400780c */ /* 0x000fe20003f25270 */
[----:B--2---:R-:W-:Y:S02]  /*174c0*/  IMAD.MOV.U32 R6, RZ, RZ, R5 ;  /* 0x000000ffff067224 */ /* 0x004fe400078e0005 */
[----:B------:R-:W-:Y:S01]  /*174d0*/  IMAD.MOV.U32 R5, RZ, RZ, c[0x0][0x32c] ;  /* 0x0000cb00ff057624 */ /* 0x000fe200078e00ff */
[----:B---3--:R-:W-:-:S04]  /*174e0*/  IADD3 R0, R0, 0x7f, RZ ;  /* 0x0000007f00007810 */ /* 0x008fc80007ffe0ff */
[----:B------:R-:W-:-:S05]  /*174f0*/  ISETP.GE.AND P0, PT, R5, 0x1, PT ;  /* 0x000000010500780c */ /* 0x000fca0003f06270 */
[----:B------:R-:W-:Y:S01]  /*17500*/  @P1 IMAD.HI.U32 R4, R0, c[0x0][0x2c8], RZ ;  /* 0x0000b20000041a27 */ /* 0x000fe200078e00ff */
[----:B----4-:R-:W-:-:S04]  /*17510*/  IADD3 R2, R2, 0x1, -R6 ;  /* 0x0000000102027810 */ /* 0x010fc80007ffe806 */
        /* <DEDUP_REMOVED lines=14> */
.L_x_957:
[----:B------:R-:W-:-:S04]  /*17600*/  MOV R4, c[0x0][0x32c] ;  /* 0x0000cb0000047a02 */ /* 0x000fc80000000f00 */
[----:B------:R-:W-:-:S13]  /*17610*/  ISETP.NE.AND P0, PT, R4, 0x1, PT ;  /* 0x000000010400780c */ /* 0x000fda0003f05270 */
[----:B------:R-:W-:-:S05]  /*17620*/  @P0 IMAD.HI.U32 R4, R0, c[0x0][0x330], RZ ;  /* 0x0000cc0000040a27 */ /* 0x000fca00078e00ff */
[----:B------:R-:W-:Y:S02]  /*17630*/  @P0 SHF.R.U32.HI R0, RZ, c[0x0][0x334], R4 ;  /* 0x0000cd00ff000a19 */ /* 0x000fe40000011604 */
.L_x_958:
[----:B------:R-:W-:Y:S05]  /*17640*/  BSYNC B0 ;  /* 0x0000000000007941 */ /* 0x000fea0003800000 */
.L_x_956:
[----:B------:R-:W-:-:S05]  /*17650*/  IMAD R0, R0, c[0x0][0x32c], RZ ;  /* 0x0000cb0000007a24 */ /* 0x000fca00078e02ff */
[----:B------:R-:W-:-:S04]  /*17660*/  IMNMX R2, R2, R0, !PT ;  /* 0x0000000002027217 */ /* 0x000fc80007800200 */
.L_x_955:
        /* <DEDUP_REMOVED lines=12> */
.L_x_960:
[----:B------:R-:W2:Y:S01]  /*17730*/  LDL R2, [R1+0x40] ;  /* 0x0000400001027983 */ /* 0x000ea20000100800 */
[----:B------:R-:W-:Y:S04]  /*17740*/  DEPBAR.LE SB0, 0x0 ;  /* 0x000080000000791a */ /* 0x000fe80000000000 */
[----:B------:R-:W3:Y:S01]  /*17750*/  LDL.64 R70, [R1+0x28] ;  /* 0x0000280001467983 */ /* 0x000ee20000100a00 */
[----:B------:R-:W-:Y:S05]  /*17760*/  WARPSYNC 0xffffffff ;  /* 0xffffffff00007948 */ /* 0x000fea0003800000 */
[----:B------:R-:W-:Y:S01]  /*17770*/  BAR.SYNC.DEFER_BLOCKING 0x0 ;  /* 0x0000000000007b1d */ /* 0x000fe20000010000 */
[----:B------:R-:W-:Y:S02]  /*17780*/  ISETP.GT.AND P0, PT, R240, R201, PT ;  /* 0x000000c9f000720c */ /* 0x000fe40003f04270 */
[C---:B------:R-:W-:Y:S11]  /*17790*/  IADD3 R200, R201.reuse, -0x1, RZ ;  /* 0xffffffffc9c87810 */ /* 0x040ff60007ffe0ff */
[----:B------:R-:W-:Y:S01]  /*177a0*/  @!P0 IMAD.WIDE.U32 R68, R201, c[0x0][0x208], RZ ;  /* 0x00008200c9448a25 */ /* 0x000fe200078e00ff */
[----:B------:R-:W-:Y:S02]  /*177b0*/  @!P0 MOV R73, c[0x0][0x208] ;  /* 0x0000820000498a02 */ /* 0x000fe40000000f00 */
[----:B------:R-:W-:Y:S02]  /*177c0*/  @!P0 MOV R74, 0x5 ;  /* 0x00000005004a8802 */ /* 0x000fe40000000f00 */
[C---:B------:R-:W-:Y:S02]  /*177d0*/  @!P0 SHF.L.U32 R113, R73.reuse, 0x5, RZ ;  /* 0x0000000549718819 */ /* 0x040fe400000006ff */
[----:B------:R-:W-:Y:S01]  /*177e0*/  @!P0 SHF.L.U64.HI R110, R73, R74, c[0x0][0x20c] ;  /* 0x00008300496e8619 */ /* 0x000fe2000001024a */
[----:B------:R-:W-:Y:S08]  /*177f0*/  LDSM.16.M88.4 R80, [R211] ;  /* 0x00000000d350783b */ /* 0x000ff00000000200 */
[----:B------:R-:W4:Y:S04]  /*17800*/  LDL R3, [R1+0x38] ;  /* 0x0000380001037983 */ /* 0x000f280000100800 */
[----:B------:R-:W1:Y:S08]  /*17810*/  LDSM.16.M88.4 R16, [R204] ;  /* 0x00000000cc10783b */ /* 0x000e700000000200 */
[----:B------:R-:W5:Y:S08]  /*17820*/  LDSM.16.M88.4 R76, [R211+0x2000] ;  /* 0x00200000d34c783b */ /* 0x000f700000000200 */
[----:B------:R-:W5:Y:S08]  /*17830*/  LDSM.16.M88.4 R32, [R204+0x800] ;  /* 0x00080000cc20783b */ /* 0x000f700000000200 */
[----:B------:R-:W5:Y:S08]  /*17840*/  LDSM.16.M88.4 R48, [R204+0x1000] ;  /* 0x00100000cc30783b */ /* 0x000f700000000200 */
[----:B------:R-:W5:Y:S01]  /*17850*/  LDSM.16.M88.4 R64, [R204+0x1800] ;  /* 0x00180000cc40783b */ /* 0x000f620000000200 */
[-C--:B-1----:R-:W-:Y:S07]  /*17860*/  HMMA.16816.F32 R4, R80, R16.reuse, RZ ;  /* 0x000000105004723c */ /* 0x082fee00000018ff */
[----:B------:R-:W1:Y:S01]  /*17870*/  LDSM.16.M88.4 R156, [R204+0x2000] ;  /* 0x00200000cc9c783b */ /* 0x000e620000000200 */
[C---:B-----5:R-:W-:Y:S07]  /*17880*/  HMMA.16816.F32 R8, R76.reuse, R16, RZ ;  /* 0x000000104c08723c */ /* 0x060fee00000018ff */
[----:B------:R-:W-:Y:S01]  /*17890*/  LDSM.16.M88.4 R160, [R214] ;  /* 0x00000000d6a0783b */ /* 0x000fe20000000200 */
[-C--:B------:R-:W-:Y:S07]  /*178a0*/  HMMA.16816.F32 R12, R76, R18.reuse, RZ ;  /* 0x000000124c0c723c */ /* 0x080fee00000018ff */
[----:B------:R-:W5:Y:S01]  /*178b0*/  LDSM.16.M88.4 R164, [R215] ;  /* 0x00000000d7a4783b */ /* 0x000f620000000200 */
[C---:B------:R-:W-:Y:S07]  /*178c0*/  HMMA.16816.F32 R16, R80.reuse, R18, RZ ;  /* 0x000000125010723c */ /* 0x040fee00000018ff */
[----:B------:R-:W1:Y:S01]  /*178d0*/  LDSM.16.M88.4 R168, [R214+0x2000] ;  /* 0x00200000d6a8783b */ /* 0x000e620000000200 */
[-C--:B------:R-:W-:Y:S07]  /*178e0*/  HMMA.16816.F32 R20, R80, R32.reuse, RZ ;  /* 0x000000205014723c */ /* 0x080fee00000018ff */
[----:B------:R-:W1:Y:S01]  /*178f0*/  LDSM.16.M88.4 R172, [R219] ;  /* 0x00000000dbac783b */ /* 0x000e620000000200 */
[C---:B------:R-:W-:Y:S07]  /*17900*/  HMMA.16816.F32 R24, R76.reuse, R32, RZ ;  /* 0x000000204c18723c */ /* 0x040fee00000018ff */
[----:B------:R-:W1:Y:S01]  /*17910*/  LDSM.16.M88.4 R176, [R218] ;  /* 0x00000000dab0783b */ /* 0x000e620000000200 */
[-C--:B------:R-:W-:Y:S07]  /*17920*/  HMMA.16816.F32 R28, R76, R34.reuse, RZ ;  /* 0x000000224c1c723c */ /* 0x080fee00000018ff */
[----:B------:R-:W1:Y:S01]  /*17930*/  LDSM.16.M88.4 R180, [R217] ;  /* 0x00000000d9b4783b */ /* 0x000e620000000200 */
[C---:B------:R-:W-:Y:S07]  /*17940*/  HMMA.16816.F32 R32, R80.reuse, R34, RZ ;  /* 0x000000225020723c */ /* 0x040fee00000018ff */
[----:B------:R-:W1:Y:S01]  /*17950*/  LDSM.16.M88.4 R184, [R216] ;  /* 0x00000000d8b8783b */ /* 0x000e620000000200 */
[-C--:B------:R-:W-:Y:S07]  /*17960*/  HMMA.16816.F32 R36, R80, R48.reuse, RZ ;  /* 0x000000305024723c */ /* 0x080fee00000018ff */
[----:B------:R-:W5:Y:S04]  /*17970*/  LDL R220, [R1+0x3c] ;  /* 0x00003c0001dc7983 */ /* 0x000f680000100800 */
[----:B------:R-:W5:Y:S01]  /*17980*/  LDL.64 R202, [R1+0x30] ;  /* 0x0000300001ca7983 */ /* 0x000f620000100a00 */
[C---:B------:R-:W-:Y:S05]  /*17990*/  HMMA.16816.F32 R40, R76.reuse, R48, RZ ;  /* 0x000000304c28723c */ /* 0x040fea00000018ff */
[----:B------:R-:W5:Y:S04]  /*179a0*/  LDL.LU R245, [R1+0x8] ;  /* 0x0000080001f57983 */ /* 0x000f680000300800 */
[----:B------:R-:W5:Y:S01]  /*179b0*/  LDL.LU R244, [R1+0x4] ;  /* 0x0000040001f47983 */ /* 0x000f620000300800 */
[-C--:B------:R-:W-:Y:S03]  /*179c0*/  HMMA.16816.F32 R44, R76, R50.reuse, RZ ;  /* 0x000000324c2c723c */ /* 0x080fe600000018ff */
[----:B------:R-:W5:Y:S04]  /*179d0*/  LDL.LU R243, [R1+0xc] ;  /* 0x00000c0001f37983 */ /* 0x000f680000300800 */
[----:B------:R-:W5:Y:S01]  /*179e0*/  LDL.LU R242, [R1+0x10] ;  /* 0x0000100001f27983 */ /* 0x000f620000300800 */
[C---:B------:R-:W-:Y:S08]  /*179f0*/  HMMA.16816.F32 R48, R80.reuse, R50, RZ ;  /* 0x000000325030723c */ /* 0x040ff000000018ff */
[-C--:B------:R-:W-:Y:S08]  /*17a00*/  HMMA.16816.F32 R52, R80, R64.reuse, RZ ;  /* 0x000000405034723c */ /* 0x080ff000000018ff */
[C---:B------:R-:W-:Y:S08]  /*17a10*/  HMMA.16816.F32 R56, R76.reuse, R64, RZ ;  /* 0x000000404c38723c */ /* 0x040ff000000018ff */
[-C--:B------:R-:W-:Y:S08]  /*17a20*/  HMMA.16816.F32 R60, R76, R66.reuse, RZ ;  /* 0x000000424c3c723c */ /* 0x080ff000000018ff */
[C---:B------:R-:W-:Y:S02]  /*17a30*/  HMMA.16816.F32 R64, R80.reuse, R66, RZ ;  /* 0x000000425040723c */ /* 0x040fe400000018ff */
[----:B--2---:R-:W-:Y:S02]  /*17a40*/  LOP3.LUT P4, RZ, R2, 0x80, RZ, 0xc0, !PT ;  /* 0x0000008002ff7812 */ /* 0x004fe4000788c0ff */
[----:B------:R-:W-:Y:S05]  /*17a50*/  @!P0 SHF.R.S32.HI R2, RZ, 0x1f, R201 ;  /* 0x0000001fff028819 */ /* 0x000fea00000114c9 */
[----:B------:R-:W-:Y:S04]  /*17a60*/  @!P0 IMAD R2, R2, c[0x0][0x208], RZ ;  /* 0x0000820002028a24 */ /* 0x000fe800078e02ff */
[----:B------:R-:W-:Y:S05]  /*17a70*/  @!P0 IMAD R2, R201, c[0x0][0x20c], R2 ;  /* 0x00008300c9028a24 */ /* 0x000fea00078e0202 */
[----:B------:R-:W-:Y:S02]  /*17a80*/  @!P0 IADD3 R69, R69, R2, RZ ;  /* 0x0000000245458210 */ /* 0x000fe40007ffe0ff */
[----:B---3--:R-:W-:Y:S03]  /*17a90*/  @!P0 MOV R2, R70 ;  /* 0x0000004600028202 */ /* 0x008fe60000000f00 */
[----:B------:R-:W-:Y:S02]  /*17aa0*/  @!P0 IMAD R72, R69, 0x50, RZ ;  /* 0x0000005045488824 */ /* 0x000fe400078e02ff */
[----:B----4-:R-:W-:Y:S02]  /*17ab0*/  @!P0 IMAD.WIDE.U32 R2, R68, 0x50, R2 ;  /* 0x0000005044028825 */ /* 0x010fe400078e0002 */
[-C--:B-1----:R-:W-:Y:S03]  /*17ac0*/  HMMA.16816.F32 R68, R80, R156.reuse, RZ ;  /* 0x0000009c5044723c */ /* 0x082fe600000018ff */
[----:B------:R-:W-:Y:S02]  /*17ad0*/  @!P0 IADD3 R3, R3, R72, RZ ;  /* 0x0000004803038210 */ /* 0x000fe40007ffe0ff */
[C---:B------:R-:W-:Y:S03]  /*17ae0*/  @!P0 LEA R108, P1, R2.reuse, c[0x0][0x1f8], 0x1 ;  /* 0x00007e00026c8a11 */ /* 0x040fe600078208ff */
[C---:B------:R-:W-:Y:S04]  /*17af0*/  HMMA.16816.F32 R72, R76.reuse, R156, RZ ;  /* 0x0000009c4c48723c */ /* 0x040fe800000018ff */
[----:B------:R-:W-:Y:S02]  /*17b00*/  @!P0 LEA.HI.X R109, R2, c[0x0][0x1fc], R3, 0x1, P1 ;  /* 0x00007f00026d8a11 */ /* 0x000fe400008f0c03 */
[-C--:B------:R-:W-:Y:S02]  /*17b10*/  @!P0 IADD3 R2, P1, R108, R113.reuse, RZ ;  /* 0x000000716c028210 */ /* 0x080fe40007f3e0ff */
[-C--:B------:R-:W-:Y:S01]  /*17b20*/  HMMA.16816.F32 R76, R76, R158.reuse, RZ ;  /* 0x0000009e4c4c723c */ /* 0x080fe200000018ff */
[----:B------:R-:W-:Y:S01]  /*17b30*/  @!PT LDS RZ, [RZ] ;  /* 0x00000000fffff984 */ /* 0x000fe20000000800 */
[----:B------:R-:W-:Y:S01]  /*17b40*/  @!PT LDS RZ, [RZ] ;  /* 0x00000000fffff984 */ /* 0x000fe20000000800 */
[----:B------:R-:W-:Y:S01]  /*17b50*/  @!PT LDS RZ, [RZ] ;  /* 0x00000000fffff984 */ /* 0x000fe20000000800 */
[----:B------:R1:W-:Y:S03]  /*17b60*/  @!P0 LDGSTS.E.BYPASS.LTC128B.128 [R221+0x100], [R108.64], !P4 ;  /* 0x001000006cdd8fae */ /* 0x0003e6000e101d48 */
[-C--:B------:R-:W-:Y:S02]  /*17b70*/  @!P0 IADD3.X R3, R109, R110.reuse, RZ, P1, !PT ;  /* 0x0000006e6d038210 */ /* 0x080fe40000ffe4ff */
[-C--:B------:R-:W-:Y:S02]  /*17b80*/  @!P0 IADD3 R156, P3, R2, R113.reuse, RZ ;  /* 0x00000071029c8210 */ /* 0x080fe40007f7e0ff */
[----:B------:R-:W-:Y:S01]  /*17b90*/  HMMA.16816.F32 R80, R80, R158, RZ ;  /* 0x0000009e5050723c */ /* 0x000fe200000018ff */
[----:B------:R2:W-:Y:S03]  /*17ba0*/  @!P0 LDGSTS.E.BYPASS.LTC128B.128 [R221+0x900], [R2.64], !P4 ;  /* 0x0090000002dd8fae */ /* 0x0005e6000e101d48 */
[-C--:B------:R-:W-:Y:S02]  /*17bb0*/  @!P0 IADD3.X R157, R3, R110.reuse, RZ, P3, !PT ;  /* 0x0000006e039d8210 */ /* 0x080fe40001ffe4ff */
[-C--:B------:R-:W-:Y:S02]  /*17bc0*/  @!P0 IADD3 R112, P2, R156, R113.reuse, RZ ;  /* 0x000000719c708210 */ /* 0x080fe40007f5e0ff */
[-C--:B-----5:R-:W-:Y:S01]  /*17bd0*/  HMMA.16816.F32 R4, R160, R164.reuse, R4 ;  /* 0x000000a4a004723c */ /* 0x0a0fe20000001804 */
[----:B------:R3:W-:Y:S07]  /*17be0*/  @!P0 LDGSTS.E.BYPASS.LTC128B.128 [R221+0x1100], [R156.64], !P4 ;  /* 0x011000009cdd8fae */ /* 0x0007ee000e101d48 */
[C---:B------:R-:W-:Y:S04]  /*17bf0*/  HMMA.16816.F32 R8, R168.reuse, R164, R8 ;  /* 0x000000a4a808723c */ /* 0x040fe80000001808 */
[----:B-1----:R-:W-:Y:S02]  /*17c00*/  @!P0 IADD3 R108, P1, R112, R113, RZ ;  /* 0x00000071706c8210 */ /* 0x002fe40007f3e0ff */
[-C--:B------:R-:W-:Y:S02]  /*17c10*/  @!P0 IADD3.X R113, R157, R110.reuse, RZ, P2, !PT ;  /* 0x0000006e9d718210 */ /* 0x080fe400017fe4ff */
[-C--:B------:R-:W-:Y:S03]  /*17c20*/  HMMA.16816.F32 R12, R168, R166.reuse, R12 ;  /* 0x000000a6a80c723c */ /* 0x080fe6000000180c */
[----:B------:R1:W-:Y:S01]  /*17c30*/  @!P0 LDGSTS.E.BYPASS.LTC128B.128 [R221+0x1900], [R112.64], !P4 ;  /* 0x0190000070dd8fae */ /* 0x0003e2000e101d48 */
[----:B------:R-:W-:Y:S04]  /*17c40*/  @!P0 IADD3.X R109, R113, R110, RZ, P1, !PT ;  /* 0x0000006e716d8210 */ /* 0x000fe80000ffe4ff */
[C---:B------:R-:W-:Y:S03]  /*17c50*/  HMMA.16816.F32 R16, R160.reuse, R166, R16 ;  /* 0x000000a6a010723c */ /* 0x040fe60000001810 */
[----:B------:R4:W-:Y:S01]  /*17c60*/  @!P0 LDGSTS.E.BYPASS.LTC128B.128 [R221+0x2100], [R108.64], !P4 ;  /* 0x021000006cdd8fae */ /* 0x0009e2000e101d48 */
[----:B------:R-:W-:Y:S04]  /*17c70*/  ISETP.GT.AND P0, PT, R201, R240, PT ;  /* 0x000000f0c900720c */ /* 0x000fe80003f04270 */
[-C--:B------:R-:W-:Y:S03]  /*17c80*/  HMMA.16816.F32 R20, R160, R172.reuse, R20 ;  /* 0x000000aca014723c */ /* 0x080fe60000001814 */
[----:B---3--:R-:W-:Y:S05]  /*17c90*/  LDSM.16.M88.4 R156, [R212] ;  /* 0x00000000d49c783b */ /* 0x008fea0000000200 */
[C---:B------:R-:W-:Y:S03]  /*17ca0*/  HMMA.16816.F32 R24, R168.reuse, R172, R24 ;  /* 0x000000aca818723c */ /* 0x040fe60000001818 */
[----:B------:R-:W0:Y:S05]  /*17cb0*/  LDGDEPBAR ;  /* 0x00000000000079af */ /* 0x000e2a0000000000 */
[-C--:B------:R-:W-:Y:S03]  /*17cc0*/  HMMA.16816.F32 R28, R168, R174.reuse, R28 ;  /* 0x000000aea81c723c */ /* 0x080fe6000000181c */
[----:B------:R-:W3:Y:S05]  /*17cd0*/  LDSM.16.M88.4 R188, [R210] ;  /* 0x00000000d2bc783b */ /* 0x000eea0000000200 */
[C---:B------:R-:W-:Y:S03]  /*17ce0*/  HMMA.16816.F32 R32, R160.reuse, R174, R32 ;  /* 0x000000aea020723c */ /* 0x040fe60000001820 */
[----:B------:R-:W5:Y:S05]  /*17cf0*/  LDSM.16.M88.4 R192, [R212+0x2000] ;  /* 0x00200000d4c0783b */ /* 0x000f6a0000000200 */
[-C--:B------:R-:W-:Y:S03]  /*17d00*/  HMMA.16816.F32 R36, R160, R176.reuse, R36 ;  /* 0x000000b0a024723c */ /* 0x080fe60000001824 */
[----:B------:R-:W1:Y:S05]  /*17d10*/  LDSM.16.M88.4 R196, [R210+0x800] ;  /* 0x00080000d2c4783b */ /* 0x000e6a0000000200 */
[C---:B------:R-:W-:Y:S03]  /*17d20*/  HMMA.16816.F32 R40, R168.reuse, R176, R40 ;  /* 0x000000b0a828723c */ /* 0x040fe60000001828 */
[----:B------:R-:W1:Y:S05]  /*17d30*/  LDSM.16.M88.4 R164, [R210+0x1000] ;  /* 0x00100000d2a4783b */ /* 0x000e6a0000000200 */
[-C--:B------:R-:W-:Y:S03]  /*17d40*/  HMMA.16816.F32 R44, R168, R178.reuse, R44 ;  /* 0x000000b2a82c723c */ /* 0x080fe6000000182c */
[----:B------:R-:W-:Y:S05]  /*17d50*/  LDSM.16.M88.4 R172, [R213] ;  /* 0x00000000d5ac783b */ /* 0x000fea0000000200 */
[C---:B------:R-:W-:Y:S03]  /*17d60*/  HMMA.16816.F32 R48, R160.reuse, R178, R48 ;  /* 0x000000b2a030723c */ /* 0x040fe60000001830 */
[----:B------:R-:W-:Y:S05]  /*17d70*/  LDSM.16.M88.4 R176, [R207] ;  /* 0x00000000cfb0783b */ /* 0x000fea0000000200 */
        /* <DEDUP_REMOVED lines=11> */
[-C--:B---3--:R-:W-:Y:S01]  /*17e30*/  HMMA.16816.F32 R4, R156, R188.reuse, R4 ;  /* 0x000000bc9c04723c */ /* 0x088fe20000001804 */
[----:B------:R-:W3:Y:S07]  /*17e40*/  LDSM.16.M88.4 R184, [R207+0x800] ;  /* 0x00080000cfb8783b */ /* 0x000eee0000000200 */
[C---:B-----5:R-:W-:Y:S08]  /*17e50*/  HMMA.16816.F32 R8, R192.reuse, R188, R8 ;  /* 0x000000bcc008723c */ /* 0x060ff00000001808 */
[-C--:B------:R-:W-:Y:S08]  /*17e60*/  HMMA.16816.F32 R12, R192, R190.reuse, R12 ;  /* 0x000000bec00c723c */ /* 0x080ff0000000180c */
[C---:B------:R-:W-:Y:S01]  /*17e70*/  HMMA.16816.F32 R16, R156.reuse, R190, R16 ;  /* 0x000000be9c10723c */ /* 0x040fe20000001810 */
[----:B------:R-:W5:Y:S07]  /*17e80*/  LDSM.16.M88.4 R188, [R207+0x1000] ;  /* 0x00100000cfbc783b */ /* 0x000f6e0000000200 */
        /* <DEDUP_REMOVED lines=26> */
[-C--:B---3--:R-:W-:Y:S04]  /*18030*/  HMMA.16816.F32 R20, R172, R184.reuse, R20 ;  /* 0x000000b8ac14723c */ /* 0x088fe80000001814 */
[----:B------:R-:W-:Y:S02]  /*18040*/  FMNMX.FTZ R2, R5, R2, !PT ;  /* 0x0000000205027209 */ /* 0x000fe40007810000 */
[----:B------:R-:W-:Y:S02]  /*18050*/  FMNMX.FTZ R3, R7, R3, !PT ;  /* 0x0000000307037209 */ /* 0x000fe40007810000 */
[C---:B------:R-:W-:Y:S04]  /*18060*/  HMMA.16816.F32 R24, R180.reuse, R184, R24 ;  /* 0x000000b8b418723c */ /* 0x040fe80000001818 */
[----:B----4-:R-:W-:Y:S04]  /*18070*/  FMNMX.FTZ R108, R8, R114, !PT ;  /* 0x00000072086c7209 */ /* 0x010fe80007810000 */
        /* <DEDUP_REMOVED lines=80> */
[----:B------:R-:W-:Y:S03]  /*18580*/  SHFL.BFLY PT, R156, R2, 0x1, 0x1f ;  /* 0x0c201f00029c7f89 */ /* 0x000fe600000e0000 */
[----:B------:R-:W-:Y:S02]  /*18590*/  FMNMX.FTZ R109, R42, R109, !PT ;  /* 0x0000006d2a6d7209 */ /* 0x000fe40007810000 */
[----:B--2---:R-:W-:Y:S03]  /*185a0*/  FMNMX.FTZ R3, R3, R112, !PT ;  /* 0x0000007003037209 */ /* 0x004fe60007810000 */
[----:B------:R-:W1:Y:S01]  /*185b0*/  SHFL.BFLY PT, R110, R108, 0x2, 0x1f ;  /* 0x0c401f006c6e7f89 */ /* 0x000e6200000e0000 */
[----:B------:R-:W-:Y:S04]  /*185c0*/  FMNMX.FTZ R109, R43, R109, !PT ;  /* 0x0000006d2b6d7209 */ /* 0x000fe80007810000 */
[----:B------:R-:W-:Y:S03]  /*185d0*/  FMNMX.FTZ R109, R46, R109, !PT ;  /* 0x0000006d2e6d7209 */ /* 0x000fe60007810000 */
[----:B------:R-:W2:Y:S01]  /*185e0*/  SHFL.BFLY PT, R113, R3, 0x1, 0x1f ;  /* 0x0c201f0003717f89 */ /* 0x000ea200000e0000 */
[----:B------:R-:W-:Y:S04]  /*185f0*/  FMNMX.FTZ R109, R47, R109, !PT ;  /* 0x0000006d2f6d7209 */ /* 0x000fe80007810000 */
[----:B------:R-:W-:Y:S04]  /*18600*/  FMNMX.FTZ R109, R58, R109, !PT ;  /* 0x0000006d3a6d7209 */ /* 0x000fe80007810000 */
[----:B------:R-:W-:Y:S04]  /*18610*/  FMNMX.FTZ R109, R59, R109, !PT ;  /* 0x0000006d3b6d7209 */ /* 0x000fe80007810000 */
[----:B------:R-:W-:Y:S02]  /*18620*/  FMNMX.FTZ R109, R62, R109, !PT ;  /* 0x0000006d3e6d7209 */ /* 0x000fe40007810000 */
[----:B-1----:R-:W-:Y:S02]  /*18630*/  FMNMX.FTZ R108, R108, R110, !PT ;  /* 0x0000006e6c6c7209 */ /* 0x002fe40007810000 */
[----:B------:R-:W-:Y:S02]  /*18640*/  FMNMX.FTZ R110, R2, R156, !PT ;  /* 0x0000009c026e7209 */ /* 0x000fe40007810000 */
[----:B------:R-:W-:Y:S01]  /*18650*/  FMNMX.FTZ R2, R63, R109, !PT ;  /* 0x0000006d3f027209 */ /* 0x000fe20007810000 */
[----:B------:R-:W1:Y:S02]  /*18660*/  SHFL.BFLY PT, R157, R108, 0x1, 0x1f ;  /* 0x0c201f006c9d7f89 */ /* 0x000e6400000e0000 */
[----:B------:R-:W-:Y:S01]  /*18670*/  FADD.FTZ R0, -R110, R0 ;  /* 0x000000006e007221 */ /* 0x000fe20000010100 */
[----:B------:R-:W-:Y:S01]  /*18680*/  FMNMX.FTZ R112, R74, R2, !PT ;  /* 0x000000024a707209 */ /* 0x000fe20007810000 */
[----:B------:R-:W-:Y:S01]  /*18690*/  FMUL.FTZ R160, R110, c[0x0][0x2d0] ;  /* 0x0000b4006ea07a20 */ /* 0x000fe20000410000 */
[----:B--2---:R-:W-:Y:S01]  /*186a0*/  FMNMX.FTZ R109, R3, R113, !PT ;  /* 0x00000071036d7209 */ /* 0x004fe20007810000 */
[----:B------:R-:W-:Y:S01]  /*186b0*/  FMUL.FTZ R2, R0, c[0x0][0x2d0] ;  /* 0x0000b40000027a20 */ /* 0x000fe20000410000 */
[----:B------:R-:W-:Y:S01]  /*186c0*/  FMNMX.FTZ R0, R75, R112, !PT ;  /* 0x000000704b007209 */ /* 0x000fe20007810000 */
[--C-:B------:R-:W-:Y:S02]  /*186d0*/  FFMA.FTZ R4, R4, c[0x0][0x2d0], -R160.reuse ;  /* 0x0000b40004047a23 */ /* 0x100fe400000108a0 */
[----:B------:R2:W3:Y:S01]  /*186e0*/  MUFU.EX2 R113, R2 ;  /* 0x0000000200717308 */ /* 0x0004e20000000800 */
[----:B------:R-:W-:Y:S01]  /*186f0*/  FMNMX.FTZ R0, R78, R0, !PT ;  /* 0x000000004e007209 */ /* 0x000fe20007810000 */
[----:B------:R-:W-:Y:S02]  /*18700*/  FMUL.FTZ R161, R109, c[0x0][0x2d0] ;  /* 0x0000b4006da17a20 */ /* 0x000fe40000410000 */
[----:B------:R-:W-:Y:S01]  /*18710*/  FFMA.FTZ R37, R37, c[0x0][0x2d0], -R160 ;  /* 0x0000b40025257a23 */ /* 0x000fe200000108a0 */
[----:B------:R-:W-:Y:S01]  /*18720*/  FMNMX.FTZ R0, R79, R0, !PT ;  /* 0x000000004f007209 */ /* 0x000fe20007810000 */
[--C-:B------:R-:W-:Y:S02]  /*18730*/  FFMA.FTZ R55, R55, c[0x0][0x2d0], -R161.reuse ;  /* 0x0000b40037377a23 */ /* 0x100fe400000108a1 */
[--C-:B------:R-:W-:Y:S02]  /*18740*/  FFMA.FTZ R38, R38, c[0x0][0x2d0], -R161.reuse ;  /* 0x0000b40026267a23 */ /* 0x100fe400000108a1 */
[----:B------:R-:W-:Y:S01]  /*18750*/  MUFU.EX2 R236, R4 ;  /* 0x0000000400ec7308 */ /* 0x000fe20000000800 */
[----:B------:R-:W4:Y:S01]  /*18760*/  SHFL.BFLY PT, R3, R0, 0x2, 0x1f ;  /* 0x0c401f0000037f89 */ /* 0x000f2200000e0000 */
[--C-:B------:R-:W-:Y:S01]  /*18770*/  FFMA.FTZ R39, R39, c[0x0][0x2d0], -R161.reuse ;  /* 0x0000b40027277a23 */ /* 0x100fe200000108a1 */
[----:B-1----:R-:W-:Y:S01]  /*18780*/  FMNMX.FTZ R108, R108, R157, !PT ;  /* 0x0000009d6c6c7209 */ /* 0x002fe20007810000 */
[--C-:B------:R-:W-:Y:S02]  /*18790*/  FFMA.FTZ R50, R50, c[0x0][0x2d0], -R161.reuse ;  /* 0x0000b40032327a23 */ /* 0x100fe400000108a1 */
[----:B------:R-:W-:Y:S02]  /*187a0*/  FFMA.FTZ R51, R51, c[0x0][0x2d0], -R161 ;  /* 0x0000b40033337a23 */ /* 0x000fe400000108a1 */
[----:B------:R-:W-:Y:S02]  /*187b0*/  FMUL.FTZ R162, R108, c[0x0][0x2d0] ;  /* 0x0000b4006ca27a20 */ /* 0x000fe40000410000 */
[----:B------:R1:W-:Y:S02]  /*187c0*/  MUFU.EX2 R195, R37 ;  /* 0x0000002500c37308 */ /* 0x0003e40000000800 */
[--C-:B------:R-:W-:Y:S02]  /*187d0*/  FFMA.FTZ R40, R40, c[0x0][0x2d0], -R162.reuse ;  /* 0x0000b40028287a23 */ /* 0x100fe400000108a2 */
[----:B--2---:R-:W-:Y:S02]  /*187e0*/  FADD.FTZ R2, -R109, R111 ;  /* 0x0000006f6d027221 */ /* 0x004fe40000010100 */
[----:B------:R-:W-:Y:S02]  /*187f0*/  FFMA.FTZ R41, R41, c[0x0][0x2d0], -R162 ;  /* 0x0000b40029297a23 */ /* 0x000fe400000108a2 */
[----:B------:R-:W-:Y:S02]  /*18800*/  FMUL.FTZ R2, R2, c[0x0][0x2d0] ;  /* 0x0000b40002027a20 */ /* 0x000fe40000410000 */
[----:B------:R2:W-:Y:S01]  /*18810*/  MUFU.EX2 R187, R40 ;  /* 0x0000002800bb7308 */ /* 0x0005e20000000800 */
[C---:B---3--:R-:W-:Y:S02]  /*18820*/  FMUL.FTZ R84, R113.reuse, R84 ;  /* 0x0000005471547220 */ /* 0x048fe40000410000 */
[C---:B------:R-:W-:Y:S02]  /*18830*/  FMUL.FTZ R85, R113.reuse, R85 ;  /* 0x0000005571557220 */ /* 0x040fe40000410000 */
[----:B------:R-:W-:Y:S01]  /*18840*/  FMUL.FTZ R96, R113, R96 ;  /* 0x0000006071607220 */ /* 0x000fe20000410000 */
[----:B----4-:R-:W-:Y:S01]  /*18850*/  FMNMX.FTZ R0, R0, R3, !PT ;  /* 0x0000000300007209 */ /* 0x010fe20007810000 */
[----:B------:R-:W-:Y:S02]  /*18860*/  FFMA.FTZ R3, R17, c[0x0][0x2d0], -R160 ;  /* 0x0000b40011037a23 */ /* 0x000fe400000108a0 */
[C---:B------:R-:W-:Y:S01]  /*18870*/  FMUL.FTZ R17, R113.reuse, R129 ;  /* 0x0000008171117220 */ /* 0x040fe20000410000 */
[----:B------:R3:W4:Y:S01]  /*18880*/  MUFU.EX2 R112, R2 ;  /* 0x0000000200707308 */ /* 0x0007220000000800 */
[C---:B------:R-:W-:Y:S02]  /*18890*/  FMUL.FTZ R97, R113.reuse, R97 ;  /* 0x0000006171617220 */ /* 0x040fe40000410000 */
[C---:B------:R-:W-:Y:S02]  /*188a0*/  FMUL.FTZ R104, R113.reuse, R104 ;  /* 0x0000006871687220 */ /* 0x040fe40000410000 */
[C---:B-1----:R-:W-:Y:S02]  /*188b0*/  FMUL.FTZ R37, R113.reuse, R149 ;  /* 0x0000009571257220 */ /* 0x042fe40000410000 */
[----:B------:R-:W-:Y:S03]  /*188c0*/  FMUL.FTZ R105, R113, R105 ;  /* 0x0000006971697220 */ /* 0x000fe60000410000 */
[----:B------:R1:W-:Y:S01]  /*188d0*/  MUFU.EX2 R239, R3 ;  /* 0x0000000300ef7308 */ /* 0x0003e20000000800 */
[----:B--2---:R-:W-:Y:S02]  /*188e0*/  FFMA.FTZ R40, R44, c[0x0][0x2d0], -R162 ;  /* 0x0000b4002c287a23 */ /* 0x004fe400000108a2 */
[----:B------:R-:W-:Y:S02]  /*188f0*/  FFMA.FTZ R44, R52, c[0x0][0x2d0], -R160 ;  /* 0x0000b400342c7a23 */ /* 0x000fe400000108a0 */
[--C-:B------:R-:W-:Y:S05]  /*18900*/  FFMA.FTZ R52, R66, c[0x0][0x2d0], -R161.reuse ;  /* 0x0000b40042347a23 */ /* 0x100fea00000108a1 */
[----:B------:R2:W-:Y:S01]  /*18910*/  MUFU.EX2 R192, R38 ;  /* 0x0000002600c07308 */ /* 0x0005e20000000800 */
[----:B---3--:R-:W-:Y:S02]  /*18920*/  FADD.FTZ R2, -R108, R114 ;  /* 0x000000726c027221 */ /* 0x008fe40000010100 */
[----:B----4-:R-:W-:Y:S02]  /*18930*/  FMUL.FTZ R86, R112, R86 ;  /* 0x0000005670567220 */ /* 0x010fe40000410000 */
[----:B------:R-:W-:Y:S05]  /*18940*/  FMUL.FTZ R2, R2, c[0x0][0x2d0] ;  /* 0x0000b40002027a20 */ /* 0x000fea0000410000 */
[----:B------:R3:W-:Y:S01]  /*18950*/  MUFU.EX2 R191, R39 ;  /* 0x0000002700bf7308 */ /* 0x0007e20000000800 */
[C---:B------:R-:W-:Y:S02]  /*18960*/  FMUL.FTZ R87, R112.reuse, R87 ;  /* 0x0000005770577220 */ /* 0x040fe40000410000 */
[C---:B------:R-:W-:Y:S02]  /*18970*/  FMUL.FTZ R98, R112.reuse, R98 ;  /* 0x0000006270627220 */ /* 0x040fe40000410000 */
[C---:B------:R-:W-:Y:S02]  /*18980*/  FMUL.FTZ R99, R112.reuse, R99 ;  /* 0x0000006370637220 */ /* 0x040fe40000410000 */
[C---:B------:R-:W-:Y:S02]  /*18990*/  FMUL.FTZ R106, R112.reuse, R106 ;  /* 0x0000006a706a7220 */ /* 0x040fe40000410000 */
[----:B------:R-:W-:Y:S01]  /*189a0*/  FMUL.FTZ R107, R112, R107 ;  /* 0x0000006b706b7220 */ /* 0x000fe20000410000 */
[----:B------:R4:W5:Y:S01]  /*189b0*/  MUFU.EX2 R111, R2 ;  /* 0x00000002006f7308 */ /* 0x0009620000000800 */
[--C-:B-1----:R-:W-:Y:S02]  /*189c0*/  FFMA.FTZ R3, R6, c[0x0][0x2d0], -R161.reuse ;  /* 0x0000b40006037a23 */ /* 0x102fe400000108a1 */
[C---:B--2---:R-:W-:Y:S07]  /*189d0*/  FMUL.FTZ R38, R112.reuse, R150 ;  /* 0x0000009670267220 */ /* 0x044fee0000410000 */
[----:B------:R1:W-:Y:S01]  /*189e0*/  MUFU.EX2 R232, R3 ;  /* 0x0000000300e87308 */ /* 0x0003e20000000800 */
[----:B---3--:R-:W-:Y:S09]  /*189f0*/  FMUL.FTZ R39, R112, R151 ;  /* 0x0000009770277220 */ /* 0x008ff20000410000 */
[----:B------:R-:W-:Y:S01]  /*18a00*/  MUFU.EX2 R190, R50 ;  /* 0x0000003200be7308 */ /* 0x000fe20000000800 */
[--C-:B----4-:R-:W-:Y:S02]  /*18a10*/  FFMA.FTZ R2, R5, c[0x0][0x2d0], -R160.reuse ;  /* 0x0000b40005027a23 */ /* 0x110fe400000108a0 */
[--C-:B------:R-:W-:Y:S02]  /*18a20*/  FFMA.FTZ R5, R20, c[0x0][0x2d0], -R160.reuse ;  /* 0x0000b40014057a23 */ /* 0x100fe400000108a0 */
[C---:B-----5:R-:W-:Y:S05]  /*18a30*/  FMUL.FTZ R88, R111.reuse, R88 ;  /* 0x000000586f587220 */ /* 0x060fea0000410000 */
[----:B------:R2:W-:Y:S01]  /*18a40*/  MUFU.EX2 R238, R2 ;  /* 0x0000000200ee7308 */ /* 0x0005e20000000800 */
[C---:B------:R-:W-:Y:S02]  /*18a50*/  FMUL.FTZ R89, R111.reuse, R89 ;  /* 0x000000596f597220 */ /* 0x040fe40000410000 */
[----:B------:R-:W-:Y:S02]  /*18a60*/  FMUL.FTZ R92, R111, R92 ;  /* 0x0000005c6f5c7220 */ /* 0x000fe40000410000 */
[--C-:B-1----:R-:W-:Y:S02]  /*18a70*/  FFMA.FTZ R3, R7, c[0x0][0x2d0], -R161.reuse ;  /* 0x0000b40007037a23 */ /* 0x102fe400000108a1 */
[C---:B------:R-:W-:Y:S02]  /*18a80*/  FMUL.FTZ R93, R111.reuse, R93 ;  /* 0x0000005d6f5d7220 */ /* 0x040fe40000410000 */
[C---:B------:R-:W-:Y:S01]  /*18a90*/  FMUL.FTZ R100, R111.reuse, R100 ;  /* 0x000000646f647220 */ /* 0x040fe20000410000 */
[----:B------:R1:W-:Y:S01]  /*18aa0*/  MUFU.EX2 R233, R3 ;  /* 0x0000000300e97308 */ /* 0x0003e20000000800 */
[----:B------:R-:W-:Y:S02]  /*18ab0*/  FMUL.FTZ R101, R111, R101 ;  /* 0x000000656f657220 */ /* 0x000fe40000410000 */
[----:B------:R-:W-:Y:S07]  /*18ac0*/  @P0 IMAD.WIDE.U32 R6, R200, c[0x0][0x1e0], RZ ;  /* 0x00007800c8060a25 */ /* 0x000fee00078e00ff */
[----:B------:R3:W-:Y:S01]  /*18ad0*/  MUFU.EX2 R229, R5 ;  /* 0x0000000500e57308 */ /* 0x0007e20000000800 */
[----:B--2---:R-:W-:Y:S09]  /*18ae0*/  FFMA.FTZ R2, R16, c[0x0][0x2d0], -R160 ;  /* 0x0000b40010027a23 */ /* 0x004ff200000108a0 */
[----:B------:R2:W-:Y:S01]  /*18af0*/  MUFU.EX2 R237, R2 ;  /* 0x0000000200ed7308 */ /* 0x0005e20000000800 */
[--C-:B-1----:R-:W-:Y:S02]  /*18b00*/  FFMA.FTZ R3, R18, c[0x0][0x2d0], -R161.reuse ;  /* 0x0000b40012037a23 */ /* 0x102fe400000108a1 */
[----:B------:R-:W-:Y:S07]  /*18b10*/  FMUL.FTZ R18, R112, R130 ;  /* 0x0000008270127220 */ /* 0x000fee0000410000 */
[----:B------:R1:W-:Y:S01]  /*18b20*/  MUFU.EX2 R235, R3 ;  /* 0x0000000300eb7308 */ /* 0x0003e20000000800 */
[----:B---3--:R-:W-:Y:S09]  /*18b30*/  @P0 MOV R5, R220 ;  /* 0x000000dc00050202 */ /* 0x008ff20000000f00 */
[----:B------:R-:W-:Y:S01]  /*18b40*/  MUFU.EX2 R189, R51 ;  /* 0x0000003300bd7308 */ /* 0x000fe20000000800 */
[----:B--2---:R-:W1:Y:S09]  /*18b50*/  SHFL.BFLY PT, R2, R0, 0x1, 0x1f ;  /* 0x0c201f0000027f89 */ /* 0x004e7200000e0000 */
[----:B------:R2:W-:Y:S10]  /*18b60*/  MUFU.EX2 R186, R40 ;  /* 0x0000002800ba7308 */ /* 0x0005f40000000800 */
[----:B------:R3:W-:Y:S01]  /*18b70*/  MUFU.EX2 R182, R44 ;  /* 0x0000002c00b67308 */ /* 0x0007e20000000800 */
[----:B-1----:R-:W-:Y:S01]  /*18b80*/  FMNMX.FTZ R3, R0, R2, !PT ;  /* 0x0000000200037209 */ /* 0x002fe20007810000 */
[--C-:B------:R-:W-:Y:S08]  /*18b90*/  FFMA.FTZ R2, R8, c[0x0][0x2d0], -R162.reuse ;  /* 0x0000b40008027a23 */ /* 0x100ff000000108a2 */
[----:B------:R-:W-:Y:S01]  /*18ba0*/  MUFU.EX2 R188, R41 ;  /* 0x0000002900bc7308 */ /* 0x000fe20000000800 */
[----:B------:R-:W-:Y:S02]  /*18bb0*/  FFMA.FTZ R0, R19, c[0x0][0x2d0], -R161 ;  /* 0x0000b40013007a23 */ /* 0x000fe400000108a1 */
[----:B------:R-:W-:Y:S02]  /*18bc0*/  FMUL.FTZ R19, R112, R131 ;  /* 0x0000008370137220 */ /* 0x000fe40000410000 */
[----:B--2---:R-:W-:Y:S05]  /*18bd0*/  FFMA.FTZ R40, R45, c[0x0][0x2d0], -R162 ;  /* 0x0000b4002d287a23 */ /* 0x004fea00000108a2 */
[----:B------:R1:W-:Y:S01]  /*18be0*/  MUFU.EX2 R226, R2 ;  /* 0x0000000200e27308 */ /* 0x0003e20000000800 */
[----:B---3--:R-:W-:Y:S09]  /*18bf0*/  FFMA.FTZ R44, R53, c[0x0][0x2d0], -R160 ;  /* 0x0000b400352c7a23 */ /* 0x008ff200000108a0 */
[----:B------:R2:W-:Y:S10]  /*18c00*/  MUFU.EX2 R234, R0 ;  /* 0x0000000000ea7308 */ /* 0x0005f40000000800 */
[----:B------:R-:W-:Y:S01]  /*18c10*/  MUFU.EX2 R185, R40 ;  /* 0x0000002800b97308 */ /* 0x000fe20000000800 */
[----:B-1----:R-:W-:Y:S02]  /*18c20*/  FFMA.FTZ R2, R9, c[0x0][0x2d0], -R162 ;  /* 0x0000b40009027a23 */ /* 0x002fe400000108a2 */
[----:B------:R-:W-:Y:S02]  /*18c30*/  FFMA.FTZ R9, R33, c[0x0][0x2d0], -R160 ;  /* 0x0000b40021097a23 */ /* 0x000fe400000108a0 */
[----:B------:R-:W-:Y:S05]  /*18c40*/  FMUL.FTZ R33, R113, R145 ;  /* 0x0000009171217220 */ /* 0x000fea0000410000 */
[----:B------:R1:W-:Y:S01]  /*18c50*/  MUFU.EX2 R227, R2 ;  /* 0x0000000200e37308 */ /* 0x0003e20000000800 */
[----:B--2---:R-:W-:Y:S04]  /*18c60*/  FADD.FTZ R0, -R3, R115 ;  /* 0x0000007303007221 */ /* 0x004fe80000010100 */
[----:B------:R-:W-:Y:S05]  /*18c70*/  FMUL.FTZ R0, R0, c[0x0][0x2d0] ;  /* 0x0000b40000007a20 */ /* 0x000fea0000410000 */
[----:B------:R-:W-:Y:S10]  /*18c80*/  MUFU.EX2 R224, R9 ;  /* 0x0000000900e07308 */ /* 0x000ff40000000800 */
[----:B------:R-:W2:Y:S01]  /*18c90*/  MUFU.EX2 R0, R0 ;  /* 0x0000000000007308 */ /* 0x000ea20000000800 */
[--C-:B-1----:R-:W-:Y:S09]  /*18ca0*/  FFMA.FTZ R2, R12, c[0x0][0x2d0], -R162.reuse ;  /* 0x0000b4000c027a23 */ /* 0x102ff200000108a2 */
[----:B------:R1:W-:Y:S10]  /*18cb0*/  MUFU.EX2 R230, R2 ;  /* 0x0000000200e67308 */ /* 0x0003f40000000800 */
[----:B------:R3:W-:Y:S01]  /*18cc0*/  MUFU.EX2 R184, R44 ;  /* 0x0000002c00b87308 */ /* 0x0007e20000000800 */
[C---:B--2---:R-:W-:Y:S02]  /*18cd0*/  FMUL.FTZ R90, R0.reuse, R90 ;  /* 0x0000005a005a7220 */ /* 0x044fe40000410000 */
[C---:B------:R-:W-:Y:S02]  /*18ce0*/  FMUL.FTZ R91, R0.reuse, R91 ;  /* 0x0000005b005b7220 */ /* 0x040fe40000410000 */
[C---:B------:R-:W-:Y:S02]  /*18cf0*/  FMUL.FTZ R94, R0.reuse, R94 ;  /* 0x0000005e005e7220 */ /* 0x040fe40000410000 */
[C---:B------:R-:W-:Y:S03]  /*18d00*/  FMUL.FTZ R95, R0.reuse, R95 ;  /* 0x0000005f005f7220 */ /* 0x040fe60000410000 */
[----:B------:R2:W-:Y:S01]  /*18d10*/  MUFU.EX2 R179, R52 ;  /* 0x0000003400b37308 */ /* 0x0005e20000000800 */
[C---:B------:R-:W-:Y:S02]  /*18d20*/  FMUL.FTZ R102, R0.reuse, R102 ;  /* 0x0000006600667220 */ /* 0x040fe40000410000 */
[----:B-1----:R-:W-:Y:S02]  /*18d30*/  FFMA.FTZ R2, R13, c[0x0][0x2d0], -R162 ;  /* 0x0000b4000d027a23 */ /* 0x002fe400000108a2 */
[C---:B------:R-:W-:Y:S02]  /*18d40*/  FMUL.FTZ R103, R0.reuse, R103 ;  /* 0x0000006700677220 */ /* 0x040fe40000410000 */
[C---:B------:R-:W-:Y:S02]  /*18d50*/  FMUL.FTZ R50, R0.reuse, R154 ;  /* 0x0000009a00327220 */ /* 0x040fe40000410000 */
[----:B------:R-:W-:Y:S01]  /*18d60*/  FMUL.FTZ R51, R0, R155 ;  /* 0x0000009b00337220 */ /* 0x000fe20000410000 */
[----:B------:R1:W-:Y:S01]  /*18d70*/  MUFU.EX2 R231, R2 ;  /* 0x0000000200e77308 */ /* 0x0003e20000000800 */
[----:B---3--:R-:W-:Y:S09]  /*18d80*/  FFMA.FTZ R44, R64, c[0x0][0x2d0], -R160 ;  /* 0x0000b400402c7a23 */ /* 0x008ff200000108a0 */
[----:B------:R3:W-:Y:S01]  /*18d90*/  MUFU.EX2 R183, R44 ;  /* 0x0000002c00b77308 */ /* 0x0007e20000000800 */
[----:B--2---:R-:W-:Y:S09]  /*18da0*/  FFMA.FTZ R52, R57, c[0x0][0x2d0], -R162 ;  /* 0x0000b40039347a23 */ /* 0x004ff200000108a2 */
[----:B------:R-:W-:Y:S01]  /*18db0*/  MUFU.EX2 R178, R55 ;  /* 0x0000003700b27308 */ /* 0x000fe20000000800 */
[----:B-1----:R-:W-:Y:S04]  /*18dc0*/  FMUL.FTZ R2, R3, c[0x0][0x2d0] ;  /* 0x0000b40003027a20 */ /* 0x002fe80000410000 */
[--C-:B------:R-:W-:Y:S02]  /*18dd0*/  FFMA.FTZ R4, R10, c[0x0][0x2d0], -R2.reuse ;  /* 0x0000b4000a047a23 */ /* 0x100fe40000010802 */
[--C-:B------:R-:W-:Y:S03]  /*18de0*/  FFMA.FTZ R16, R26, c[0x0][0x2d0], -R2.reuse ;  /* 0x0000b4001a107a23 */ /* 0x100fe60000010802 */
[----:B------:R1:W-:Y:S01]  /*18df0*/  MUFU.EX2 R174, R52 ;  /* 0x0000003400ae7308 */ /* 0x0003e20000000800 */
[--C-:B------:R-:W-:Y:S02]  /*18e00*/  FFMA.FTZ R31, R31, c[0x0][0x2d0], -R2.reuse ;  /* 0x0000b4001f1f7a23 */ /* 0x100fe40000010802 */
[----:B------:R-:W-:Y:S02]  /*18e10*/  FMUL.FTZ R26, R0, R138 ;  /* 0x0000008a001a7220 */ /* 0x000fe40000410000 */
[--C-:B------:R-:W-:Y:S02]  /*18e20*/  FFMA.FTZ R40, R46, c[0x0][0x2d0], -R2.reuse ;  /* 0x0000b4002e287a23 */ /* 0x100fe40000010802 */
[--C-:B------:R-:W-:Y:S02]  /*18e30*/  FFMA.FTZ R42, R42, c[0x0][0x2d0], -R2.reuse ;  /* 0x0000b4002a2a7a23 */ /* 0x100fe40000010802 */
[----:B------:R-:W-:Y:S01]  /*18e40*/  FFMA.FTZ R43, R43, c[0x0][0x2d0], -R2 ;  /* 0x0000b4002b2b7a23 */ /* 0x000fe20000010802 */
[----:B------:R2:W-:Y:S01]  /*18e50*/  MUFU.EX2 R167, R4 ;  /* 0x0000000400a77308 */ /* 0x0005e20000000800 */
[----:B---3--:R-:W-:Y:S09]  /*18e60*/  FFMA.FTZ R44, R65, c[0x0][0x2d0], -R160 ;  /* 0x0000b400412c7a23 */ /* 0x008ff200000108a0 */
[----:B------:R3:W-:Y:S01]  /*18e70*/  MUFU.EX2 R166, R16 ;  /* 0x0000001000a67308 */ /* 0x0007e20000000800 */
[----:B-1----:R-:W-:Y:S09]  /*18e80*/  F2FP.PACK_AB R52, R188, R187 ;  /* 0x000000bbbc34723e */ /* 0x002ff200000000ff */
[----:B------:R1:W-:Y:S01]  /*18e90*/  MUFU.EX2 R163, R31 ;  /* 0x0000001f00a37308 */ /* 0x0003e20000000800 */
[--C-:B--2---:R-:W-:Y:S09]  /*18ea0*/  FFMA.FTZ R4, R11, c[0x0][0x2d0], -R2.reuse ;  /* 0x0000b4000b047a23 */ /* 0x104ff20000010802 */
[----:B------:R2:W-:Y:S01]  /*18eb0*/  MUFU.EX2 R168, R4 ;  /* 0x0000000400a87308 */ /* 0x0005e20000000800 */
[----:B---3--:R-:W-:Y:S09]  /*18ec0*/  FMUL.FTZ R16, R113, R128 ;  /* 0x0000008071107220 */ /* 0x008ff20000410000 */
[----:B------:R3:W-:Y:S01]  /*18ed0*/  MUFU.EX2 R149, R40 ;  /* 0x0000002800957308 */ /* 0x0007e20000000800 */
[----:B-1----:R-:W-:Y:S09]  /*18ee0*/  FMUL.FTZ R31, R0, R143 ;  /* 0x0000008f001f7220 */ /* 0x002ff20000410000 */
[----:B------:R-:W-:Y:S01]  /*18ef0*/  MUFU.EX2 R151, R42 ;  /* 0x0000002a00977308 */ /* 0x000fe20000000800 */
[--C-:B--2---:R-:W-:Y:S02]  /*18f00*/  FFMA.FTZ R4, R14, c[0x0][0x2d0], -R2.reuse ;  /* 0x0000b4000e047a23 */ /* 0x104fe40000010802 */
[C---:B------:R-:W-:Y:S07]  /*18f10*/  FMUL.FTZ R14, R0.reuse, R126 ;  /* 0x0000007e000e7220 */ /* 0x040fee0000410000 */
[----:B------:R1:W-:Y:S01]  /*18f20*/  MUFU.EX2 R169, R4 ;  /* 0x0000000400a97308 */ /* 0x0003e20000000800 */
[--C-:B---3--:R-:W-:Y:S09]  /*18f30*/  FFMA.FTZ R40, R47, c[0x0][0x2d0], -R2.reuse ;  /* 0x0000b4002f287a23 */ /* 0x108ff20000010802 */
[----:B------:R-:W2:Y:S10]  /*18f40*/  MUFU.EX2 R150, R43 ;  /* 0x0000002b00967308 */ /* 0x000eb40000000800 */
[----:B------:R3:W-:Y:S01]  /*18f50*/  MUFU.EX2 R181, R44 ;  /* 0x0000002c00b57308 */ /* 0x0007e20000000800 */
[----:B-1----:R-:W-:Y:S02]  /*18f60*/  FFMA.FTZ R4, R15, c[0x0][0x2d0], -R2 ;  /* 0x0000b4000f047a23 */ /* 0x002fe40000010802 */
[----:B------:R-:W-:Y:S07]  /*18f70*/  FMUL.FTZ R15, R0, R127 ;  /* 0x0000007f000f7220 */ /* 0x000fee0000410000 */
[----:B------:R1:W4:Y:S01]  /*18f80*/  MUFU.EX2 R170, R4 ;  /* 0x0000000400aa7308 */ /* 0x0003220000000800 */
[----:B--2---:R-:W-:Y:S01]  /*18f90*/  F2FP.PACK_AB R53, R150, R151 ;  /* 0x000000979635723e */ /* 0x004fe200000000ff */
[----:B---3--:R-:W-:Y:S01]  /*18fa0*/  FFMA.FTZ R44, R54, c[0x0][0x2d0], -R161 ;  /* 0x0000b400362c7a23 */ /* 0x008fe200000108a1 */
[----:B------:R-:W-:Y:S07]  /*18fb0*/  F2FP.PACK_AB R54, R185, R186 ;  /* 0x000000bab936723e */ /* 0x000fee00000000ff */
[----:B------:R-:W-:Y:S01]  /*18fc0*/  MUFU.EX2 R180, R44 ;  /* 0x0000002c00b47308 */ /* 0x000fe20000000800 */
[----:B-1----:R-:W-:Y:S05]  /*18fd0*/  @P0 SHF.R.S32.HI R4, RZ, 0x1f, R200 ;  /* 0x0000001fff040819 */ /* 0x002fea00000114c8 */
[----:B------:R-:W-:Y:S02]  /*18fe0*/  @P0 IMAD R8, R4, c[0x0][0x1e0], RZ ;  /* 0x0000780004080a24 */ /* 0x000fe400078e02ff */
[----:B------:R-:W-:Y:S02]  /*18ff0*/  FFMA.FTZ R4, R21, c[0x0][0x2d0], -R160 ;  /* 0x0000b40015047a23 */ /* 0x000fe400000108a0 */
[----:B------:R-:W-:Y:S02]  /*19000*/  @P0 IMAD R8, R200, c[0x0][0x1e4], R8 ;  /* 0x00007900c8080a24 */ /* 0x000fe400078e0208 */
[----:B------:R1:W-:Y:S02]  /*19010*/  MUFU.EX2 R228, R4 ;  /* 0x0000000400e47308 */ /* 0x0003e40000000800 */
[----:B-1----:R-:W-:Y:S05]  /*19020*/  @P0 MOV R4, R202 ;  /* 0x000000ca00040202 */ /* 0x002fea0000000f00 */
[----:B------:R-:W-:Y:S01]  /*19030*/  @P0 IMAD.WIDE.U32 R4, R6, 0x50, R4 ;  /* 0x0000005006040825 */ /* 0x000fe200078e0004 */
[----:B------:R-:W-:Y:S02]  /*19040*/  @P0 IADD3 R6, R7, R8, RZ ;  /* 0x0000000807060210 */ /* 0x000fe40007ffe0ff */
[----:B------:R-:W-:Y:S01]  /*19050*/  @P0 MOV R7, c[0x0][0x1e0] ;  /* 0x0000780000070a02 */ /* 0x000fe20000000f00 */
[--C-:B------:R-:W-:Y:S01]  /*19060*/  FFMA.FTZ R8, R32, c[0x0][0x2d0], -R160.reuse ;  /* 0x0000b40020087a23 */ /* 0x100fe200000108a0 */
[----:B------:R-:W-:Y:S01]  /*19070*/  @P0 LEA R10, P1, R4, c[0x0][0x1c8], 0x1 ;  /* 0x00007200040a0a11 */ /* 0x000fe200078208ff */
[----:B------:R-:W-:Y:S01]  /*19080*/  @P0 IMAD R6, R6, 0x50, RZ ;  /* 0x0000005006060824 */ /* 0x000fe200078e02ff */
[----:B------:R-:W-:Y:S01]  /*19090*/  @P0 SHF.L.U32 R13, R7, 0x5, RZ ;  /* 0x00000005070d0819 */ /* 0x000fe200000006ff */
[----:B------:R1:W-:Y:S01]  /*190a0*/  MUFU.EX2 R225, R8 ;  /* 0x0000000800e17308 */ /* 0x0003e20000000800 */
[--C-:B------:R-:W-:Y:S02]  /*190b0*/  FFMA.FTZ R32, R36, c[0x0][0x2d0], -R160.reuse ;  /* 0x0000b40024207a23 */ /* 0x100fe400000108a0 */
[----:B------:R-:W-:Y:S01]  /*190c0*/  @P0 IADD3 R6, R5, R6, RZ ;  /* 0x0000000605060210 */ /* 0x000fe20007ffe0ff */
[----:B------:R-:W-:Y:S01]  /*190d0*/  FFMA.FTZ R36, R48, c[0x0][0x2d0], -R160 ;  /* 0x0000b40030247a23 */ /* 0x000fe200000108a0 */
[----:B------:R-:W-:Y:S01]  /*190e0*/  @P0 MOV R5, 0x5 ;  /* 0x0000000500050802 */ /* 0x000fe20000000f00 */
[----:B------:R-:W-:Y:S01]  /*190f0*/  FMUL.FTZ R48, R111, R152 ;  /* 0x000000986f307220 */ /* 0x000fe20000410000 */
[----:B------:R-:W-:Y:S02]  /*19100*/  @P0 LEA.HI.X R11, R4, c[0x0][0x1cc], R6, 0x1, P1 ;  /* 0x00007300040b0a11 */ /* 0x000fe400008f0c06 */
[----:B------:R-:W-:Y:S01]  /*19110*/  @P0 SHF.L.U64.HI R12, R7, R5, c[0x0][0x1e4] ;  /* 0x00007900070c0619 */ /* 0x000fe20000010205 */
[--C-:B------:R-:W-:Y:S01]  /*19120*/  FFMA.FTZ R5, R22, c[0x0][0x2d0], -R161.reuse ;  /* 0x0000b40016057a23 */ /* 0x100fe200000108a1 */
[----:B------:R2:W-:Y:S01]  /*19130*/  MUFU.EX2 R196, R32 ;  /* 0x0000002000c47308 */ /* 0x0005e20000000800 */
[----:B------:R3:W-:Y:S09]  /*19140*/  @P0 LDGSTS.E.BYPASS.LTC128B.128 [R221+0x2900], [R10.64], !P4 ;  /* 0x029000000add0fae */ /* 0x0007f2000e101d48 */
[----:B------:R5:W-:Y:S01]  /*19150*/  MUFU.EX2 R223, R5 ;  /* 0x0000000500df7308 */ /* 0x000be20000000800 */
[-C--:B-1----:R-:W-:Y:S04]  /*19160*/  @P0 IADD3 R8, P3, R10, R13.reuse, RZ ;  /* 0x0000000d0a080210 */ /* 0x082fe80007f7e0ff */
[-C--:B------:R-:W-:Y:S02]  /*19170*/  @P0 IADD3.X R9, R11, R12.reuse, RZ, P3, !PT ;  /* 0x0000000c0b090210 */ /* 0x080fe40001ffe4ff */
[-C--:B------:R-:W-:Y:S03]  /*19180*/  @P0 IADD3 R6, P1, R8, R13.reuse, RZ ;  /* 0x0000000d08060210 */ /* 0x080fe60007f3e0ff */
[----:B------:R1:W-:Y:S01]  /*19190*/  MUFU.EX2 R194, R36 ;  /* 0x0000002400c27308 */ /* 0x0003e20000000800 */
[----:B------:R4:W-:Y:S01]  /*191a0*/  @P0 LDGSTS.E.BYPASS.LTC128B.128 [R221+0x3100], [R8.64], !P4 ;  /* 0x0310000008dd0fae */ /* 0x0009e2000e101d48 */
[----:B------:R-:W-:Y:S01]  /*191b0*/  @P0 IADD3.X R7, R9, R12, RZ, P1, !PT ;  /* 0x0000000c09070210 */ /* 0x000fe20000ffe4ff */
[----:B--2---:R-:W-:Y:S01]  /*191c0*/  FMUL.FTZ R32, R113, R144 ;  /* 0x0000009071207220 */ /* 0x004fe20000410000 */
[-C--:B------:R-:W-:Y:S01]  /*191d0*/  @P0 IADD3 R4, P2, R6, R13.reuse, RZ ;  /* 0x0000000d06040210 */ /* 0x080fe20007f5e0ff */
[--C-:B---3--:R-:W-:Y:S03]  /*191e0*/  FFMA.FTZ R11, R23, c[0x0][0x2d0], -R161.reuse ;  /* 0x0000b400170b7a23 */ /* 0x108fe600000108a1 */
[----:B------:R-:W-:Y:S01]  /*191f0*/  @P0 IADD3 R10, P1, R4, R13, RZ ;  /* 0x0000000d040a0210 */ /* 0x000fe20007f3e0ff */
[----:B------:R2:W-:Y:S01]  /*19200*/  @P0 LDGSTS.E.BYPASS.LTC128B.128 [R221+0x3900], [R6.64], !P4 ;  /* 0x0390000006dd0fae */ /* 0x0005e2000e101d48 */
[----:B------:R-:W-:Y:S01]  /*19210*/  FMUL.FTZ R13, R111, R125 ;  /* 0x0000007d6f0d7220 */ /* 0x000fe20000410000 */
[----:B------:R3:W-:Y:S01]  /*19220*/  MUFU.EX2 R222, R11 ;  /* 0x0000000b00de7308 */ /* 0x0007e20000000800 */
[----:B-----5:R-:W-:Y:S05]  /*19230*/  @P0 IADD3.X R5, R7, R12, RZ, P2, !PT ;  /* 0x0000000c07050210 */ /* 0x020fea00017fe4ff */
[----:B------:R5:W-:Y:S01]  /*19240*/  @P0 LDGSTS.E.BYPASS.LTC128B.128 [R221+0x4100], [R4.64], !P4 ;  /* 0x0410000004dd0fae */ /* 0x000be2000e101d48 */
[----:B-1----:R-:W-:Y:S02]  /*19250*/  FFMA.FTZ R36, R49, c[0x0][0x2d0], -R160 ;  /* 0x0000b40031247a23 */ /* 0x002fe400000108a0 */
[C---:B------:R-:W-:Y:S02]  /*19260*/  FMUL.FTZ R49, R111.reuse, R153 ;  /* 0x000000996f317220 */ /* 0x040fe40000410000 */
[----:B------:R1:W-:Y:S01]  /*19270*/  MUFU.EX2 R193, R36 ;  /* 0x0000002400c17308 */ /* 0x0003e20000000800 */
[----:B----4-:R-:W-:Y:S01]  /*19280*/  FMUL.FTZ R8, R111, R120 ;  /* 0x000000786f087220 */ /* 0x010fe20000410000 */
[----:B------:R-:W-:Y:S01]  /*19290*/  F2FP.PACK_AB R120, R227, R226 ;  /* 0x000000e2e378723e */ /* 0x000fe200000000ff */
[----:B------:R-:W-:Y:S01]  /*192a0*/  FMUL.FTZ R9, R111, R121 ;  /* 0x000000796f097220 */ /* 0x000fe20000410000 */
[----:B------:R-:W-:Y:S02]  /*192b0*/  F2FP.PACK_AB R121, R168, R167 ;  /* 0x000000a7a879723e */ /* 0x000fe400000000ff */
[----:B---3--:R-:W-:Y:S01]  /*192c0*/  @P0 IADD3.X R11, R5, R12, RZ, P1, !PT ;  /* 0x0000000c050b0210 */ /* 0x008fe20000ffe4ff */
[--C-:B--2---:R-:W-:Y:S02]  /*192d0*/  FFMA.FTZ R6, R34, c[0x0][0x2d0], -R161.reuse ;  /* 0x0000b40022067a23 */ /* 0x104fe400000108a1 */
[--C-:B------:R-:W-:Y:S02]  /*192e0*/  FFMA.FTZ R12, R29, c[0x0][0x2d0], -R162.reuse ;  /* 0x0000b4001d0c7a23 */ /* 0x100fe400000108a2 */
[----:B------:R2:W-:Y:S01]  /*192f0*/  @P0 LDGSTS.E.BYPASS.LTC128B.128 [R221+0x4900], [R10.64], !P4 ;  /* 0x049000000add0fae */ /* 0x0005e2000e101d48 */
[----:B------:R3:W-:Y:S01]  /*19300*/  MUFU.EX2 R203, R6 ;  /* 0x0000000600cb7308 */ /* 0x0007e20000000800 */
[----:B------:R-:W-:Y:S01]  /*19310*/  FMUL.FTZ R7, R112, R119 ;  /* 0x0000007770077220 */ /* 0x000fe20000410000 */
[----:B------:R-:W-:Y:S01]  /*19320*/  F2FP.PACK_AB R119, R234, R235 ;  /* 0x000000ebea77723e */ /* 0x000fe200000000ff */
[----:B------:R-:W-:Y:S01]  /*19330*/  FMUL.FTZ R29, R111, R141 ;  /* 0x0000008d6f1d7220 */ /* 0x000fe20000410000 */
[----:B------:R-:W-:Y:S01]  /*19340*/  ISETP.GT.AND P0, PT, R201, R241, PT ;  /* 0x000000f1c900720c */ /* 0x000fe20003f04270 */
[----:B-----5:R-:W-:Y:S01]  /*19350*/  FFMA.FTZ R4, R35, c[0x0][0x2d0], -R161 ;  /* 0x0000b40023047a23 */ /* 0x020fe200000108a1 */
[----:B------:R-:W-:Y:S01]  /*19360*/  MOV R201, R200 ;  /* 0x000000c800c97202 */ /* 0x000fe20000000f00 */
[----:B------:R-:W4:Y:S01]  /*19370*/  LDSM.16.MT88.4 R20, [R205] ;  /* 0x00000000cd14783b */ /* 0x000f220000004200 */
[----:B------:R-:W-:Y:S01]  /*19380*/  FMUL.FTZ R5, R113, R117 ;  /* 0x0000007571057220 */ /* 0x000fe20000410000 */
[----:B------:R-:W-:Y:S01]  /*19390*/  F2FP.PACK_AB R117, R233, R232 ;  /* 0x000000e8e975723e */ /* 0x000fe200000000ff */
[----:B------:R5:W-:Y:S01]  /*193a0*/  MUFU.EX2 R220, R4 ;  /* 0x0000000400dc7308 */ /* 0x000be20000000800 */
[C---:B------:R-:W-:Y:S02]  /*193b0*/  FMUL.FTZ R34, R112.reuse, R146 ;  /* 0x0000009270227220 */ /* 0x040fe40000410000 */
[C---:B------:R-:W-:Y:S02]  /*193c0*/  FMUL.FTZ R35, R112.reuse, R147 ;  /* 0x0000009370237220 */ /* 0x040fe40000410000 */
[----:B------:R-:W4:Y:S01]  /*193d0*/  LDSM.16.MT88.4 R156, [R209] ;  /* 0x00000000d19c783b */ /* 0x000f220000004200 */
[----:B-1----:R-:W-:Y:S04]  /*193e0*/  FMUL.FTZ R36, R113, R148 ;  /* 0x0000009471247220 */ /* 0x002fe80000410000 */
[----:B------:R1:W-:Y:S03]  /*193f0*/  MUFU.EX2 R198, R12 ;  /* 0x0000000c00c67308 */ /* 0x0003e60000000800 */
[----:B------:R-:W-:Y:S01]  /*19400*/  LDSM.16.MT88.4 R128, [R208] ;  /* 0x00000000d080783b */ /* 0x000fe20000004200 */
[----:B---3--:R-:W-:Y:S01]  /*19410*/  FMUL.FTZ R6, R112, R118 ;  /* 0x0000007670067220 */ /* 0x008fe20000410000 */
[----:B------:R-:W-:Y:S01]  /*19420*/  F2FP.PACK_AB R118, R239, R237 ;  /* 0x000000edef76723e */ /* 0x000fe200000000ff */
[C---:B--2---:R-:W-:Y:S01]  /*19430*/  FMUL.FTZ R10, R0.reuse, R122 ;  /* 0x0000007a000a7220 */ /* 0x044fe20000410000 */
[----:B------:R-:W-:Y:S01]  /*19440*/  F2FP.PACK_AB R122, R231, R230 ;  /* 0x000000e6e77a723e */ /* 0x000fe200000000ff */
[----:B------:R-:W-:Y:S01]  /*19450*/  FMUL.FTZ R11, R0, R123 ;  /* 0x0000007b000b7220 */ /* 0x000fe20000410000 */
[----:B------:R-:W-:Y:S01]  /*19460*/  F2FP.PACK_AB R123, R170, R169 ;  /* 0x000000a9aa7b723e */ /* 0x000fe200000000ff */
[----:B------:R-:W2:Y:S01]  /*19470*/  MUFU.EX2 R148, R40 ;  /* 0x0000002800947308 */ /* 0x000ea20000000800 */
[----:B------:R-:W-:Y:S01]  /*19480*/  LDSM.16.MT88.4 R44, [R205+0x1000] ;  /* 0x00100000cd2c783b */ /* 0x000fe20000004200 */
[----:B-----5:R-:W-:Y:S02]  /*19490*/  FFMA.FTZ R4, R24, c[0x0][0x2d0], -R162 ;  /* 0x0000b40018047a23 */ /* 0x020fe400000108a2 */
[----:B------:R-:W-:Y:S02]  /*194a0*/  FFMA.FTZ R24, R30, c[0x0][0x2d0], -R2 ;  /* 0x0000b4001e187a23 */ /* 0x000fe40000010802 */
[----:B------:R-:W-:Y:S03]  /*194b0*/  FMUL.FTZ R30, R0, R142 ;  /* 0x0000008e001e7220 */ /* 0x000fe60000410000 */
[----:B------:R-:W-:Y:S01]  /*194c0*/  LDSM.16.MT88.4 R144, [R209+0x2000] ;  /* 0x00200000d190783b */ /* 0x000fe20000004200 */
[----:B------:R3:W-:Y:S01]  /*194d0*/  MUFU.EX2 R197, R4 ;  /* 0x0000000400c57308 */ /* 0x0007e20000000800 */
[----:B-1----:R-:W-:Y:S06]  /*194e0*/  FMUL.FTZ R12, R111, R124 ;  /* 0x0000007c6f0c7220 */ /* 0x002fec0000410000 */
[----:B------:R-:W1:Y:S03]  /*194f0*/  LDSM.16.MT88.4 R124, [R206] ;  /* 0x00000000ce7c783b */ /* 0x000e660000004200 */
[----:B------:R5:W-:Y:S01]  /*19500*/  MUFU.EX2 R164, R24 ;  /* 0x0000001800a47308 */ /* 0x000be20000000800 */
[----:B--2---:R-:W-:Y:S04]  /*19510*/  F2FP.PACK_AB R55, R148, R149 ;  /* 0x000000959437723e */ /* 0x004fe800000000ff */
[----:B------:R-:W-:Y:S08]  /*19520*/  LDSM.16.MT88.4 R40, [R208+0x800] ;  /* 0x00080000d028783b */ /* 0x000ff00000004200 */
[----:B------:R-:W0:Y:S01]  /*19530*/  LDGDEPBAR ;  /* 0x00000000000079af */ /* 0x000e220000000000 */
[--C-:B---3--:R-:W-:Y:S02]  /*19540*/  FFMA.FTZ R4, R25, c[0x0][0x2d0], -R162.reuse ;  /* 0x0000b40019047a23 */ /* 0x108fe400000108a2 */
[C---:B------:R-:W-:Y:S02]  /*19550*/  FMUL.FTZ R25, R111.reuse, R137 ;  /* 0x000000896f197220 */ /* 0x040fe40000410000 */
[----:B------:R2:W3:Y:S01]  /*19560*/  MUFU.EX2 R199, R4 ;  /* 0x0000000400c77308 */ /* 0x0004e20000000800 */
[C---:B-----5:R-:W-:Y:S02]  /*19570*/  FMUL.FTZ R24, R111.reuse, R136 ;  /* 0x000000886f187220 */ /* 0x060fe40000410000 */
[----:B--2---:R-:W-:Y:S02]  /*19580*/  FFMA.FTZ R4, R28, c[0x0][0x2d0], -R162 ;  /* 0x0000b4001c047a23 */ /* 0x004fe400000108a2 */
[----:B------:R-:W-:Y:S05]  /*19590*/  FMUL.FTZ R28, R111, R140 ;  /* 0x0000008c6f1c7220 */ /* 0x000fea0000410000 */
[----:B------:R2:W5:Y:S02]  /*195a0*/  MUFU.EX2 R202, R4 ;  /* 0x0000000400ca7308 */ /* 0x0005640000000800 */
[----:B--2---:R-:W-:Y:S01]  /*195b0*/  FMUL.FTZ R4, R113, R116 ;  /* 0x0000007471047220 */ /* 0x004fe20000410000 */
        /* <DEDUP_REMOVED lines=12> */
[----:B--2---:R-:W-:Y:S02]  /*19680*/  FMUL.FTZ R20, R113, R132 ;  /* 0x0000008471147220 */ /* 0x004fe40000410000 */
[----:B------:R-:W-:Y:S05]  /*19690*/  LDSM.16.MT88.4 R132, [R206+0x800] ;  /* 0x00080000ce84783b */ /* 0x000fea0000004200 */
[-C--:B------:R-:W-:Y:S08]  /*196a0*/  HMMA.16816.F32 R20, R116, R156.reuse, R20 ;  /* 0x0000009c7414723c */ /* 0x080ff00000001814 */
[C---:B------:R-:W-:Y:S08]  /*196b0*/  HMMA.16816.F32 R24, R120.reuse, R156, R24 ;  /* 0x0000009c7818723c */ /* 0x040ff00000001818 */
[-C--:B------:R-:W-:Y:S08]  /*196c0*/  HMMA.16816.F32 R28, R120, R158.reuse, R28 ;  /* 0x0000009e781c723c */ /* 0x080ff0000000181c */
[C---:B------:R-:W-:Y:S08]  /*196d0*/  HMMA.16816.F32 R32, R116.reuse, R158, R32 ;  /* 0x0000009e7420723c */ /* 0x040ff00000001820 */
[-C--:B-1----:R-:W-:Y:S08]  /*196e0*/  HMMA.16816.F32 R84, R116, R124.reuse, R84 ;  /* 0x0000007c7454723c */ /* 0x082ff00000001854 */
[C---:B------:R-:W-:Y:S08]  /*196f0*/  HMMA.16816.F32 R88, R120.reuse, R124, R88 ;  /* 0x0000007c7858723c */ /* 0x040ff00000001858 */
[-C--:B------:R-:W-:Y:S08]  /*19700*/  HMMA.16816.F32 R92, R120, R126.reuse, R92 ;  /* 0x0000007e785c723c */ /* 0x080ff0000000185c */
[C---:B------:R-:W-:Y:S01]  /*19710*/  HMMA.16816.F32 R96, R116.reuse, R126, R96 ;  /* 0x0000007e7460723c */ /* 0x040fe20000001860 */
[----:B------:R-:W1:Y:S07]  /*19720*/  LDSM.16.MT88.4 R124, [R205+0x800] ;  /* 0x00080000cd7c783b */ /* 0x000e6e0000004200 */
[-C--:B------:R-:W-:Y:S08]  /*19730*/  HMMA.16816.F32 R36, R116, R128.reuse, R36 ;  /* 0x000000807424723c */ /* 0x080ff00000001824 */
[C---:B------:R-:W-:Y:S08]  /*19740*/  HMMA.16816.F32 R100, R120.reuse, R128, R100 ;  /* 0x000000807864723c */ /* 0x040ff00000001864 */
[-C--:B------:R-:W-:Y:S07]  /*19750*/  HMMA.16816.F32 R48, R120, R130.reuse, R48 ;  /* 0x000000827830723c */ /* 0x080fee0000001830 */
[----:B---3--:R-:W-:Y:S01]  /*19760*/  F2FP.PACK_AB R120, R199, R197 ;  /* 0x000000c5c778723e */ /* 0x008fe200000000ff */
[----:B------:R-:W-:Y:S01]  /*19770*/  HMMA.16816.F32 R104, R116, R130, R104 ;  /* 0x000000827468723c */ /* 0x000fe20000001868 */
[----:B------:R-:W2:Y:S03]  /*19780*/  LDSM.16.MT88.4 R128, [R209+0x800] ;  /* 0x00080000d180783b */ /* 0x000ea60000004200 */
[----:B-----5:R-:W-:Y:S02]  /*19790*/  F2FP.PACK_AB R122, R198, R202 ;  /* 0x000000cac67a723e */ /* 0x020fe400000000ff */
[----:B----4-:R-:W-:Y:S02]  /*197a0*/  F2FP.PACK_AB R121, R165, R166 ;  /* 0x000000a6a579723e */ /* 0x010fe400000000ff */
[----:B------:R-:W-:Y:S04]  /*197b0*/  F2FP.PACK_AB R116, R228, R229 ;  /* 0x000000e5e474723e */ /* 0x000fe800000000ff */
[----:B------:R-:W-:Y:S02]  /*197c0*/  F2FP.PACK_AB R118, R224, R225 ;  /* 0x000000e1e076723e */ /* 0x000fe400000000ff */
[----:B------:R-:W-:Y:S02]  /*197d0*/  F2FP.PACK_AB R117, R222, R223 ;  /* 0x000000dfde75723e */ /* 0x000fe400000000ff */
[----:B------:R-:W-:Y:S02]  /*197e0*/  F2FP.PACK_AB R119, R220, R203 ;  /* 0x000000cbdc77723e */ /* 0x000fe400000000ff */
[----:B------:R-:W-:Y:S05]  /*197f0*/  F2FP.PACK_AB R123, R163, R164 ;  /* 0x000000a4a37b723e */ /* 0x000fea00000000ff */
[-C--:B-1----:R-:W-:Y:S08]  /*19800*/  HMMA.16816.F32 R4, R116, R124.reuse, R4 ;  /* 0x0000007c7404723c */ /* 0x082ff00000001804 */
[C---:B------:R-:W-:Y:S08]  /*19810*/  HMMA.16816.F32 R8, R120.reuse, R124, R8 ;  /* 0x0000007c7808723c */ /* 0x040ff00000001808 */
[-C--:B------:R-:W-:Y:S08]  /*19820*/  HMMA.16816.F32 R12, R120, R126.reuse, R12 ;  /* 0x0000007e780c723c */ /* 0x080ff0000000180c */
[C---:B------:R-:W-:Y:S08]  /*19830*/  HMMA.16816.F32 R16, R116.reuse, R126, R16 ;  /* 0x0000007e7410723c */ /* 0x040ff00000001810 */
[-C--:B--2---:R-:W-:Y:S08]  /*19840*/  HMMA.16816.F32 R20, R116, R128.reuse, R20 ;  /* 0x000000807414723c */ /* 0x084ff00000001814 */
[C---:B------:R-:W-:Y:S08]  /*19850*/  HMMA.16816.F32 R24, R120.reuse, R128, R24 ;  /* 0x000000807818723c */ /* 0x040ff00000001818 */
[-C--:B------:R-:W-:Y:S08]  /*19860*/  HMMA.16816.F32 R28, R120, R130.reuse, R28 ;  /* 0x00000082781c723c */ /* 0x080ff0000000181c */
[C---:B------:R-:W-:Y:S01]  /*19870*/  HMMA.16816.F32 R32, R116.reuse, R130, R32 ;  /* 0x000000827420723c */ /* 0x040fe20000001820 */
[----:B------:R-:W-:Y:S07]  /*19880*/  LDSM.16.MT88.4 R128, [R205+0x2000] ;  /* 0x00200000cd80783b */ /* 0x000fee0000004200 */
[-C--:B------:R-:W-:Y:S08]  /*19890*/  HMMA.16816.F32 R84, R116, R132.reuse, R84 ;  /* 0x000000847454723c */ /* 0x080ff00000001854 */
[C---:B------:R-:W-:Y:S08]  /*198a0*/  HMMA.16816.F32 R88, R120.reuse, R132, R88 ;  /* 0x000000847858723c */ /* 0x040ff00000001858 */
[-C--:B------:R-:W-:Y:S08]  /*198b0*/  HMMA.16816.F32 R92, R120, R134.reuse, R92 ;  /* 0x00000086785c723c */ /* 0x080ff0000000185c */
[C---:B------:R-:W-:Y:S08]  /*198c0*/  HMMA.16816.F32 R96, R116.reuse, R134, R96 ;  /* 0x000000867460723c */ /* 0x040ff00000001860 */
[-C--:B------:R-:W-:Y:S08]  /*198d0*/  HMMA.16816.F32 R36, R116, R40.reuse, R36 ;  /* 0x000000287424723c */ /* 0x080ff00000001824 */
[C---:B------:R-:W-:Y:S07]  /*198e0*/  HMMA.16816.F32 R100, R120.reuse, R40, R100 ;  /* 0x000000287864723c */ /* 0x040fee0000001864 */
[--C-:B------:R-:W-:Y:S01]  /*198f0*/  FFMA.FTZ R40, R67, c[0x0][0x2d0], -R161.reuse ;  /* 0x0000b40043287a23 */ /* 0x100fe200000108a1 */
[-C--:B------:R-:W-:Y:S01]  /*19900*/  HMMA.16816.F32 R48, R120, R42.reuse, R48 ;  /* 0x0000002a7830723c */ /* 0x080fe20000001830 */
[----:B------:R-:W1:Y:S02]  /*19910*/  LDSM.16.MT88.4 R64, [R209+0x1000] ;  /* 0x00100000d140783b */ /* 0x000e640000004200 */
[----:B------:R2:W-:Y:S01]  /*19920*/  MUFU.EX2 R177, R40 ;  /* 0x0000002800b17308 */ /* 0x0005e20000000800 */
[----:B------:R-:W-:Y:S04]  /*19930*/  F2FP.PACK_AB R41, R191, R192 ;  /* 0x000000c0bf29723e */ /* 0x000fe800000000ff */
[----:B------:R-:W-:Y:S01]  /*19940*/  HMMA.16816.F32 R104, R116, R42, R104 ;  /* 0x0000002a7468723c */ /* 0x000fe20000001868 */
[----:B------:R-:W3:Y:S06]  /*19950*/  LDSM.16.MT88.4 R116, [R206+0x1000] ;  /* 0x00100000ce74783b */ /* 0x000eec0000004200 */
[----:B------:R-:W-:Y:S02]  /*19960*/  F2FP.PACK_AB R42, R193, R194 ;  /* 0x000000c2c12a723e */ /* 0x000fe400000000ff */
[----:B------:R-:W-:Y:S03]  /*19970*/  F2FP.PACK_AB R43, R189, R190 ;  /* 0x000000bebd2b723e */ /* 0x000fe600000000ff */
[--C-:B--2---:R-:W-:Y:S02]  /*19980*/  FFMA.FTZ R40, R56, c[0x0][0x2d0], -R162.reuse ;  /* 0x0000b40038287a23 */ /* 0x104fe400000108a2 */
[----:B------:R-:W-:Y:S02]  /*19990*/  FFMA.FTZ R56, R60, c[0x0][0x2d0], -R162 ;  /* 0x0000b4003c387a23 */ /* 0x000fe400000108a2 */
[----:B------:R2:W-:Y:S01]  /*199a0*/  MUFU.EX2 R176, R40 ;  /* 0x0000002800b07308 */ /* 0x0005e20000000800 */
[--C-:B------:R-:W-:Y:S09]  /*199b0*/  FFMA.FTZ R60, R70, c[0x0][0x2d0], -R161.reuse ;  /* 0x0000b400463c7a23 */ /* 0x100ff200000108a1 */
[----:B------:R4:W-:Y:S01]  /*199c0*/  MUFU.EX2 R175, R56 ;  /* 0x0000003800af7308 */ /* 0x0009e20000000800 */
[----:B--2---:R-:W-:Y:S07]  /*199d0*/  F2FP.PACK_AB R40, R195, R196 ;  /* 0x000000c4c328723e */ /* 0x004fee00000000ff */
[-C--:B------:R-:W-:Y:S05]  /*199e0*/  HMMA.16816.F32 R4, R40, R44.reuse, R4 ;  /* 0x0000002c2804723c */ /* 0x080fea0000001804 */
[----:B----4-:R-:W-:Y:S03]  /*199f0*/  FFMA.FTZ R56, R63, c[0x0][0x2d0], -R2 ;  /* 0x0000b4003f387a23 */ /* 0x010fe60000010802 */
[C---:B------:R-:W-:Y:S01]  /*19a00*/  HMMA.16816.F32 R8, R52.reuse, R44, R8 ;  /* 0x0000002c3408723c */ /* 0x040fe20000001808 */
[----:B------:R2:W-:Y:S06]  /*19a10*/  MUFU.EX2 R115, R56 ;  /* 0x0000003800737308 */ /* 0x0005ec0000000800 */
[----:B------:R-:W-:Y:S01]  /*19a20*/  FFMA.FTZ R44, R61, c[0x0][0x2d0], -R162 ;  /* 0x0000b4003d2c7a23 */ /* 0x000fe200000108a2 */
[-C--:B------:R-:W-:Y:S03]  /*19a30*/  HMMA.16816.F32 R12, R52, R46.reuse, R12 ;  /* 0x0000002e340c723c */ /* 0x080fe6000000180c */
[----:B------:R4:W-:Y:S05]  /*19a40*/  MUFU.EX2 R173, R44 ;  /* 0x0000002c00ad7308 */ /* 0x0009ea0000000800 */
[C---:B------:R-:W-:Y:S08]  /*19a50*/  HMMA.16816.F32 R16, R40.reuse, R46, R16 ;  /* 0x0000002e2810723c */ /* 0x040ff00000001810 */
[-C--:B-1----:R-:W-:Y:S04]  /*19a60*/  HMMA.16816.F32 R20, R40, R64.reuse, R20 ;  /* 0x000000402814723c */ /* 0x082fe80000001814 */
[----:B--2---:R-:W-:Y:S04]  /*19a70*/  FFMA.FTZ R56, R68, c[0x0][0x2d0], -R160 ;  /* 0x0000b40044387a23 */ /* 0x004fe800000108a0 */
[C---:B------:R-:W-:Y:S01]  /*19a80*/  HMMA.16816.F32 R24, R52.reuse, R64, R24 ;  /* 0x000000403418723c */ /* 0x040fe20000001818 */
[----:B------:R1:W-:Y:S03]  /*19a90*/  MUFU.EX2 R172, R56 ;  /* 0x0000003800ac7308 */ /* 0x0003e60000000800 */
[--C-:B----4-:R-:W-:Y:S03]  /*19aa0*/  FFMA.FTZ R44, R58, c[0x0][0x2d0], -R2.reuse ;  /* 0x0000b4003a2c7a23 */ /* 0x110fe60000010802 */
[----:B------:R-:W-:Y:S01]  /*19ab0*/  FFMA.FTZ R64, R74, c[0x0][0x2d0], -R2 ;  /* 0x0000b4004a407a23 */ /* 0x000fe20000010802 */
[-C--:B------:R-:W-:Y:S03]  /*19ac0*/  HMMA.16816.F32 R28, R52, R66.reuse, R28 ;  /* 0x00000042341c723c */ /* 0x080fe6000000181c */
[----:B------:R2:W-:Y:S05]  /*19ad0*/  MUFU.EX2 R157, R44 ;  /* 0x0000002c009d7308 */ /* 0x0005ea0000000800 */
[C---:B------:R-:W-:Y:S05]  /*19ae0*/  HMMA.16816.F32 R32, R40.reuse, R66, R32 ;  /* 0x000000422820723c */ /* 0x040fea0000001820 */
[----:B------:R-:W-:Y:S03]  /*19af0*/  MUFU.EX2 R65, R64 ;  /* 0x0000004000417308 */ /* 0x000fe60000000800 */
[-C--:B---3--:R-:W-:Y:S04]  /*19b00*/  HMMA.16816.F32 R84, R40, R116.reuse, R84 ;  /* 0x000000742854723c */ /* 0x088fe80000001854 */
[----:B-1----:R-:W-:Y:S04]  /*19b10*/  FFMA.FTZ R56, R69, c[0x0][0x2d0], -R160 ;  /* 0x0000b40045387a23 */ /* 0x002fe800000108a0 */
[C---:B------:R-:W-:Y:S01]  /*19b20*/  HMMA.16816.F32 R88, R52.reuse, R116, R88 ;  /* 0x000000743458723c */ /* 0x040fe20000001858 */
[----:B------:R1:W-:Y:S03]  /*19b30*/  MUFU.EX2 R159, R56 ;  /* 0x00000038009f7308 */ /* 0x0003e60000000800 */
[----:B--2---:R-:W-:Y:S04]  /*19b40*/  FFMA.FTZ R44, R59, c[0x0][0x2d0], -R2 ;  /* 0x0000b4003b2c7a23 */ /* 0x004fe80000010802 */
[-C--:B------:R-:W-:Y:S03]  /*19b50*/  HMMA.16816.F32 R92, R52, R118.reuse, R92 ;  /* 0x00000076345c723c */ /* 0x080fe6000000185c */
[----:B------:R2:W3:Y:S05]  /*19b60*/  MUFU.EX2 R114, R44 ;  /* 0x0000002c00727308 */ /* 0x0004ea0000000800 */
[C---:B------:R-:W-:Y:S04]  /*19b70*/  HMMA.16816.F32 R96, R40.reuse, R118, R96 ;  /* 0x000000762860723c */ /* 0x040fe80000001860 */
[----:B-1----:R-:W-:Y:S04]  /*19b80*/  FFMA.FTZ R56, R80, c[0x0][0x2d0], -R160 ;  /* 0x0000b40050387a23 */ /* 0x002fe800000108a0 */
[----:B------:R1:W-:Y:S01]  /*19b90*/  MUFU.EX2 R171, R56 ;  /* 0x0000003800ab7308 */ /* 0x0003e20000000800 */
[----:B--2---:R-:W-:Y:S09]  /*19ba0*/  FFMA.FTZ R44, R62, c[0x0][0x2d0], -R2 ;  /* 0x0000b4003e2c7a23 */ /* 0x004ff20000010802 */
[----:B------:R2:W4:Y:S01]  /*19bb0*/  MUFU.EX2 R156, R44 ;  /* 0x0000002c009c7308 */ /* 0x0005220000000800 */
[----:B-1----:R-:W-:Y:S09]  /*19bc0*/  FFMA.FTZ R56, R81, c[0x0][0x2d0], -R160 ;  /* 0x0000b40051387a23 */ /* 0x002ff200000108a0 */
[----:B------:R1:W-:Y:S01]  /*19bd0*/  MUFU.EX2 R81, R60 ;  /* 0x0000003c00517308 */ /* 0x0003e20000000800 */
[----:B--2---:R-:W2:Y:S09]  /*19be0*/  LDSM.16.MT88.4 R44, [R208+0x1000] ;  /* 0x00100000d02c783b */ /* 0x004eb20000004200 */
[----:B------:R5:W-:Y:S01]  /*19bf0*/  MUFU.EX2 R158, R56 ;  /* 0x00000038009e7308 */ /* 0x000be20000000800 */
[--C-:B-1----:R-:W-:Y:S09]  /*19c00*/  FFMA.FTZ R60, R71, c[0x0][0x2d0], -R161.reuse ;  /* 0x0000b400473c7a23 */ /* 0x102ff200000108a1 */
[----:B------:R1:W-:Y:S01]  /*19c10*/  MUFU.EX2 R80, R60 ;  /* 0x0000003c00507308 */ /* 0x0003e20000000800 */
[----:B-----5:R-:W5:Y:S01]  /*19c20*/  LDSM.16.MT88.4 R56, [R205+0x1800] ;  /* 0x00180000cd38783b */ /* 0x020f620000004200 */
[-C--:B--2---:R-:W-:Y:S03]  /*19c30*/  HMMA.16816.F32 R36, R40, R44.reuse, R36 ;  /* 0x0000002c2824723c */ /* 0x084fe60000001824 */
[--C-:B-1----:R-:W-:Y:S05]  /*19c40*/  FFMA.FTZ R60, R73, c[0x0][0x2d0], -R162.reuse ;  /* 0x0000b400493c7a23 */ /* 0x102fea00000108a2 */
[C---:B------:R-:W-:Y:S01]  /*19c50*/  HMMA.16816.F32 R100, R52.reuse, R44, R100 ;  /* 0x0000002c3464723c */ /* 0x040fe20000001864 */
[----:B------:R1:W-:Y:S06]  /*19c60*/  MUFU.EX2 R68, R60 ;  /* 0x0000003c00447308 */ /* 0x0003ec0000000800 */
[--C-:B------:R-:W-:Y:S01]  /*19c70*/  FFMA.FTZ R44, R82, c[0x0][0x2d0], -R161.reuse ;  /* 0x0000b400522c7a23 */ /* 0x100fe200000108a1 */
[-C--:B------:R-:W-:Y:S01]  /*19c80*/  HMMA.16816.F32 R48, R52, R46.reuse, R48 ;  /* 0x0000002e3430723c */ /* 0x080fe20000001830 */
[----:B------:R-:W2:Y:S02]  /*19c90*/  LDSM.16.MT88.4 R52, [R209+0x1800] ;  /* 0x00180000d134783b */ /* 0x000ea40000004200 */
[----:B------:R5:W-:Y:S01]  /*19ca0*/  MUFU.EX2 R71, R44 ;  /* 0x0000002c00477308 */ /* 0x000be20000000800 */
[----:B---3--:R-:W-:Y:S04]  /*19cb0*/  F2FP.PACK_AB R45, R114, R157 ;  /* 0x0000009d722d723e */ /* 0x008fe800000000ff */
[----:B------:R-:W-:Y:S07]  /*19cc0*/  HMMA.16816.F32 R104, R40, R46, R104 ;  /* 0x0000002e2868723c */ /* 0x000fee0000001868 */
[----:B------:R-:W-:Y:S02]  /*19cd0*/  F2FP.PACK_AB R40, R184, R182 ;  /* 0x000000b6b828723e */ /* 0x000fe400000000ff */
[----:B------:R-:W-:Y:S01]  /*19ce0*/  F2FP.PACK_AB R42, R181, R183 ;  /* 0x000000b7b52a723e */ /* 0x000fe200000000ff */
[----:B-1----:R-:W1:Y:S02]  /*19cf0*/  LDSM.16.MT88.4 R60, [R206+0x1800] ;  /* 0x00180000ce3c783b */ /* 0x002e640000004200 */
[----:B------:R-:W-:Y:S02]  /*19d00*/  F2FP.PACK_AB R41, R178, R180 ;  /* 0x000000b4b229723e */ /* 0x000fe400000000ff */
[----:B------:R-:W-:Y:S02]  /*19d10*/  F2FP.PACK_AB R43, R177, R179 ;  /* 0x000000b3b12b723e */ /* 0x000fe400000000ff */
[----:B------:R-:W-:Y:S02]  /*19d20*/  F2FP.PACK_AB R46, R173, R175 ;  /* 0x000000afad2e723e */ /* 0x000fe400000000ff */
[----:B----4-:R-:W-:Y:S01]  /*19d30*/  F2FP.PACK_AB R47, R115, R156 ;  /* 0x0000009c732f723e */ /* 0x010fe200000000ff */
[----:B-----5:R-:W-:Y:S02]  /*19d40*/  FFMA.FTZ R44, R83, c[0x0][0x2d0], -R161 ;  /* 0x0000b400532c7a23 */ /* 0x020fe400000108a1 */
[-C--:B------:R-:W-:Y:S02]  /*19d50*/  HMMA.16816.F32 R4, R40, R56.reuse, R4 ;  /* 0x000000382804723c */ /* 0x080fe40000001804 */
[----:B------:R3:W-:Y:S02]  /*19d60*/  MUFU.EX2 R70, R44 ;  /* 0x0000002c00467308 */ /* 0x0007e40000000800 */
[--C-:B---3--:R-:W-:Y:S08]  /*19d70*/  FFMA.FTZ R44, R72, c[0x0][0x2d0], -R162.reuse ;  /* 0x0000b400482c7a23 */ /* 0x108ff000000108a2 */
[----:B------:R3:W4:Y:S02]  /*19d80*/  MUFU.EX2 R69, R44 ;  /* 0x0000002c00457308 */ /* 0x0007240000000800 */
[----:B---3--:R-:W-:Y:S02]  /*19d90*/  F2FP.PACK_AB R44, R174, R176 ;  /* 0x000000b0ae2c723e */ /* 0x008fe400000000ff */
[----:B----4-:R-:W-:Y:S05]  /*19da0*/  F2FP.PACK_AB R152, R68, R69 ;  /* 0x000000454498723e */ /* 0x010fea00000000ff */
[C---:B------:R-:W-:Y:S07]  /*19db0*/  HMMA.16816.F32 R8, R44.reuse, R56, R8 ;  /* 0x000000382c08723c */ /* 0x040fee0000001808 */
[--C-:B------:R-:W-:Y:S01]  /*19dc0*/  FFMA.FTZ R56, R76, c[0x0][0x2d0], -R162.reuse ;  /* 0x0000b4004c387a23 */ /* 0x100fe200000108a2 */
[-C--:B------:R-:W-:Y:S03]  /*19dd0*/  HMMA.16816.F32 R12, R44, R58.reuse, R12 ;  /* 0x0000003a2c0c723c */ /* 0x080fe6000000180c */
[----:B------:R3:W-:Y:S05]  /*19de0*/  MUFU.EX2 R67, R56 ;  /* 0x0000003800437308 */ /* 0x0007ea0000000800 */
[C---:B------:R-:W-:Y:S08]  /*19df0*/  HMMA.16816.F32 R16, R40.reuse, R58, R16 ;  /* 0x0000003a2810723c */ /* 0x040ff00000001810 */
[-C--:B--2---:R-:W-:Y:S08]  /*19e00*/  HMMA.16816.F32 R20, R40, R52.reuse, R20 ;  /* 0x000000342814723c */ /* 0x084ff00000001814 */
[C---:B------:R-:W-:Y:S04]  /*19e10*/  HMMA.16816.F32 R24, R44.reuse, R52, R24 ;  /* 0x000000342c18723c */ /* 0x040fe80000001818 */
[----:B---3--:R-:W-:Y:S03]  /*19e20*/  FFMA.FTZ R56, R77, c[0x0][0x2d0], -R162 ;  /* 0x0000b4004d387a23 */ /* 0x008fe600000108a2 */
[--C-:B------:R-:W-:Y:S01]  /*19e30*/  FFMA.FTZ R52, R75, c[0x0][0x2d0], -R2.reuse ;  /* 0x0000b4004b347a23 */ /* 0x100fe20000010802 */
[-C--:B------:R-:W-:Y:S01]  /*19e40*/  HMMA.16816.F32 R28, R44, R54.reuse, R28 ;  /* 0x000000362c1c723c */ /* 0x080fe2000000181c */
[----:B------:R2:W3:Y:S07]  /*19e50*/  MUFU.EX2 R66, R56 ;  /* 0x0000003800427308 */ /* 0x0004ee0000000800 */
[C---:B------:R-:W-:Y:S03]  /*19e60*/  HMMA.16816.F32 R32, R40.reuse, R54, R32 ;  /* 0x000000362820723c */ /* 0x040fe60000001820 */
[----:B------:R4:W5:Y:S05]  /*19e70*/  MUFU.EX2 R64, R52 ;  /* 0x0000003400407308 */ /* 0x00096a0000000800 */
[-C--:B-1----:R-:W-:Y:S08]  /*19e80*/  HMMA.16816.F32 R84, R40, R60.reuse, R84 ;  /* 0x0000003c2854723c */ /* 0x082ff00000001854 */
[C---:B------:R-:W-:Y:S01]  /*19e90*/  HMMA.16816.F32 R88, R44.reuse, R60, R88 ;  /* 0x0000003c2c58723c */ /* 0x040fe20000001858 */
[----:B--2---:R-:W1:Y:S03]  /*19ea0*/  LDSM.16.MT88.4 R56, [R208+0x1800] ;  /* 0x00180000d038783b */ /* 0x004e660000004200 */
[----:B---3--:R-:W-:Y:S04]  /*19eb0*/  F2FP.PACK_AB R154, R66, R67 ;  /* 0x00000043429a723e */ /* 0x008fe800000000ff */
[-C--:B------:R-:W-:Y:S04]  /*19ec0*/  HMMA.16816.F32 R92, R44, R62.reuse, R92 ;  /* 0x0000003e2c5c723c */ /* 0x080fe8000000185c */
[--C-:B----4-:R-:W-:Y:S01]  /*19ed0*/  FFMA.FTZ R52, R78, c[0x0][0x2d0], -R2.reuse ;  /* 0x0000b4004e347a23 */ /* 0x110fe20000010802 */
[----:B-----5:R-:W-:Y:S01]  /*19ee0*/  F2FP.PACK_AB R153, R64, R65 ;  /* 0x000000414099723e */ /* 0x020fe200000000ff */
[----:B------:R-:W-:Y:S02]  /*19ef0*/  FFMA.FTZ R2, R79, c[0x0][0x2d0], -R2 ;  /* 0x0000b4004f027a23 */ /* 0x000fe40000010802 */
[C---:B------:R-:W-:Y:S01]  /*19f00*/  HMMA.16816.F32 R96, R40.reuse, R62, R96 ;  /* 0x0000003e2860723c */ /* 0x040fe20000001860 */
[----:B------:R-:W-:Y:S10]  /*19f10*/  MUFU.EX2 R53, R52 ;  /* 0x0000003400357308 */ /* 0x000ff40000000800 */
[----:B------:R2:W3:Y:S01]  /*19f20*/  MUFU.EX2 R52, R2 ;  /* 0x0000000200347308 */ /* 0x0004e20000000800 */
[-C--:B-1----:R-:W-:Y:S08]  /*19f30*/  HMMA.16816.F32 R36, R40, R56.reuse, R36 ;  /* 0x000000382824723c */ /* 0x082ff00000001824 */
[C---:B------:R-:W-:Y:S04]  /*19f40*/  HMMA.16816.F32 R100, R44.reuse, R56, R100 ;  /* 0x000000382c64723c */ /* 0x040fe80000001864 */
[----:B--2---:R-:W-:Y:S01]  /*19f50*/  FFMA.FTZ R2, R111, R243, R226 ;  /* 0x000000f36f027223 */ /* 0x004fe200000100e2 */
[----:B---3--:R-:W-:Y:S02]  /*19f60*/  F2FP.PACK_AB R155, R52, R53 ;  /* 0x00000035349b723e */ /* 0x008fe400000000ff */
[----:B------:R-:W-:Y:S01]  /*19f70*/  MOV R111, R109 ;  /* 0x0000006d006f7202 */ /* 0x000fe20000000f00 */
[-C--:B------:R-:W-:Y:S01]  /*19f80*/  HMMA.16816.F32 R48, R44, R58.reuse, R48 ;  /* 0x0000003a2c30723c */ /* 0x080fe20000001830 */
[----:B------:R-:W1:Y:S07]  /*19f90*/  LDSM.16.MT88.4 R44, [R206+0x2000] ;  /* 0x00200000ce2c783b */ /* 0x000e6e0000004200 */
        /* <DEDUP_REMOVED lines=8> */
[----:B------:R-:W-:Y:S02]  /*1a020*/  FFMA.FTZ R4, R112, R244, R232 ;  /* 0x000000f470047223 */ /* 0x000fe400000100e8 */
        /* <DEDUP_REMOVED lines=10> */
[-C--:B------:R-:W-:Y:S01]  /*1a0d0*/  HMMA.16816.F32 R132, R40, R144.reuse, R20 ;  /* 0x000000902884723c */ /* 0x080fe20000001814 */
[----:B------:R-:W2:Y:S02]  /*1a0e0*/  LDSM.16.MT88.4 R4, [R208+0x2000] ;  /* 0x00200000d004783b */ /* 0x000ea40000004200 */
        /* <DEDUP_REMOVED lines=55> */
[----:B------:R-:W-:Y:S01]  /*1a460*/  FADD.FTZ R8, R114, R0 ;  /* 0x0000000072087221 */ /* 0x000fe20000010000 */
[----:B------:R-:W-:Y:S01]  /*1a470*/  MOV R114, R108 ;  /* 0x0000006c00727202 */ /* 0x000fe20000000f00 */
        /* <DEDUP_REMOVED lines=30> */
.L_x_959:
[----:B------:R-:W-:-:S13]  /*1a660*/  ISETP.GE.AND P0, PT, R200, R240, PT ;  /* 0x000000f0c800720c */ /* 0x000fda0003f06270 */
[----:B------:R-:W-:Y:S05]  /*1a670*/  @!P0 BRA `(.L_x_961) ;  /* 0x00004be000008947 */ /* 0x000fea0003800000 */
[----:B------:R-:W-:Y:S01]  /*1a680*/  IMAD.MOV.U32 R112, RZ, RZ, R109 ;  /* 0x000000ffff707224 */ /* 0x000fe200078e006d */
[----:B------:R-:W-:Y:S01]  /*1a690*/  MOV R114, R3 ;  /* 0x0000000300727202 */ /* 0x000fe20000000f00 */
[----:B------:R-:W-:Y:S01]  /*1a6a0*/  IMAD.MOV.U32 R111, RZ, RZ, R110 ;  /* 0x000000ffff6f7224 */ /* 0x000fe200078e006e */
[----:B------:R-:W-:Y:S02]  /*1a6b0*/  MOV R113, R108 ;  /* 0x0000006c00717202 */ /* 0x000fe40000000f00 */
.L_x_978:
[----:B--2---:R-:W2:Y:S01]  /*1a6c0*/  LDL R0, [R1+0x40] ;  /* 0x0000400001007983 */ /* 0x004ea20000100800 */
[----:B------:R-:W-:Y:S04]  /*1a6d0*/  DEPBAR.LE SB0, 0x0 ;  /* 0x000080000000791a */ /* 0x000fe80000000000 */
[----:B------:R-:W-:Y:S01]  /*1a6e0*/  WARPSYNC 0xffffffff ;  /* 0xffffffff00007948 */ /* 0x000fe20003800000 */
[----:B------:R-:W3:Y:S01]  /*1a6f0*/  LDL R54, [R1+0x38] ;  /* 0x0000380001367983 */ /* 0x000ee20000100800 */
[----:B------:R-:W-:Y:S01]  /*1a700*/  IMAD.WIDE.U32 R52, R200, c[0x0][0x208], RZ ;  /* 0x00008200c8347a25 */ /* 0x000fe200078e00ff */
        /* <DEDUP_REMOVED lines=15> */
[----:B------:R-:W2:Y:S01]  /*1a800*/  LDSM.16.M88.4 R64, [R204+0x1800] ;  /* 0x00180000cc40783b */ /* 0x000ea20000000200 */
        /* <DEDUP_REMOVED lines=8> */
[----:B------:R-:W4:Y:S05]  /*1a890*/  LDL R225, [R1+0x18] ;  /* 0x0000180001e17983 */ /* 0x000f2a0000100800 */
[-C--:B-----5:R-:W-:Y:S01]  /*1a8a0*/  HMMA.16816.F32 R20, R80, R32.reuse, RZ ;  /* 0x000000205014723c */ /* 0x0a0fe200000018ff */
[----:B------:R-:W5:Y:S06]  /*1a8b0*/  LDSM.16.M88.4 R164, [R215] ;  /* 0x00000000d7a4783b */ /* 0x000f6c0000000200 */
[----:B------:R-:W4:Y:S01]  /*1a8c0*/  LDL R224, [R1+0x14] ;  /* 0x0000140001e07983 */ /* 0x000f220000100800 */
[C---:B------:R-:W-:Y:S05]  /*1a8d0*/  HMMA.16816.F32 R24, R76.reuse, R32, RZ ;  /* 0x000000204c18723c */ /* 0x040fea00000018ff */
[----:B------:R-:W1:Y:S03]  /*1a8e0*/  LDSM.16.M88.4 R168, [R214+0x2000] ;  /* 0x00200000d6a8783b */ /* 0x000e660000000200 */
[-C--:B------:R-:W-:Y:S03]  /*1a8f0*/  HMMA.16816.F32 R28, R76, R34.reuse, RZ ;  /* 0x000000224c1c723c */ /* 0x080fe600000018ff */
[----:B------:R-:W1:Y:S05]  /*1a900*/  LDSM.16.M88.4 R172, [R219] ;  /* 0x00000000dbac783b */ /* 0x000e6a0000000200 */
[C---:B------:R-:W-:Y:S01]  /*1a910*/  HMMA.16816.F32 R32, R80.reuse, R34, RZ ;  /* 0x000000225020723c */ /* 0x040fe200000018ff */
[----:B------:R-:W1:Y:S06]  /*1a920*/  LDSM.16.M88.4 R176, [R218] ;  /* 0x00000000dab0783b */ /* 0x000e6c0000000200 */
[----:B------:R-:W1:Y:S01]  /*1a930*/  LDSM.16.M88.4 R180, [R217] ;  /* 0x00000000d9b4783b */ /* 0x000e620000000200 */
[-C--:B------:R-:W-:Y:S05]  /*1a940*/  HMMA.16816.F32 R36, R80, R48.reuse, RZ ;  /* 0x000000305024723c */ /* 0x080fea00000018ff */
[----:B------:R-:W1:Y:S03]  /*1a950*/  LDSM.16.M88.4 R184, [R216] ;  /* 0x00000000d8b8783b */ /* 0x000e660000000200 */
[C---:B------:R-:W-:Y:S08]  /*1a960*/  HMMA.16816.F32 R40, R76.reuse, R48, RZ ;  /* 0x000000304c28723c */ /* 0x040ff000000018ff */
[-C--:B------:R-:W-:Y:S08]  /*1a970*/  HMMA.16816.F32 R44, R76, R50.reuse, RZ ;  /* 0x000000324c2c723c */ /* 0x080ff000000018ff */
[C---:B------:R-:W-:Y:S02]  /*1a980*/  HMMA.16816.F32 R48, R80.reuse, R50, RZ ;  /* 0x000000325030723c */ /* 0x040fe400000018ff */
[----:B--2---:R-:W-:Y:S02]  /*1a990*/  LOP3.LUT P3, RZ, R0, 0x80, RZ, 0xc0, !PT ;  /* 0x0000008000ff7812 */ /* 0x004fe4000786c0ff */
[----:B------:R-:W-:Y:S05]  /*1a9a0*/  SHF.R.S32.HI R0, RZ, 0x1f, R200 ;  /* 0x0000001fff007819 */ /* 0x000fea00000114c8 */
[----:B------:R-:W-:Y:S04]  /*1a9b0*/  IMAD R0, R0, c[0x0][0x208], RZ ;  /* 0x0000820000007a24 */ /* 0x000fe800078e02ff */
[----:B------:R-:W-:Y:S02]  /*1a9c0*/  IMAD R0, R200, c[0x0][0x20c], R0 ;  /* 0x00008300c8007a24 */ /* 0x000fe400078e0200 */
[----:B---3--:R-:W-:Y:S02]  /*1a9d0*/  IMAD.MOV.U32 R3, RZ, RZ, R54 ;  /* 0x000000ffff037224 */ /* 0x008fe400078e0036 */
[----:B------:R-:W-:Y:S02]  /*1a9e0*/  IMAD.IADD R0, R53, 0x1, R0 ;  /* 0x0000000135007824 */ /* 0x000fe400078e0200 */
[----:B------:R-:W-:Y:S02]  /*1a9f0*/  IMAD.WIDE.U32 R2, R52, 0x50, R2 ;  /* 0x0000005034027825 */ /* 0x000fe400078e0002 */
[-C--:B------:R-:W-:Y:S02]  /*1aa00*/  HMMA.16816.F32 R52, R80, R64.reuse, RZ ;  /* 0x000000405034723c */ /* 0x080fe400000018ff */
[----:B------:R-:W-:Y:S01]  /*1aa10*/  IMAD R0, R0, 0x50, RZ ;  /* 0x0000005000007824 */ /* 0x000fe200078e02ff */
[C---:B------:R-:W-:Y:S03]  /*1aa20*/  LEA R68, P0, R2.reuse, c[0x0][0x1f8], 0x1 ;  /* 0x00007e0002447a11 */ /* 0x040fe600078008ff */
[----:B------:R-:W-:Y:S01]  /*1aa30*/  IMAD.IADD R0, R3, 0x1, R0 ;  /* 0x0000000103007824 */ /* 0x000fe200078e0200 */
[----:B------:R-:W-:Y:S01]  /*1aa40*/  MOV R3, c[0x0][0x208] ;  /* 0x0000820000037a02 */ /* 0x000fe20000000f00 */
[C---:B------:R-:W-:Y:S04]  /*1aa50*/  HMMA.16816.F32 R56, R76.reuse, R64, RZ ;  /* 0x000000404c38723c */ /* 0x040fe800000018ff */
[C---:B------:R-:W-:Y:S01]  /*1aa60*/  IMAD.SHL.U32 R70, R3.reuse, 0x20, RZ ;  /* 0x0000002003467824 */ /* 0x040fe200078e00ff */
[----:B------:R-:W-:Y:S02]  /*1aa70*/  LEA.HI.X R69, R2, c[0x0][0x1fc], R0, 0x1, P0 ;  /* 0x00007f0002457a11 */ /* 0x000fe400000f0c00 */
[-C--:B------:R-:W-:Y:S01]  /*1aa80*/  SHF.L.U64.HI R0, R3, R115.reuse, c[0x0][0x20c] ;  /* 0x0000830003007619 */ /* 0x080fe20000010273 */
[-C--:B------:R-:W-:Y:S01]  /*1aa90*/  HMMA.16816.F32 R60, R76, R66.reuse, RZ ;  /* 0x000000424c3c723c */ /* 0x080fe200000018ff */
[-C--:B------:R-:W-:Y:S01]  /*1aaa0*/  IADD3 R2, P0, R68, R70.reuse, RZ ;  /* 0x0000004644027210 */ /* 0x080fe20007f1e0ff */
[----:B------:R-:W-:Y:S01]  /*1aab0*/  @!PT LDS RZ, [RZ] ;  /* 0x00000000fffff984 */ /* 0x000fe20000000800 */
[----:B------:R-:W-:Y:S01]  /*1aac0*/  @!PT LDS RZ, [RZ] ;  /* 0x00000000fffff984 */ /* 0x000fe20000000800 */
[----:B------:R-:W-:Y:S01]  /*1aad0*/  @!PT LDS RZ, [RZ] ;  /* 0x00000000fffff984 */ /* 0x000fe20000000800 */
[----:B------:R1:W-:Y:S03]  /*1aae0*/  LDGSTS.E.BYPASS.LTC128B.128 [R221+0x100], [R68.64], !P3 ;  /* 0x0010000044dd7fae */ /* 0x0003e6000d901d48 */
[----:B------:R-:W-:Y:S01]  /*1aaf0*/  IADD3 R74, P2, R2, R70, RZ ;  /* 0x00000046024a7210 */ /* 0x000fe20007f5e0ff */
[--C-:B------:R-:W-:Y:S02]  /*1ab00*/  IMAD.X R3, R69, 0x1, R0.reuse, P0 ;  /* 0x0000000145037824 */ /* 0x100fe400000e0600 */
[C---:B------:R-:W-:Y:S03]  /*1ab10*/  HMMA.16816.F32 R64, R80.reuse, R66, RZ ;  /* 0x000000425040723c */ /* 0x040fe600000018ff */
[----:B------:R2:W-:Y:S01]  /*1ab20*/  LDGSTS.E.BYPASS.LTC128B.128 [R221+0x900], [R2.64], !P3 ;  /* 0x0090000002dd7fae */ /* 0x0005e2000d901d48 */
[----:B------:R-:W-:Y:S02]  /*1ab30*/  IADD3.X R75, R3, R0, RZ, P2, !PT ;  /* 0x00000000034b7210 */ /* 0x000fe400017fe4ff */
[-C--:B------:R-:W-:Y:S03]  /*1ab40*/  IADD3 R72, P1, R74, R70.reuse, RZ ;  /* 0x000000464a487210 */ /* 0x080fe60007f3e0ff */
[----:B------:R3:W-:Y:S03]  /*1ab50*/  LDGSTS.E.BYPASS.LTC128B.128 [R221+0x1100], [R74.64], !P3 ;  /* 0x011000004add7fae */ /* 0x0007e6000d901d48 */
[--C-:B------:R-:W-:Y:S01]  /*1ab60*/  IMAD.X R73, R75, 0x1, R0.reuse, P1 ;  /* 0x000000014b497824 */ /* 0x100fe200008e0600 */
[----:B------:R-:W-:Y:S04]  /*1ab70*/  IADD3 R108, P0, R72, R70, RZ ;  /* 0x00000046486c7210 */ /* 0x000fe80007f1e0ff */
[----:B------:R3:W-:Y:S01]  /*1ab80*/  LDGSTS.E.BYPASS.LTC128B.128 [R221+0x1900], [R72.64], !P3 ;  /* 0x0190000048dd7fae */ /* 0x0007e2000d901d48 */
[----:B------:R-:W-:Y:S01]  /*1ab90*/  IMAD.X R109, R73, 0x1, R0, P0 ;  /* 0x00000001496d7824 */ /* 0x000fe200000e0600 */
[C---:B------:R-:W-:Y:S01]  /*1aba0*/  ISETP.GT.AND P0, PT, R200.reuse, R240, PT ;  /* 0x000000f0c800720c */ /* 0x040fe20003f04270 */
[-C--:B-1----:R-:W-:Y:S03]  /*1abb0*/  HMMA.16816.F32 R68, R80, R156.reuse, RZ ;  /* 0x0000009c5044723c */ /* 0x082fe600000018ff */
[----:B------:R-:W4:Y:S06]  /*1abc0*/  LDL R223, [R1+0x1c] ;  /* 0x00001c0001df7983 */ /* 0x000f2c0000100800 */
[----:B------:R1:W-:Y:S03]  /*1abd0*/  LDGSTS.E.BYPASS.LTC128B.128 [R221+0x2100], [R108.64], !P3 ;  /* 0x021000006cdd7fae */ /* 0x0003e6000d901d48 */
[----:B------:R-:W-:Y:S03]  /*1abe0*/  @P0 IADD3 R0, R200, -0x1, RZ ;  /* 0xffffffffc8000810 */ /* 0x000fe60007ffe0ff */
[----:B------:R-:W-:Y:S01]  /*1abf0*/  LDSM.16.M88.4 R188, [R212] ;  /* 0x00000000d4bc783b */ /* 0x000fe20000000200 */
[----:B--2---:R-:W-:Y:S01]  /*1ac00*/  @P0 MOV R3, R110 ;  /* 0x0000006e00030202 */ /* 0x004fe20000000f00 */
[----:B------:R-:W-:Y:S01]  /*1ac10*/  @P0 IMAD.MOV.U32 R110, RZ, RZ, c[0x0][0x1e0] ;  /* 0x00007800ff6e0624 */ /* 0x000fe200078e00ff */
[----:B------:R-:W-:Y:S03]  /*1ac20*/  @P0 SHF.R.S32.HI R2, RZ, 0x1f, R0 ;  /* 0x0000001fff020819 */ /* 0x000fe60000011400 */
[----:B------:R-:W0:Y:S02]  /*1ac30*/  LDGDEPBAR ;  /* 0x00000000000079af */ /* 0x000e240000000000 */
[----:B------:R-:W-:Y:S01]  /*1ac40*/  @P0 IMAD R2, R2, c[0x0][0x1e0], RZ ;  /* 0x0000780002020a24 */ /* 0x000fe200078e02ff */
[C---:B---3--:R-:W-:Y:S03]  /*1ac50*/  HMMA.16816.F32 R72, R76.reuse, R156, RZ ;  /* 0x0000009c4c48723c */ /* 0x048fe600000018ff */
[----:B------:R-:W2:Y:S05]  /*1ac60*/  LDSM.16.M88.4 R192, [R210] ;  /* 0x00000000d2c0783b */ /* 0x000eaa0000000200 */
[-C--:B------:R-:W-:Y:S01]  /*1ac70*/  HMMA.16816.F32 R76, R76, R158.reuse, RZ ;  /* 0x0000009e4c4c723c */ /* 0x080fe200000018ff */
[----:B------:R-:W3:Y:S03]  /*1ac80*/  LDSM.16.M88.4 R196, [R212+0x2000] ;  /* 0x00200000d4c4783b */ /* 0x000ee60000000200 */
[C---:B-1----:R-:W-:Y:S04]  /*1ac90*/  @P0 IMAD.WIDE.U32 R108, R0.reuse, c[0x0][0x1e0], RZ ;  /* 0x00007800006c0a25 */ /* 0x042fe800078e00ff */
[----:B------:R-:W-:Y:S01]  /*1aca0*/  HMMA.16816.F32 R80, R80, R158, RZ ;  /* 0x0000009e5050723c */ /* 0x000fe200000018ff */
[----:B------:R-:W1:Y:S03]  /*1acb0*/  LDSM.16.M88.4 R156, [R210+0x800] ;  /* 0x00080000d29c783b */ /* 0x000e660000000200 */
[----:B------:R-:W-:Y:S02]  /*1acc0*/  @P0 IMAD R0, R0, c[0x0][0x1e4], R2 ;  /* 0x0000790000000a24 */ /* 0x000fe400078e0202 */
[----:B------:R-:W-:Y:S02]  /*1acd0*/  @P0 IMAD.MOV.U32 R2, RZ, RZ, R222 ;  /* 0x000000ffff020224 */ /* 0x000fe400078e00de */
[-C--:B-----5:R-:W-:Y:S05]  /*1ace0*/  HMMA.16816.F32 R4, R160, R164.reuse, R4 ;  /* 0x000000a4a004723c */ /* 0x0a0fea0000001804 */
[----:B------:R-:W-:Y:S03]  /*1acf0*/  @P0 IMAD.WIDE.U32 R2, R108, 0x50, R2 ;  /* 0x000000506c020825 */ /* 0x000fe600078e0002 */
[C---:B------:R-:W-:Y:S04]  /*1ad00*/  HMMA.16816.F32 R8, R168.reuse, R164, R8 ;  /* 0x000000a4a808723c */ /* 0x040fe80000001808 */
[----:B------:R-:W-:Y:S04]  /*1ad10*/  @P0 IMAD.IADD R0, R109, 0x1, R0 ;  /* 0x000000016d000824 */ /* 0x000fe800078e0200 */
[-C--:B------:R-:W-:Y:S04]  /*1ad20*/  HMMA.16816.F32 R12, R168, R166.reuse, R12 ;  /* 0x000000a6a80c723c */ /* 0x080fe8000000180c */
[----:B------:R-:W-:Y:S01]  /*1ad30*/  @P0 IMAD R108, R0, 0x50, RZ ;  /* 0x00000050006c0824 */ /* 0x000fe200078e02ff */
[C---:B------:R-:W-:Y:S01]  /*1ad40*/  @P0 SHF.L.U64.HI R0, R110.reuse, R115, c[0x0][0x1e4] ;  /* 0x000079006e000619 */ /* 0x040fe20000010273 */
[----:B------:R-:W-:Y:S02]  /*1ad50*/  @P0 IMAD.SHL.U32 R110, R110, 0x20, RZ ;  /* 0x000000206e6e0824 */ /* 0x000fe400078e00ff */
[C---:B------:R-:W-:Y:S01]  /*1ad60*/  HMMA.16816.F32 R16, R160.reuse, R166, R16 ;  /* 0x000000a6a010723c */ /* 0x040fe20000001810 */
[----:B------:R-:W5:Y:S03]  /*1ad70*/  LDSM.16.M88.4 R164, [R210+0x1000] ;  /* 0x00100000d2a4783b */ /* 0x000f660000000200 */
[----:B------:R-:W-:Y:S04]  /*1ad80*/  @P0 IADD3 R3, R3, R108, RZ ;  /* 0x0000006c03030210 */ /* 0x000fe80007ffe0ff */
        /* <DEDUP_REMOVED lines=20> */
[----:B------:R-:W4:Y:S06]  /*1aed0*/  LDSM.16.M88.4 R160, [R210+0x1800] ;  /* 0x00180000d2a0783b */ /* 0x000f2c0000000200 */
[----:B------:R-:W4:Y:S01]  /*1aee0*/  LDSM.16.M88.4 R184, [R207+0x800] ;  /* 0x00080000cfb8783b */ /* 0x000f220000000200 */
[-C--:B--2---:R-:W-:Y:S08]  /*1aef0*/  HMMA.16816.F32 R4, R188, R192.reuse, R4 ;  /* 0x000000c0bc04723c */ /* 0x084ff00000001804 */
[C---:B---3--:R-:W-:Y:S08]  /*1af00*/  HMMA.16816.F32 R8, R196.reuse, R192, R8 ;  /* 0x000000c0c408723c */ /* 0x048ff00000001808 */
        /* <DEDUP_REMOVED lines=8> */
[-C--:B-----5:R-:W-:Y:S08]  /*1af90*/  HMMA.16816.F32 R36, R188, R164.reuse, R36 ;  /* 0x000000a4bc24723c */ /* 0x0a0ff00000001824 */
[C---:B------:R-:W-:Y:S07]  /*1afa0*/  HMMA.16816.F32 R40, R196.reuse, R164, R40 ;  /* 0x000000a4c428723c */ /* 0x040fee0000001828 */
[C---:B------:R-:W-:Y:S01]  /*1afb0*/  @P0 LEA R164, P1, R2.reuse, c[0x0][0x1c8], 0x1 ;  /* 0x0000720002a40a11 */ /* 0x040fe200078208ff */
[-C--:B------:R-:W-:Y:S04]  /*1afc0*/  HMMA.16816.F32 R44, R196, R166.reuse, R44 ;  /* 0x000000a6c42c723c */ /* 0x080fe8000000182c */
[----:B------:R-:W-:Y:S02]  /*1afd0*/  @P0 LEA.HI.X R165, R2, c[0x0][0x1cc], R3, 0x1, P1 ;  /* 0x0000730002a50a11 */ /* 0x000fe400008f0c03 */
[-C--:B------:R-:W-:Y:S02]  /*1afe0*/  @P0 IADD3 R108, P2, R164, R110.reuse, RZ ;  /* 0x0000006ea46c0210 */ /* 0x080fe40007f5e0ff */
        /* <DEDUP_REMOVED lines=8> */
[-C--:B------:R-:W-:Y:S08]  /*1b070*/  HMMA.16816.F32 R68, R188, R168.reuse, R68 ;  /* 0x000000a8bc44723c */ /* 0x080ff00000001844 */
[C---:B------:R-:W-:Y:S08]  /*1b080*/  HMMA.16816.F32 R72, R196.reuse, R168, R72 ;  /* 0x000000a8c448723c */ /* 0x040ff00000001848 */
[-C--:B------:R-:W-:Y:S08]  /*1b090*/  HMMA.16816.F32 R76, R196, R170.reuse, R76 ;  /* 0x000000aac44c723c */ /* 0x080ff0000000184c */
[----:B------:R-:W-:Y:S08]  /*1b0a0*/  HMMA.16816.F32 R80, R188, R170, R80 ;  /* 0x000000aabc50723c */ /* 0x000ff00000001850 */
[-C--:B------:R-:W-:Y:S08]  /*1b0b0*/  HMMA.16816.F32 R4, R172, R176.reuse, R4 ;  /* 0x000000b0ac04723c */ /* 0x080ff00000001804 */
[C---:B------:R-:W-:Y:S08]  /*1b0c0*/  HMMA.16816.F32 R8, R180.reuse, R176, R8 ;  /* 0x000000b0b408723c */ /* 0x040ff00000001808 */
[-C--:B------:R-:W-:Y:S08]  /*1b0d0*/  HMMA.16816.F32 R12, R180, R178.reuse, R12 ;  /* 0x000000b2b40c723c */ /* 0x080ff0000000180c */
[C---:B------:R-:W-:Y:S08]  /*1b0e0*/  HMMA.16816.F32 R16, R172.reuse, R178, R16 ;  /* 0x000000b2ac10723c */ /* 0x040ff00000001810 */
[-C--:B------:R-:W-:Y:S08]  /*1b0f0*/  HMMA.16816.F32 R20, R172, R184.reuse, R20 ;  /* 0x000000b8ac14723c */ /* 0x080ff00000001814 */
[C---:B------:R-:W-:Y:S08]  /*1b100*/  HMMA.16816.F32 R24, R180.reuse, R184, R24 ;  /* 0x000000b8b418723c */ /* 0x040ff00000001818 */
[-C--:B------:R-:W-:Y:S01]  /*1b110*/  HMMA.16816.F32 R28, R180, R186.reuse, R28 ;  /* 0x000000bab41c723c */ /* 0x080fe2000000181c */
[----:B------:R-:W-:Y:S01]  /*1b120*/  @!PT LDS RZ, [RZ] ;  /* 0x00000000fffff984 */ /* 0x000fe20000000800 */
[----:B------:R-:W-:Y:S01]  /*1b130*/  @!PT LDS RZ, [RZ] ;  /* 0x00000000fffff984 */ /* 0x000fe20000000800 */
[----:B------:R-:W-:Y:S01]  /*1b140*/  @!PT LDS RZ, [RZ] ;  /* 0x00000000fffff984 */ /* 0x000fe20000000800 */
[----:B------:R3:W-:Y:S07]  /*1b150*/  @P0 LDGSTS.E.BYPASS.LTC128B.128 [R221+0x2900], [R164.64], !P3 ;  /* 0x02900000a4dd0fae */ /* 0x0007ee000d901d48 */
[C---:B------:R-:W-:Y:S08]  /*1b160*/  HMMA.16816.F32 R32, R172.reuse, R186, R32 ;  /* 0x000000baac20723c */ /* 0x040ff00000001820 */
[-C--:B-1----:R-:W-:Y:S08]  /*1b170*/  HMMA.16816.F32 R36, R172, R156.reuse, R36 ;  /* 0x0000009cac24723c */ /* 0x082ff00000001824 */
[C---:B------:R-:W-:Y:S07]  /*1b180*/  HMMA.16816.F32 R40, R180.reuse, R156, R40 ;  /* 0x0000009cb428723c */ /* 0x040fee0000001828 */
[----:B------:R-:W-:Y:S01]  /*1b190*/  IMAD.IADD R157, R202, 0x1, R203 ;  /* 0x00000001ca9d7824 */ /* 0x000fe200078e02cb */
[-C--:B------:R-:W-:Y:S04]  /*1b1a0*/  HMMA.16816.F32 R44, R180, R158.reuse, R44 ;  /* 0x0000009eb42c723c */ /* 0x080fe8000000182c */
[----:B------:R-:W-:Y:S04]  /*1b1b0*/  @P4 IMAD.HI.U32 R109, R157, c[0x0][0x2c8], RZ ;  /* 0x0000b2009d6d4a27 */ /* 0x000fe800078e00ff */
[C---:B------:R-:W-:Y:S04]  /*1b1c0*/  HMMA.16816.F32 R48, R172.reuse, R158, R48 ;  /* 0x0000009eac30723c */ /* 0x040fe80000001830 */
[----:B------:R-:W-:Y:S01]  /*1b1d0*/  @P4 SHF.R.U32.HI R157, RZ, c[0x0][0x2cc], R109 ;  /* 0x0000b300ff9d4a19 */ /* 0x000fe2000001166d */
[--C-:B------:R-:W-:Y:S02]  /*1b1e0*/  @P0 IMAD.X R109, R165, 0x1, R0.reuse, P2 ;  /* 0x00000001a56d0824 */ /* 0x100fe400010e0600 */
[-C--:B------:R-:W-:Y:S01]  /*1b1f0*/  @P0 IADD3 R158, P1, R108, R110.reuse, RZ ;  /* 0x0000006e6c9e0210 */ /* 0x080fe20007f3e0ff */
[-C--:B------:R-:W-:Y:S02]  /*1b200*/  HMMA.16816.F32 R52, R172, R192.reuse, R52 ;  /* 0x000000c0ac34723c */ /* 0x080fe40000001834 */
[----:B------:R1:W-:Y:S02]  /*1b210*/  @P0 LDGSTS.E.BYPASS.LTC128B.128 [R221+0x3100], [R108.64], !P3 ;  /* 0x031000006cdd0fae */ /* 0x0003e4000d901d48 */
[--C-:B------:R-:W-:Y:S01]  /*1b220*/  @P0 IMAD.X R159, R109, 0x1, R0.reuse, P1 ;  /* 0x000000016d9f0824 */ /* 0x100fe200008e0600 */
[----:B------:R-:W-:Y:S03]  /*1b230*/  @P0 IADD3 R2, P2, R158, R110, RZ ;  /* 0x0000006e9e020210 */ /* 0x000fe60007f5e0ff */
[C---:B------:R-:W-:Y:S01]  /*1b240*/  HMMA.16816.F32 R56, R180.reuse, R192, R56 ;  /* 0x000000c0b438723c */ /* 0x040fe20000001838 */
[----:B------:R4:W-:Y:S03]  /*1b250*/  @P0 LDGSTS.E.BYPASS.LTC128B.128 [R221+0x3900], [R158.64], !P3 ;  /* 0x039000009edd0fae */ /* 0x0009e6000d901d48 */
[----:B------:R-:W-:Y:S04]  /*1b260*/  @P0 IADD3.X R3, R159, R0, RZ, P2, !PT ;  /* 0x000000009f030210 */ /* 0x000fe800017fe4ff */
[-C--:B------:R-:W-:Y:S01]  /*1b270*/  HMMA.16816.F32 R60, R180, R194.reuse, R60 ;  /* 0x000000c2b43c723c */ /* 0x080fe2000000183c */
[----:B------:R5:W-:Y:S07]  /*1b280*/  @P0 LDGSTS.E.BYPASS.LTC128B.128 [R221+0x4100], [R2.64], !P3 ;  /* 0x0410000002dd0fae */ /* 0x000bee000d901d48 */
[C---:B------:R-:W-:Y:S01]  /*1b290*/  HMMA.16816.F32 R64, R172.reuse, R194, R64 ;  /* 0x000000c2ac40723c */ /* 0x040fe20000001840 */
[----:B-1----:R-:W1:Y:S07]  /*1b2a0*/  SHFL.IDX PT, R108, R157, RZ, 0x1c1f ;  /* 0x001c1fff9d6c7589 */ /* 0x002e6e00000e0000 */
[-C--:B--2---:R-:W-:Y:S08]  /*1b2b0*/  HMMA.16816.F32 R68, R172, R160.reuse, R68 ;  /* 0x000000a0ac44723c */ /* 0x084ff00000001844 */
[C---:B------:R-:W-:Y:S07]  /*1b2c0*/  HMMA.16816.F32 R72, R180.reuse, R160, R72 ;  /* 0x000000a0b448723c */ /* 0x040fee0000001848 */
[----:B------:R-:W-:Y:S01]  /*1b2d0*/  @P0 IADD3 R160, P1, R2, R110, RZ ;  /* 0x0000006e02a00210 */ /* 0x000fe20007f3e0ff */
[-C--:B------:R-:W-:Y:S04]  /*1b2e0*/  HMMA.16816.F32 R76, R180, R162.reuse, R76 ;  /* 0x000000a2b44c723c */ /* 0x080fe8000000184c */
[----:B------:R-:W-:Y:S02]  /*1b2f0*/  @P0 IMAD.X R161, R3, 0x1, R0, P1 ;  /* 0x0000000103a10824 */ /* 0x000fe400008e0600 */
[----:B-----5:R-:W-:Y:S02]  /*1b300*/  IMAD R3, R200, -0x50, RZ ;  /* 0xffffffb0c8037824 */ /* 0x020fe400078e02ff */
[----:B------:R-:W-:Y:S01]  /*1b310*/  HMMA.16816.F32 R80, R172, R162, R80 ;  /* 0x000000a2ac50723c */ /* 0x000fe20000001850 */
[----:B------:R3:W-:Y:S03]  /*1b320*/  @P0 LDGSTS.E.BYPASS.LTC128B.128 [R221+0x4900], [R160.64], !P3 ;  /* 0x04900000a0dd0fae */ /* 0x0007e6000d901d48 */
[----:B------:R-:W-:Y:S02]  /*1b330*/  ISETP.GE.AND P3, PT, R226, 0x1, PT ;  /* 0x00000001e200780c */ /* 0x000fe40003f66270 */
[----:B------:R-:W-:Y:S01]  /*1b340*/  IADD3 R0, -R223, 0x1, R3 ;  /* 0x00000001df007810 */ /* 0x000fe20007ffe103 */
[----:B------:R-:W0:Y:S05]  /*1b350*/  LDGDEPBAR ;  /* 0x00000000000079af */ /* 0x000e2a0000000000 */
[----:B------:R-:W-:Y:S04]  /*1b360*/  IADD3 R0, -R224, R0, R225 ;  /* 0x00000000e0007210 */ /* 0x000fe80007ffe1e1 */
[C---:B----4-:R-:W-:Y:S02]  /*1b370*/  IADD3 R159, R0.reuse, UR4, RZ ;  /* 0x00000004009f7c10 */ /* 0x050fe4000fffe0ff */
[----:B------:R-:W-:Y:S03]  /*1b380*/  IADD3 R158, R0, c[0x0][0x328], RZ ;  /* 0x0000ca00009e7a10 */ /* 0x000fe60007ffe0ff */
[----:B-1----:R-:W-:Y:S01]  /*1b390*/  IMAD.IADD R0, R108, 0x1, R159 ;  /* 0x000000016c007824 */ /* 0x002fe200078e029f */
        /* <DEDUP_REMOVED lines=15> */
.L_x_964:
[----:B------:R-:W-:Y:S04]  /*1b490*/  MOV R108, c[0x0][0x32c] ;  /* 0x0000cb00006c7a02 */ /* 0x000fe80000000f00 */
[----:B------:R-:W-:Y:S11]  /*1b4a0*/  ISETP.NE.AND P0, PT, R108, 0x1, PT ;  /* 0x000000016c00780c */ /* 0x000ff60003f05270 */
[----:B------:R-:W-:Y:S02]  /*1b4b0*/  @!UPT UIADD3 URZ, URZ, URZ, URZ ;  /* 0x0000003f3f3ff290 */ /* 0x000fe4000fffe03f */
[----:B------:R-:W-:Y:S05]  /*1b4c0*/  @P0 IMAD.HI.U32 R108, R2, c[0x0][0x330], RZ ;  /* 0x0000cc00026c0a27 */ /* 0x000fea00078e00ff */
[----:B------:R-:W-:Y:S02]  /*1b4d0*/  @P0 SHF.R.U32.HI R2, RZ, c[0x0][0x334], R108 ;  /* 0x0000cd00ff020a19 */ /* 0x000fe4000001166c */
.L_x_965:
[----:B------:R-:W-:Y:S05]  /*1b4e0*/  BSYNC B0 ;  /* 0x0000000000007941 */ /* 0x000fea0003800000 */
.L_x_963:
[----:B------:R-:W-:Y:S04]  /*1b4f0*/  IMAD.IADD R108, R3, 0x1, -R223 ;  /* 0x00000001036c7824 */ /* 0x000fe800078e0adf */
[----:B------:R-:W-:Y:S05]  /*1b500*/  IMAD R2, R2, c[0x0][0x32c], R108 ;  /* 0x0000cb0002027a24 */ /* 0x000fea00078e026c */
[----:B------:R-:W-:Y:S02]  /*1b510*/  IADD3 R108, R2, c[0x0][0x32c], RZ ;  /* 0x0000cb00026c7a10 */ /* 0x000fe40007ffe0ff */
[----:B------:R-:W-:Y:S02]  /*1b520*/  IMNMX R0, R0, R2, !PT ;  /* 0x0000000200007217 */ /* 0x000fe40007800200 */
[----:B------:R-:W-:Y:S02]  /*1b530*/  IMNMX R115, R115, R108, PT ;  /* 0x0000006c73737217 */ /* 0x000fe40003800200 */
.L_x_962:
        /* <DEDUP_REMOVED lines=17> */
.L_x_968:
[----:B------:R-:W-:Y:S04]  /*1b650*/  MOV R109, c[0x0][0x32c] ;  /* 0x0000cb00006d7a02 */ /* 0x000fe80000000f00 */
[----:B------:R-:W-:Y:S11]  /*1b660*/  ISETP.NE.AND P0, PT, R109, 0x1, PT ;  /* 0x000000016d00780c */ /* 0x000ff60003f05270 */
[----:B------:R-:W-:Y:S02]  /*1b670*/  @!UPT UIADD3 URZ, URZ, URZ, URZ ;  /* 0x0000003f3f3ff290 */ /* 0x000fe4000fffe03f */
[----:B------:R-:W-:Y:S05]  /*1b680*/  @P0 IMAD.HI.U32 R109, R2, c[0x0][0x330], RZ ;  /* 0x0000cc00026d0a27 */ /* 0x000fea00078e00ff */
[----:B------:R-:W-:Y:S02]  /*1b690*/  @P0 SHF.R.U32.HI R2, RZ, c[0x0][0x334], R109 ;  /* 0x0000cd00ff020a19 */ /* 0x000fe4000001166d */
.L_x_969:
[----:B------:R-:W-:Y:S05]  /*1b6a0*/  BSYNC B0 ;  /* 0x0000000000007941 */ /* 0x000fea0003800000 */
.L_x_967:
[----:B------:R-:W-:Y:S04]  /*1b6b0*/  IMAD.IADD R109, R3, 0x1, -R223 ;  /* 0x00000001036d7824 */ /* 0x000fe800078e0adf */
[----:B------:R-:W-:Y:S05]  /*1b6c0*/  IMAD R2, R2, c[0x0][0x32c], R109 ;  /* 0x0000cb0002027a24 */ /* 0x000fea00078e026d */
[----:B------:R-:W-:Y:S02]  /*1b6d0*/  IADD3 R109, R2, c[0x0][0x32c], RZ ;  /* 0x0000cb00026d7a10 */ /* 0x000fe40007ffe0ff */
[----:B------:R-:W-:Y:S02]  /*1b6e0*/  IMNMX R108, R108, R2, !PT ;  /* 0x000000026c6c7217 */ /* 0x000fe40007800200 */
[----:B------:R-:W-:Y:S02]  /*1b6f0*/  IMNMX R110, R110, R109, PT ;  /* 0x0000006d6e6e7217 */ /* 0x000fe40003800200 */
.L_x_966:
        /* <DEDUP_REMOVED lines=10> */
[----:B---3--:R-:W-:Y:S05]  /*1b7a0*/  IMAD.MOV.U32 R160, RZ, RZ, c[0x0][0x32c] ;  /* 0x0000cb00ffa07624 */ /* 0x008fea00078e00ff */
[----:B------:R-:W-:Y:S11]  /*1b7b0*/  ISETP.NE.AND P0, PT, R160, 0x1, PT ;  /* 0x00000001a000780c */ /* 0x000ff60003f05270 */
[----:B------:R-:W-:Y:S02]  /*1b7c0*/  @!UPT UIADD3 URZ, URZ, URZ, URZ ;  /* 0x0000003f3f3ff290 */ /* 0x000fe4000fffe03f */
[----:B------:R-:W-:Y:S05]  /*1b7d0*/  @P0 IMAD.HI.U32 R160, R156, c[0x0][0x330], RZ ;  /* 0x0000cc009ca00a27 */ /* 0x000fea00078e00ff */
[----:B------:R-:W-:Y:S04]  /*1b7e0*/  @P0 SHF.R.U32.HI R156, RZ, c[0x0][0x334], R160 ;  /* 0x0000cd00ff9c0a19 */ /* 0x000fe800000116a0 */
[----:B------:R-:W-:Y:S01]  /*1b7f0*/  LOP3.LUT R156, RZ, R156, RZ, 0x33, !PT ;  /* 0x0000009cff9c7212 */ /* 0x000fe200078e33ff */
[----:B------:R-:W-:-:S05]  /*1b800*/  BRA `(.L_x_973) ;  /* 0x0000005000007947 */ /* 0x000fca0003800000 */
.L_x_972:
[----:B---3--:R-:W-:Y:S04]  /*1b810*/  MOV R160, c[0x0][0x32c] ;  /* 0x0000cb0000a07a02 */ /* 0x008fe80000000f00 */
[----:B------:R-:W-:Y:S11]  /*1b820*/  ISETP.NE.AND P0, PT, R160, 0x1, PT ;  /* 0x00000001a000780c */ /* 0x000ff60003f05270 */
[----:B------:R-:W-:Y:S02]  /*1b830*/  @!UPT UIADD3 URZ, URZ, URZ, URZ ;  /* 0x0000003f3f3ff290 */ /* 0x000fe4000fffe03f */
[----:B------:R-:W-:Y:S05]  /*1b840*/  @P0 IMAD.HI.U32 R160, R156, c[0x0][0x330], RZ ;  /* 0x0000cc009ca00a27 */ /* 0x000fea00078e00ff */
[----:B------:R-:W-:Y:S02]  /*1b850*/  @P0 SHF.R.U32.HI R156, RZ, c[0x0][0x334], R160 ;  /* 0x0000cd00ff9c0a19 */ /* 0x000fe400000116a0 */
.L_x_973:
[----:B------:R-:W-:Y:S05]  /*1b860*/  BSYNC B0 ;  /* 0x0000000000007941 */ /* 0x000fea0003800000 */
.L_x_971:
[----:B------:R-:W-:Y:S04]  /*1b870*/  IMAD.IADD R160, R3, 0x1, -R223 ;  /* 0x0000000103a07824 */ /* 0x000fe800078e0adf */
[----:B------:R-:W-:Y:S05]  /*1b880*/  IMAD R156, R156, c[0x0][0x32c], R160 ;  /* 0x0000cb009c9c7a24 */ /* 0x000fea00078e02a0 */
[----:B------:R-:W-:Y:S02]  /*1b890*/  IADD3 R160, R156, c[0x0][0x32c], RZ ;  /* 0x0000cb009ca07a10 */ /* 0x000fe40007ffe0ff */
[----:B------:R-:W-:Y:S02]  /*1b8a0*/  IMNMX R2, R2, R156, !PT ;  /* 0x0000009c02027217 */ /* 0x000fe40007800200 */
[----:B------:R-:W-:Y:S02]  /*1b8b0*/  IMNMX R109, R109, R160, PT ;  /* 0x000000a06d6d7217 */ /* 0x000fe40003800200 */
.L_x_970:
[C---:B------:R-:W-:Y:S02]  /*1b8c0*/  ISETP.GE.AND P2, PT, R3.reuse, 0xa, PT ;  /* 0x0000000a0300780c */ /* 0x040fe40003f46270 */
[----:B------:R-:W-:Y:S02]  /*1b8d0*/  ISETP.GE.AND P3, PT, R3, 0x9, PT ;  /* 0x000000090300780c */ /* 0x000fe40003f66270 */
[C---:B------:R-:W-:Y:S02]  /*1b8e0*/  ISETP.GT.AND P0, PT, R0.reuse, 0x9, !P2 ;  /* 0x000000090000780c */ /* 0x040fe40005704270 */
[----:B------:R-:W-:Y:S02]  /*1b8f0*/  ISETP.GT.AND P1, PT, R0, 0x8, !P3 ;  /* 0x000000080000780c */ /* 0x000fe40005f24270 */
[C---:B------:R-:W-:Y:S02]  /*1b900*/  ISETP.LT.OR P0, PT, R115.reuse, 0xa, P0 ;  /* 0x0000000a7300780c */ /* 0x040fe40000701670 */
[----:B------:R-:W-:Y:S02]  /*1b910*/  ISETP.LT.OR P1, PT, R115, 0x9, P1 ;  /* 0x000000097300780c */ /* 0x000fe40000f21670 */
[----:B---3--:R-:W-:Y:S02]  /*1b920*/  FSEL R165, R17, -INF , !P0 ;  /* 0xff80000011a57808 */ /* 0x008fe40004000000 */
        /* <DEDUP_REMOVED lines=242> */
.L_x_976:
[----:B------:R-:W-:Y:S04]  /*1c850*/  MOV R6, c[0x0][0x32c] ;  /* 0x0000cb0000067a02 */ /* 0x000fe80000000f00 */
[----:B------:R-:W-:Y:S11]  /*1c860*/  ISETP.NE.AND P0, PT, R6, 0x1, PT ;  /* 0x000000010600780c */ /* 0x000ff60003f05270 */
[----:B------:R-:W-:Y:S02]  /*1c870*/  @!UPT UIADD3 URZ, URZ, URZ, URZ ;  /* 0x0000003f3f3ff290 */ /* 0x000fe4000fffe03f */
[----:B------:R-:W-:Y:S05]  /*1c880*/  @P0 IMAD.HI.U32 R6, R4, c[0x0][0x330], RZ ;  /* 0x0000cc0004060a27 */ /* 0x000fea00078e00ff */
[----:B------:R-:W-:Y:S02]  /*1c890*/  @P0 SHF.R.U32.HI R4, RZ, c[0x0][0x334], R6 ;  /* 0x0000cd00ff040a19 */ /* 0x000fe40000011606 */
.L_x_977:
[----:B------:R-:W-:Y:S05]  /*1c8a0*/  BSYNC B0 ;  /* 0x0000000000007941 */ /* 0x000fea0003800000 */
.L_x_975:
[----:B------:R-:W-:Y:S04]  /*1c8b0*/  IMAD.IADD R3, R3, 0x1, -R223 ;  /* 0x0000000103037824 */ /* 0x000fe800078e0adf */
[----:B------:R-:W-:Y:S05]  /*1c8c0*/  IMAD R3, R4, c[0x0][0x32c], R3 ;  /* 0x0000cb0004037a24 */ /* 0x000fea00078e0203 */
[----:B------:R-:W-:Y:S02]  /*1c8d0*/  IADD3 R4, R3, c[0x0][0x32c], RZ ;  /* 0x0000cb0003047a10 */ /* 0x000fe40007ffe0ff */
[----:B------:R-:W-:Y:S02]  /*1c8e0*/  IMNMX R0, R0, R3, !PT ;  /* 0x0000000300007217 */ /* 0x000fe40007800200 */
[----:B------:R-:W-:Y:S02]  /*1c8f0*/  IMNMX R2, R2, R4, PT ;  /* 0x0000000402027217 */ /* 0x000fe40003800200 */
.L_x_974:
[----:B------:R-:W-:Y:S02]  /*1c900*/  ISETP.GT.AND P0, PT, R0, RZ, !P2 ;  /* 0x000000ff0000720c */ /* 0x000fe40005704270 */
        /* <DEDUP_REMOVED lines=62> */
[----:B------:R-:W-:Y:S01]  /*1ccf0*/  ISETP.NE.AND P0, PT, R20, RZ, PT ;  /* 0x000000ff1400720c */ /* 0x000fe20003f05270 */
[----:B------:R-:W-:Y:S01]  /*1cd00*/  LDSM.16.MT88.4 R40, [R206] ;  /* 0x00000000ce28783b */ /* 0x000fe20000004200 */
[----:B------:R-:W-:Y:S02]  /*1cd10*/  FMNMX.FTZ R4, R167, R4, !PT ;  /* 0x00000004a7047209 */ /* 0x000fe40007810000 */
[----:B------:R-:W-:Y:S02]  /*1cd20*/  ISETP.GT.AND P0, PT, R0, 0x28, !P0 ;  /* 0x000000280000780c */ /* 0x000fe40004704270 */
[----:B------:R-:W-:Y:S02]  /*1cd30*/  ISETP.NE.AND P2, PT, R16, RZ, PT ;  /* 0x000000ff1000720c */ /* 0x000fe40003f45270 */
[----:B------:R-:W-:Y:S01]  /*1cd40*/  ISETP.LT.OR P0, PT, R2, 0x29, P0 ;  /* 0x000000290200780c */ /* 0x000fe20000701670 */
[----:B------:R-:W-:Y:S01]  /*1cd50*/  LDSM.16.MT88.4 R20, [R205] ;  /* 0x00000000cd14783b */ /* 0x000fe20000004200 */
        /* <DEDUP_REMOVED lines=21> */
[----:B------:R-:W-:Y:S01]  /*1ceb0*/  ISETP.GT.AND P0, PT, R0, 0x38, !P2 ;  /* 0x000000380000780c */ /* 0x000fe20005704270 */
[----:B------:R-:W-:Y:S01]  /*1cec0*/  LDSM.16.MT88.4 R56, [R208] ;  /* 0x00000000d038783b */ /* 0x000fe20000004200 */
        /* <DEDUP_REMOVED lines=17> */
[----:B------:R-:W-:Y:S02]  /*1cfe0*/  ISETP.LT.OR P0, PT, R2, 0x3a, P0 ;  /* 0x0000003a0200780c */ /* 0x000fe40000701670 */
[----:B------:R-:W-:Y:S02]  /*1cff0*/  FMNMX.FTZ R5, R28, R5, !PT ;  /* 0x000000051c057209 */ /* 0x000fe40007810000 */
[----:B------:R-:W-:Y:S02]  /*1d000*/  FSEL R160, R63, -INF , !P0 ;  /* 0xff8000003fa07808 */ /* 0x000fe40004000000 */
[----:B-1----:R-:W-:Y:S02]  /*1d010*/  FMNMX.FTZ R3, R3, R6, !PT ;  /* 0x0000000603037209 */ /* 0x002fe40007810000 */
[----:B------:R-:W-:Y:S01]  /*1d020*/  FMNMX.FTZ R5, R29, R5, !PT ;  /* 0x000000051d057209 */ /* 0x000fe20007810000 */
[----:B------:R-:W1:Y:S01]  /*1d030*/  SHFL.BFLY PT, R6, R4, 0x2, 0x1f ;  /* 0x0c401f0004067f89 */ /* 0x000e6200000e0000 */
[----:B------:R-:W-:Y:S02]  /*1d040*/  ISETP.GT.AND P0, PT, R0, 0x40, !P4 ;  /* 0x000000400000780c */ /* 0x000fe40006704270 */
[----:B------:R-:W-:Y:S02]  /*1d050*/  FMNMX.FTZ R5, R66, R5, !PT ;  /* 0x0000000542057209 */ /* 0x000fe40007810000 */
[----:B------:R-:W-:Y:S02]  /*1d060*/  ISETP.LT.OR P0, PT, R2, 0x41, P0 ;  /* 0x000000410200780c */ /* 0x000fe40000701670 */
[----:B------:R-:W-:Y:S01]  /*1d070*/  FMNMX.FTZ R5, R67, R5, !PT ;  /* 0x0000000543057209 */ /* 0x000fe20007810000 */
[----:B------:R-:W2:Y:S01]  /*1d080*/  SHFL.BFLY PT, R7, R3, 0x1, 0x1f ;  /* 0x0c201f0003077f89 */ /* 0x000ea200000e0000 */
        /* <DEDUP_REMOVED lines=10> */
[----:B------:R-:W-:Y:S02]  /*1d130*/  ISETP.GT.AND P0, PT, R0, 0x48, !P3 ;  /* 0x000000480000780c */ /* 0x000fe40005f04270 */
[----:B------:R-:W-:Y:S02]  /*1d140*/  FMNMX.FTZ R5, R192, R5, !PT ;  /* 0x00000005c0057209 */ /* 0x000fe40007810000 */
[----:B--2---:R-:W-:Y:S02]  /*1d150*/  FMNMX.FTZ R110, R3, R7, !PT ;  /* 0x00000007036e7209 */ /* 0x004fe40007810000 */
[----:B------:R-:W-:Y:S01]  /*1d160*/  FMNMX.FTZ R5, R201, R5, !PT ;  /* 0x00000005c9057209 */ /* 0x000fe20007810000 */
[----:B------:R-:W1:Y:S01]  /*1d170*/  SHFL.BFLY PT, R7, R4, 0x1, 0x1f ;  /* 0x0c201f0004077f89 */ /* 0x000e6200000e0000 */
[C---:B------:R-:W-:Y:S01]  /*1d180*/  FSETP.NEU.FTZ.AND P2, PT, R110.reuse, -INF , PT ;  /* 0xff8000006e00780b */ /* 0x040fe20003f5d000 */
[----:B------:R-:W-:Y:S01]  /*1d190*/  FMUL.FTZ R3, R110, c[0x0][0x2d0] ;  /* 0x0000b4006e037a20 */ /* 0x000fe20000410000 */
[----:B------:R-:W-:Y:S02]  /*1d1a0*/  FMNMX.FTZ R5, R203, R5, !PT ;  /* 0x00000005cb057209 */ /* 0x000fe40007810000 */
[----:B------:R-:W-:Y:S02]  /*1d1b0*/  ISETP.LT.OR P0, PT, R2, 0x49, P0 ;  /* 0x000000490200780c */ /* 0x000fe40000701670 */
[----:B------:R-:W-:Y:S02]  /*1d1c0*/  FSEL R47, R3, RZ, P2 ;  /* 0x000000ff032f7208 */ /* 0x000fe40001000000 */
[----:B------:R-:W-:Y:S02]  /*1d1d0*/  FMNMX.FTZ R5, R220, R5, !PT ;  /* 0x00000005dc057209 */ /* 0x000fe40007810000 */
[----:B------:R-:W-:Y:S01]  /*1d1e0*/  FSEL R75, R78, -INF , !P0 ;  /* 0xff8000004e4b7808 */ /* 0x000fe20004000000 */
[--C-:B------:R-:W-:Y:S01]  /*1d1f0*/  FFMA.FTZ R3, R32, c[0x0][0x2d0], -R47.reuse ;  /* 0x0000b40020037a23 */ /* 0x100fe2000001082f */
[----:B------:R-:W-:Y:S02]  /*1d200*/  FMNMX.FTZ R5, R222, R5, !PT ;  /* 0x00000005de057209 */ /* 0x000fe40007810000 */
[----:B------:R-:W-:Y:S01]  /*1d210*/  ISETP.GT.AND P3, PT, R0, 0x49, !P6 ;  /* 0x000000490000780c */ /* 0x000fe20007764270 */
[----:B------:R2:W-:Y:S02]  /*1d220*/  MUFU.EX2 R162, R3 ;  /* 0x0000000300a27308 */ /* 0x0005e40000000800 */
[----:B------:R-:W3:Y:S01]  /*1d230*/  SHFL.BFLY PT, R6, R5, 0x2, 0x1f ;  /* 0x0c401f0005067f89 */ /* 0x000ee200000e0000 */
[----:B------:R-:W-:Y:S04]  /*1d240*/  ISETP.LT.OR P3, PT, R2, 0x4a, P3 ;  /* 0x0000004a0200780c */ /* 0x000fe80001f61670 */
[----:B------:R-:W-:Y:S02]  /*1d250*/  FSEL R46, R79, -INF , !P3 ;  /* 0xff8000004f2e7808 */ /* 0x000fe40005800000 */
[----:B-1----:R-:W-:Y:S04]  /*1d260*/  FMNMX.FTZ R109, R4, R7, !PT ;  /* 0x00000007046d7209 */ /* 0x002fe80007810000 */
[C---:B------:R-:W-:Y:S01]  /*1d270*/  FSETP.NEU.FTZ.AND P1, PT, R109.reuse, -INF , PT ;  /* 0xff8000006d00780b */ /* 0x040fe20003f3d000 */
[----:B------:R-:W-:Y:S05]  /*1d280*/  FMUL.FTZ R4, R109, c[0x0][0x2d0] ;  /* 0x0000b4006d047a20 */ /* 0x000fea0000410000 */
[----:B------:R-:W-:Y:S01]  /*1d290*/  FSEL R68, R4, RZ, P1 ;  /* 0x000000ff04447208 */ /* 0x000fe20000800000 */
[--C-:B--2---:R-:W-:Y:S04]  /*1d2a0*/  FFMA.FTZ R3, R33, c[0x0][0x2d0], -R47.reuse ;  /* 0x0000b40021037a23 */ /* 0x104fe8000001082f */
[--C-:B------:R-:W-:Y:S01]  /*1d2b0*/  FFMA.FTZ R32, R178, c[0x0][0x2d0], -R68.reuse ;  /* 0x0000b400b2207a23 */ /* 0x100fe20000010844 */
[----:B------:R3:W1:Y:S10]  /*1d2c0*/  MUFU.EX2 R163, R3 ;  /* 0x0000000300a37308 */ /* 0x0006740000000800 */
[----:B------:R-:W-:Y:S01]  /*1d2d0*/  MUFU.EX2 R228, R32 ;  /* 0x0000002000e47308 */ /* 0x000fe20000000800 */
[----:B---3--:R-:W-:Y:S01]  /*1d2e0*/  FMNMX.FTZ R3, R5, R6, !PT ;  /* 0x0000000605037209 */ /* 0x008fe20007810000 */
[--C-:B------:R-:W-:Y:S01]  /*1d2f0*/  FFMA.FTZ R5, R164, c[0x0][0x2d0], -R47.reuse ;  /* 0x0000b400a4057a23 */ /* 0x100fe2000001082f */
[----:B------:R-:W-:Y:S02]  /*1d300*/  FMNMX.FTZ R6, R10, R114, !PT ;  /* 0x000000720a067209 */ /* 0x000fe40007810000 */
[----:B-1----:R-:W-:Y:S05]  /*1d310*/  F2FP.PACK_AB R48, R163, R162 ;  /* 0x000000a2a330723e */ /* 0x002fea00000000ff */
[----:B------:R1:W-:Y:S01]  /*1d320*/  MUFU.EX2 R161, R5 ;  /* 0x0000000500a17308 */ /* 0x0003e20000000800 */
[----:B------:R-:W-:Y:S01]  /*1d330*/  FMNMX.FTZ R4, R11, R6, !PT ;  /* 0x000000060b047209 */ /* 0x000fe20007810000 */
[----:B------:R-:W2:Y:S03]  /*1d340*/  SHFL.BFLY PT, R7, R3, 0x1, 0x1f ;  /* 0x0c201f0003077f89 */ /* 0x000ea600000e0000 */
[----:B------:R-:W-:Y:S01]  /*1d350*/  FMNMX.FTZ R4, R14, R4, !PT ;  /* 0x000000040e047209 */ /* 0x000fe20007810000 */
[----:B-1----:R-:W-:Y:S01]  /*1d360*/  FFMA.FTZ R5, R165, c[0x0][0x2d0], -R47 ;  /* 0x0000b400a5057a23 */ /* 0x002fe2000001082f */
[----:B--2---:R-:W-:Y:S01]  /*1d370*/  FMNMX.FTZ R108, R3, R7, !PT ;  /* 0x00000007036c7209 */ /* 0x004fe20007810000 */
[--C-:B------:R-:W-:Y:S02]  /*1d380*/  FFMA.FTZ R3, R166, c[0x0][0x2d0], -R68.reuse ;  /* 0x0000b400a6037a23 */ /* 0x100fe40000010844 */
[----:B------:R1:W2:Y:S01]  /*1d390*/  MUFU.EX2 R74, R5 ;  /* 0x00000005004a7308 */ /* 0x0002a20000000800 */
[----:B------:R-:W-:Y:S09]  /*1d3a0*/  FSETP.NEU.FTZ.AND P0, PT, R108, -INF , PT ;  /* 0xff8000006c00780b */ /* 0x000ff20003f1d000 */
[----:B------:R3:W-:Y:S01]  /*1d3b0*/  MUFU.EX2 R250, R3 ;  /* 0x0000000300fa7308 */ /* 0x0007e20000000800 */
[--C-:B-1----:R-:W-:Y:S01]  /*1d3c0*/  FFMA.FTZ R5, R34, c[0x0][0x2d0], -R68.reuse ;  /* 0x0000b40022057a23 */ /* 0x102fe20000010844 */
[----:B--2---:R-:W-:Y:S08]  /*1d3d0*/  F2FP.PACK_AB R50, R74, R161 ;  /* 0x000000a14a32723e */ /* 0x004ff000000000ff */
[----:B------:R1:W-:Y:S01]  /*1d3e0*/  MUFU.EX2 R252, R5 ;  /* 0x0000000500fc7308 */ /* 0x0003e20000000800 */
[----:B---3--:R-:W-:Y:S05]  /*1d3f0*/  FMUL.FTZ R3, R108, c[0x0][0x2d0] ;  /* 0x0000b4006c037a20 */ /* 0x008fea0000410000 */
[----:B------:R-:W-:Y:S05]  /*1d400*/  FSEL R69, R3, RZ, P0 ;  /* 0x000000ff03457208 */ /* 0x000fea0000000000 */
[--C-:B------:R-:W-:Y:S02]  /*1d410*/  FFMA.FTZ R2, R13, c[0x0][0x2d0], -R69.reuse ;  /* 0x0000b4000d027a23 */ /* 0x100fe40000010845 */
[----:B------:R-:W-:Y:S02]  /*1d420*/  FFMA.FTZ R16, R28, c[0x0][0x2d0], -R69 ;  /* 0x0000b4001c107a23 */ /* 0x000fe40000010845 */
[----:B------:R2:W-:Y:S01]  /*1d430*/  MUFU.EX2 R241, R2 ;  /* 0x0000000200f17308 */ /* 0x0005e20000000800 */
[--C-:B------:R-:W-:Y:S01]  /*1d440*/  FFMA.FTZ R28, R177, c[0x0][0x2d0], -R47.reuse ;  /* 0x0000b400b11c7a23 */ /* 0x100fe2000001082f */
[----:B-1----:R-:W-:Y:S01]  /*1d450*/  FMNMX.FTZ R5, R15, R4, !PT ;  /* 0x000000040f057209 */ /* 0x002fe20007810000 */
[--C-:B------:R-:W-:Y:S02]  /*1d460*/  FFMA.FTZ R4, R36, c[0x0][0x2d0], -R68.reuse ;  /* 0x0000b40024047a23 */ /* 0x100fe40000010844 */
[----:B------:R-:W-:Y:S01]  /*1d470*/  LDSM.16.MT88.4 R36, [R209] ;  /* 0x00000000d124783b */ /* 0x000fe20000004200 */
[----:B------:R-:W-:Y:S04]  /*1d480*/  FMNMX.FTZ R5, R60, R5, !PT ;  /* 0x000000053c057209 */ /* 0x000fe80007810000 */
[----:B------:R1:W3:Y:S01]  /*1d490*/  MUFU.EX2 R251, R4 ;  /* 0x0000000400fb7308 */ /* 0x0002e20000000800 */
[----:B------:R-:W-:Y:S04]  /*1d4a0*/  FMNMX.FTZ R5, R61, R5, !PT ;  /* 0x000000053d057209 */ /* 0x000fe80007810000 */
[----:B------:R-:W-:Y:S05]  /*1d4b0*/  FMNMX.FTZ R5, R64, R5, !PT ;  /* 0x0000000540057209 */ /* 0x000fea0007810000 */
[----:B------:R-:W-:Y:S01]  /*1d4c0*/  MUFU.EX2 R232, R16 ;  /* 0x0000001000e87308 */ /* 0x000fe20000000800 */
[----:B------:R-:W-:Y:S01]  /*1d4d0*/  FMNMX.FTZ R5, R65, R5, !PT ;  /* 0x0000000541057209 */ /* 0x000fe20007810000 */
[----:B--2---:R-:W-:Y:S03]  /*1d4e0*/  FFMA.FTZ R2, R168, c[0x0][0x2d0], -R47 ;  /* 0x0000b400a8027a23 */ /* 0x004fe6000001082f */
[----:B------:R-:W-:Y:S04]  /*1d4f0*/  FMNMX.FTZ R5, R72, R5, !PT ;  /* 0x0000000548057209 */ /* 0x000fe80007810000 */
[----:B------:R-:W-:Y:S01]  /*1d500*/  FMNMX.FTZ R3, R73, R5, !PT ;  /* 0x0000000549037209 */ /* 0x000fe20007810000 */
[----:B------:R-:W-:Y:S03]  /*1d510*/  MUFU.EX2 R238, R2 ;  /* 0x0000000200ee7308 */ /* 0x000fe60000000800 */
[----:B------:R-:W-:Y:S01]  /*1d520*/  FMNMX.FTZ R3, R76, R3, !PT ;  /* 0x000000034c037209 */ /* 0x000fe20007810000 */
[--C-:B-1----:R-:W-:Y:S01]  /*1d530*/  FFMA.FTZ R4, R167, c[0x0][0x2d0], -R68.reuse ;  /* 0x0000b400a7047a23 */ /* 0x102fe20000010844 */
[----:B---3--:R-:W-:Y:S05]  /*1d540*/  F2FP.PACK_AB R49, R251, R252 ;  /* 0x000000fcfb31723e */ /* 0x008fea00000000ff */
[----:B------:R1:W2:Y:S10]  /*1d550*/  MUFU.EX2 R249, R4 ;  /* 0x0000000400f97308 */ /* 0x0002b40000000800 */
[----:B------:R-:W-:Y:S01]  /*1d560*/  MUFU.EX2 R229, R28 ;  /* 0x0000001c00e57308 */ /* 0x000fe20000000800 */
[--C-:B-1----:R-:W-:Y:S01]  /*1d570*/  FFMA.FTZ R4, R8, c[0x0][0x2d0], -R69.reuse ;  /* 0x0000b40008047a23 */ /* 0x102fe20000010845 */
[----:B--2---:R-:W-:Y:S01]  /*1d580*/  F2FP.PACK_AB R51, R249, R250 ;  /* 0x000000faf933723e */ /* 0x004fe200000000ff */
[----:B------:R-:W-:Y:S07]  /*1d590*/  FFMA.FTZ R8, R24, c[0x0][0x2d0], -R69 ;  /* 0x0000b40018087a23 */ /* 0x000fee0000010845 */
[----:B------:R1:W-:Y:S01]  /*1d5a0*/  MUFU.EX2 R248, R4 ;  /* 0x0000000400f87308 */ /* 0x0003e20000000800 */
[----:B------:R-:W-:Y:S09]  /*1d5b0*/  FFMA.FTZ R24, R176, c[0x0][0x2d0], -R47 ;  /* 0x0000b400b0187a23 */ /* 0x000ff2000001082f */
[----:B------:R-:W-:Y:S10]  /*1d5c0*/  MUFU.EX2 R234, R8 ;  /* 0x0000000800ea7308 */ /* 0x000ff40000000800 */
[----:B------:R-:W-:Y:S01]  /*1d5d0*/  MUFU.EX2 R230, R24 ;  /* 0x0000001800e67308 */ /* 0x000fe20000000800 */
[----:B-1----:R-:W-:Y:S01]  /*1d5e0*/  FMNMX.FTZ R4, R77, R3, !PT ;  /* 0x000000034d047209 */ /* 0x002fe20007810000 */
[--C-:B------:R-:W-:Y:S03]  /*1d5f0*/  FFMA.FTZ R3, R9, c[0x0][0x2d0], -R69.reuse ;  /* 0x0000b40009037a23 */ /* 0x100fe60000010845 */
[----:B------:R-:W-:Y:S05]  /*1d600*/  FMNMX.FTZ R4, R115, R4, !PT ;  /* 0x0000000473047209 */ /* 0x000fea0007810000 */
[----:B------:R1:W2:Y:S02]  /*1d610*/  MUFU.EX2 R247, R3 ;  /* 0x0000000300f77308 */ /* 0x0002a40000000800 */
[----:B-1----:R-:W-:Y:S02]  /*1d620*/  FMNMX.FTZ R3, R158, R4, !PT ;  /* 0x000000049e037209 */ /* 0x002fe40007810000 */
[----:B--2---:R-:W-:Y:S02]  /*1d630*/  F2FP.PACK_AB R52, R247, R248 ;  /* 0x000000f8f734723e */ /* 0x004fe400000000ff */
[----:B------:R-:W-:Y:S01]  /*1d640*/  FMNMX.FTZ R4, R159, R3, !PT ;  /* 0x000000039f047209 */ /* 0x000fe20007810000 */
[--C-:B------:R-:W-:Y:S02]  /*1d650*/  FFMA.FTZ R3, R12, c[0x0][0x2d0], -R69.reuse ;  /* 0x0000b4000c037a23 */ /* 0x100fe40000010845 */
[----:B------:R-:W-:Y:S01]  /*1d660*/  FFMA.FTZ R12, R25, c[0x0][0x2d0], -R69 ;  /* 0x0000b400190c7a23 */ /* 0x000fe20000010845 */
[----:B------:R-:W-:Y:S01]  /*1d670*/  FMNMX.FTZ R4, R160, R4, !PT ;  /* 0x00000004a0047209 */ /* 0x000fe20007810000 */
[----:B------:R1:W2:Y:S03]  /*1d680*/  MUFU.EX2 R245, R3 ;  /* 0x0000000300f57308 */ /* 0x0002a60000000800 */
[----:B------:R-:W-:Y:S01]  /*1d690*/  FMNMX.FTZ R0, R157, R4, !PT ;  /* 0x000000049d007209 */ /* 0x000fe20007810000 */
[--C-:B------:R-:W-:Y:S03]  /*1d6a0*/  FFMA.FTZ R4, R171, c[0x0][0x2d0], -R47.reuse ;  /* 0x0000b400ab047a23 */ /* 0x100fe6000001082f */
[----:B------:R-:W-:Y:S03]  /*1d6b0*/  FMNMX.FTZ R0, R156, R0, !PT ;  /* 0x000000009c007209 */ /* 0x000fe60007810000 */
[----:B------:R-:W-:Y:S01]  /*1d6c0*/  MUFU.EX2 R243, R4 ;  /* 0x0000000400f37308 */ /* 0x000fe20000000800 */
[----:B------:R-:W-:Y:S04]  /*1d6d0*/  FMNMX.FTZ R0, R75, R0, !PT ;  /* 0x000000004b007209 */ /* 0x000fe80007810000 */
[----:B------:R-:W-:Y:S05]  /*1d6e0*/  FMNMX.FTZ R0, R46, R0, !PT ;  /* 0x000000002e007209 */ /* 0x000fea0007810000 */
[----:B------:R-:W-:Y:S01]  /*1d6f0*/  MUFU.EX2 R233, R12 ;  /* 0x0000000c00e97308 */ /* 0x000fe20000000800 */
[----:B------:R-:W3:Y:S01]  /*1d700*/  SHFL.BFLY PT, R2, R0, 0x2, 0x1f ;  /* 0x0c401f0000027f89 */ /* 0x000ee200000e0000 */
[--C-:B-1----:R-:W-:Y:S01]  /*1d710*/  FFMA.FTZ R3, R173, c[0x0][0x2d0], -R47.reuse ;  /* 0x0000b400ad037a23 */ /* 0x102fe2000001082f */
[----:B--2---:R-:W-:Y:S07]  /*1d720*/  F2FP.PACK_AB R54, R241, R245 ;  /* 0x000000f5f136723e */ /* 0x004fee00000000ff */
[----:B------:R1:W-:Y:S02]  /*1d730*/  MUFU.EX2 R246, R3 ;  /* 0x0000000300f67308 */ /* 0x0003e40000000800 */
[--C-:B-1----:R-:W-:Y:S08]  /*1d740*/  FFMA.FTZ R3, R170, c[0x0][0x2d0], -R68.reuse ;  /* 0x0000b400aa037a23 */ /* 0x102ff00000010844 */
[----:B------:R1:W-:Y:S02]  /*1d750*/  MUFU.EX2 R239, R3 ;  /* 0x0000000300ef7308 */ /* 0x0003e40000000800 */
[--C-:B-1----:R-:W-:Y:S08]  /*1d760*/  FFMA.FTZ R3, R169, c[0x0][0x2d0], -R68.reuse ;  /* 0x0000b400a9037a23 */ /* 0x102ff00000010844 */
[----:B------:R1:W-:Y:S02]  /*1d770*/  MUFU.EX2 R242, R3 ;  /* 0x0000000300f27308 */ /* 0x0003e40000000800 */
[----:B-1----:R-:W-:Y:S08]  /*1d780*/  FFMA.FTZ R3, R172, c[0x0][0x2d0], -R47 ;  /* 0x0000b400ac037a23 */ /* 0x002ff0000001082f */
[----:B------:R3:W-:Y:S02]  /*1d790*/  MUFU.EX2 R244, R3 ;  /* 0x0000000300f47308 */ /* 0x0007e40000000800 */
[----:B---3--:R-:W-:Y:S01]  /*1d7a0*/  FMNMX.FTZ R3, R0, R2, !PT ;  /* 0x0000000200037209 */ /* 0x008fe20007810000 */
        /* <DEDUP_REMOVED lines=31> */
[C---:B------:R-:W-:Y:S02]  /*1d9a0*/  FMUL.FTZ R7, R44.reuse, R119 ;  /* 0x000000772c077220 */ /* 0x040fe40000410000 */
[C---:B------:R-:W-:Y:S02]  /*1d9b0*/  FMUL.FTZ R18, R44.reuse, R130 ;  /* 0x000000822c127220 */ /* 0x040fe40000410000 */
[C---:B------:R-:W-:Y:S01]  /*1d9c0*/  FMUL.FTZ R19, R44.reuse, R131 ;  /* 0x000000832c137220 */ /* 0x040fe20000410000 */
        /* <DEDUP_REMOVED lines=9> */
[----:B------:R-:W-:Y:S01]  /*1da60*/  LDSM.16.MT88.4 R144, [R209+0x2000] ;  /* 0x00200000d190783b */ /* 0x000fe20000004200 */
[C---:B------:R-:W-:Y:S02]  /*1da70*/  FMUL.FTZ R13, R2.reuse, R125 ;  /* 0x0000007d020d7220 */ /* 0x040fe40000410000 */
[----:B----4-:R-:W-:Y:S02]  /*1da80*/  FFMA.FTZ R4, R175, c[0x0][0x2d0], -R68 ;  /* 0x0000b400af047a23 */ /* 0x010fe40000010844 */
[C---:B------:R-:W-:Y:S02]  /*1da90*/  FMUL.FTZ R24, R2.reuse, R136 ;  /* 0x0000008802187220 */ /* 0x040fe40000410000 */
[C---:B------:R-:W-:Y:S01]  /*1daa0*/  FMUL.FTZ R25, R2.reuse, R137 ;  /* 0x0000008902197220 */ /* 0x040fe20000410000 */
[----:B------:R3:W-:Y:S01]  /*1dab0*/  MUFU.EX2 R236, R4 ;  /* 0x0000000400ec7308 */ /* 0x0007e20000000800 */
[----:B------:R-:W-:Y:S01]  /*1dac0*/  FMUL.FTZ R28, R2, R140 ;  /* 0x0000008c021c7220 */ /* 0x000fe20000410000 */
[----:B------:R-:W4:Y:S01]  /*1dad0*/  LDL.LU R137, [R1+0x8] ;  /* 0x0000080001897983 */ /* 0x000f220000300800 */
[C---:B------:R-:W-:Y:S01]  /*1dae0*/  FMUL.FTZ R86, R44.reuse, R86 ;  /* 0x000000562c567220 */ /* 0x040fe20000410000 */
[----:B-1----:R-:W-:Y:S01]  /*1daf0*/  F2FP.PACK_AB R55, R111, R235 ;  /* 0x000000eb6f37723e */ /* 0x002fe200000000ff */
[----:B------:R-:W-:Y:S01]  /*1db00*/  FMUL.FTZ R5, R45, R117 ;  /* 0x000000752d057220 */ /* 0x000fe20000410000 */
[----:B------:R-:W5:Y:S01]  /*1db10*/  LDL.LU R136, [R1+0x4] ;  /* 0x0000040001887983 */ /* 0x000f620000300800 */
[----:B------:R-:W-:Y:S01]  /*1db20*/  FMUL.FTZ R87, R44, R87 ;  /* 0x000000572c577220 */ /* 0x000fe20000410000 */
[----:B------:R-:W-:Y:S01]  /*1db30*/  MOV R140, R161 ;  /* 0x000000a1008c7202 */ /* 0x000fe20000000f00 */
[C---:B------:R-:W-:Y:S02]  /*1db40*/  FMUL.FTZ R88, R2.reuse, R88 ;  /* 0x0000005802587220 */ /* 0x040fe40000410000 */
[C---:B------:R-:W-:Y:S02]  /*1db50*/  FMUL.FTZ R89, R2.reuse, R89 ;  /* 0x0000005902597220 */ /* 0x040fe40000410000 */
[C---:B------:R-:W-:Y:S02]  /*1db60*/  FMUL.FTZ R92, R2.reuse, R92 ;  /* 0x0000005c025c7220 */ /* 0x040fe40000410000 */
[----:B--2---:R-:W-:Y:S02]  /*1db70*/  FFMA.FTZ R0, R11, c[0x0][0x2d0], -R70 ;  /* 0x0000b4000b007a23 */ /* 0x004fe40000010846 */
[----:B------:R-:W-:Y:S02]  /*1db80*/  FMUL.FTZ R93, R2, R93 ;  /* 0x0000005d025d7220 */ /* 0x000fe40000410000 */
[----:B------:R1:W2:Y:S01]  /*1db90*/  MUFU.EX2 R79, R0 ;  /* 0x00000000004f7308 */ /* 0x0002a20000000800 */
[C---:B------:R-:W-:Y:S02]  /*1dba0*/  FMUL.FTZ R98, R44.reuse, R98 ;  /* 0x000000622c627220 */ /* 0x040fe40000410000 */
[----:B------:R-:W-:Y:S02]  /*1dbb0*/  FMUL.FTZ R99, R44, R99 ;  /* 0x000000632c637220 */ /* 0x000fe40000410000 */
[C---:B---3--:R-:W-:Y:S02]  /*1dbc0*/  FMUL.FTZ R4, R45.reuse, R116 ;  /* 0x000000742d047220 */ /* 0x048fe40000410000 */
[C---:B------:R-:W-:Y:S02]  /*1dbd0*/  FMUL.FTZ R100, R2.reuse, R100 ;  /* 0x0000006402647220 */ /* 0x040fe40000410000 */
[----:B------:R-:W-:Y:S02]  /*1dbe0*/  FMUL.FTZ R101, R2, R101 ;  /* 0x0000006502657220 */ /* 0x000fe40000410000 */
[C---:B------:R-:W-:Y:S01]  /*1dbf0*/  FMUL.FTZ R104, R45.reuse, R104 ;  /* 0x000000682d687220 */ /* 0x040fe20000410000 */
[-C--:B------:R-:W-:Y:S05]  /*1dc00*/  HMMA.16816.F32 R4, R48, R20.reuse, R4 ;  /* 0x000000143004723c */ /* 0x080fea0000001804 */
[----:B------:R-:W-:Y:S02]  /*1dc10*/  FMUL.FTZ R105, R45, R105 ;  /* 0x000000692d697220 */ /* 0x000fe40000410000 */
        /* <DEDUP_REMOVED lines=11> */
[----:B------:R-:W2:Y:S01]  /*1dcd0*/  LDL.LU R142, [R1+0xc] ;  /* 0x00000c00018e7983 */ /* 0x000ea20000300800 */
[C---:B------:R-:W-:Y:S02]  /*1dce0*/  FMUL.FTZ R14, R0.reuse, R126 ;  /* 0x0000007e000e7220 */ /* 0x040fe40000410000 */
[C---:B------:R-:W-:Y:S04]  /*1dcf0*/  HMMA.16816.F32 R8, R52.reuse, R20, R8 ;  /* 0x000000143408723c */ /* 0x040fe80000001808 */
[C---:B------:R-:W-:Y:S02]  /*1dd00*/  FMUL.FTZ R15, R0.reuse, R127 ;  /* 0x0000007f000f7220 */ /* 0x040fe40000410000 */
[C---:B------:R-:W-:Y:S01]  /*1dd10*/  FMUL.FTZ R26, R0.reuse, R138 ;  /* 0x0000008a001a7220 */ /* 0x040fe20000410000 */
[----:B------:R-:W-:Y:S01]  /*1dd20*/  MOV R138, R162 ;  /* 0x000000a2008a7202 */ /* 0x000fe20000000f00 */
[----:B------:R-:W-:Y:S03]  /*1dd30*/  FFMA.FTZ R20, R29, c[0x0][0x2d0], -R69 ;  /* 0x0000b4001d147a23 */ /* 0x000fe60000010845 */
[-C--:B------:R-:W-:Y:S01]  /*1dd40*/  HMMA.16816.F32 R12, R52, R22.reuse, R12 ;  /* 0x00000016340c723c */ /* 0x080fe2000000180c */
[----:B------:R1:W3:Y:S02]  /*1dd50*/  MUFU.EX2 R231, R20 ;  /* 0x0000001400e77308 */ /* 0x0002e40000000800 */
[C---:B------:R-:W-:Y:S02]  /*1dd60*/  FMUL.FTZ R27, R0.reuse, R139 ;  /* 0x0000008b001b7220 */ /* 0x040fe40000410000 */
[C---:B------:R-:W-:Y:S02]  /*1dd70*/  FMUL.FTZ R31, R0.reuse, R143 ;  /* 0x0000008f001f7220 */ /* 0x040fe40000410000 */
[----:B------:R-:W-:Y:S01]  /*1dd80*/  FMUL.FTZ R90, R0, R90 ;  /* 0x0000005a005a7220 */ /* 0x000fe20000410000 */
[C---:B------:R-:W-:Y:S04]  /*1dd90*/  HMMA.16816.F32 R16, R48.reuse, R22, R16 ;  /* 0x000000163010723c */ /* 0x040fe80000001810 */
[C---:B------:R-:W-:Y:S02]  /*1dda0*/  FMUL.FTZ R21, R45.reuse, R133 ;  /* 0x000000852d157220 */ /* 0x040fe40000410000 */
[----:B------:R-:W-:Y:S01]  /*1ddb0*/  FMUL.FTZ R29, R2, R141 ;  /* 0x0000008d021d7220 */ /* 0x000fe20000410000 */
[----:B------:R-:W-:Y:S01]  /*1ddc0*/  MOV R141, R163 ;  /* 0x000000a3008d7202 */ /* 0x000fe20000000f00 */
[C---:B------:R-:W-:Y:S04]  /*1ddd0*/  FMUL.FTZ R22, R44.reuse, R134 ;  /* 0x000000862c167220 */ /* 0x040fe80000410000 */
[----:B------:R-:W-:Y:S02]  /*1dde0*/  FMUL.FTZ R23, R44, R135 ;  /* 0x000000872c177220 */ /* 0x000fe40000410000 */
[C---:B------:R-:W-:Y:S02]  /*1ddf0*/  FMUL.FTZ R91, R0.reuse, R91 ;  /* 0x0000005b005b7220 */ /* 0x040fe40000410000 */
[C---:B------:R-:W-:Y:S02]  /*1de00*/  FMUL.FTZ R94, R0.reuse, R94 ;  /* 0x0000005e005e7220 */ /* 0x040fe40000410000 */
[----:B-1----:R-:W-:Y:S02]  /*1de10*/  FMUL.FTZ R20, R45, R132 ;  /* 0x000000842d147220 */ /* 0x002fe40000410000 */
[C---:B------:R-:W-:Y:S02]  /*1de20*/  FMUL.FTZ R95, R0.reuse, R95 ;  /* 0x0000005f005f7220 */ /* 0x040fe40000410000 */
[C---:B------:R-:W-:Y:S02]  /*1de30*/  FMUL.FTZ R102, R0.reuse, R102 ;  /* 0x0000006600667220 */ /* 0x040fe40000410000 */
[----:B------:R-:W-:Y:S01]  /*1de40*/  FMUL.FTZ R103, R0, R103 ;  /* 0x0000006700677220 */ /* 0x000fe20000410000 */
[-C--:B------:R-:W-:Y:S08]  /*1de50*/  HMMA.16816.F32 R20, R48, R36.reuse, R20 ;  /* 0x000000243014723c */ /* 0x080ff00000001814 */
[C---:B------:R-:W-:Y:S07]  /*1de60*/  HMMA.16816.F32 R24, R52.reuse, R36, R24 ;  /* 0x000000243418723c */ /* 0x040fee0000001818 */
[----:B------:R-:W-:Y:S01]  /*1de70*/  FFMA.FTZ R36, R179, c[0x0][0x2d0], -R68 ;  /* 0x0000b400b3247a23 */ /* 0x000fe20000010844 */
[-C--:B------:R-:W-:Y:S03]  /*1de80*/  HMMA.16816.F32 R28, R52, R38.reuse, R28 ;  /* 0x00000026341c723c */ /* 0x080fe6000000181c */
[----:B------:R1:W-:Y:S01]  /*1de90*/  MUFU.EX2 R227, R36 ;  /* 0x0000002400e37308 */ /* 0x0003e20000000800 */
[----:B------:R-:W-:Y:S04]  /*1dea0*/  FMUL.FTZ R37, R45, R149 ;  /* 0x000000952d257220 */ /* 0x000fe80000410000 */
[C---:B------:R-:W-:Y:S07]  /*1deb0*/  HMMA.16816.F32 R32, R48.reuse, R38, R32 ;  /* 0x000000263020723c */ /* 0x040fee0000001820 */
[C---:B------:R-:W-:Y:S01]  /*1dec0*/  FMUL.FTZ R38, R44.reuse, R150 ;  /* 0x000000962c267220 */ /* 0x040fe20000410000 */
[-C--:B------:R-:W-:Y:S04]  /*1ded0*/  HMMA.16816.F32 R84, R48, R40.reuse, R84 ;  /* 0x000000283054723c */ /* 0x080fe80000001854 */
[----:B------:R-:W-:Y:S04]  /*1dee0*/  FMUL.FTZ R39, R44, R151 ;  /* 0x000000972c277220 */ /* 0x000fe80000410000 */
[C---:B------:R-:W-:Y:S04]  /*1def0*/  HMMA.16816.F32 R88, R52.reuse, R40, R88 ;  /* 0x000000283458723c */ /* 0x040fe80000001858 */
[----:B-1----:R-:W-:Y:S03]  /*1df00*/  FFMA.FTZ R36, R180, c[0x0][0x2d0], -R47 ;  /* 0x0000b400b4247a23 */ /* 0x002fe6000001082f */
[--C-:B------:R-:W-:Y:S01]  /*1df10*/  FFMA.FTZ R40, R61, c[0x0][0x2d0], -R70.reuse ;  /* 0x0000b4003d287a23 */ /* 0x100fe20000010846 */
[-C--:B------:R-:W-:Y:S01]  /*1df20*/  HMMA.16816.F32 R92, R52, R42.reuse, R92 ;  /* 0x0000002a345c723c */ /* 0x080fe2000000185c */
[----:B------:R1:W-:Y:S03]  /*1df30*/  MUFU.EX2 R226, R36 ;  /* 0x0000002400e27308 */ /* 0x0003e60000000800 */
[----:B------:R-:W-:Y:S04]  /*1df40*/  FMUL.FTZ R41, R2, R153 ;  /* 0x0000009902297220 */ /* 0x000fe80000410000 */
[C---:B------:R-:W-:Y:S07]  /*1df50*/  HMMA.16816.F32 R96, R48.reuse, R42, R96 ;  /* 0x0000002a3060723c */ /* 0x040fee0000001860 */
[----:B------:R-:W-:Y:S02]  /*1df60*/  FFMA.FTZ R42, R64, c[0x0][0x2d0], -R70 ;  /* 0x0000b400402a7a23 */ /* 0x000fe40000010846 */
[C---:B------:R-:W-:Y:S02]  /*1df70*/  FMUL.FTZ R43, R0.reuse, R155 ;  /* 0x0000009b002b7220 */ /* 0x040fe40000410000 */
[----:B------:R3:W-:Y:S01]  /*1df80*/  MUFU.EX2 R180, R42 ;  /* 0x0000002a00b47308 */ /* 0x0007e20000000800 */
[----:B------:R-:W-:Y:S02]  /*1df90*/  FFMA.FTZ R64, R67, c[0x0][0x2d0], -R69 ;  /* 0x0000b40043407a23 */ /* 0x000fe40000010845 */
[----:B-1----:R-:W-:Y:S07]  /*1dfa0*/  FFMA.FTZ R36, R181, c[0x0][0x2d0], -R47 ;  /* 0x0000b400b5247a23 */ /* 0x002fee000001082f */
[----:B------:R1:W-:Y:S10]  /*1dfb0*/  MUFU.EX2 R225, R36 ;  /* 0x0000002400e17308 */ /* 0x0003f40000000800 */
[----:B------:R-:W-:Y:S01]  /*1dfc0*/  MUFU.EX2 R178, R64 ;  /* 0x0000004000b27308 */ /* 0x000fe20000000800 */
[----:B---3--:R-:W-:Y:S02]  /*1dfd0*/  FMUL.FTZ R42, R0, R154 ;  /* 0x0000009a002a7220 */ /* 0x008fe40000410000 */
[----:B-1----:R-:W-:Y:S07]  /*1dfe0*/  FFMA.FTZ R36, R182, c[0x0][0x2d0], -R68 ;  /* 0x0000b400b6247a23 */ /* 0x002fee0000010844 */
[----:B------:R1:W-:Y:S10]  /*1dff0*/  MUFU.EX2 R182, R40 ;  /* 0x0000002800b67308 */ /* 0x0003f40000000800 */
[----:B------:R3:W-:Y:S01]  /*1e000*/  MUFU.EX2 R224, R36 ;  /* 0x0000002400e07308 */ /* 0x0007e20000000800 */
[----:B-1----:R-:W-:Y:S02]  /*1e010*/  FMUL.FTZ R40, R2, R152 ;  /* 0x0000009802287220 */ /* 0x002fe40000410000 */
[--C-:B---3--:R-:W-:Y:S02]  /*1e020*/  FFMA.FTZ R36, R60, c[0x0][0x2d0], -R70.reuse ;  /* 0x0000b4003c247a23 */ /* 0x108fe40000010846 */
[----:B------:R-:W1:Y:S05]  /*1e030*/  LDSM.16.MT88.4 R60, [R205+0x800] ;  /* 0x00080000cd3c783b */ /* 0x000e6a0000004200 */
[----:B------:R3:W1:Y:S02]  /*1e040*/  MUFU.EX2 R223, R36 ;  /* 0x0000002400df7308 */ /* 0x0006640000000800 */
[----:B---3--:R-:W-:Y:S07]  /*1e050*/  FMUL.FTZ R36, R45, R148 ;  /* 0x000000942d247220 */ /* 0x008fee0000410000 */
[-C--:B------:R-:W-:Y:S08]  /*1e060*/  HMMA.16816.F32 R36, R48, R56.reuse, R36 ;  /* 0x000000383024723c */ /* 0x080ff00000001824 */
[C---:B------:R-:W-:Y:S07]  /*1e070*/  HMMA.16816.F32 R100, R52.reuse, R56, R100 ;  /* 0x000000383464723c */ /* 0x040fee0000001864 */
[----:B------:R-:W-:Y:S01]  /*1e080*/  FFMA.FTZ R56, R65, c[0x0][0x2d0], -R70 ;  /* 0x0000b40041387a23 */ /* 0x000fe20000010846 */
[-C--:B------:R-:W-:Y:S03]  /*1e090*/  HMMA.16816.F32 R40, R52, R58.reuse, R40 ;  /* 0x0000003a3428723c */ /* 0x080fe60000001828 */
[----:B------:R3:W3:Y:S04]  /*1e0a0*/  MUFU.EX2 R179, R56 ;  /* 0x0000003800b37308 */ /* 0x0006e80000000800 */
[--C-:B------:R-:W-:Y:S01]  /*1e0b0*/  FFMA.FTZ R52, R183, c[0x0][0x2d0], -R68.reuse ;  /* 0x0000b400b7347a23 */ /* 0x100fe20000010844 */
[----:B------:R-:W-:Y:S04]  /*1e0c0*/  HMMA.16816.F32 R104, R48, R58, R104 ;  /* 0x0000003a3068723c */ /* 0x000fe80000001868 */
[----:B------:R-:W-:Y:S01]  /*1e0d0*/  F2FP.PACK_AB R54, R231, R232 ;  /* 0x000000e8e736723e */ /* 0x000fe200000000ff */
[----:B------:R4:W-:Y:S01]  /*1e0e0*/  MUFU.EX2 R181, R52 ;  /* 0x0000003400b57308 */ /* 0x0009e20000000800 */
[----:B-1----:R-:W-:Y:S02]  /*1e0f0*/  F2FP.PACK_AB R53, R182, R223 ;  /* 0x000000dfb635723e */ /* 0x002fe400000000ff */
[----:B------:R-:W-:Y:S04]  /*1e100*/  F2FP.PACK_AB R48, R246, R238 ;  /* 0x000000eef630723e */ /* 0x000fe800000000ff */
[----:B------:R-:W-:Y:S02]  /*1e110*/  F2FP.PACK_AB R49, R242, R239 ;  /* 0x000000eff231723e */ /* 0x000fe400000000ff */
[----:B------:R-:W-:Y:S02]  /*1e120*/  F2FP.PACK_AB R50, R243, R244 ;  /* 0x000000f4f332723e */ /* 0x000fe400000000ff */
[----:B------:R-:W-:Y:S02]  /*1e130*/  F2FP.PACK_AB R51, R236, R237 ;  /* 0x000000edec33723e */ /* 0x000fe400000000ff */
[----:B------:R-:W-:Y:S01]  /*1e140*/  MOV R183, R74 ;  /* 0x0000004a00b77202 */ /* 0x000fe20000000f00 */
[----:B---3--:R-:W1:Y:S01]  /*1e150*/  LDSM.16.MT88.4 R56, [R209+0x800] ;  /* 0x00080000d138783b */ /* 0x008e620000004200 */
[----:B------:R-:W-:Y:S03]  /*1e160*/  F2FP.PACK_AB R55, R179, R180 ;  /* 0x000000b4b337723e */ /* 0x000fe600000000ff */
[-C--:B------:R-:W-:Y:S03]  /*1e170*/  HMMA.16816.F32 R4, R48, R60.reuse, R4 ;  /* 0x0000003c3004723c */ /* 0x080fe60000001804 */
[--C-:B----4-:R-:W-:Y:S02]  /*1e180*/  FFMA.FTZ R52, R66, c[0x0][0x2d0], -R69.reuse ;  /* 0x0000b40042347a23 */ /* 0x110fe40000010845 */
[----:B------:R-:W3:Y:S02]  /*1e190*/  LDSM.16.MT88.4 R64, [R206+0x800] ;  /* 0x00080000ce40783b */ /* 0x000ee40000004200 */
[----:B------:R4:W-:Y:S02]  /*1e1a0*/  MUFU.EX2 R176, R52 ;  /* 0x0000003400b07308 */ /* 0x0009e40000000800 */
[----:B----4-:R-:W-:Y:S07]  /*1e1b0*/  F2FP.PACK_AB R52, R233, R234 ;  /* 0x000000eae934723e */ /* 0x010fee00000000ff */
[C---:B------:R-:W-:Y:S07]  /*1e1c0*/  HMMA.16816.F32 R8, R52.reuse, R60, R8 ;  /* 0x0000003c3408723c */ /* 0x040fee0000001808 */
[--C-:B------:R-:W-:Y:S01]  /*1e1d0*/  FFMA.FTZ R60, R71, c[0x0][0x2d0], -R69.reuse ;  /* 0x0000b400473c7a23 */ /* 0x100fe20000010845 */
[-C--:B------:R-:W-:Y:S03]  /*1e1e0*/  HMMA.16816.F32 R12, R52, R62.reuse, R12 ;  /* 0x0000003e340c723c */ /* 0x080fe6000000180c */
[----:B------:R4:W-:Y:S05]  /*1e1f0*/  MUFU.EX2 R175, R60 ;  /* 0x0000003c00af7308 */ /* 0x0009ea0000000800 */
[C---:B------:R-:W-:Y:S08]  /*1e200*/  HMMA.16816.F32 R16, R48.reuse, R62, R16 ;  /* 0x0000003e3010723c */ /* 0x040ff00000001810 */
[-C--:B-1----:R-:W-:Y:S08]  /*1e210*/  HMMA.16816.F32 R20, R48, R56.reuse, R20 ;  /* 0x000000383014723c */ /* 0x082ff00000001814 */
[C---:B------:R-:W-:Y:S04]  /*1e220*/  HMMA.16816.F32 R24, R52.reuse, R56, R24 ;  /* 0x000000383418723c */ /* 0x040fe80000001818 */
[----:B----4-:R-:W-:Y:S03]  /*1e230*/  FFMA.FTZ R60, R80, c[0x0][0x2d0], -R69 ;  /* 0x0000b400503c7a23 */ /* 0x010fe60000010845 */
[----:B------:R-:W-:Y:S01]  /*1e240*/  FFMA.FTZ R56, R186, c[0x0][0x2d0], -R68 ;  /* 0x0000b400ba387a23 */ /* 0x000fe20000010844 */
[-C--:B------:R-:W-:Y:S01]  /*1e250*/  HMMA.16816.F32 R28, R52, R58.reuse, R28 ;  /* 0x0000003a341c723c */ /* 0x080fe2000000181c */
[----:B------:R1:W4:Y:S07]  /*1e260*/  MUFU.EX2 R177, R60 ;  /* 0x0000003c00b17308 */ /* 0x00032e0000000800 */
[C---:B------:R-:W-:Y:S03]  /*1e270*/  HMMA.16816.F32 R32, R48.reuse, R58, R32 ;  /* 0x0000003a3020723c */ /* 0x040fe60000001820 */
[----:B------:R2:W-:Y:S05]  /*1e280*/  MUFU.EX2 R170, R56 ;  /* 0x0000003800aa7308 */ /* 0x0005ea0000000800 */
[-C--:B---3--:R-:W-:Y:S08]  /*1e290*/  HMMA.16816.F32 R84, R48, R64.reuse, R84 ;  /* 0x000000403054723c */ /* 0x088ff00000001854 */
[C---:B------:R-:W-:Y:S04]  /*1e2a0*/  HMMA.16816.F32 R88, R52.reuse, R64, R88 ;  /* 0x000000403458723c */ /* 0x040fe80000001858 */
[--C-:B-1----:R-:W-:Y:S02]  /*1e2b0*/  FFMA.FTZ R60, R184, c[0x0][0x2d0], -R47.reuse ;  /* 0x0000b400b83c7a23 */ /* 0x102fe4000001082f */
[----:B------:R-:W3:Y:S01]  /*1e2c0*/  LDL.LU R184, [R1+0x10] ;  /* 0x0000100001b87983 */ /* 0x000ee20000300800 */
[----:B------:R-:W-:Y:S01]  /*1e2d0*/  FFMA.FTZ R64, R73, c[0x0][0x2d0], -R70 ;  /* 0x0000b40049407a23 */ /* 0x000fe20000010846 */
[-C--:B------:R-:W-:Y:S01]  /*1e2e0*/  HMMA.16816.F32 R92, R52, R66.reuse, R92 ;  /* 0x00000042345c723c */ /* 0x080fe2000000185c */
[----:B------:R1:W-:Y:S03]  /*1e2f0*/  MUFU.EX2 R173, R60 ;  /* 0x0000003c00ad7308 */ /* 0x0003e60000000800 */
[----:B--2---:R-:W-:Y:S04]  /*1e300*/  FFMA.FTZ R56, R187, c[0x0][0x2d0], -R68 ;  /* 0x0000b400bb387a23 */ /* 0x004fe80000010844 */
[C---:B------:R-:W-:Y:S03]  /*1e310*/  HMMA.16816.F32 R96, R48.reuse, R66, R96 ;  /* 0x000000423060723c */ /* 0x040fe60000001860 */
[----:B------:R2:W-:Y:S10]  /*1e320*/  MUFU.EX2 R172, R56 ;  /* 0x0000003800ac7308 */ /* 0x0005f40000000800 */
        /* <DEDUP_REMOVED lines=8> */
[----:B--2---:R-:W-:Y:S08]  /*1e3b0*/  FFMA.FTZ R56, R189, c[0x0][0x2d0], -R47 ;  /* 0x0000b400bd387a23 */ /* 0x004ff0000001082f */
[----:B------:R2:W-:Y:S01]  /*1e3c0*/  MUFU.EX2 R171, R56 ;  /* 0x0000003800ab7308 */ /* 0x0005e20000000800 */
[--C-:B----4-:R-:W-:Y:S09]  /*1e3d0*/  FFMA.FTZ R64, R82, c[0x0][0x2d0], -R69.reuse ;  /* 0x0000b40052407a23 */ /* 0x110ff20000010845 */
[----:B------:R4:W-:Y:S01]  /*1e3e0*/  MUFU.EX2 R165, R64 ;  /* 0x0000004000a57308 */ /* 0x0009e20000000800 */
[----:B--2---:R-:W-:Y:S01]  /*1e3f0*/  FFMA.FTZ R56, R190, c[0x0][0x2d0], -R68 ;  /* 0x0000b400be387a23 */ /* 0x004fe20000010844 */
[-C--:B-1----:R-:W-:Y:S08]  /*1e400*/  HMMA.16816.F32 R36, R48, R60.reuse, R36 ;  /* 0x0000003c3024723c */ /* 0x082ff00000001824 */
[----:B------:R1:W-:Y:S01]  /*1e410*/  MUFU.EX2 R168, R56 ;  /* 0x0000003800a87308 */ /* 0x0003e20000000800 */
[C---:B------:R-:W-:Y:S01]  /*1e420*/  HMMA.16816.F32 R100, R52.reuse, R60, R100 ;  /* 0x0000003c3464723c */ /* 0x040fe20000001864 */
[----:B----4-:R-:W-:Y:S06]  /*1e430*/  LDSM.16.MT88.4 R64, [R206+0x1000] ;  /* 0x00100000ce40783b */ /* 0x010fec0000004200 */
[----:B------:R-:W-:Y:S01]  /*1e440*/  FFMA.FTZ R60, R77, c[0x0][0x2d0], -R70 ;  /* 0x0000b4004d3c7a23 */ /* 0x000fe20000010846 */
[-C--:B------:R-:W-:Y:S03]  /*1e450*/  HMMA.16816.F32 R40, R52, R62.reuse, R40 ;  /* 0x0000003e3428723c */ /* 0x080fe60000001828 */
[----:B------:R-:W2:Y:S04]  /*1e460*/  MUFU.EX2 R166, R60 ;  /* 0x0000003c00a67308 */ /* 0x000ea80000000800 */
[----:B------:R-:W-:Y:S01]  /*1e470*/  FFMA.FTZ R52, R191, c[0x0][0x2d0], -R68 ;  /* 0x0000b400bf347a23 */ /* 0x000fe20000010844 */
[----:B------:R-:W-:Y:S04]  /*1e480*/  HMMA.16816.F32 R104, R48, R62, R104 ;  /* 0x0000003e3068723c */ /* 0x000fe80000001868 */
[----:B-1----:R-:W-:Y:S01]  /*1e490*/  FFMA.FTZ R56, R72, c[0x0][0x2d0], -R70 ;  /* 0x0000b40048387a23 */ /* 0x002fe20000010846 */
[----:B------:R1:W-:Y:S01]  /*1e4a0*/  MUFU.EX2 R167, R52 ;  /* 0x0000003400a77308 */ /* 0x0003e20000000800 */
[----:B------:R-:W-:Y:S02]  /*1e4b0*/  F2FP.PACK_AB R54, R177, R175 ;  /* 0x000000afb136723e */ /* 0x000fe400000000ff */
[----:B------:R-:W-:Y:S04]  /*1e4c0*/  F2FP.PACK_AB R48, R229, R230 ;  /* 0x000000e6e530723e */ /* 0x000fe800000000ff */
[----:B------:R-:W-:Y:S02]  /*1e4d0*/  F2FP.PACK_AB R49, R227, R228 ;  /* 0x000000e4e331723e */ /* 0x000fe400000000ff */
[----:B------:R-:W-:Y:S01]  /*1e4e0*/  F2FP.PACK_AB R50, R225, R226 ;  /* 0x000000e2e132723e */ /* 0x000fe200000000ff */
[----:B------:R4:W4:Y:S01]  /*1e4f0*/  MUFU.EX2 R151, R56 ;  /* 0x0000003800977308 */ /* 0x0009220000000800 */
[----:B------:R-:W-:Y:S02]  /*1e500*/  F2FP.PACK_AB R51, R181, R224 ;  /* 0x000000e0b533723e */ /* 0x000fe400000000ff */
[----:B--2---:R-:W-:Y:S01]  /*1e510*/  F2FP.PACK_AB R55, R166, R149 ;  /* 0x00000095a637723e */ /* 0x004fe200000000ff */
[----:B------:R-:W-:Y:S01]  /*1e520*/  LDSM.16.MT88.4 R60, [R209+0x1000] ;  /* 0x00100000d13c783b */ /* 0x000fe20000004200 */
[--C-:B-1----:R-:W-:Y:S05]  /*1e530*/  FFMA.FTZ R52, R81, c[0x0][0x2d0], -R69.reuse ;  /* 0x0000b40051347a23 */ /* 0x102fea0000010845 */
[----:B------:R1:W2:Y:S02]  /*1e540*/  MUFU.EX2 R148, R52 ;  /* 0x0000003400947308 */ /* 0x0002a40000000800 */
[----:B----4-:R-:W4:Y:S01]  /*1e550*/  LDSM.16.MT88.4 R56, [R205+0x1000] ;  /* 0x00100000cd38783b */ /* 0x010f220000004200 */
[----:B------:R-:W-:Y:S02]  /*1e560*/  F2FP.PACK_AB R53, R150, R151 ;  /* 0x000000979635723e */ /* 0x000fe400000000ff */
[----:B-1----:R-:W-:Y:S01]  /*1e570*/  F2FP.PACK_AB R52, R178, R176 ;  /* 0x000000b0b234723e */ /* 0x002fe200000000ff */
[-C--:B----4-:R-:W-:Y:S08]  /*1e580*/  HMMA.16816.F32 R4, R48, R56.reuse, R4 ;  /* 0x000000383004723c */ /* 0x090ff00000001804 */
        /* <DEDUP_REMOVED lines=10> */
[----:B------:R1:W4:Y:S07]  /*1e630*/  MUFU.EX2 R163, R56 ;  /* 0x0000003800a37308 */ /* 0x00032e0000000800 */
[C---:B------:R-:W-:Y:S03]  /*1e640*/  HMMA.16816.F32 R32, R48.reuse, R62, R32 ;  /* 0x0000003e3020723c */ /* 0x040fe60000001820 */
[----:B------:R2:W-:Y:S05]  /*1e650*/  MUFU.EX2 R113, R60 ;  /* 0x0000003c00717308 */ /* 0x0005ea0000000800 */
[-C--:B------:R-:W-:Y:S08]  /*1e660*/  HMMA.16816.F32 R84, R48, R64.reuse, R84 ;  /* 0x000000403054723c */ /* 0x080ff00000001854 */
[C---:B------:R-:W-:Y:S04]  /*1e670*/  HMMA.16816.F32 R88, R52.reuse, R64, R88 ;  /* 0x000000403458723c */ /* 0x040fe80000001858 */
[--C-:B-1----:R-:W-:Y:S04]  /*1e680*/  FFMA.FTZ R56, R193, c[0x0][0x2d0], -R47.reuse ;  /* 0x0000b400c1387a23 */ /* 0x102fe8000001082f */
[-C--:B------:R-:W-:Y:S01]  /*1e690*/  HMMA.16816.F32 R92, R52, R66.reuse, R92 ;  /* 0x00000042345c723c */ /* 0x080fe2000000185c */
[----:B------:R1:W-:Y:S03]  /*1e6a0*/  MUFU.EX2 R161, R56 ;  /* 0x0000003800a17308 */ /* 0x0003e60000000800 */
[--C-:B--2---:R-:W-:Y:S04]  /*1e6b0*/  FFMA.FTZ R60, R197, c[0x0][0x2d0], -R47.reuse ;  /* 0x0000b400c53c7a23 */ /* 0x104fe8000001082f */
[C---:B------:R-:W-:Y:S01]  /*1e6c0*/  HMMA.16816.F32 R96, R48.reuse, R66, R96 ;  /* 0x000000423060723c */ /* 0x040fe20000001860 */
[----:B------:R-:W-:Y:S02]  /*1e6d0*/  LDSM.16.MT88.4 R64, [R206+0x1800] ;  /* 0x00180000ce40783b */ /* 0x000fe40000004200 */
[----:B------:R2:W-:Y:S01]  /*1e6e0*/  MUFU.EX2 R112, R60 ;  /* 0x0000003c00707308 */ /* 0x0005e20000000800 */
[--C-:B-1----:R-:W-:Y:S02]  /*1e6f0*/  FFMA.FTZ R56, R194, c[0x0][0x2d0], -R47.reuse ;  /* 0x0000b400c2387a23 */ /* 0x102fe4000001082f */
[----:B------:R-:W-:Y:S07]  /*1e700*/  FFMA.FTZ R47, R198, c[0x0][0x2d0], -R47 ;  /* 0x0000b400c62f7a23 */ /* 0x000fee000001082f */
[----:B------:R1:W-:Y:S01]  /*1e710*/  MUFU.EX2 R162, R56 ;  /* 0x0000003800a27308 */ /* 0x0003e20000000800 */
[----:B--2---:R-:W-:Y:S09]  /*1e720*/  LDSM.16.MT88.4 R60, [R205+0x1800] ;  /* 0x00180000cd3c783b */ /* 0x004ff20000004200 */
[----:B------:R2:W-:Y:S01]  /*1e730*/  MUFU.EX2 R83, R47 ;  /* 0x0000002f00537308 */ /* 0x0005e20000000800 */
[--C-:B-1----:R-:W-:Y:S09]  /*1e740*/  FFMA.FTZ R56, R195, c[0x0][0x2d0], -R68.reuse ;  /* 0x0000b400c3387a23 */ /* 0x102ff20000010844 */
[----:B------:R1:W-:Y:S01]  /*1e750*/  MUFU.EX2 R114, R56 ;  /* 0x0000003800727308 */ /* 0x0003e20000000800 */
[--C-:B--2---:R-:W-:Y:S02]  /*1e760*/  FFMA.FTZ R47, R199, c[0x0][0x2d0], -R68.reuse ;  /* 0x0000b400c72f7a23 */ /* 0x104fe40000010844 */
[----:B------:R-:W-:Y:S07]  /*1e770*/  FFMA.FTZ R68, R202, c[0x0][0x2d0], -R68 ;  /* 0x0000b400ca447a23 */ /* 0x000fee0000010844 */
[----:B------:R2:W-:Y:S10]  /*1e780*/  MUFU.EX2 R82, R47 ;  /* 0x0000002f00527308 */ /* 0x0005f40000000800 */
[----:B------:R-:W-:Y:S01]  /*1e790*/  MUFU.EX2 R81, R68 ;  /* 0x0000004400517308 */ /* 0x000fe20000000800 */
[----:B-1----:R-:W1:Y:S01]  /*1e7a0*/  LDSM.16.MT88.4 R56, [R208+0x1000] ;  /* 0x00100000d038783b */ /* 0x002e620000004200 */
[--C-:B--2---:R-:W-:Y:S08]  /*1e7b0*/  FFMA.FTZ R47, R115, c[0x0][0x2d0], -R70.reuse ;  /* 0x0000b400732f7a23 */ /* 0x104ff00000010846 */
[----:B------:R2:W-:Y:S02]  /*1e7c0*/  MUFU.EX2 R74, R47 ;  /* 0x0000002f004a7308 */ /* 0x0005e40000000800 */
[--C-:B--2---:R-:W-:Y:S01]  /*1e7d0*/  FFMA.FTZ R47, R158, c[0x0][0x2d0], -R70.reuse ;  /* 0x0000b4009e2f7a23 */ /* 0x104fe20000010846 */
[-C--:B-1----:R-:W-:Y:S07]  /*1e7e0*/  HMMA.16816.F32 R36, R48, R56.reuse, R36 ;  /* 0x000000383024723c */ /* 0x082fee0000001824 */
[----:B------:R1:W2:Y:S01]  /*1e7f0*/  MUFU.EX2 R73, R47 ;  /* 0x0000002f00497308 */ /* 0x0002a20000000800 */
[C---:B------:R-:W-:Y:S08]  /*1e800*/  HMMA.16816.F32 R100, R52.reuse, R56, R100 ;  /* 0x000000383464723c */ /* 0x040ff00000001864 */
[-C--:B------:R-:W-:Y:S07]  /*1e810*/  HMMA.16816.F32 R40, R52, R58.reuse, R40 ;  /* 0x0000003a3428723c */ /* 0x080fee0000001828 */
[----:B------:R-:W-:Y:S01]  /*1e820*/  F2FP.PACK_AB R52, R165, R148 ;  /* 0x00000094a534723e */ /* 0x000fe200000000ff */
[----:B------:R-:W-:Y:S01]  /*1e830*/  HMMA.16816.F32 R104, R48, R58, R104 ;  /* 0x0000003a3068723c */ /* 0x000fe20000001868 */
[----:B------:R-:W3:Y:S03]  /*1e840*/  LDSM.16.MT88.4 R56, [R209+0x1800] ;  /* 0x00180000d138783b */ /* 0x000ee60000004200 */
[--C-:B-1----:R-:W-:Y:S01]  /*1e850*/  FFMA.FTZ R47, R159, c[0x0][0x2d0], -R70.reuse ;  /* 0x0000b4009f2f7a23 */ /* 0x102fe20000010846 */
[----:B----4-:R-:W-:Y:S02]  /*1e860*/  F2FP.PACK_AB R54, R163, R164 ;  /* 0x000000a4a336723e */ /* 0x010fe400000000ff */
[----:B------:R-:W-:Y:S01]  /*1e870*/  F2FP.PACK_AB R48, R174, R173 ;  /* 0x000000adae30723e */ /* 0x000fe200000000ff */
[----:B------:R1:W-:Y:S01]  /*1e880*/  MUFU.EX2 R72, R47 ;  /* 0x0000002f00487308 */ /* 0x0003e20000000800 */
[----:B------:R-:W-:Y:S03]  /*1e890*/  F2FP.PACK_AB R49, R172, R170 ;  /* 0x000000aaac31723e */ /* 0x000fe600000000ff */
[----:B------:R-:W-:Y:S02]  /*1e8a0*/  F2FP.PACK_AB R50, R171, R169 ;  /* 0x000000a9ab32723e */ /* 0x000fe400000000ff */
[----:B------:R-:W-:Y:S02]  /*1e8b0*/  F2FP.PACK_AB R51, R167, R168 ;  /* 0x000000a8a733723e */ /* 0x000fe400000000ff */
[----:B--2---:R-:W-:Y:S05]  /*1e8c0*/  F2FP.PACK_AB R53, R73, R74 ;  /* 0x0000004a4935723e */ /* 0x004fea00000000ff */
[-C--:B------:R-:W-:Y:S03]  /*1e8d0*/  HMMA.16816.F32 R4, R48, R60.reuse, R4 ;  /* 0x0000003c3004723c */ /* 0x080fe60000001804 */
[--C-:B-1----:R-:W-:Y:S04]  /*1e8e0*/  FFMA.FTZ R47, R160, c[0x0][0x2d0], -R70.reuse ;  /* 0x0000b400a02f7a23 */ /* 0x102fe80000010846 */
[----:B------:R1:W2:Y:S02]  /*1e8f0*/  MUFU.EX2 R71, R47 ;  /* 0x0000002f00477308 */ /* 0x0002a40000000800 */
[--C-:B-1----:R-:W-:Y:S03]  /*1e900*/  FFMA.FTZ R47, R201, c[0x0][0x2d0], -R69.reuse ;  /* 0x0000b400c92f7a23 */ /* 0x102fe60000010845 */
[----:B--2---:R-:W-:Y:S05]  /*1e910*/  F2FP.PACK_AB R55, R71, R72 ;  /* 0x000000484737723e */ /* 0x004fea00000000ff */
[----:B------:R1:W-:Y:S02]  /*1e920*/  MUFU.EX2 R80, R47 ;  /* 0x0000002f00507308 */ /* 0x0003e40000000800 */
        /* <DEDUP_REMOVED lines=9> */
[C---:B------:R-:W-:Y:S04]  /*1e9c0*/  HMMA.16816.F32 R32, R48.reuse, R58, R32 ;  /* 0x0000003a3020723c */ /* 0x040fe80000001820 */
[--C-:B-1----:R-:W-:Y:S01]  /*1e9d0*/  FFMA.FTZ R47, R220, c[0x0][0x2d0], -R69.reuse ;  /* 0x0000b400dc2f7a23 */ /* 0x102fe20000010845 */
[----:B---3--:R-:W-:Y:S01]  /*1e9e0*/  F2FP.PACK_AB R152, R76, R80 ;  /* 0x000000504c98723e */ /* 0x008fe200000000ff */
[----:B------:R-:W-:Y:S02]  /*1e9f0*/  FFMA.FTZ R69, R222, c[0x0][0x2d0], -R69 ;  /* 0x0000b400de457a23 */ /* 0x000fe40000010845 */
[-C--:B------:R-:W-:Y:S01]  /*1ea00*/  HMMA.16816.F32 R84, R48, R64.reuse, R84 ;  /* 0x000000403054723c */ /* 0x080fe20000001854 */
[----:B------:R1:W-:Y:S07]  /*1ea10*/  MUFU.EX2 R77, R47 ;  /* 0x0000002f004d7308 */ /* 0x0003ee0000000800 */
[C---:B------:R-:W-:Y:S03]  /*1ea20*/  HMMA.16816.F32 R88, R52.reuse, R64, R88 ;  /* 0x000000403458723c */ /* 0x040fe60000001858 */
[----:B------:R-:W3:Y:S05]  /*1ea30*/  MUFU.EX2 R69, R69 ;  /* 0x0000004500457308 */ /* 0x000eea0000000800 */
[-C--:B------:R-:W-:Y:S08]  /*1ea40*/  HMMA.16816.F32 R92, R52, R66.reuse, R92 ;  /* 0x00000042345c723c */ /* 0x080ff0000000185c */
[C---:B------:R-:W-:Y:S04]  /*1ea50*/  HMMA.16816.F32 R96, R48.reuse, R66, R96 ;  /* 0x000000423060723c */ /* 0x040fe80000001860 */
[--C-:B-1----:R-:W-:Y:S04]  /*1ea60*/  FFMA.FTZ R47, R157, c[0x0][0x2d0], -R70.reuse ;  /* 0x0000b4009d2f7a23 */ /* 0x102fe80000010846 */
[----:B------:R1:W-:Y:S01]  /*1ea70*/  MUFU.EX2 R68, R47 ;  /* 0x0000002f00447308 */ /* 0x0003e20000000800 */
[-C--:B--2---:R-:W-:Y:S03]  /*1ea80*/  HMMA.16816.F32 R36, R48, R60.reuse, R36 ;  /* 0x0000003c3024723c */ /* 0x084fe60000001824 */
[----:B---3--:R-:W-:Y:S05]  /*1ea90*/  F2FP.PACK_AB R154, R69, R77 ;  /* 0x0000004d459a723e */ /* 0x008fea00000000ff */
[C---:B------:R-:W-:Y:S08]  /*1eaa0*/  HMMA.16816.F32 R100, R52.reuse, R60, R100 ;  /* 0x0000003c3464723c */ /* 0x040ff00000001864 */
[-C--:B------:R-:W-:Y:S01]  /*1eab0*/  HMMA.16816.F32 R40, R52, R62.reuse, R40 ;  /* 0x0000003e3428723c */ /* 0x080fe20000001828 */
[----:B------:R-:W2:Y:S03]  /*1eac0*/  LDSM.16.MT88.4 R52, [R206+0x2000] ;  /* 0x00200000ce34783b */ /* 0x000ea60000004200 */
[--C-:B-1----:R-:W-:Y:S04]  /*1ead0*/  FFMA.FTZ R47, R156, c[0x0][0x2d0], -R70.reuse ;  /* 0x0000b4009c2f7a23 */ /* 0x102fe80000010846 */
[----:B------:R-:W-:Y:S01]  /*1eae0*/  HMMA.16816.F32 R104, R48, R62, R104 ;  /* 0x0000003e3068723c */ /* 0x000fe20000001868 */
[----:B------:R1:W3:Y:S06]  /*1eaf0*/  MUFU.EX2 R56, R47 ;  /* 0x0000002f00387308 */ /* 0x0002ec0000000800 */
[----:B------:R-:W-:Y:S02]  /*1eb00*/  F2FP.PACK_AB R48, R162, R161 ;  /* 0x000000a1a230723e */ /* 0x000fe400000000ff */
[----:B------:R-:W-:Y:S03]  /*1eb10*/  F2FP.PACK_AB R49, R113, R114 ;  /* 0x000000727131723e */ /* 0x000fe600000000ff */
[----:B------:R-:W-:Y:S02]  /*1eb20*/  F2FP.PACK_AB R50, R83, R112 ;  /* 0x000000705332723e */ /* 0x000fe400000000ff */
[----:B------:R-:W-:Y:S07]  /*1eb30*/  F2FP.PACK_AB R51, R81, R82 ;  /* 0x000000525133723e */ /* 0x000fee00000000ff */
[-C--:B------:R-:W-:Y:S03]  /*1eb40*/  HMMA.16816.F32 R116, R48, R128.reuse, R4 ;  /* 0x000000803074723c */ /* 0x080fe60000001804 */
[--C-:B-1----:R-:W-:Y:S01]  /*1eb50*/  FFMA.FTZ R47, R75, c[0x0][0x2d0], -R70.reuse ;  /* 0x0000b4004b2f7a23 */ /* 0x102fe20000010846 */
[----:B---3--:R-:W-:Y:S01]  /*1eb60*/  F2FP.PACK_AB R153, R56, R68 ;  /* 0x000000443899723e */ /* 0x008fe200000000ff */
[----:B------:R-:W-:Y:S02]  /*1eb70*/  FFMA.FTZ R70, R46, c[0x0][0x2d0], -R70 ;  /* 0x0000b4002e467a23 */ /* 0x000fe40000010846 */
[----:B------:R-:W-:Y:S02]  /*1eb80*/  FFMA.FTZ R4, R45, R137, R138 ;  /* 0x000000892d047223 */ /* 0x000fe4000001008a */
[----:B------:R-:W-:Y:S03]  /*1eb90*/  MUFU.EX2 R46, R70 ;  /* 0x00000046002e7308 */ /* 0x000fe60000000800 */
[----:B-----5:R-:W-:Y:S02]  /*1eba0*/  FFMA.FTZ R6, R44, R136, R252 ;  /* 0x000000882c067223 */ /* 0x020fe400000100fc */
[----:B------:R-:W-:Y:S02]  /*1ebb0*/  FFMA.FTZ R5, R2, R142, R248 ;  /* 0x0000008e02057223 */ /* 0x000fe400000100f8 */
[----:B------:R-:W-:Y:S02]  /*1ebc0*/  FADD.FTZ R4, R141, R4 ;  /* 0x000000048d047221 */ /* 0x000fe40000010000 */
[----:B------:R-:W-:Y:S02]  /*1ebd0*/  FADD.FTZ R2, R251, R6 ;  /* 0x00000006fb027221 */ /* 0x000fe40000010000 */
[----:B------:R-:W-:Y:S01]  /*1ebe0*/  FADD.FTZ R5, R247, R5 ;  /* 0x00000005f7057221 */ /* 0x000fe20000010000 */
[----:B------:R-:W1:Y:S01]  /*1ebf0*/  MUFU.EX2 R47, R47 ;  /* 0x0000002f002f7308 */ /* 0x000e620000000800 */
[----:B------:R-:W-:Y:S02]  /*1ec00*/  FADD.FTZ R7, R140, R4 ;  /* 0x000000048c077221 */ /* 0x000fe40000010000 */
[----:B------:R-:W-:Y:S02]  /*1ec10*/  FADD.FTZ R6, R250, R2 ;  /* 0x00000002fa067221 */ /* 0x000fe40000010000 */
[----:B------:R-:W-:Y:S02]  /*1ec20*/  FADD.FTZ R4, R245, R5 ;  /* 0x00000005f5047221 */ /* 0x000fe40000010000 */
[----:B------:R-:W-:Y:S02]  /*1ec30*/  FFMA.FTZ R2, R0, R184, R78 ;  /* 0x000000b800027223 */ /* 0x000fe4000001004e */
[----:B------:R-:W-:Y:S01]  /*1ec40*/  FADD.FTZ R0, R183, R7 ;  /* 0x00000007b7007221 */ /* 0x000fe20000010000 */
[----:B-1----:R-:W-:Y:S07]  /*1ec50*/  F2FP.PACK_AB R155, R46, R47 ;  /* 0x0000002f2e9b723e */ /* 0x002fee00000000ff */
[C---:B------:R-:W-:Y:S07]  /*1ec60*/  HMMA.16816.F32 R120, R152.reuse, R128, R8 ;  /* 0x000000809878723c */ /* 0x040fee0000001808 */
[----:B------:R-:W-:Y:S01]  /*1ec70*/  FADD.FTZ R10, R249, R6 ;  /* 0x00000006f90a7221 */ /* 0x000fe20000010000 */
[-C--:B------:R-:W-:Y:S04]  /*1ec80*/  HMMA.16816.F32 R124, R152, R130.reuse, R12 ;  /* 0x00000082987c723c */ /* 0x080fe8000000180c */
[----:B------:R-:W-:Y:S02]  /*1ec90*/  FADD.FTZ R8, R241, R4 ;  /* 0x00000004f1087221 */ /* 0x000fe40000010000 */
[----:B------:R-:W-:Y:S01]  /*1eca0*/  FADD.FTZ R11, R79, R2 ;  /* 0x000000024f0b7221 */ /* 0x000fe20000010000 */
[----:B------:R-:W1:Y:S01]  /*1ecb0*/  LDSM.16.MT88.4 R4, [R208+0x2000] ;  /* 0x00200000d004783b */ /* 0x000e620000004200 */
        /* <DEDUP_REMOVED lines=88> */
[----:B------:R-:W-:Y:S01]  /*1f240*/  MOV R200, R0 ;  /* 0x0000000000c87202 */ /* 0x000fe20000000f00 */
[----:B------:R-:W-:-:S05]  /*1f250*/  @P0 BRA `(.L_x_978) ;  /* 0xffffb46000000947 */ /* 0x000fca000383ffff */
.L_x_961:
[----:B------:R-:W-:Y:S02]  /*1f260*/  MOV R11, 0x1f ;  /* 0x0000001f000b7802 */ /* 0x000fe40000000f00 */
[----:B------:R-:W-:Y:S01]  /*1f270*/  MOV R10, 0xffffffff ;  /* 0xffffffff000a7802 */ /* 0x000fe20000000f00 */
[----:B------:R-:W-:Y:S05]  /*1f280*/  BRA.DIV ~URZ, `(.L_x_979) ;  /* 0x000052527f007947 */ /* 0x000fea000b800000 */
[----:B------:R-:W3:Y:S04]  /*1f290*/  LDL R0, [R1+0x8] ;  /* 0x0000080001007983 */ /* 0x000ee80000100800 */
[----:B--23--:R1:W2:Y:S02]  /*1f2a0*/  SHFL.BFLY PT, R2, R0, 0x2, 0x1f ;  /* 0x0c401f0000027f89 */ /* 0x00c2a400000e0000 */
.L_x_1065:
[----:B-1----:R-:W3:Y:S02]  /*1f2b0*/  LDL.LU R0, [R1+0x8] ;  /* 0x0000080001007983 */ /* 0x002ee40000300800 */
        /* <DEDUP_REMOVED lines=18> */
.L_x_1066:
[----:B------:R-:W-:Y:S01]  /*1f3e0*/  FSETP.NE.FTZ.AND P3, PT, R2, RZ, PT ;  /* 0x000000ff0200720b */ /* 0x000fe20003f75000 */
[----:B----4-:R-:W-:Y:S01]  /*1f3f0*/  FADD.FTZ R7, R9, R7 ;  /* 0x0000000709077221 */ /* 0x010fe20000010000 */
[----:B------:R-:W-:Y:S02]  /*1f400*/  MOV R0, RZ ;  /* 0x000000ff00007202 */ /* 0x000fe40000000f00 */
[----:B------:R-:W-:Y:S02]  /*1f410*/  FSETP.NE.FTZ.AND P2, PT, R5, RZ, PT ;  /* 0x000000ff0500720b */ /* 0x000fe40003f55000 */
[----:B------:R-:W-:Y:S02]  /*1f420*/  FSETP.NE.FTZ.AND P1, PT, R6, RZ, PT ;  /* 0x000000ff0600720b */ /* 0x000fe40003f35000 */
[----:B------:R-:W-:Y:S02]  /*1f430*/  MOV R4, RZ ;  /* 0x000000ff00047202 */ /* 0x000fe40000000f00 */
[----:B------:R-:W-:-:S02]  /*1f440*/  FSETP.NE.FTZ.AND P0, PT, R7, RZ, PT ;  /* 0x000000ff0700720b */ /* 0x000fc40003f15000 */
[----:B------:R-:W-:Y:S01]  /*1f450*/  MOV R24, 0xff800000 ;  /* 0xff80000000187802 */ /* 0x000fe20000000f00 */
[----:B------:R-:W1:Y:S01]  /*1f460*/  @P3 MUFU.RCP R0, R2 ;  /* 0x0000000200003308 */ /* 0x000e620000001000 */
[----:B------:R-:W-:Y:S02]  /*1f470*/  MOV R23, 0xff800000 ;  /* 0xff80000000177802 */ /* 0x000fe40000000f00 */
        /* <DEDUP_REMOVED lines=15> */
[----:B------:R-:W3:Y:S01]  /*1f570*/  @P1 MUFU.RCP R2, R6 ;  /* 0x0000000600021308 */ /* 0x000ee20000001000 */
        /* <DEDUP_REMOVED lines=8> */
[----:B------:R2:W4:Y:S01]  /*1f600*/  @P1 MUFU.LG2 R0, R6 ;  /* 0x0000000600001308 */ /* 0x0005220000000c00 */
[C---:B-1----:R-:W-:Y:S02]  /*1f610*/  FMUL.FTZ R96, R4.reuse, R118 ;  /* 0x0000007604607220 */ /* 0x042fe40000410000 */
[C---:B------:R-:W-:Y:S02]  /*1f620*/  FMUL.FTZ R97, R4.reuse, R119 ;  /* 0x0000007704617220 */ /* 0x040fe40000410000 */
[C---:B------:R-:W-:Y:S02]  /*1f630*/  FMUL.FTZ R118, R4.reuse, R86 ;  /* 0x0000005604767220 */ /* 0x040fe40000410000 */
[----:B------:R-:W-:-:S02]  /*1f640*/  FMUL.FTZ R119, R4, R87 ;  /* 0x0000005704777220 */ /* 0x000fc40000410000 */
[C---:B---3--:R-:W-:Y:S02]  /*1f650*/  FMUL.FTZ R54, R2.reuse, R120 ;  /* 0x0000007802367220 */ /* 0x048fe40000410000 */
[C---:B------:R-:W-:Y:S02]  /*1f660*/  FMUL.FTZ R55, R2.reuse, R121 ;  /* 0x0000007902377220 */ /* 0x040fe40000410000 */
[C---:B------:R-:W-:Y:S02]  /*1f670*/  FMUL.FTZ R42, R2.reuse, R124 ;  /* 0x0000007c022a7220 */ /* 0x040fe40000410000 */
[----:B------:R-:W-:Y:S01]  /*1f680*/  FMUL.FTZ R43, R2, R125 ;  /* 0x0000007d022b7220 */ /* 0x000fe20000410000 */
[----:B--2---:R-:W-:Y:S01]  /*1f690*/  @P3 MOV R6, 0x3f317218 ;  /* 0x3f31721800063802 */ /* 0x004fe20000000f00 */
[----:B----4-:R-:W-:Y:S01]  /*1f6a0*/  @P1 FMUL.FTZ R8, R0, 0.69314718246459960938 ;  /* 0x3f31721800081820 */ /* 0x010fe20000410000 */
        /* <DEDUP_REMOVED lines=14> */
[C---:B------:R-:W-:Y:S01]  /*1f790*/  FMUL.FTZ R104, R4.reuse, R130 ;  /* 0x0000008204687220 */ /* 0x040fe20000410000 */
[----:B------:R-:W1:Y:S01]  /*1f7a0*/  @P0 MUFU.LG2 R2, R7 ;  /* 0x0000000700020308 */ /* 0x000e620000000c00 */
        /* <DEDUP_REMOVED lines=10> */
[----:B------:R-:W-:Y:S01]  /*1f850*/  FMUL.FTZ R71, R4, R107 ;  /* 0x0000006b04477220 */ /* 0x000fe20000410000 */
[----:B------:R-:W-:Y:S01]  /*1f860*/  @P1 MOV R4, 0x3f317218 ;  /* 0x3f31721800041802 */ /* 0x000fe20000000f00 */
[----:B------:R-:W-:Y:S02]  /*1f870*/  @P2 FMUL.FTZ R9, R9, 0.69314718246459960938 ;  /* 0x3f31721809092820 */ /* 0x000fe40000410000 */
[----:B------:R-:W-:-:S02]  /*1f880*/  @P2 FMUL.FTZ R5, R5, c[0x0][0x2d0] ;  /* 0x0000b40005052a20 */ /* 0x000fc40000410000 */
[----:B------:R-:W-:Y:S02]  /*1f890*/  @P1 FMUL.FTZ R4, R4, c[0x0][0x2d0] ;  /* 0x0000b40004041a20 */ /* 0x000fe40000410000 */
[----:B------:R-:W-:Y:S01]  /*1f8a0*/  @P2 FFMA.FTZ R23, R5, R109, R9 ;  /* 0x0000006d05172223 */ /* 0x000fe20000010009 */
[----:B------:R-:W-:Y:S01]  /*1f8b0*/  MOV R5, 0x1 ;  /* 0x0000000100057802 */ /* 0x000fe20000000f00 */
[----:B------:R-:W-:Y:S01]  /*1f8c0*/  @P1 FFMA.FTZ R24, R4, R108, R8 ;  /* 0x0000006c04181223 */ /* 0x000fe20000010008 */
[----:B------:R-:W-:Y:S01]  /*1f8d0*/  @P0 MOV R4, 0x3f317218 ;  /* 0x3f31721800040802 */ /* 0x000fe20000000f00 */
[----:B-1----:R-:W-:Y:S02]  /*1f8e0*/  @P0 FMUL.FTZ R2, R2, 0.69314718246459960938 ;  /* 0x3f31721802020820 */ /* 0x002fe40000410000 */
[----:B------:R-:W-:Y:S02]  /*1f8f0*/  @P3 FMUL.FTZ R10, R10, 0.69314718246459960938 ;  /* 0x3f3172180a0a3820 */ /* 0x000fe40000410000 */
[----:B------:R-:W-:-:S02]  /*1f900*/  @P0 FMUL.FTZ R4, R4, c[0x0][0x2d0] ;  /* 0x0000b40004040a20 */ /* 0x000fc40000410000 */
[----:B------:R-:W-:Y:S02]  /*1f910*/  @P3 FMUL.FTZ R6, R6, c[0x0][0x2d0] ;  /* 0x0000b40006063a20 */ /* 0x000fe40000410000 */
[--C-:B------:R-:W-:Y:S01]  /*1f920*/  @P0 FFMA.FTZ R19, R4, R3, R2.reuse ;  /* 0x0000000304130223 */ /* 0x100fe20000010002 */
[----:B------:R-:W-:Y:S01]  /*1f930*/  PRMT R2, R5, 0x7610, R2 ;  /* 0x0000761005027816 */ /* 0x000fe20000000002 */
[----:B------:R-:W-:Y:S02]  /*1f940*/  @P3 FFMA.FTZ R22, R6, R110, R10 ;  /* 0x0000006e06163223 */ /* 0x000fe4000001000a */
        /* <DEDUP_REMOVED lines=15> */
[----:B------:R-:W-:Y:S02]  /*1fa40*/  FMUL.FTZ R35, R0, R155 ;  /* 0x0000009b00237220 */ /* 0x000fe40000410000 */
.L_x_850:
[----:B------:R1:W5:Y:S01]  /*1fa50*/  LDL R6, [R1+0x48] ;  /* 0x0000480001067983 */ /* 0x0003620000100800 */
[----:B------:R-:W-:Y:S03]  /*1fa60*/  BSSY B0, `(.L_x_981) ;  /* 0x0000012000007945 */ /* 0x000fe60003800000 */
[----:B------:R-:W2:Y:S02]  /*1fa70*/  S2R R81, SR_TID.X ;  /* 0x0000000000517919 */ /* 0x000ea40000002100 */
[----:B--2---:R-:W-:-:S13]  /*1fa80*/  LOP3.LUT P0, RZ, R81, 0x7f, RZ, 0xc0, !PT ;  /* 0x0000007f51ff7812 */ /* 0x004fda000780c0ff */
[----:B------:R-:W-:Y:S05]  /*1fa90*/  @P0 BRA `(.L_x_982) ;  /* 0x000000e000000947 */ /* 0x000fea0003800000 */
[----:B-1----:R-:W1:Y:S01]  /*1faa0*/  S2R R4, SR_LANEID ;  /* 0x0000000000047919 */ /* 0x002e620000000000 */
        /* <DEDUP_REMOVED lines=12> */
[----:B------:R1:W-:Y:S02]  /*1fb70*/  STL [R1+0x48], R6 ;  /* 0x0000480601007387 */ /* 0x0003e40000100800 */
.L_x_982:
[----:B-1----:R-:W-:Y:S05]  /*1fb80*/  BSYNC B0 ;  /* 0x0000000000007941 */ /* 0x002fea0003800000 */
.L_x_981:
[----:B------:R-:W-:Y:S01]  /*1fb90*/  SHF.R.S32.HI R4, RZ, 0x1f, R81 ;  /* 0x0000001fff047819 */ /* 0x000fe20000011451 */
[----:B------:R-:W-:Y:S01]  /*1fba0*/  BSSY B1, `(.L_x_983) ;  /* 0x00002db000017945 */ /* 0x000fe20003800000 */
[----:B------:R-:W-:Y:S01]  /*1fbb0*/  PRMT R0, R2, 0x9910, RZ ;  /* 0x0000991002007816 */ /* 0x000fe200000000ff */
[----:B-----5:R-:W-:Y:S01]  /*1fbc0*/  IMAD.MOV.U32 R45, RZ, RZ, R6 ;  /* 0x000000ffff2d7224 */ /* 0x020fe200078e0006 */
[----:B------:R-:W-:Y:S02]  /*1fbd0*/  LEA.HI R3, R4, R81, RZ, 0x3 ;  /* 0x0000005104037211 */ /* 0x000fe400078f18ff */
[----:B------:R-:W-:Y:S02]  /*1fbe0*/  ISETP.NE.AND P0, PT, R0, RZ, PT ;  /* 0x000000ff0000720c */ /* 0x000fe40003f05270 */
[----:B------:R-:W-:Y:S02]  /*1fbf0*/  LOP3.LUT R2, R3, 0xfffffff8, RZ, 0xc0, !PT ;  /* 0xfffffff803027812 */ /* 0x000fe400078ec0ff */
[----:B------:R-:W-:-:S03]  /*1fc00*/  SHF.R.S32.HI R44, RZ, 0x3, R3 ;  /* 0x00000003ff2c7819 */ /* 0x000fc60000011403 */
[----:B------:R-:W-:-:S04]  /*1fc10*/  IMAD.IADD R2, R81, 0x1, -R2 ;  /* 0x0000000151027824 */ /* 0x000fc800078e0a02 */
[C---:B------:R-:W-:Y:S02]  /*1fc20*/  IMAD.SHL.U32 R0, R2.reuse, 0x8, RZ ;  /* 0x0000000802007824 */ /* 0x040fe400078e00ff */
[----:B------:R-:W-:-:S03]  /*1fc30*/  IMAD R27, R2, 0x10, R44 ;  /* 0x00000010021b7824 */ /* 0x000fc600078e022c */
[----:B------:R-:W-:Y:S01]  /*1fc40*/  SHF.R.S32.HI R80, RZ, 0x1f, R0 ;  /* 0x0000001fff507819 */ /* 0x000fe20000011400 */
[----:B------:R-:W-:Y:S05]  /*1fc50*/  @!P0 BRA `(.L_x_984) ;  /* 0x0000219000008947 */ /* 0x000fea0003800000 */
[----:B------:R-:W2:Y:S04]  /*1fc60*/  LDL.LU R12, [R1+0x4c] ;  /* 0x00004c00010c7983 */ /* 0x000ea80000300800 */
[----:B------:R-:W3:Y:S01]  /*1fc70*/  LDL R18, [R1+0x54] ;  /* 0x0000540001127983 */ /* 0x000ee20000100800 */
[CC--:B------:R-:W-:Y:S01]  /*1fc80*/  LEA.HI R5, R4.reuse, R81.reuse, RZ, 0x2 ;  /* 0x0000005104057211 */ /* 0x0c0fe200078f10ff */
[----:B------:R-:W-:Y:S01]  /*1fc90*/  WARPSYNC 0xffffffff ;  /* 0xffffffff00007948 */ /* 0x000fe20003800000 */
[----:B------:R-:W-:Y:S01]  /*1fca0*/  LEA.HI R26, R4, R81, RZ, 0x5 ;  /* 0x00000051041a7211 */ /* 0x000fe200078f28ff */
[----:B------:R-:W-:Y:S01]  /*1fcb0*/  IMAD.MOV.U32 R11, RZ, RZ, -0x10 ;  /* 0xfffffff0ff0b7424 */ /* 0x000fe200078e00ff */
[--C-:B------:R-:W-:Y:S01]  /*1fcc0*/  SHF.R.S32.HI R3, RZ, 0x2, R5.reuse ;  /* 0x00000002ff037819 */ /* 0x100fe20000011405 */
[----:B------:R-:W-:Y:S01]  /*1fcd0*/  IMAD.MOV.U32 R8, RZ, RZ, 0x40 ;  /* 0x00000040ff087424 */ /* 0x000fe200078e00ff */
[----:B------:R-:W-:Y:S01]  /*1fce0*/  SHF.R.S32.HI R2, RZ, 0x1f, R5 ;  /* 0x0000001fff027819 */ /* 0x000fe20000011405 */
[----:B------:R-:W-:Y:S01]  /*1fcf0*/  IMAD.MOV.U32 R14, RZ, RZ, c[0x0][0x388] ;  /* 0x0000e200ff0e7624 */ /* 0x000fe200078e00ff */
[----:B------:R-:W-:-:S02]  /*1fd00*/  LOP3.LUT R5, R5, 0xfffffffc, RZ, 0xc0, !PT ;  /* 0xfffffffc05057812 */ /* 0x000fc400078ec0ff */
[----:B------:R-:W-:Y:S02]  /*1fd10*/  LEA.HI R2, R2, R3, RZ, 0x3 ;  /* 0x0000000302027211 */ /* 0x000fe400078f18ff */
[----:B------:R-:W-:Y:S01]  /*1fd20*/  SHF.R.S32.HI R25, RZ, 0x5, R26 ;  /* 0x00000005ff197819 */ /* 0x000fe2000001141a */
[----:B------:R-:W-:Y:S01]  /*1fd30*/  IMAD.IADD R5, R81, 0x1, -R5 ;  /* 0x0000000151057824 */ /* 0x000fe200078e0a05 */
[----:B------:R-:W-:Y:S02]  /*1fd40*/  LOP3.LUT R2, R2, 0xfffffff8, RZ, 0xc0, !PT ;  /* 0xfffffff802027812 */ /* 0x000fe400078ec0ff */
[----:B------:R-:W-:Y:S01]  /*1fd50*/  F2FP.PACK_AB R10, R67, R66 ;  /* 0x00000042430a723e */ /* 0x000fe200000000ff */
[----:B------:R-:W-:Y:S01]  /*1fd60*/  IMAD.SHL.U32 R4, R25, 0x400, RZ ;  /* 0x0000040019047824 */ /* 0x000fe200078e00ff */
[----:B------:R-:W-:Y:S01]  /*1fd70*/  F2FP.PACK_AB R9, R79, R78 ;  /* 0x0000004e4f09723e */ /* 0x000fe200000000ff */
[----:B------:R-:W-:Y:S02]  /*1fd80*/  IMAD.IADD R2, R3, 0x1, -R2 ;  /* 0x0000000103027824 */ /* 0x000fe400078e0a02 */
[----:B------:R-:W-:Y:S01]  /*1fd90*/  IMAD R4, R5, 0x2, R4 ;  /* 0x0000000205047824 */ /* 0x000fe200078e0204 */
[----:B------:R-:W-:Y:S01]  /*1fda0*/  F2FP.PACK_AB R5, R77, R76 ;  /* 0x0000004c4d05723e */ /* 0x000fe200000000ff */
[C---:B------:R-:W-:Y:S01]  /*1fdb0*/  IMAD.SHL.U32 R3, R2.reuse, 0x40, RZ ;  /* 0x0000004002037824 */ /* 0x040fe200078e00ff */
[C---:B------:R-:W-:Y:S01]  /*1fdc0*/  LOP3.LUT R7, R2.reuse, 0x1, RZ, 0xc0, !PT ;  /* 0x0000000102077812 */ /* 0x040fe200078ec0ff */
[----:B------:R-:W-:Y:S01]  /*1fdd0*/  BAR.SYNC.DEFER_BLOCKING 0x1, 0x80 ;  /* 0x0042000000007b1d */ /* 0x000fe20000010000 */
[----:B------:R-:W-:-:S02]  /*1fde0*/  LOP3.LUT P2, RZ, R2, 0x2, RZ, 0xc0, !PT ;  /* 0x0000000202ff7812 */ /* 0x000fc4000784c0ff */
[----:B------:R-:W-:Y:S02]  /*1fdf0*/  LOP3.LUT R3, R3, 0x1c0, RZ, 0xc0, !PT ;  /* 0x000001c003037812 */ /* 0x000fe400078ec0ff */
[----:B------:R-:W-:Y:S02]  /*1fe00*/  ISETP.NE.U32.AND P1, PT, R7, 0x1, PT ;  /* 0x000000010700780c */ /* 0x000fe40003f25070 */
[----:B------:R-:W-:Y:S02]  /*1fe10*/  SHF.R.U32.HI R6, RZ, 0x3, R3 ;  /* 0x00000003ff067819 */ /* 0x000fe40000011603 */
[----:B------:R-:W-:Y:S02]  /*1fe20*/  LOP3.LUT P0, RZ, R2, 0x4, RZ, 0xc0, !PT ;  /* 0x0000000402ff7812 */ /* 0x000fe4000780c0ff */
[----:B------:R-:W-:Y:S02]  /*1fe30*/  LOP3.LUT R3, R6, R3, RZ, 0xfc, !PT ;  /* 0x0000000306037212 */ /* 0x000fe400078efcff */
[----:B------:R-:W-:-:S02]  /*1fe40*/  SEL R11, R11, 0x10, !P1 ;  /* 0x000000100b0b7807 */ /* 0x000fc40004800000 */
[----:B------:R-:W-:Y:S01]  /*1fe50*/  F2FP.PACK_AB R7, R75, R74 ;  /* 0x0000004a4b07723e */ /* 0x000fe200000000ff */
[----:B------:R-:W-:Y:S01]  /*1fe60*/  IMAD.IADD R3, R4, 0x1, R3 ;  /* 0x0000000104037824 */ /* 0x000fe200078e0203 */
[----:B------:R-:W-:-:S04]  /*1fe70*/  F2FP.PACK_AB R6, R97, R96 ;  /* 0x000000606106723e */ /* 0x000fc800000000ff */
[----:B------:R-:W-:Y:S02]  /*1fe80*/  LEA R2, R3, 0x80, 0x1 ;  /* 0x0000008003027811 */ /* 0x000fe400078e08ff */
[----:B------:R-:W-:-:S03]  /*1fe90*/  F2FP.PACK_AB R3, R105, R104 ;  /* 0x000000686903723e */ /* 0x000fc600000000ff */
[----:B------:R-:W-:Y:S01]  /*1fea0*/  IMAD.IADD R4, R2, 0x1, R11 ;  /* 0x0000000102047824 */ /* 0x000fe200078e020b */
[----:B------:R1:W-:Y:S04]  /*1feb0*/  STS [R2], R7 ;  /* 0x0000000702007388 */ /* 0x0003e80000000800 */
[----:B------:R4:W-:Y:S04]  /*1fec0*/  STS [R2+0x400], R6 ;  /* 0x0004000602007388 */ /* 0x0009e80000000800 */
[----:B------:R4:W-:Y:S04]  /*1fed0*/  STS [R4+0x400], R3 ;  /* 0x0004000304007388 */ /* 0x0009e80000000800 */
[----:B------:R4:W-:Y:S01]  /*1fee0*/  STS [R4], R5 ;  /* 0x0000000504007388 */ /* 0x0009e20000000800 */
[----:B-1----:R-:W-:Y:S01]  /*1fef0*/  F2FP.PACK_AB R7, R43, R42 ;  /* 0x0000002a2b07723e */ /* 0x002fe200000000ff */
[----:B----4-:R-:W-:Y:S01]  /*1ff00*/  IMAD.MOV.U32 R6, RZ, RZ, 0x20 ;  /* 0x00000020ff067424 */ /* 0x010fe200078e00ff */
[----:B------:R-:W-:-:S04]  /*1ff10*/  F2FP.PACK_AB R3, R39, R38 ;  /* 0x000000262703723e */ /* 0x000fc800000000ff */
[----:B------:R-:W-:Y:S02]  /*1ff20*/  SEL R6, R6, 0xffffffe0, !P2 ;  /* 0xffffffe006067807 */ /* 0x000fe40005000000 */
[----:B------:R-:W-:Y:S01]  /*1ff30*/  F2FP.PACK_AB R5, R55, R54 ;  /* 0x000000363705723e */ /* 0x000fe200000000ff */
[----:B------:R1:W-:Y:S01]  /*1ff40*/  STS [R2+0x2400], R3 ;  /* 0x0024000302007388 */ /* 0x0003e20000000800 */
[----:B------:R-:W-:-:S03]  /*1ff50*/  ISETP.NE.U32.AND P2, PT, RZ, c[0x0][0x500], PT ;  /* 0x00014000ff007a0c */ /* 0x000fc60003f45070 */
[----:B------:R4:W-:Y:S01]  /*1ff60*/  STS [R2+0x2000], R5 ;  /* 0x0020000502007388 */ /* 0x0009e20000000800 */
[----:B------:R-:W-:-:S03]  /*1ff70*/  ISETP.NE.AND.EX P2, PT, RZ, c[0x0][0x504], PT, P2 ;  /* 0x00014100ff007a0c */ /* 0x000fc60003f45320 */
[----:B------:R4:W-:Y:S04]  /*1ff80*/  STS [R4+0x2000], R7 ;  /* 0x0020000704007388 */ /* 0x0009e80000000800 */
[----:B------:R4:W-:Y:S01]  /*1ff90*/  STS [R4+0x2400], R10 ;  /* 0x0024000a04007388 */ /* 0x0009e20000000800 */
[----:B-1----:R-:W-:Y:S02]  /*1ffa0*/  SEL R3, R8, 0xffffffc0, !P0 ;  /* 0xffffffc008037807 */ /* 0x002fe40004000000 */
[----:B------:R-:W-:Y:S01]  /*1ffb0*/  F2FP.PACK_AB R8, R115, R114 ;  /* 0x000000727308723e */ /* 0x000fe200000000ff */
[C---:B----4-:R-:W-:Y:S01]  /*1ffc0*/  IMAD.IADD R5, R2.reuse, 0x1, R6 ;  /* 0x0000000102057824 */ /* 0x050fe200078e0206 */
[----:B------:R-:W-:Y:S01]  /*1ffd0*/  ISETP.NE.U32.AND P0, PT, RZ, c[0x0][0x508], PT ;  /* 0x00014200ff007a0c */ /* 0x000fe20003f05070 */
[----:B------:R-:W-:-:S02]  /*1ffe0*/  IMAD.IADD R3, R2, 0x1, R3 ;  /* 0x0000000102037824 */ /* 0x000fc400078e0203 */
[----:B------:R-:W-:Y:S01]  /*1fff0*/  IMAD.IADD R2, R4, 0x1, R6 ;  /* 0x0000000104027824 */ /* 0x000fe200078e0206 */
[----:B------:R-:W-:Y:S01]  /*20000*/  F2FP.PACK_AB R7, R113, R112 ;  /* 0x000000707107723e */ /* 0x000fe200000000ff */
[----:B------:R1:W-:Y:S01]  /*20010*/  STS [R5], R9 ;  /* 0x0000000905007388 */ /* 0x0003e20000000800 */
[----:B------:R-:W-:Y:S02]  /*20020*/  ISETP.NE.AND.EX P1, PT, RZ, c[0x0][0x50c], PT, P0 ;  /* 0x00014300ff007a0c */ /* 0x000fe40003f25300 */
[----:B------:R-:W-:Y:S01]  /*20030*/  F2FP.PACK_AB R4, R117, R116 ;  /* 0x000000747504723e */ /* 0x000fe200000000ff */
[----:B------:R4:W-:Y:S04]  /*20040*/  STS [R5+0x400], R8 ;  /* 0x0004000805007388 */ /* 0x0009e80000000800 */
[----:B------:R4:W-:Y:S04]  /*20050*/  STS [R2+0x400], R4 ;  /* 0x0004000402007388 */ /* 0x0009e80000000800 */
[----:B------:R4:W-:Y:S01]  /*20060*/  STS [R2], R7 ;  /* 0x0000000702007388 */ /* 0x0009e20000000800 */
[----:B-1----:R-:W-:-:S02]  /*20070*/  F2FP.PACK_AB R9, R47, R46 ;  /* 0x0000002e2f09723e */ /* 0x002fc400000000ff */
[----:B----4-:R-:W-:-:S03]  /*20080*/  F2FP.PACK_AB R8, R65, R64 ;  /* 0x000000404108723e */ /* 0x010fc600000000ff */
[----:B------:R-:W-:Y:S01]  /*20090*/  STS [R5+0x2000], R9 ;  /* 0x0020000905007388 */ /* 0x000fe20000000800 */
[----:B------:R-:W-:-:S03]  /*200a0*/  F2FP.PACK_AB R4, R63, R62 ;  /* 0x0000003e3f04723e */ /* 0x000fc600000000ff */
[----:B------:R1:W-:Y:S01]  /*200b0*/  STS [R5+0x2400], R8 ;  /* 0x0024000805007388 */ /* 0x0003e20000000800 */
[----:B------:R-:W-:-:S03]  /*200c0*/  F2FP.PACK_AB R7, R49, R48 ;  /* 0x000000303107723e */ /* 0x000fc600000000ff */
[----:B------:R4:W-:Y:S04]  /*200d0*/  STS [R2+0x2400], R4 ;  /* 0x0024000402007388 */ /* 0x0009e80000000800 */
[----:B------:R4:W-:Y:S01]  /*200e0*/  STS [R2+0x2000], R7 ;  /* 0x0020000702007388 */ /* 0x0009e20000000800 */
[----:B-1----:R-:W-:Y:S02]  /*200f0*/  F2FP.PACK_AB R5, R73, R72 ;  /* 0x000000484905723e */ /* 0x002fe400000000ff */
[----:B------:R-:W-:Y:S02]  /*20100*/  F2FP.PACK_AB R8, R129, R128 ;  /* 0x000000808108723e */ /* 0x000fe400000000ff */
[----:B----4-:R-:W-:Y:S01]  /*20110*/  F2FP.PACK_AB R4, R119, R118 ;  /* 0x000000767704723e */ /* 0x010fe200000000ff */
[----:B------:R1:W-:Y:S01]  /*20120*/  STS [R3], R5 ;  /* 0x0000000503007388 */ /* 0x0003e20000000800 */
[----:B------:R-:W-:Y:S01]  /*20130*/  IMAD.IADD R2, R11, 0x1, R3 ;  /* 0x000000010b027824 */ /* 0x000fe200078e0203 */
[----:B------:R-:W-:-:S02]  /*20140*/  F2FP.PACK_AB R7, R99, R98 ;  /* 0x000000626307723e */ /* 0x000fc400000000ff */
[----:B------:R4:W-:Y:S01]  /*20150*/  STS [R3+0x400], R4 ;  /* 0x0004000403007388 */ /* 0x0009e20000000800 */
[----:B------:R-:W-:-:S03]  /*20160*/  IMAD.IADD R9, R6, 0x1, R2 ;  /* 0x0000000106097824 */ /* 0x000fc600078e0202 */
[----:B------:R4:W-:Y:S04]  /*20170*/  STS [R2], R8 ;  /* 0x0000000802007388 */ /* 0x0009e80000000800 */
[----:B------:R4:W-:Y:S01]  /*20180*/  STS [R2+0x400], R7 ;  /* 0x0004000702007388 */ /* 0x0009e20000000800 */
[----:B-1----:R-:W-:Y:S02]  /*20190*/  F2FP.PACK_AB R5, R61, R60 ;  /* 0x0000003c3d05723e */ /* 0x002fe400000000ff */
[----:B----4-:R-:W-:-:S03]  /*201a0*/  F2FP.PACK_AB R4, R59, R58 ;  /* 0x0000003a3b04723e */ /* 0x010fc600000000ff */
[----:B------:R1:W-:Y:S01]  /*201b0*/  STS [R3+0x2000], R5 ;  /* 0x0020000503007388 */ /* 0x0003e20000000800 */
[----:B------:R-:W-:-:S03]  /*201c0*/  F2FP.PACK_AB R8, R57, R56 ;  /* 0x000000383908723e */ /* 0x000fc600000000ff */
[----:B------:R4:W-:Y:S01]  /*201d0*/  STS [R3+0x2400], R4 ;  /* 0x0024000403007388 */ /* 0x0009e20000000800 */
[----:B------:R-:W-:-:S03]  /*201e0*/  F2FP.PACK_AB R7, R53, R52 ;  /* 0x000000343507723e */ /* 0x000fc600000000ff */
[----:B------:R4:W-:Y:S04]  /*201f0*/  STS [R2+0x2000], R8 ;  /* 0x0020000802007388 */ /* 0x0009e80000000800 */
[----:B------:R4:W-:Y:S01]  /*20200*/  STS [R2+0x2400], R7 ;  /* 0x0024000702007388 */ /* 0x0009e20000000800 */
[----:B-1----:R-:W-:Y:S01]  /*20210*/  F2FP.PACK_AB R5, R85, R84 ;  /* 0x000000545505723e */ /* 0x002fe200000000ff */
[----:B----4-:R-:W-:Y:S01]  /*20220*/  IMAD.IADD R3, R6, 0x1, R3 ;  /* 0x0000000106037824 */ /* 0x010fe200078e0203 */
[----:B------:R-:W-:Y:S02]  /*20230*/  F2FP.PACK_AB R4, R87, R86 ;  /* 0x000000565704723e */ /* 0x000fe400000000ff */
[----:B------:R-:W-:Y:S01]  /*20240*/  F2FP.PACK_AB R6, R51, R50 ;  /* 0x000000323306723e */ /* 0x000fe200000000ff */
[----:B------:R-:W-:Y:S01]  /*20250*/  IMAD.IADD R8, R11, 0x1, R3 ;  /* 0x000000010b087824 */ /* 0x000fe200078e0203 */
[----:B------:R1:W-:Y:S01]  /*20260*/  STS [R3], R5 ;  /* 0x0000000503007388 */ /* 0x0003e20000000800 */
[----:B------:R-:W-:-:S03]  /*20270*/  F2FP.PACK_AB R2, R71, R70 ;  /* 0x000000464702723e */ /* 0x000fc600000000ff */
[----:B------:R4:W-:Y:S01]  /*20280*/  STS [R3+0x400], R4 ;  /* 0x0004000403007388 */ /* 0x0009e20000000800 */
[----:B-1----:R-:W-:Y:S02]  /*20290*/  F2FP.PACK_AB R5, R41, R40 ;  /* 0x000000282905723e */ /* 0x002fe400000000ff */
[----:B----4-:R-:W-:-:S05]  /*202a0*/  F2FP.PACK_AB R4, R69, R68 ;  /* 0x000000444504723e */ /* 0x010fca00000000ff */
[----:B------:R1:W-:Y:S04]  /*202b0*/  STS [R9], R4 ;  /* 0x0000000409007388 */ /* 0x0003e80000000800 */
[----:B------:R4:W-:Y:S04]  /*202c0*/  STS [R8+0x400], R2 ;  /* 0x0004000208007388 */ /* 0x0009e80000000800 */
[----:B------:R2:W-:Y:S04]  /*202d0*/  STS [R3+0x2000], R6 ;  /* 0x0020000603007388 */ /* 0x0005e80000000800 */
[----:B------:R3:W-:Y:S01]  /*202e0*/  STS [R3+0x2400], R5 ;  /* 0x0024000503007388 */ /* 0x0007e20000000800 */
[----:B-1----:R-:W-:-:S02]  /*202f0*/  F2FP.PACK_AB R4, R37, R36 ;  /* 0x000000242504723e */ /* 0x002fc400000000ff */
[----:B----4-:R-:W-:-:S03]  /*20300*/  F2FP.PACK_AB R2, R35, R34 ;  /* 0x000000222302723e */ /* 0x010fc600000000ff */
[----:B------:R1:W-:Y:S01]  /*20310*/  STS [R9+0x2000], R4 ;  /* 0x0020000409007388 */ /* 0x0003e20000000800 */
[----:B--2---:R-:W-:-:S03]  /*20320*/  IMAD.MOV.U32 R6, RZ, RZ, 0x4 ;  /* 0x00000004ff067424 */ /* 0x004fc600078e00ff */
[----:B------:R2:W-:Y:S01]  /*20330*/  STS [R8+0x2400], R2 ;  /* 0x0024000208007388 */ /* 0x0005e20000000800 */
[----:B---3--:R-:W-:Y:S02]  /*20340*/  IMAD.MOV.U32 R3, RZ, RZ, RZ ;  /* 0x000000ffff037224 */ /* 0x008fe400078e00ff */
[CC--:B------:R-:W-:Y:S01]  /*20350*/  @P1 IMAD.WIDE R10, R18.reuse, R6.reuse, c[0x0][0x508] ;  /* 0x00014200120a1625 */ /* 0x0c0fe200078e0206 */
[----:B------:R-:W-:Y:S03]  /*20360*/  BAR.SYNC.DEFER_BLOCKING 0x1, 0x80 ;  /* 0x0042000000007b1d */ /* 0x000fe60000010000 */
[----:B------:R-:W-:-:S03]  /*20370*/  IMAD.WIDE R6, R18, R6, c[0x0][0x500] ;  /* 0x0001400012067625 */ /* 0x000fc600078e0206 */
[----:B------:R2:W5:Y:S04]  /*20380*/  @P1 LDG.E R14, [R10.64] ;  /* 0x000000080a0e1981 */ /* 0x000568000c1e1900 */
[----:B------:R2:W5:Y:S01]  /*20390*/  @P2 LDG.E R3, [R6.64] ;  /* 0x0000000806032981 */ /* 0x000562000c1e1900 */
[----:B------:R-:W-:-:S04]  /*203a0*/  ISETP.NE.AND P0, PT, R12, RZ, PT ;  /* 0x000000ff0c00720c */ /* 0x000fc80003f05270 */
[----:B-1----:R-:W-:Y:S01]  /*203b0*/  SEL R4, R12, c[0x0][0x3d4], P0 ;  /* 0x0000f5000c047a07 */ /* 0x002fe20000000000 */
[----:B------:R-:W-:Y:S05]  /*203c0*/  @P1 BRA `(.L_x_985) ;  /* 0x0000004000001947 */ /* 0x000fea0003800000 */
[----:B------:R-:W-:Y:S05]  /*203d0*/  @!P2 BRA `(.L_x_985) ;  /* 0x000000300000a947 */ /* 0x000fea0003800000 */
[----:B--2---:R1:W2:Y:S04]  /*203e0*/  LDG.E R2, [R6.64] ;  /* 0x0000000806027981 */ /* 0x0042a8000c1e1900 */
[----:B-1----:R-:W2:Y:S02]  /*203f0*/  LDG.E R6, [R6.64+0x4] ;  /* 0x0000040806067981 */ /* 0x002ea4000c1e1900 */
[----:B--2--5:R-:W-:Y:S02]  /*20400*/  IADD3 R14, -R2, R6, RZ ;  /* 0x00000006020e7210 */ /* 0x024fe40007ffe1ff */
.L_x_985:
[----:B------:R-:W3:Y:S04]  /*20410*/  LDL R5, [R1+0x58] ;  /* 0x0000580001057983 */ /* 0x000ee80000100800 */
[----:B------:R-:W3:Y:S04]  /*20420*/  LDL R82, [R1+0x44] ;  /* 0x0000440001527983 */ /* 0x000ee80000100800 */
[----:B------:R-:W4:Y:S04]  /*20430*/  LDL R28, [R1+0x5c] ;  /* 0x00005c00011c7983 */ /* 0x000f280000100800 */
[----:B--2---:R-:W2:Y:S04]  /*20440*/  LDL R15, [R1+0x50] ;  /* 0x00005000010f7983 */ /* 0x004ea80000100800 */
[----:B------:R-:W2:Y:S01]  /*20450*/  LDL.LU R29, [R1+0x40] ;  /* 0x00004000011d7983 */ /* 0x000ea20000300800 */
[----:B------:R-:W-:Y:S01]  /*20460*/  IMAD.MOV.U32 R6, RZ, RZ, 0x368 ;  /* 0x00000368ff067424 */ /* 0x000fe200078e00ff */
[----:B------:R-:W-:-:S04]  /*20470*/  ISETP.GT.AND P2, PT, R4, 0x1, PT ;  /* 0x000000010400780c */ /* 0x000fc80003f44270 */
[----:B------:R-:W-:-:S04]  /*20480*/  SEL R6, R6, 0x328, P2 ;  /* 0x0000032806067807 */ /* 0x000fc80001000000 */
[----:B------:R-:W1:Y:S08]  /*20490*/  LDC.64 R8, c[0x0][R6+0x170] ;  /* 0x00005c0006087b82 */ /* 0x000e700000000a00 */
[----:B------:R1:W4:Y:S08]  /*204a0*/  LDC.64 R12, c[0x0][R6+0x168] ;  /* 0x00005a00060c7b82 */ /* 0x0003300000000a00 */
[----:B------:R1:W1:Y:S08]  /*204b0*/  LDC.64 R16, c[0x0][R6+0x178] ;  /* 0x00005e0006107b82 */ /* 0x0002700000000a00 */
[----:B------:R1:W1:Y:S01]  /*204c0*/  LDC.64 R20, c[0x0][R6+0x160] ;  /* 0x0000580006147b82 */ /* 0x0002620000000a00 */
[----:B------:R-:W-:Y:S01]  /*204d0*/  ISETP.NE.U32.AND P0, PT, RZ, c[0x0][0x500], PT ;  /* 0x00014000ff007a0c */ /* 0x000fe20003f05070 */
[----:B------:R-:W-:-:S03]  /*204e0*/  IMAD.MOV.U32 R2, RZ, RZ, c[0x0][0x4e8] ;  /* 0x00013a00ff027624 */ /* 0x000fc600078e00ff */
[----:B------:R-:W-:Y:S02]  /*204f0*/  ISETP.NE.AND.EX P0, PT, RZ, c[0x0][0x504], PT, P0 ;  /* 0x00014100ff007a0c */ /* 0x000fe40003f05300 */
[----:B------:R-:W-:Y:S02]  /*20500*/  ISETP.NE.AND P5, PT, R2, 0x1, PT ;  /* 0x000000010200780c */ /* 0x000fe40003fa5270 */
[----:B------:R-:W-:Y:S02]  /*20510*/  SHF.R.S32.HI R4, RZ, 0x1f, R18 ;  /* 0x0000001fff047819 */ /* 0x000fe40000011412 */
[----:B------:R-:W-:Y:S02]  /*20520*/  SEL R2, R18, RZ, !P0 ;  /* 0x000000ff12027207 */ /* 0x000fe40004000000 */
[----:B-----5:R-:W-:Y:S01]  /*20530*/  SHF.R.S32.HI R18, RZ, 0x1f, R3 ;  /* 0x0000001fff127819 */ /* 0x020fe20000011403 */
[----:B---3--:R-:W-:Y:S01]  /*20540*/  IMAD.IADD R7, R5, 0x1, R82 ;  /* 0x0000000105077824 */ /* 0x008fe200078e0252 */
[----:B------:R-:W-:Y:S01]  /*20550*/  SEL R5, R4, RZ, !P0 ;  /* 0x000000ff04057207 */ /* 0x000fe20004000000 */
[----:B-1----:R-:W-:-:S04]  /*20560*/  IMAD R4, R9, R2, RZ ;  /* 0x0000000209047224 */ /* 0x002fc800078e02ff */
[----:B------:R-:W-:Y:S02]  /*20570*/  IMAD R6, R8, R5, R4 ;  /* 0x0000000508067224 */ /* 0x000fe400078e0204 */
[----:B------:R-:W-:-:S04]  /*20580*/  @P5 IMAD.HI.U32 R5, R7, c[0x0][0x4ec], RZ ;  /* 0x00013b0007055a27 */ /* 0x000fc800078e00ff */
[----:B------:R-:W-:Y:S01]  /*20590*/  IMAD.MOV.U32 R4, RZ, RZ, R7 ;  /* 0x000000ffff047224 */ /* 0x000fe200078e0007 */
[----:B------:R-:W-:Y:S01]  /*205a0*/  @P5 SHF.R.U32.HI R4, RZ, c[0x0][0x4f0], R5 ;  /* 0x00013c00ff045a19 */ /* 0x000fe20000011605 */
[----:B------:R-:W-:Y:S01]  /*205b0*/  IMAD.WIDE.U32 R8, R8, R2, RZ ;  /* 0x0000000208087225 */ /* 0x000fe200078e00ff */
[----:B--2---:R-:W-:-:S03]  /*205c0*/  SEL R5, R15, RZ, P2 ;  /* 0x000000ff0f057207 */ /* 0x004fc60001000000 */
[----:B----4-:R-:W-:-:S04]  /*205d0*/  IMAD.WIDE.U32 R10, R12, R28, RZ ;  /* 0x0000001c0c0a7225 */ /* 0x010fc800078e00ff */
[----:B------:R-:W-:Y:S01]  /*205e0*/  IMAD R12, R13, R28, RZ ;  /* 0x0000001c0d0c7224 */ /* 0x000fe200078e02ff */
[----:B------:R-:W-:Y:S01]  /*205f0*/  IADD3 R15, P1, P0, R8, R10, R3 ;  /* 0x0000000a080f7210 */ /* 0x000fe2000783e003 */
[----:B------:R-:W-:Y:S02]  /*20600*/  IMAD.IADD R13, R9, 0x1, R6 ;  /* 0x00000001090d7824 */ /* 0x000fe400078e0206 */
[----:B------:R-:W-:Y:S02]  /*20610*/  IMAD.IADD R10, R11, 0x1, R12 ;  /* 0x000000010b0a7824 */ /* 0x000fe400078e020c */
[----:B------:R-:W-:Y:S02]  /*20620*/  IMAD.MOV R6, RZ, RZ, -R4 ;  /* 0x000000ffff067224 */ /* 0x000fe400078e0a04 */
[-C--:B------:R-:W-:Y:S02]  /*20630*/  IMAD R11, R17, R5.reuse, RZ ;  /* 0x00000005110b7224 */ /* 0x080fe400078e02ff */
        /* <DEDUP_REMOVED lines=8> */
[----:B------:R-:W-:Y:S02]  /*206c0*/  IADD3.X R9, R6, R13, R11, P1, P0 ;  /* 0x0000000d06097210 */ /* 0x000fe40000fe040b */
[----:B------:R-:W-:Y:S01]  /*206d0*/  LOP3.LUT R12, R26, 0xffffffe0, RZ, 0xc0, !PT ;  /* 0xffffffe01a0c7812 */ /* 0x000fe200078ec0ff */
[----:B------:R-:W-:-:S02]  /*206e0*/  IMAD R11, R20, R10, R4 ;  /* 0x0000000a140b7224 */ /* 0x000fc400078e0204 */
[----:B------:R-:W-:Y:S01]  /*206f0*/  IMAD.WIDE.U32 R4, R20, R5, R8 ;  /* 0x0000000514047225 */ /* 0x000fe200078e0008 */
[----:B------:R-:W-:-:S03]  /*20700*/  SHF.R.S32.HI R6, RZ, 0x1f, R26 ;  /* 0x0000001fff067819 */ /* 0x000fc6000001141a */
[----:B------:R-:W-:Y:S02]  /*20710*/  IMAD.IADD R8, R81, 0x1, -R12 ;  /* 0x0000000151087824 */ /* 0x000fe400078e0a0c */
[----:B------:R-:W-:Y:S01]  /*20720*/  IMAD.MOV.U32 R12, RZ, RZ, c[0x0][0x4a8] ;  /* 0x00012a00ff0c7624 */ /* 0x000fe200078e00ff */
[----:B------:R-:W-:Y:S01]  /*20730*/  LEA.HI R6, R6, R25, RZ, 0x2 ;  /* 0x0000001906067211 */ /* 0x000fe200078f10ff */
[----:B------:R-:W-:Y:S01]  /*20740*/  IMAD.MOV.U32 R13, RZ, RZ, c[0x0][0x4ac] ;  /* 0x00012b00ff0d7624 */ /* 0x000fe200078e00ff */
[----:B------:R-:W-:Y:S02]  /*20750*/  SHF.R.S32.HI R9, RZ, 0x1f, R8 ;  /* 0x0000001fff097819 */ /* 0x000fe40000011408 */
[----:B------:R-:W-:Y:S01]  /*20760*/  SEL R12, R12, c[0x0][0x450], P2 ;  /* 0x000114000c0c7a07 */ /* 0x000fe20001000000 */
[----:B------:R-:W-:Y:S01]  /*20770*/  IMAD.IADD R5, R5, 0x1, R11 ;  /* 0x0000000105057824 */ /* 0x000fe200078e020b */
[----:B------:R-:W-:Y:S02]  /*20780*/  LOP3.LUT R10, R6, 0xffffffc, RZ, 0xc0, !PT ;  /* 0x0ffffffc060a7812 */ /* 0x000fe400078ec0ff */
[----:B------:R-:W-:-:S02]  /*20790*/  LEA.HI R9, R9, R8, RZ, 0x2 ;  /* 0x0000000809097211 */ /* 0x000fc400078f10ff */
[----:B------:R-:W-:Y:S02]  /*207a0*/  SEL R13, R13, c[0x0][0x454], P2 ;  /* 0x000115000d0d7a07 */ /* 0x000fe40001000000 */
[C---:B------:R-:W-:Y:S01]  /*207b0*/  LEA R6, P0, R4.reuse, R12, 0x2 ;  /* 0x0000000c04067211 */ /* 0x040fe200078010ff */
[----:B------:R-:W-:Y:S01]  /*207c0*/  IMAD.IADD R10, R25, 0x1, -R10 ;  /* 0x00000001190a7824 */ /* 0x000fe200078e0a0a */
[----:B------:R-:W-:Y:S02]  /*207d0*/  SHF.R.S32.HI R9, RZ, 0x2, R9 ;  /* 0x00000002ff097819 */ /* 0x000fe40000011409 */
[----:B------:R-:W-:Y:S01]  /*207e0*/  LEA.HI.X R5, R4, R13, R5, 0x2, P0 ;  /* 0x0000000d04057211 */ /* 0x000fe200000f1405 */
[----:B------:R-:W-:Y:S01]  /*207f0*/  IMAD R4, R14, c[0x0][0x4e8], RZ ;  /* 0x00013a000e047a24 */ /* 0x000fe200078e02ff */
[----:B------:R-:W-:Y:S01]  /*20800*/  SHFL.IDX PT, R16, R6, RZ, 0x1c1f ;  /* 0x001c1fff06107589 */ /* 0x000fe200000e0000 */
[----:B------:R-:W-:-:S03]  /*20810*/  IMAD R9, R10, 0x10, R9 ;  /* 0x000000100a097824 */ /* 0x000fc600078e0209 */
        /* <DEDUP_REMOVED lines=12> */
[CC--:B------:R-:W-:Y:S01]  /*208e0*/  ISETP.GE.OR P1, PT, R8.reuse, R4.reuse, P0 ;  /* 0x000000040800720c */ /* 0x0c0fe20000726670 */
[----:B------:R3:W3:Y:S06]  /*208f0*/  SHFL.IDX PT, R10, R6, 0x3, 0x1c1f ;  /* 0x007c1f00060a7f89 */ /* 0x0006ec00000e0000 */
[----:B-1----:R1:W-:Y:S04]  /*20900*/  @!P4 ST.E [R16.64], R22 ;  /* 0x000000161000c985 */ /* 0x0023e8000c101908 */
[----:B--2---:R1:W-:Y:S01]  /*20910*/  @!P3 ST.E [R14.64], R23 ;  /* 0x000000170e00b985 */ /* 0x0043e2000c101908 */
[----:B------:R-:W-:-:S03]  /*20920*/  ISETP.GE.AND P3, PT, R8, R4, PT ;  /* 0x000000040800720c */ /* 0x000fc60003f66270 */
[----:B----4-:R1:W-:Y:S01]  /*20930*/  @!P1 ST.E [R12.64], R24 ;  /* 0x000000180c009985 */ /* 0x0103e2000c101908 */
[----:B------:R-:W-:Y:S02]  /*20940*/  LOP3.LUT R29, R29, 0xfffffffd, RZ, 0xc0, !PT ;  /* 0xfffffffd1d1d7812 */ /* 0x000fe400078ec0ff */
[----:B---3--:R-:W-:-:S04]  /*20950*/  IADD3 R6, R5, 0x48, RZ ;  /* 0x0000004805067810 */ /* 0x008fc80007ffe0ff */
[----:B------:R-:W-:Y:S02]  /*20960*/  ISETP.GE.AND P1, PT, R6, R4, PT ;  /* 0x000000040600720c */ /* 0x000fe40003f26270 */
[----:B------:R-:W-:-:S04]  /*20970*/  LOP3.LUT R29, R29, 0xfffffffe, RZ, 0xc0, !PT ;  /* 0xfffffffe1d1d7812 */ /* 0x000fc800078ec0ff */
[----:B------:R-:W-:-:S07]  /*20980*/  @P3 LOP3.LUT R29, R29, 0x1, RZ, 0xfc, !PT ;  /* 0x000000011d1d3812 */ /* 0x000fce00078efcff */
[----:B------:R-:W-:-:S05]  /*20990*/  @P1 LOP3.LUT R29, R29, 0x2, RZ, 0xfc, !PT ;  /* 0x000000021d1d1812 */ /* 0x000fca00078efcff */
[----:B------:R1:W-:Y:S01]  /*209a0*/  STL [R1+0x40], R29 ;  /* 0x0000401d01007387 */ /* 0x0003e20000100800 */
[-C--:B------:R-:W-:Y:S02]  /*209b0*/  ISETP.GE.OR P0, PT, R6, R4.reuse, P0 ;  /* 0x000000040600720c */ /* 0x080fe40000706670 */
[----:B------:R-:W-:-:S11]  /*209c0*/  ISETP.GE.AND P6, PT, R9, R4, PT ;  /* 0x000000040900720c */ /* 0x000fd60003fc6270 */
[----:B------:R1:W-:Y:S01]  /*209d0*/  @!P0 ST.E [R10.64], R19 ;  /* 0x000000130a008985 */ /* 0x0003e2000c101908 */
[----:B------:R-:W-:Y:S01]  /*209e0*/  ISETP.GE.AND P0, PT, R5, R4, PT ;  /* 0x000000040500720c */ /* 0x000fe20003f06270 */
[----:B------:R-:W-:Y:S05]  /*209f0*/  @P2 BRA `(.L_x_986) ;  /* 0x000006c000002947 */ /* 0x000fea0003800000 */
[----:B------:R-:W-:Y:S01]  /*20a00*/  IMAD R18, R18, c[0x0][0x3a0], RZ ;  /* 0x0000e80012127a24 */ /* 0x000fe200078e02ff */
[----:B------:R-:W-:Y:S01]  /*20a10*/  IADD3 R5, R27, R82, RZ ;  /* 0x000000521b057210 */ /* 0x000fe20007ffe0ff */
[C---:B------:R-:W-:Y:S01]  /*20a20*/  IMAD.WIDE.U32 R6, R3.reuse, c[0x0][0x3a0], RZ ;  /* 0x0000e80003067a25 */ /* 0x040fe200078e00ff */
[----:B------:R-:W-:Y:S01]  /*20a30*/  SHF.R.S32.HI R8, RZ, 0x1f, R2 ;  /* 0x0000001fff087819 */ /* 0x000fe20000011402 */
[----:B-1----:R1:W2:Y:S02]  /*20a40*/  LDS.128 R12, [R221+0x80] ;  /* 0x00008000dd0c7984 */ /* 0x0022a40000000c00 */
[----:B------:R-:W-:Y:S02]  /*20a50*/  IMAD R3, R3, c[0x0][0x3a4], R18 ;  /* 0x0000e90003037a24 */ /* 0x000fe400078e0212 */
[----:B------:R-:W-:Y:S01]  /*20a60*/  @P5 IMAD.HI.U32 R9, R5, c[0x0][0x4ec], RZ ;  /* 0x00013b0005095a27 */ /* 0x000fe200078e00ff */
[----:B------:R1:W3:Y:S02]  /*20a70*/  LDS.128 R16, [R221+0x880] ;  /* 0x00088000dd107984 */ /* 0x0002e40000000c00 */
[----:B------:R-:W-:Y:S01]  /*20a80*/  IADD3 R7, R7, R3, RZ ;  /* 0x0000000307077210 */ /* 0x000fe20007ffe0ff */
[----:B------:R-:W-:Y:S01]  /*20a90*/  IMAD R8, R8, c[0x0][0x3f0], RZ ;  /* 0x0000fc0008087a24 */ /* 0x000fe200078e02ff */
[----:B------:R1:W4:Y:S01]  /*20aa0*/  LDS.128 R20, [R221+0x1080] ;  /* 0x00108000dd147984 */ /* 0x0003220000000c00 */
[----:B------:R-:W-:-:S02]  /*20ab0*/  MOV R3, R5 ;  /* 0x0000000500037202 */ /* 0x000fc40000000f00 */
[C---:B------:R-:W-:Y:S01]  /*20ac0*/  IMAD.WIDE.U32 R6, R28.reuse, c[0x0][0x3e8], R6 ;  /* 0x0000fa001c067a25 */ /* 0x040fe200078e0006 */
[----:B------:R1:W1:Y:S01]  /*20ad0*/  LDS.128 R24, [R221+0x1880] ;  /* 0x00188000dd187984 */ /* 0x0002620000000c00 */
[----:B------:R-:W-:Y:S02]  /*20ae0*/  @P5 SHF.R.U32.HI R3, RZ, c[0x0][0x4f0], R9 ;  /* 0x00013c00ff035a19 */ /* 0x000fe40000011609 */
[----:B------:R-:W-:Y:S01]  /*20af0*/  IMAD R7, R28, c[0x0][0x3ec], R7 ;  /* 0x0000fb001c077a24 */ /* 0x000fe200078e0207 */
[----:B------:R1:W1:Y:S01]  /*20b00*/  LDS.128 R32, [R221+0x2880] ;  /* 0x00288000dd207984 */ /* 0x0002620000000c00 */
[C---:B------:R-:W-:Y:S01]  /*20b10*/  IMAD R9, R2.reuse, c[0x0][0x3f4], R8 ;  /* 0x0000fd0002097a24 */ /* 0x040fe200078e0208 */
[----:B------:R-:W-:Y:S01]  /*20b20*/  SHF.R.S32.HI R8, RZ, 0x1f, R3 ;  /* 0x0000001fff087819 */ /* 0x000fe20000011403 */
[----:B------:R-:W-:Y:S01]  /*20b30*/  IMAD.WIDE.U32 R6, R2, c[0x0][0x3f0], R6 ;  /* 0x0000fc0002067a25 */ /* 0x000fe200078e0006 */
[----:B------:R1:W1:Y:S01]  /*20b40*/  LDS.128 R28, [R221+0x2080] ;  /* 0x00208000dd1c7984 */ /* 0x0002620000000c00 */
[----:B------:R-:W-:-:S02]  /*20b50*/  IADD3 R2, -R3, RZ, RZ ;  /* 0x000000ff03027210 */ /* 0x000fc40007ffe1ff */
[----:B------:R-:W-:Y:S01]  /*20b60*/  IMAD R8, R8, c[0x0][0x3e0], RZ ;  /* 0x0000f80008087a24 */ /* 0x000fe200078e02ff */
[----:B------:R1:W1:Y:S01]  /*20b70*/  LDS.128 R36, [R221+0x3080] ;  /* 0x00308000dd247984 */ /* 0x0002620000000c00 */
[----:B------:R-:W-:Y:S01]  /*20b80*/  IADD3 R7, R7, R9, RZ ;  /* 0x0000000907077210 */ /* 0x000fe20007ffe0ff */
[----:B------:R-:W-:Y:S02]  /*20b90*/  IMAD R5, R2, c[0x0][0x4e8], R5 ;  /* 0x00013a0002057a24 */ /* 0x000fe400078e0205 */
        /* <DEDUP_REMOVED lines=10> */
[----:B------:R-:W-:Y:S02]  /*20c40*/  IADD3 R5, R44, R82, RZ ;  /* 0x000000522c057210 */ /* 0x000fe40007ffe0ff */
[----:B------:R-:W-:Y:S01]  /*20c50*/  LEA.HI.X R6, R2, c[0x0][0x384], R3, 0x1, P0 ;  /* 0x0000e10002067a11 */ /* 0x000fe200000f0c03 */
[----:B------:R-:W-:Y:S05]  /*20c60*/  BRA.DIV ~URZ, `(.L_x_987) ;  /* 0x00003b427f007947 */ /* 0x000fea000b800000 */
[----:B--234-:R2:W3:Y:S02]  /*20c70*/  SHFL.IDX PT, R8, R6, RZ, 0x181f ;  /* 0x00181fff06087589 */ /* 0x01c4e400000e0000 */
.L_x_1067:
[----:B------:R-:W-:Y:S05]  /*20c80*/  BRA.DIV ~URZ, `(.L_x_988) ;  /* 0x00003b927f007947 */ /* 0x000fea000b800000 */
[----:B------:R4:W2:Y:S02]  /*20c90*/  SHFL.IDX PT, R2, R7, RZ, 0x181f ;  /* 0x00181fff07027589 */ /* 0x0008a400000e0000 */
.L_x_1068:
        /* <DEDUP_REMOVED lines=8> */
.L_x_1069:
[----:B------:R-:W-:-:S04]  /*20d20*/  IADD3 R3, R5, 0x10, RZ ;  /* 0x0000001005037810 */ /* 0x000fc80007ffe0ff */
[----:B------:R-:W-:-:S13]  /*20d30*/  ISETP.GE.OR P0, PT, R3, R4, P2 ;  /* 0x000000040300720c */ /* 0x000fda0001706670 */
[----:B--2---:R-:W-:-:S04]  /*20d40*/  @!P0 LEA R2, P1, R0, R2, 0x1 ;  /* 0x0000000200028211 */ /* 0x004fc800078208ff */
[----:B------:R-:W-:-:S05]  /*20d50*/  @!P0 LEA.HI.X R3, R0, R8, R80, 0x1, P1 ;  /* 0x0000000800038211 */ /* 0x000fca00008f0c50 */
[----:B------:R2:W-:Y:S01]  /*20d60*/  @!P0 ST.E.128 [R2.64], R16 ;  /* 0x0000001002008985 */ /* 0x0005e2000c101d08 */
[----:B------:R-:W-:Y:S05]  /*20d70*/  BRA.DIV ~URZ, `(.L_x_990) ;  /* 0x00003be27f007947 */ /* 0x000fea000b800000 */
[----:B------:R2:W3:Y:S02]  /*20d80*/  SHFL.IDX PT, R8, R6, 0x2, 0x181f ;  /* 0x00581f0006087f89 */ /* 0x0004e400000e0000 */
.L_x_1070:
[----:B------:R-:W-:Y:S05]  /*20d90*/  BRA.DIV ~URZ, `(.L_x_991) ;  /* 0x00003c327f007947 */ /* 0x000fea000b800000 */
[----:B--2---:R2:W4:Y:S02]  /*20da0*/  SHFL.IDX PT, R2, R7, 0x2, 0x181f ;  /* 0x00581f0007027f89 */ /* 0x00452400000e0000 */
.L_x_1071:
        /* <DEDUP_REMOVED lines=8> */
.L_x_1072:
[----:B------:R-:W-:-:S04]  /*20e30*/  IADD3 R3, R5, 0x30, RZ ;  /* 0x0000003005037810 */ /* 0x000fc80007ffe0ff */
[----:B------:R-:W-:-:S13]  /*20e40*/  ISETP.GE.OR P0, PT, R3, R4, P2 ;  /* 0x000000040300720c */ /* 0x000fda0001706670 */
[----:B---3--:R-:W-:-:S04]  /*20e50*/  @!P0 LEA R2, P1, R0, R2, 0x1 ;  /* 0x0000000200028211 */ /* 0x008fc800078208ff */
[----:B--2---:R-:W-:-:S05]  /*20e60*/  @!P0 LEA.HI.X R3, R0, R8, R80, 0x1, P1 ;  /* 0x0000000800038211 */ /* 0x004fca00008f0c50 */
[----:B-1----:R1:W-:Y:S01]  /*20e70*/  @!P0 ST.E.128 [R2.64], R24 ;  /* 0x0000001802008985 */ /* 0x0023e2000c101d08 */
[----:B------:R-:W-:Y:S05]  /*20e80*/  BRA.DIV ~URZ, `(.L_x_993) ;  /* 0x00003c827f007947 */ /* 0x000fea000b800000 */
[----:B------:R2:W3:Y:S02]  /*20e90*/  SHFL.IDX PT, R8, R6, 0x4, 0x181f ;  /* 0x00981f0006087f89 */ /* 0x0004e400000e0000 */
.L_x_1073:
[----:B------:R-:W-:Y:S05]  /*20ea0*/  BRA.DIV ~URZ, `(.L_x_994) ;  /* 0x00003cd27f007947 */ /* 0x000fea000b800000 */
[----:B-1----:R1:W2:Y:S02]  /*20eb0*/  SHFL.IDX PT, R2, R7, 0x4, 0x181f ;  /* 0x00981f0007027f89 */ /* 0x0022a400000e0000 */
.L_x_1074:
        /* <DEDUP_REMOVED lines=8> */
.L_x_1075:
[----:B------:R-:W-:-:S04]  /*20f40*/  IADD3 R3, R5, 0x50, RZ ;  /* 0x0000005005037810 */ /* 0x000fc80007ffe0ff */
[----:B------:R-:W-:-:S13]  /*20f50*/  ISETP.GE.OR P0, PT, R3, R4, P2 ;  /* 0x000000040300720c */ /* 0x000fda0001706670 */
[----:B--2---:R-:W-:-:S04]  /*20f60*/  @!P0 LEA R2, P1, R0, R2, 0x1 ;  /* 0x0000000200028211 */ /* 0x004fc800078208ff */
[----:B-1----:R-:W-:-:S05]  /*20f70*/  @!P0 LEA.HI.X R3, R0, R8, R80, 0x1, P1 ;  /* 0x0000000800038211 */ /* 0x002fca00008f0c50 */
[----:B------:R1:W-:Y:S01]  /*20f80*/  @!P0 ST.E.128 [R2.64], R32 ;  /* 0x0000002002008985 */ /* 0x0003e2000c101d08 */
[----:B------:R-:W-:Y:S05]  /*20f90*/  BRA.DIV ~URZ, `(.L_x_996) ;  /* 0x00003d227f007947 */ /* 0x000fea000b800000 */
[----:B------:R2:W1:Y:S02]  /*20fa0*/  SHFL.IDX PT, R8, R6, 0x6, 0x181f ;  /* 0x00d81f0006087f89 */ /* 0x00046400000e0000 */
.L_x_1076:
[----:B------:R-:W-:Y:S05]  /*20fb0*/  BRA.DIV ~URZ, `(.L_x_997) ;  /* 0x00003d727f007947 */ /* 0x000fea000b800000 */
[----:B-1----:R1:W2:Y:S02]  /*20fc0*/  SHFL.IDX PT, R2, R7, 0x6, 0x181f ;  /* 0x00d81f0007027f89 */ /* 0x0022a400000e0000 */
.L_x_1077:
        /* <DEDUP_REMOVED lines=8> */
.L_x_1078:
[----:B------:R-:W-:-:S04]  /*21050*/  IADD3 R2, R5, 0x70, RZ ;  /* 0x0000007005027810 */ /* 0x000fc80007ffe0ff */
[----:B------:R-:W-:-:S13]  /*21060*/  ISETP.GE.OR P0, PT, R2, R4, P2 ;  /* 0x000000040200720c */ /* 0x000fda0001706670 */
[----:B------:R-:W-:Y:S05]  /*21070*/  @P0 BRA `(.L_x_999) ;  /* 0x000018d000000947 */ /* 0x000fea0003800000 */
[----:B----4-:R-:W-:-:S04]  /*21080*/  LEA R2, P0, R0, R3, 0x1 ;  /* 0x0000000300027211 */ /* 0x010fc800078008ff */
[----:B---3--:R-:W-:-:S05]  /*21090*/  LEA.HI.X R3, R0, R6, R80, 0x1, P0 ;  /* 0x0000000600037211 */ /* 0x008fca00000f0c50 */
[----:B------:R3:W-:Y:S01]  /*210a0*/  ST.E.128 [R2.64], R40 ;  /* 0x0000002802007985 */ /* 0x0007e2000c101d08 */
[----:B------:R-:W-:Y:S05]  /*210b0*/  BRA `(.L_x_999) ;  /* 0x0000189000007947 */ /* 0x000fea0003800000 */
.L_x_986:
[----:B------:R-:W2:Y:S04]  /*210c0*/  LDL.LU R6, [R1+0x5c] ;  /* 0x00005c0001067983 */ /* 0x000ea80000300800 */
[----:B------:R-:W3:Y:S01]  /*210d0*/  LDL.LU R9, [R1+0x50] ;  /* 0x0000500001097983 */ /* 0x000ee20000300800 */
[----:B------:R-:W-:Y:S02]  /*210e0*/  IMAD R0, R18, c[0x0][0x408], RZ ;  /* 0x0001020012007a24 */ /* 0x000fe400078e02ff */
[----:B------:R-:W-:-:S04]  /*210f0*/  IMAD.WIDE.U32 R4, R3, c[0x0][0x408], RZ ;  /* 0x0001020003047a25 */ /* 0x000fc800078e00ff */
[----:B------:R-:W-:Y:S01]  /*21100*/  IMAD R3, R3, c[0x0][0x40c], R0 ;  /* 0x0001030003037a24 */ /* 0x000fe200078e0200 */
[----:B------:R-:W-:Y:S01]  /*21110*/  SHF.R.S32.HI R0, RZ, 0x1f, R2 ;  /* 0x0000001fff007819 */ /* 0x000fe20000011402 */
[----:B------:R-:W-:-:S03]  /*21120*/  @P5 IMAD.HI.U32 R8, R7, c[0x0][0x4ec], RZ ;  /* 0x00013b0007085a27 */ /* 0x000fc600078e00ff */
[----:B------:R-:W-:Y:S01]  /*21130*/  IADD3 R5, R5, R3, RZ ;  /* 0x0000000305057210 */ /* 0x000fe20007ffe0ff */
[----:B------:R-:W-:-:S04]  /*21140*/  IMAD R0, R0, c[0x0][0x440], RZ ;  /* 0x0001100000007a24 */ /* 0x000fc800078e02ff */
        /* <DEDUP_REMOVED lines=20> */
[----:B-1----:R-:W-:-:S04]  /*21290*/  LEA R19, P1, R2, c[0x0][0x400], 0x2 ;  /* 0x0001000002137a11 */ /* 0x002fc800078210ff */
[----:B------:R-:W-:-:S04]  /*212a0*/  IADD3 R4, R3, R4, RZ ;  /* 0x0000000403047210 */ /* 0x000fc80007ffe0ff */
[----:B------:R-:W-:Y:S01]  /*212b0*/  LEA.HI.X R13, R2, c[0x0][0x404], R4, 0x2, P1 ;  /* 0x00010100020d7a11 */ /* 0x000fe200008f1404 */
[----:B------:R-:W-:Y:S05]  /*212c0*/  BRA.DIV ~URZ, `(.L_x_1000) ;  /* 0x00003ba27f007947 */ /* 0x000fea000b800000 */
[----:B------:R1:W2:Y:S02]  /*212d0*/  SHFL.IDX PT, R12, R13, RZ, 0x1c1f ;  /* 0x001c1fff0d0c7589 */ /* 0x0002a400000e0000 */
.L_x_1079:
[----:B------:R-:W-:Y:S05]  /*212e0*/  BRA.DIV ~URZ, `(.L_x_1001) ;  /* 0x00003bf27f007947 */ /* 0x000fea000b800000 */
[----:B------:R3:W4:Y:S02]  /*212f0*/  SHFL.IDX PT, R2, R19, RZ, 0x1c1f ;  /* 0x001c1fff13027589 */ /* 0x00072400000e0000 */
.L_x_1080:
        /* <DEDUP_REMOVED lines=15> */
[----:B------:R-:W-:Y:S02]  /*213f0*/  SHF.R.S32.HI R24, RZ, 0x1f, R5 ;  /* 0x0000001fff187819 */ /* 0x000fe40000011405 */
[----:B------:R-:W-:Y:S01]  /*21400*/  SHF.R.S32.HI R22, RZ, 0x1f, R0 ;  /* 0x0000001fff167819 */ /* 0x000fe20000011400 */
[----:B------:R-:W-:Y:S05]  /*21410*/  @P0 BRA `(.L_x_1003) ;  /* 0x0000020000000947 */ /* 0x000fea0003800000 */
[----:B------:R-:W-:Y:S02]  /*21420*/  ISETP.GE.AND P1, PT, R3, c[0x0][0x3c8], PT ;  /* 0x0000f20003007a0c */ /* 0x000fe40003f26270 */
[----:B------:R-:W-:Y:S02]  /*21430*/  ISETP.GE.AND P2, PT, R9, c[0x0][0x3c8], PT ;  /* 0x0000f20009007a0c */ /* 0x000fe40003f46270 */
[----:B------:R-:W-:-:S02]  /*21440*/  ISETP.GE.AND P3, PT, R4, c[0x0][0x3c8], PT ;  /* 0x0000f20004007a0c */ /* 0x000fc40003f66270 */
        /* <DEDUP_REMOVED lines=29> */
.L_x_1003:
[----:B------:R-:W-:Y:S05]  /*21620*/  BSYNC B0 ;  /* 0x0000000000007941 */ /* 0x000fea0003800000 */
.L_x_1002:
[----:B------:R-:W-:Y:S05]  /*21630*/  BRA.DIV ~URZ, `(.L_x_1004) ;  /* 0x000039127f007947 */ /* 0x000fea000b800000 */
[----:B--2---:R2:W1:Y:S04]  /*21640*/  SHFL.IDX PT, R12, R13, 0x1, 0x1c1f ;  /* 0x003c1f000d0c7f89 */ /* 0x00446800000e0000 */
[----:B----4-:R2:W4:Y:S02]  /*21650*/  SHFL.IDX PT, R2, R19, 0x1, 0x1c1f ;  /* 0x003c1f0013027f89 */ /* 0x01052400000e0000 */
.L_x_1081:
[----:B------:R-:W-:Y:S01]  /*21660*/  BSSY B0, `(.L_x_1005) ;  /* 0x0000023000007945 */ /* 0x000fe20003800000 */
[----:B------:R-:W-:Y:S05]  /*21670*/  @P6 BRA `(.L_x_1006) ;  /* 0x0000021000006947 */ /* 0x000fea0003800000 */
[----:B------:R-:W5:Y:S01]  /*21680*/  LDL R3, [R1+0x1c] ;  /* 0x00001c0001037983 */ /* 0x000f620000100800 */
[----:B------:R-:W-:Y:S02]  /*21690*/  ISETP.GE.AND P0, PT, R9, c[0x0][0x3c8], PT ;  /* 0x0000f20009007a0c */ /* 0x000fe40003f06270 */
[----:B------:R-:W-:Y:S02]  /*216a0*/  ISETP.GE.AND P2, PT, R4, c[0x0][0x3c8], PT ;  /* 0x0000f20004007a0c */ /* 0x000fe40003f46270 */
[----:B------:R-:W-:-:S02]  /*216b0*/  ISETP.GE.AND P4, PT, R0, c[0x0][0x3c8], PT ;  /* 0x0000f20000007a0c */ /* 0x000fc40003f86270 */
[----:B------:R-:W-:Y:S02]  /*216c0*/  ISETP.GE.AND P5, PT, R5, c[0x0][0x3c8], PT ;  /* 0x0000f20005007a0c */ /* 0x000fe40003fa6270 */
[----:B-----5:R-:W-:-:S13]  /*216d0*/  ISETP.GE.AND P1, PT, R3, c[0x0][0x3c8], PT ;  /* 0x0000f20003007a0c */ /* 0x020fda0003f26270 */
        /* <DEDUP_REMOVED lines=27> */
.L_x_1006:
[----:B------:R-:W-:Y:S05]  /*21890*/  BSYNC B0 ;  /* 0x0000000000007941 */ /* 0x000fea0003800000 */
.L_x_1005:
[----:B------:R-:W-:Y:S05]  /*218a0*/  BRA.DIV ~URZ, `(.L_x_1007) ;  /* 0x000037727f007947 */ /* 0x000fea000b800000 */
[----:B-1----:R1:W2:Y:S02]  /*218b0*/  SHFL.IDX PT, R12, R13, 0x2, 0x1c1f ;  /* 0x005c1f000d0c7f89 */ /* 0x0022a400000e0000 */
.L_x_1082:
[----:B------:R-:W-:Y:S05]  /*218c0*/  BRA.DIV ~URZ, `(.L_x_1008) ;  /* 0x000037c27f007947 */ /* 0x000fea000b800000 */
[----:B----4-:R4:W1:Y:S02]  /*218d0*/  SHFL.IDX PT, R2, R19, 0x2, 0x1c1f ;  /* 0x005c1f0013027f89 */ /* 0x01086400000e0000 */
.L_x_1083:
[----:B------:R-:W5:Y:S01]  /*218e0*/  LDL R3, [R1+0x40] ;  /* 0x0000400001037983 */ /* 0x000f620000100800 */
[----:B------:R-:W-:Y:S01]  /*218f0*/  BSSY B0, `(.L_x_1009) ;  /* 0x0000024000007945 */ /* 0x000fe20003800000 */
[----:B-----5:R-:W-:-:S13]  /*21900*/  LOP3.LUT P0, RZ, R3, 0x1, RZ, 0xc0, !PT ;  /* 0x0000000103ff7812 */ /* 0x020fda000780c0ff */
[----:B------:R-:W-:Y:S05]  /*21910*/  @P0 BRA `(.L_x_1010) ;  /* 0x0000021000000947 */ /* 0x000fea0003800000 */
[----:B------:R-:W5:Y:S01]  /*21920*/  LDL R3, [R1+0x1c] ;  /* 0x00001c0001037983 */ /* 0x000f620000100800 */
[----:B------:R-:W-:Y:S02]  /*21930*/  ISETP.GE.AND P0, PT, R9, c[0x0][0x3c8], PT ;  /* 0x0000f20009007a0c */ /* 0x000fe40003f06270 */
[----:B------:R-:W-:Y:S02]  /*21940*/  ISETP.GE.AND P4, PT, R4, c[0x0][0x3c8], PT ;  /* 0x0000f20004007a0c */ /* 0x000fe40003f86270 */
[----:B------:R-:W-:-:S09]  /*21950*/  ISETP.GE.AND P5, PT, R0, c[0x0][0x3c8], PT ;  /* 0x0000f20000007a0c */ /* 0x000fd20003fa6270 */
[----:B-1----:R-:W-:-:S04]  /*21960*/  @!P0 LEA R10, P3, R9, R2, 0x2 ;  /* 0x00000002090a8211 */ /* 0x002fc800078610ff */
[----:B--2---:R-:W-:Y:S02]  /*21970*/  @!P0 LEA.HI.X R11, R9, R12, R21, 0x2, P3 ;  /* 0x0000000c090b8211 */ /* 0x004fe400018f1415 */
[----:B------:R-:W-:Y:S02]  /*21980*/  ISETP.GE.AND P3, PT, R5, c[0x0][0x3c8], PT ;  /* 0x0000f20005007a0c */ /* 0x000fe40003f66270 */
[----:B-----5:R-:W-:-:S13]  /*21990*/  ISETP.GE.AND P1, PT, R3, c[0x0][0x3c8], PT ;  /* 0x0000f20003007a0c */ /* 0x020fda0003f26270 */
[----:B------:R-:W-:-:S04]  /*219a0*/  @!P1 LEA R14, P2, R3, R2, 0x2 ;  /* 0x00000002030e9211 */ /* 0x000fc800078410ff */
[----:B------:R-:W-:Y:S02]  /*219b0*/  @!P1 LEA.HI.X R15, R3, R12, R18, 0x2, P2 ;  /* 0x0000000c030f9211 */ /* 0x000fe400010f1412 */
[----:B------:R-:W-:-:S03]  /*219c0*/  @!P4 LEA R16, P2, R4, R2, 0x2 ;  /* 0x000000020410c211 */ /* 0x000fc600078410ff */
[----:B------:R1:W-:Y:S01]  /*219d0*/  @!P1 ST.E.64 [R14.64], R54 ;  /* 0x000000360e009985 */ /* 0x0003e2000c101b08 */
[----:B------:R-:W-:Y:S02]  /*219e0*/  @!P4 LEA.HI.X R17, R4, R12, R23, 0x2, P2 ;  /* 0x0000000c0411c211 */ /* 0x000fe400010f1417 */
[----:B------:R-:W-:Y:S01]  /*219f0*/  ISETP.GE.AND P2, PT, R8, c[0x0][0x3c8], PT ;  /* 0x0000f20008007a0c */ /* 0x000fe20003f46270 */
[----:B------:R2:W-:Y:S01]  /*21a00*/  @!P0 ST.E.64 [R10.64], R42 ;  /* 0x0000002a0a008985 */ /* 0x0005e2000c101b08 */
[----:B------:R-:W-:Y:S02]  /*21a10*/  ISETP.GE.AND P1, PT, R7, c[0x0][0x3c8], PT ;  /* 0x0000f20007007a0c */ /* 0x000fe40003f26270 */
[----:B------:R-:W-:Y:S01]  /*21a20*/  ISETP.GE.AND P0, PT, R6, c[0x0][0x3c8], PT ;  /* 0x0000f20006007a0c */ /* 0x000fe20003f06270 */
[----:B------:R5:W-:Y:S08]  /*21a30*/  @!P4 ST.E.64 [R16.64], R46 ;  /* 0x0000002e1000c985 */ /* 0x000bf0000c101b08 */
[----:B-1----:R-:W-:-:S02]  /*21a40*/  @!P2 LEA R14, P4, R8, R2, 0x2 ;  /* 0x00000002080ea211 */ /* 0x002fc400078810ff */
        /* <DEDUP_REMOVED lines=8> */
[CC--:B-1----:R-:W-:Y:S02]  /*21ad0*/  @!P1 LEA R10, P5, R7.reuse, R2.reuse, 0x2 ;  /* 0x00000002070a9211 */ /* 0x0c2fe400078a10ff */
[C---:B------:R-:W-:Y:S02]  /*21ae0*/  @!P0 LEA R2, P4, R6.reuse, R2, 0x2 ;  /* 0x0000000206028211 */ /* 0x040fe400078810ff */
[-C--:B------:R-:W-:Y:S02]  /*21af0*/  @!P1 LEA.HI.X R11, R7, R12.reuse, R26, 0x2, P5 ;  /* 0x0000000c070b9211 */ /* 0x080fe400028f141a */
[----:B------:R-:W-:-:S03]  /*21b00*/  @!P0 LEA.HI.X R3, R6, R12, R27, 0x2, P4 ;  /* 0x0000000c06038211 */ /* 0x000fc600020f141b */
[----:B------:R2:W-:Y:S04]  /*21b10*/  @!P1 ST.E.64 [R10.64], R50 ;  /* 0x000000320a009985 */ /* 0x0005e8000c101b08 */
[----:B------:R2:W-:Y:S02]  /*21b20*/  @!P0 ST.E.64 [R2.64], R36 ;  /* 0x0000002402008985 */ /* 0x0005e4000c101b08 */
.L_x_1010:
[----:B------:R-:W-:Y:S05]  /*21b30*/  BSYNC B0 ;  /* 0x0000000000007941 */ /* 0x000fea0003800000 */
.L_x_1009:
[----:B------:R-:W-:Y:S05]  /*21b40*/  BRA.DIV ~URZ, `(.L_x_1011) ;  /* 0x000035b27f007947 */ /* 0x000fea000b800000 */
[----:B--2---:R2:W3:Y:S04]  /*21b50*/  SHFL.IDX PT, R12, R13, 0x3, 0x1c1f ;  /* 0x007c1f000d0c7f89 */ /* 0x0044e800000e0000 */
[----:B-1----:R2:W1:Y:S02]  /*21b60*/  SHFL.IDX PT, R2, R19, 0x3, 0x1c1f ;  /* 0x007c1f0013027f89 */ /* 0x00246400000e0000 */
.L_x_1084:
[----:B------:R-:W5:Y:S02]  /*21b70*/  LDL R3, [R1+0x40] ;  /* 0x0000400001037983 */ /* 0x000f640000100800 */
[----:B-----5:R-:W-:-:S13]  /*21b80*/  LOP3.LUT P0, RZ, R3, 0x2, RZ, 0xc0, !PT ;  /* 0x0000000203ff7812 */ /* 0x020fda000780c0ff */
[----:B------:R-:W-:Y:S05]  /*21b90*/  @P0 BRA `(.L_x_999) ;  /* 0x00000db000000947 */ /* 0x000fea0003800000 */
[----:B------:R-:W5:Y:S01]  /*21ba0*/  LDL R3, [R1+0x1c] ;  /* 0x00001c0001037983 */ /* 0x000f620000100800 */
[----:B------:R-:W-:Y:S02]  /*21bb0*/  ISETP.GE.AND P4, PT, R4, c[0x0][0x3c8], PT ;  /* 0x0000f20004007a0c */ /* 0x000fe40003f86270 */
[----:B------:R-:W-:Y:S02]  /*21bc0*/  ISETP.GE.AND P5, PT, R9, c[0x0][0x3c8], PT ;  /* 0x0000f20009007a0c */ /* 0x000fe40003fa6270 */
[----:B------:R-:W-:Y:S02]  /*21bd0*/  ISETP.GE.AND P3, PT, R0, c[0x0][0x3c8], PT ;  /* 0x0000f20000007a0c */ /* 0x000fe40003f66270 */
[----:B------:R-:W-:Y:S02]  /*21be0*/  ISETP.GE.AND P2, PT, R5, c[0x0][0x3c8], PT ;  /* 0x0000f20005007a0c */ /* 0x000fe40003f46270 */
[----:B-----5:R-:W-:-:S13]  /*21bf0*/  ISETP.GE.AND P0, PT, R3, c[0x0][0x3c8], PT ;  /* 0x0000f20003007a0c */ /* 0x020fda0003f06270 */
[----:B-1----:R-:W-:-:S04]  /*21c00*/  @!P0 LEA R10, P1, R3, R2, 0x2 ;  /* 0x00000002030a8211 */ /* 0x002fc800078210ff */
[----:B---3--:R-:W-:Y:S02]  /*21c10*/  @!P0 LEA.HI.X R11, R3, R12, R18, 0x2, P1 ;  /* 0x0000000c030b8211 */ /* 0x008fe400008f1412 */
[-C--:B------:R-:W-:Y:S02]  /*21c20*/  @!P4 LEA R18, P6, R4, R2.reuse, 0x2 ;  /* 0x000000020412c211 */ /* 0x080fe400078c10ff */
[----:B------:R-:W-:Y:S01]  /*21c30*/  ISETP.GE.AND P1, PT, R8, c[0x0][0x3c8], PT ;  /* 0x0000f20008007a0c */ /* 0x000fe20003f26270 */
[----:B------:R1:W-:Y:S01]  /*21c40*/  @!P0 ST.E.64 [R10.64], R38 ;  /* 0x000000260a008985 */ /* 0x0003e2000c101b08 */
[----:B------:R-:W-:-:S04]  /*21c50*/  @!P5 LEA R20, P0, R9, R2, 0x2 ;  /* 0x000000020914d211 */ /* 0x000fc800078010ff */
[----:B------:R-:W-:-:S05]  /*21c60*/  @!P5 LEA.HI.X R21, R9, R12, R21, 0x2, P0 ;  /* 0x0000000c0915d211 */ /* 0x000fca00000f1415 */
[----:B------:R-:W-:Y:S01]  /*21c70*/  P2R R3, PR, RZ, 0x40 ;  /* 0x00000040ff037803 */ /* 0x000fe20000000000 */
[----:B------:R3:W-:Y:S01]  /*21c80*/  @!P5 ST.E.64 [R20.64], R66 ;  /* 0x000000421400d985 */ /* 0x0007e2000c101b08 */
[C---:B------:R-:W-:Y:S02]  /*21c90*/  @!P3 LEA R16, P6, R0.reuse, R2, 0x2 ;  /* 0x000000020010b211 */ /* 0x040fe400078c10ff */
[----:B------:R-:W-:Y:S02]  /*21ca0*/  ISETP.NE.AND P0, PT, R3, RZ, PT ;  /* 0x000000ff0300720c */ /* 0x000fe40003f05270 */
[-C--:B------:R-:W-:Y:S02]  /*21cb0*/  @!P3 LEA.HI.X R17, R0, R12.reuse, R22, 0x2, P6 ;  /* 0x0000000c0011b211 */ /* 0x080fe400030f1416 */
[----:B--2-4-:R-:W-:Y:S02]  /*21cc0*/  @!P4 LEA.HI.X R19, R4, R12, R23, 0x2, P0 ;  /* 0x0000000c0413c211 */ /* 0x014fe400000f1417 */
[----:B------:R-:W-:-:S02]  /*21cd0*/  ISETP.GE.AND P0, PT, R7, c[0x0][0x3c8], PT ;  /* 0x0000f20007007a0c */ /* 0x000fc40003f06270 */
[C---:B------:R-:W-:Y:S01]  /*21ce0*/  @!P2 LEA R14, P6, R5.reuse, R2, 0x2 ;  /* 0x00000002050ea211 */ /* 0x040fe200078c10ff */
[----:B------:R3:W-:Y:S03]  /*21cf0*/  @!P4 ST.E.64 [R18.64], R64 ;  /* 0x000000401200c985 */ /* 0x0007e6000c101b08 */
[----:B------:R-:W-:Y:S01]  /*21d00*/  @!P2 LEA.HI.X R15, R5, R12, R24, 0x2, P6 ;  /* 0x0000000c050fa211 */ /* 0x000fe200030f1418 */
[----:B------:R3:W-:Y:S01]  /*21d10*/  @!P3 ST.E.64 [R16.64], R62 ;  /* 0x0000003e1000b985 */ /* 0x0007e2000c101b08 */
[----:B-1----:R-:W-:-:S03]  /*21d20*/  @!P1 LEA R10, P6, R8, R2, 0x2 ;  /* 0x00000002080a9211 */ /* 0x002fc600078c10ff */
        /* <DEDUP_REMOVED lines=12> */
.L_x_984:
[----:B------:R-:W2:Y:S04]  /*21df0*/  LDL.LU R3, [R1+0x4c] ;  /* 0x00004c0001037983 */ /* 0x000ea80000300800 */
[----:B------:R-:W3:Y:S01]  /*21e00*/  LDL R8, [R1+0x54] ;  /* 0x0000540001087983 */ /* 0x000ee20000100800 */
        /* <DEDUP_REMOVED lines=15> */
[----:B------:R2:W3:Y:S04]  /*21f00*/  LDG.E R3, [R4.64] ;  /* 0x0000000804037981 */ /* 0x0004e8000c1e1900 */
[----:B-12---:R-:W3:Y:S02]  /*21f10*/  LDG.E R4, [R4.64+0x4] ;  /* 0x0000040804047981 */ /* 0x006ee4000c1e1900 */
[----:B---3-5:R-:W-:Y:S02]  /*21f20*/  IADD3 R20, -R3, R4, RZ ;  /* 0x0000000403147210 */ /* 0x028fe40007ffe1ff */
.L_x_1012:
[----:B------:R-:W-:Y:S01]  /*21f30*/  ISETP.GT.AND P0, PT, R81, 0x7f, PT ;  /* 0x0000007f5100780c */ /* 0x000fe20003f04270 */
[----:B------:R-:W-:Y:S01]  /*21f40*/  BSSY B0, `(.L_x_1013) ;  /* 0x0000038000007945 */ /* 0x000fe20003800000 */
[----:B------:R-:W-:Y:S02]  /*21f50*/  SHF.R.S32.HI R3, RZ, 0x1f, R8 ;  /* 0x0000001fff037819 */ /* 0x000fe40000011408 */
[----:B-----5:R-:W-:-:S02]  /*21f60*/  SHF.R.S32.HI R18, RZ, 0x1f, R2 ;  /* 0x0000001fff127819 */ /* 0x020fc40000011402 */
[----:B------:R-:W-:Y:S02]  /*21f70*/  SEL R10, R8, RZ, !P2 ;  /* 0x000000ff080a7207 */ /* 0x000fe40005000000 */
[----:B------:R-:W-:-:S05]  /*21f80*/  SEL R21, R3, RZ, !P2 ;  /* 0x000000ff03157207 */ /* 0x000fca0005000000 */
[----:B------:R-:W-:Y:S05]  /*21f90*/  @P0 BRA `(.L_x_1014) ;  /* 0x0000032000000947 */ /* 0x000fea0003800000 */
[----:B-1----:R-:W2:Y:S01]  /*21fa0*/  LDL R4, [R1+0x44] ;  /* 0x0000440001047983 */ /* 0x002ea20000100800 */
        /* <DEDUP_REMOVED lines=49> */
.L_x_1014:
[----:B------:R-:W-:Y:S05]  /*222c0*/  BSYNC B0 ;  /* 0x0000000000007941 */ /* 0x000fea0003800000 */
.L_x_1013:
[----:B------:R-:W-:-:S13]  /*222d0*/  ISETP.GT.AND P0, PT, R19, 0x1, PT ;  /* 0x000000011300780c */ /* 0x000fda0003f04270 */
[----:B------:R-:W-:Y:S05]  /*222e0*/  @P0 BRA `(.L_x_999) ;  /* 0x0000066000000947 */ /* 0x000fea0003800000 */
[----:B------:R-:W2:Y:S04]  /*222f0*/  LDL.LU R8, [R1+0x5c] ;  /* 0x00005c0001087983 */ /* 0x000ea80000300800 */
[----:B------:R-:W3:Y:S01]  /*22300*/  LDL.LU R9, [R1+0x44] ;  /* 0x0000440001097983 */ /* 0x000ee20000300800 */
[----:B-1----:R-:W-:Y:S01]  /*22310*/  MOV R4, c[0x0][0x4e8] ;  /* 0x00013a0000047a02 */ /* 0x002fe20000000f00 */
[----:B------:R-:W-:Y:S01]  /*22320*/  IMAD R3, R18, c[0x0][0x3a0], RZ ;  /* 0x0000e80012037a24 */ /* 0x000fe200078e02ff */
[----:B------:R-:W-:Y:S01]  /*22330*/  ISETP.GE.AND P2, PT, R0, c[0x0][0x3c8], PT ;  /* 0x0000f20000007a0c */ /* 0x000fe20003f46270 */
[----:B------:R-:W-:Y:S01]  /*22340*/  IMAD R6, R21, c[0x0][0x3f0], RZ ;  /* 0x0000fc0015067a24 */ /* 0x000fe200078e02ff */
[----:B------:R-:W-:Y:S01]  /*22350*/  ISETP.NE.AND P0, PT, R4, 0x1, PT ;  /* 0x000000010400780c */ /* 0x000fe20003f05270 */
[----:B------:R-:W-:-:S04]  /*22360*/  IMAD.WIDE.U32 R4, R2, c[0x0][0x3a0], RZ ;  /* 0x0000e80002047a25 */ /* 0x000fc800078e00ff */
[----:B------:R-:W-:-:S05]  /*22370*/  IMAD R2, R2, c[0x0][0x3a4], R3 ;  /* 0x0000e90002027a24 */ /* 0x000fca00078e0203 */
[----:B------:R-:W-:-:S05]  /*22380*/  IADD3 R5, R5, R2, RZ ;  /* 0x0000000205057210 */ /* 0x000fca0007ffe0ff */
[----:B--2---:R-:W-:Y:S01]  /*22390*/  IMAD.WIDE.U32 R4, R8, c[0x0][0x3e8], R4 ;  /* 0x0000fa0008047a25 */ /* 0x004fe200078e0004 */
[----:B---3--:R-:W-:-:S03]  /*223a0*/  IADD3 R3, R27, R9, RZ ;  /* 0x000000091b037210 */ /* 0x008fc60007ffe0ff */
        /* <DEDUP_REMOVED lines=23> */
[----:B------:R1:W2:Y:S02]  /*22520*/  SHFL.IDX PT, R8, R6, RZ, 0x181f ;  /* 0x00181fff06087589 */ /* 0x0002a400000e0000 */
.L_x_1085:
[----:B------:R-:W-:Y:S05]  /*22530*/  BRA.DIV ~URZ, `(.L_x_1016) ;  /* 0x00002d027f007947 */ /* 0x000fea000b800000 */
[----:B------:R3:W4:Y:S02]  /*22540*/  SHFL.IDX PT, R2, R7, RZ, 0x181f ;  /* 0x00181fff07027589 */ /* 0x00072400000e0000 */
.L_x_1086:
        /* <DEDUP_REMOVED lines=8> */
.L_x_1087:
[----:B------:R-:W-:-:S04]  /*225d0*/  IADD3 R3, R4, 0x10, RZ ;  /* 0x0000001004037810 */ /* 0x000fc80007ffe0ff */
[----:B------:R-:W-:-:S13]  /*225e0*/  ISETP.GE.OR P0, PT, R3, R5, P2 ;  /* 0x000000050300720c */ /* 0x000fda0001706670 */
[----:B--2---:R-:W-:-:S04]  /*225f0*/  @!P0 LEA R2, P1, R0, R2, 0x1 ;  /* 0x0000000200028211 */ /* 0x004fc800078208ff */
[----:B-1----:R-:W-:-:S05]  /*22600*/  @!P0 LEA.HI.X R3, R0, R8, R80, 0x1, P1 ;  /* 0x0000000800038211 */ /* 0x002fca00008f0c50 */
[----:B------:R1:W-:Y:S01]  /*22610*/  @!P0 ST.E.128 [R2.64], RZ ;  /* 0x000000ff02008985 */ /* 0x0003e2000c101d08 */
[----:B------:R-:W-:Y:S05]  /*22620*/  BRA.DIV ~URZ, `(.L_x_1018) ;  /* 0x00002d527f007947 */ /* 0x000fea000b800000 */
[----:B------:R2:W1:Y:S02]  /*22630*/  SHFL.IDX PT, R8, R6, 0x2, 0x181f ;  /* 0x00581f0006087f89 */ /* 0x00046400000e0000 */
.L_x_1088:
[----:B------:R-:W-:Y:S05]  /*22640*/  BRA.DIV ~URZ, `(.L_x_1019) ;  /* 0x00002da27f007947 */ /* 0x000fea000b800000 */
[----:B-1----:R1:W2:Y:S02]  /*22650*/  SHFL.IDX PT, R2, R7, 0x2, 0x181f ;  /* 0x00581f0007027f89 */ /* 0x0022a400000e0000 */
.L_x_1089:
        /* <DEDUP_REMOVED lines=8> */
.L_x_1090:
[----:B------:R-:W-:-:S04]  /*226e0*/  IADD3 R3, R4, 0x30, RZ ;  /* 0x0000003004037810 */ /* 0x000fc80007ffe0ff */
[----:B------:R-:W-:-:S13]  /*226f0*/  ISETP.GE.OR P0, PT, R3, R5, P2 ;  /* 0x000000050300720c */ /* 0x000fda0001706670 */
[----:B--2---:R-:W-:-:S04]  /*22700*/  @!P0 LEA R2, P1, R0, R2, 0x1 ;  /* 0x0000000200028211 */ /* 0x004fc800078208ff */
[----:B------:R-:W-:-:S05]  /*22710*/  @!P0 LEA.HI.X R3, R0, R8, R80, 0x1, P1 ;  /* 0x0000000800038211 */ /* 0x000fca00008f0c50 */
[----:B------:R2:W-:Y:S01]  /*22720*/  @!P0 ST.E.128 [R2.64], RZ ;  /* 0x000000ff02008985 */ /* 0x0005e2000c101d08 */
[----:B------:R-:W-:Y:S05]  /*22730*/  BRA.DIV ~URZ, `(.L_x_1021) ;  /* 0x00002df27f007947 */ /* 0x000fea000b800000 */
[----:B------:R1:W2:Y:S02]  /*22740*/  SHFL.IDX PT, R8, R6, 0x4, 0x181f ;  /* 0x00981f0006087f89 */ /* 0x0002a400000e0000 */
.L_x_1091:
[----:B------:R-:W-:Y:S05]  /*22750*/  BRA.DIV ~URZ, `(.L_x_1022) ;  /* 0x00002e427f007947 */ /* 0x000fea000b800000 */
[----:B--2---:R2:W1:Y:S02]  /*22760*/  SHFL.IDX PT, R2, R7, 0x4, 0x181f ;  /* 0x00981f0007027f89 */ /* 0x00446400000e0000 */
.L_x_1092:
        /* <DEDUP_REMOVED lines=8> */
.L_x_1093:
[----:B------:R-:W-:-:S04]  /*227f0*/  IADD3 R3, R4, 0x50, RZ ;  /* 0x0000005004037810 */ /* 0x000fc80007ffe0ff */
[----:B------:R-:W-:-:S13]  /*22800*/  ISETP.GE.OR P0, PT, R3, R5, P2 ;  /* 0x000000050300720c */ /* 0x000fda0001706670 */
[----:B---3--:R-:W-:-:S04]  /*22810*/  @!P0 LEA R2, P1, R0, R2, 0x1 ;  /* 0x0000000200028211 */ /* 0x008fc800078208ff */
[----:B--2---:R-:W-:-:S05]  /*22820*/  @!P0 LEA.HI.X R3, R0, R8, R80, 0x1, P1 ;  /* 0x0000000800038211 */ /* 0x004fca00008f0c50 */
[----:B------:R2:W-:Y:S01]  /*22830*/  @!P0 ST.E.128 [R2.64], RZ ;  /* 0x000000ff02008985 */ /* 0x0005e2000c101d08 */
[----:B------:R-:W-:Y:S05]  /*22840*/  BRA.DIV ~URZ, `(.L_x_1024) ;  /* 0x00002e927f007947 */ /* 0x000fea000b800000 */
[----:B------:R3:W1:Y:S02]  /*22850*/  SHFL.IDX PT, R8, R6, 0x6, 0x181f ;  /* 0x00d81f0006087f89 */ /* 0x00066400000e0000 */
.L_x_1094:
[----:B------:R-:W-:Y:S05]  /*22860*/  BRA.DIV ~URZ, `(.L_x_1025) ;  /* 0x00002ee27f007947 */ /* 0x000fea000b800000 */
[----:B--2---:R2:W3:Y:S02]  /*22870*/  SHFL.IDX PT, R2, R7, 0x6, 0x181f ;  /* 0x00d81f0007027f89 */ /* 0x0044e400000e0000 */
.L_x_1095:
        /* <DEDUP_REMOVED lines=8> */
.L_x_1096:
[----:B------:R-:W-:-:S04]  /*22900*/  IADD3 R4, R4, 0x70, RZ ;  /* 0x0000007004047810 */ /* 0x000fc80007ffe0ff */
[----:B------:R-:W-:-:S13]  /*22910*/  ISETP.GE.OR P0, PT, R4, R5, P2 ;  /* 0x000000050400720c */ /* 0x000fda0001706670 */
[----:B----4-:R-:W-:-:S04]  /*22920*/  @!P0 LEA R2, P1, R0, R2, 0x1 ;  /* 0x0000000200028211 */ /* 0x010fc800078208ff */
[----:B---3--:R-:W-:-:S05]  /*22930*/  @!P0 LEA.HI.X R3, R0, R6, R80, 0x1, P1 ;  /* 0x0000000600038211 */ /* 0x008fca00008f0c50 */
[----:B------:R3:W-:Y:S04]  /*22940*/  @!P0 ST.E.128 [R2.64], RZ ;  /* 0x000000ff02008985 */ /* 0x0007e8000c101d08 */
.L_x_999:
[----:B------:R-:W-:Y:S05]  /*22950*/  BSYNC B1 ;  /* 0x0000000000017941 */ /* 0x000fea0003800000 */
.L_x_983:
        /* <DEDUP_REMOVED lines=9> */
[----:B------:R-:W-:Y:S01]  /*229f0*/  LOP3.LUT R14, R81, 0x1f, RZ, 0xc0, !PT ;  /* 0x0000001f510e7812 */ /* 0x000fe200078ec0ff */
[----:B-1----:R-:W-:-:S03]  /*22a00*/  IMAD.MOV.U32 R7, RZ, RZ, RZ ;  /* 0x000000ffff077224 */ /* 0x002fc600078e00ff */
[----:B------:R-:W-:Y:S01]  /*22a10*/  ISETP.NE.AND P6, PT, R14, 0x1f, PT ;  /* 0x0000001f0e00780c */ /* 0x000fe20003fc5270 */
[----:B------:R-:W-:Y:S10]  /*22a20*/  BRA.DIV ~URZ, `(.L_x_1028) ;  /* 0x00002e627f007947 */ /* 0x000ff4000b800000 */
[----:B------:R1:W2:Y:S02]  /*22a30*/  SHFL.IDX PT, R9, R45, RZ, 0x1f ;  /* 0x00001fff2d097589 */ /* 0x0002a400000e0000 */
.L_x_1097:
[----:B------:R-:W-:Y:S05]  /*22a40*/  BRA.DIV ~URZ, `(.L_x_1029) ;  /* 0x00002eb27f007947 */ /* 0x000fea000b800000 */
[----:B------:R3:W1:Y:S02]  /*22a50*/  SHFL.IDX PT, R8, R45, 0x1, 0x1f ;  /* 0x00201f002d087f89 */ /* 0x00066400000e0000 */
.L_x_1098:
        /* <DEDUP_REMOVED lines=19> */
.L_x_1099:
        /* <DEDUP_REMOVED lines=16> */
.L_x_1100:
[----:B----4-:R-:W-:Y:S01]  /*22c90*/  IMAD R0, R0, c[0x0][0x538], RZ ;  /* 0x00014e0000007a24 */ /* 0x010fe200078e02ff */
[----:B------:R-:W-:Y:S04]  /*22ca0*/  BSSY B1, `(.L_x_1032) ;  /* 0x00000ce000017945 */ /* 0x000fe80003800000 */
[----:B-1----:R-:W-:-:S04]  /*22cb0*/  IADD3 R8, R0, R8, RZ ;  /* 0x0000000800087210 */ /* 0x002fc80007ffe0ff */
[----:B--2---:R-:W-:-:S13]  /*22cc0*/  ISETP.GT.AND P0, PT, R8, R9, PT ;  /* 0x000000090800720c */ /* 0x004fda0003f04270 */
[----:B------:R-:W-:Y:S05]  /*22cd0*/  @P0 BRA `(.L_x_1033) ;  /* 0x0000025000000947 */ /* 0x000fea0003800000 */
.L_x_1037:
        /* <DEDUP_REMOVED lines=17> */
.L_x_1101:
        /* <DEDUP_REMOVED lines=16> */
.L_x_1102:
[----:B--2---:R-:W-:-:S05]  /*22ef0*/  IMAD R0, R0, c[0x0][0x538], RZ ;  /* 0x00014e0000007a24 */ /* 0x004fca00078e02ff */
[----:B------:R-:W-:-:S04]  /*22f00*/  IADD3 R8, R0, R8, RZ ;  /* 0x0000000800087210 */ /* 0x000fc80007ffe0ff */
[----:B------:R-:W-:-:S13]  /*22f10*/  ISETP.GT.AND P0, PT, R8, R9, PT ;  /* 0x000000090800720c */ /* 0x000fda0003f04270 */
[----:B-1----:R-:W-:Y:S05]  /*22f20*/  @!P0 BRA `(.L_x_1037) ;  /* 0xfffffdb000008947 */ /* 0x002fea000383ffff */
.L_x_1033:
[----:B------:R-:W-:-:S05]  /*22f30*/  IADD3 R8, -R0, R8, RZ ;  /* 0x0000000800087210 */ /* 0x000fca0007ffe1ff */
[----:B------:R-:W-:-:S05]  /*22f40*/  IMAD R0, R4, c[0x0][0x538], R8 ;  /* 0x00014e0004007a24 */ /* 0x000fca00078e0208 */
[----:B------:R-:W-:Y:S01]  /*22f50*/  ISETP.GT.AND P0, PT, R0, R9, PT ;  /* 0x000000090000720c */ /* 0x000fe20003f04270 */
[----:B------:R-:W-:-:S12]  /*22f60*/  BRA.DIV ~URZ, `(.L_x_1038) ;  /* 0x00002df27f007947 */ /* 0x000fd8000b800000 */
[----:B------:R-:W-:-:S03]  /*22f70*/  VOTE.ANY R5, PT, !P0 ;  /* 0x0000000000057806 */ /* 0x000fc600040e0100 */
.L_x_1103:
[----:B------:R-:W2:Y:S01]  /*22f80*/  LDL.LU R2, [R1+0x54] ;  /* 0x0000540001027983 */ /* 0x000ea20000300800 */
[----:B------:R-:W2:Y:S02]  /*22f90*/  POPC R0, R5 ;  /* 0x0000000500007309 */ /* 0x000ea40000000000 */
[----:B--2---:R-:W-:-:S05]  /*22fa0*/  IADD3 R2, R0, R2, RZ ;  /* 0x0000000200027210 */ /* 0x004fca0007ffe0ff */
[----:B------:R1:W-:Y:S01]  /*22fb0*/  STL [R1+0x54], R2 ;  /* 0x0000540201007387 */ /* 0x0003e20000100800 */
[----:B------:R-:W-:Y:S05]  /*22fc0*/  BRA.DIV ~URZ, `(.L_x_1039) ;  /* 0x00002de27f007947 */ /* 0x000fea000b800000 */
[----:B------:R2:W4:Y:S04]  /*22fd0*/  SHFL.IDX PT, R12, R6, R0, 0x1f ;  /* 0x00001f00060c7589 */ /* 0x00052800000e0000 */
[----:B------:R2:W1:Y:S02]  /*22fe0*/  SHFL.IDX PT, R7, R7, R0, 0x1f ;  /* 0x00001f0007077589 */ /* 0x00046400000e0000 */
.L_x_1104:
[----:B------:R-:W-:Y:S01]  /*22ff0*/  ISETP.NE.AND P0, PT, R5, RZ, PT ;  /* 0x000000ff0500720c */ /* 0x000fe20003f05270 */
[----:B------:R-:W-:-:S12]  /*23000*/  BSSY B0, `(.L_x_1040) ;  /* 0x0000005000007945 */ /* 0x000fd80003800000 */
[----:B------:R-:W-:Y:S05]  /*23010*/  @!P0 BRA `(.L_x_1041) ;  /* 0x0000003000008947 */ /* 0x000fea0003800000 */
[----:B--2---:R-:W-:Y:S01]  /*23020*/  IADD3 R0, R0, -0x1, RZ ;  /* 0xffffffff00007810 */ /* 0x004fe20007ffe0ff */
[----:B------:R-:W-:Y:S05]  /*23030*/  BRA.DIV ~URZ, `(.L_x_1042) ;  /* 0x00002e427f007947 */ /* 0x000fea000b800000 */
[----:B------:R2:W3:Y:S02]  /*23040*/  SHFL.IDX PT, R13, R4, R0, 0x1f ;  /* 0x00001f00040d7589 */ /* 0x0004e400000e0000 */
.L_x_1041:
[----:B------:R-:W-:Y:S05]  /*23050*/  BSYNC B0 ;  /* 0x0000000000007941 */ /* 0x000fea0003800000 */
.L_x_1040:
        /* <DEDUP_REMOVED lines=68> */
.L_x_1044:
        /* <DEDUP_REMOVED lines=68> */
.L_x_1045:
[----:B------:R-:W-:Y:S05]  /*238e0*/  BSYNC B0 ;  /* 0x0000000000007941 */ /* 0x000fea0003800000 */
.L_x_1043:
[----:B------:R-:W-:-:S04]  /*238f0*/  LOP3.LUT R2, RZ, R2, RZ, 0x33, !PT ;  /* 0x00000002ff027212 */ /* 0x000fc800078e33ff */
[----:B-1----:R-:W-:-:S05]  /*23900*/  IADD3 R0, R2, R12, RZ ;  /* 0x0000000c02007210 */ /* 0x002fca0007ffe0ff */
[----:B------:R1:W-:Y:S01]  /*23910*/  STL [R1+0x4c], R0 ;  /* 0x00004c0001007387 */ /* 0x0003e20000100800 */
[----:B------:R-:W-:Y:S05]  /*23920*/  BRA `(.L_x_1046) ;  /* 0x0000005000007947 */ /* 0x000fea0003800000 */
.L_x_1034:
[----:B------:R-:W-:Y:S01]  /*23930*/  MOV R0, c[0x0][0x53c] ;  /* 0x00014f0000007a02 */ /* 0x000fe20000000f00 */
[----:B------:R1:W-:Y:S04]  /*23940*/  STL [R1+0x48], R9 ;  /* 0x0000480901007387 */ /* 0x0003e80000100800 */
[----:B------:R1:W-:Y:S04]  /*23950*/  STL [R1+0x4c], RZ ;  /* 0x00004cff01007387 */ /* 0x0003e80000100800 */
[----:B------:R1:W-:Y:S04]  /*23960*/  STL [R1+0x50], RZ ;  /* 0x000050ff01007387 */ /* 0x0003e80000100800 */
[----:B------:R1:W-:Y:S02]  /*23970*/  STL [R1+0x54], R0 ;  /* 0x0000540001007387 */ /* 0x0003e40000100800 */
.L_x_1046:
[----:B------:R-:W-:Y:S05]  /*23980*/  BSYNC B1 ;  /* 0x0000000000017941 */ /* 0x000fea0003800000 */
.L_x_1032:
        /* <DEDUP_REMOVED lines=9> */
.L_x_1027:
[----:B-1----:R-:W3:Y:S02]  /*23a20*/  LDL R0, [R1+0x54] ;  /* 0x0000540001007983 */ /* 0x002ee40000100800 */
[----:B---3--:R-:W-:-:S13]  /*23a30*/  ISETP.GE.AND P0, PT, R0, c[0x0][0x53c], PT ;  /* 0x00014f0000007a0c */ /* 0x008fda0003f06270 */
[----:B--2-4-:R-:W-:Y:S01]  /*23a40*/  @P0 CALL.REL.NOINC `(.L_x_1047) ;  /* 0x0000001000000944 */ /* 0x014fe20003c00000 */
[----:B------:R-:W-:Y:S05]  /*23a50*/  BRA `(.L_x_1048) ;  /* 0xfffddc8000007947 */ /* 0x000fea000383ffff */
.L_x_1047:
[----:B------:R-:W-:Y:S05]  /*23a60*/  EXIT ;  /* 0x000000000000794d */ /* 0x000fea0003800000 */
.L_x_779:
[----:B------:R-:W-:Y:S01]  /*23a70*/  IMAD.MOV.U32 R0, RZ, RZ, R5 ;  /* 0x000000ffff007224 */ /* 0x000fe200078e0005 */
[----:B------:R-:W-:Y:S02]  /*23a80*/  MOV R2, 0x1 ;  /* 0x0000000100027802 */ /* 0x000fe40000000f00 */
[----:B------:R-:W-:Y:S02]  /*23a90*/  MOV R3, 0x23ab0 ;  /* 0x00023ab000037802 */ /* 0x000fe40000000f00 */
[----:B------:R-:W-:Y:S05]  /*23aa0*/  CALL.REL.NOINC `($__internal_14_$__cuda_sm70_shflsync_up_p) ;  /* 0x000024e000007944 */ /* 0x000fea0003c00000 */
[----:B------:R-:W-:Y:S01]  /*23ab0*/  MOV R0, R4 ;  /* 0x0000000400007202 */ /* 0x000fe20000000f00 */
[----:B------:R-:W-:Y:S05]  /*23ac0*/  BRA `(.L_x_1049) ;  /* 0xfffdc99000007947 */ /* 0x000fea000383ffff */
.L_x_780:
[----:B------:R-:W-:Y:S01]  /*23ad0*/  IMAD.MOV.U32 R0, RZ, RZ, R5 ;  /* 0x000000ffff007224 */ /* 0x000fe200078e0005 */
[----:B------:R-:W-:Y:S02]  /*23ae0*/  MOV R2, 0x2 ;  /* 0x0000000200027802 */ /* 0x000fe40000000f00 */
[----:B------:R-:W-:Y:S02]  /*23af0*/  MOV R3, 0x23b10 ;  /* 0x00023b1000037802 */ /* 0x000fe40000000f00 */
[----:B------:R-:W-:Y:S05]  /*23b00*/  CALL.REL.NOINC `($__internal_14_$__cuda_sm70_shflsync_up_p) ;  /* 0x0000248000007944 */ /* 0x000fea0003c00000 */
[----:B------:R-:W-:Y:S01]  /*23b10*/  SEL R0, R4, RZ, P4 ;  /* 0x000000ff04007207 */ /* 0x000fe20002000000 */
[----:B------:R-:W-:Y:S01]  /*23b20*/  IMAD.MOV.U32 R2, RZ, RZ, 0x4 ;  /* 0x00000004ff027424 */ /* 0x000fe200078e00ff */
[----:B------:R-:W-:-:S03]  /*23b30*/  MOV R3, 0x23b60 ;  /* 0x00023b6000037802 */ /* 0x000fc60000000f00 */
[----:B------:R-:W-:Y:S02]  /*23b40*/  IMAD.IADD R0, R5, 0x1, R0 ;  /* 0x0000000105007824 */ /* 0x000fe400078e0200 */
        /* <DEDUP_REMOVED lines=13> */
[----:B------:R-:W-:Y:S02]  /*23c20*/  MOV R3, 0x1f ;  /* 0x0000001f00037802 */ /* 0x000fe40000000f00 */
[----:B------:R-:W-:Y:S01]  /*23c30*/  MOV R2, 0x23c70 ;  /* 0x00023c7000027802 */ /* 0x000fe20000000f00 */
[----:B------:R-:W-:-:S04]  /*23c40*/  IMAD.IADD R4, R0, 0x1, R4 ;  /* 0x0000000100047824 */ /* 0x000fc800078e0204 */
[----:B------:R-:W-:Y:S02]  /*23c50*/  IMAD.MOV.U32 R11, RZ, RZ, R4 ;  /* 0x000000ffff0b7224 */ /* 0x000fe400078e0004 */
[----:B------:R-:W-:Y:S05]  /*23c60*/  CALL.REL.NOINC `($__internal_13_$__cuda_sm70_shflsync_idx_p) ;  /* 0x000022d000007944 */ /* 0x000fea0003c00000 */
[----:B------:R-:W-:Y:S01]  /*23c70*/  MOV R0, R10 ;  /* 0x0000000a00007202 */ /* 0x000fe20000000f00 */
[----:B------:R-:W-:Y:S05]  /*23c80*/  BRA `(.L_x_1050) ;  /* 0xfffdc8d000007947 */ /* 0x000fea000383ffff */
.L_x_782:
[----:B------:R-:W-:Y:S02]  /*23c90*/  SEL R0, RZ, 0x1, P0 ;  /* 0x00000001ff007807 */ /* 0x000fe40000000000 */
[----:B------:R-:W-:Y:S02]  /*23ca0*/  MOV R2, 0x23cc0 ;  /* 0x00023cc000027802 */ /* 0x000fe40000000f00 */
[----:B------:R-:W-:Y:S05]  /*23cb0*/  CALL.REL.NOINC `($__internal_15_$__cuda_sm70_votesync_ballot) ;  /* 0x0000234000007944 */ /* 0x000fea0003c00000 */
[----:B------:R-:W-:Y:S01]  /*23cc0*/  MOV R6, R0 ;  /* 0x0000000000067202 */ /* 0x000fe20000000f00 */
[----:B------:R-:W-:Y:S05]  /*23cd0*/  BRA `(.L_x_1051) ;  /* 0xfffdc91000007947 */ /* 0x000fea000383ffff */
.L_x_783:
[----:B------:R-:W-:Y:S01]  /*23ce0*/  IMAD.MOV.U32 R11, RZ, RZ, R9 ;  /* 0x000000ffff0b7224 */ /* 0x000fe200078e0009 */
[----:B------:R-:W-:Y:S01]  /*23cf0*/  MOV R10, R0 ;  /* 0x00000000000a7202 */ /* 0x000fe20000000f00 */
[----:B------:R-:W-:Y:S01]  /*23d00*/  IMAD.MOV.U32 R3, RZ, RZ, 0x1f ;  /* 0x0000001fff037424 */ /* 0x000fe200078e00ff */
[----:B-1----:R-:W-:Y:S02]  /*23d10*/  MOV R2, 0x23d30 ;  /* 0x00023d3000027802 */ /* 0x002fe40000000f00 */
[----:B------:R-:W-:Y:S05]  /*23d20*/  CALL.REL.NOINC `($__internal_13_$__cuda_sm70_shflsync_idx_p) ;  /* 0x0000221000007944 */ /* 0x000fea0003c00000 */
[----:B------:R-:W-:Y:S01]  /*23d30*/  IMAD.MOV.U32 R13, RZ, RZ, R10 ;  /* 0x000000ffff0d7224 */ /* 0x000fe200078e000a */
[----:B------:R-:W-:Y:S01]  /*23d40*/  MOV R11, R8 ;  /* 0x00000008000b7202 */ /* 0x000fe20000000f00 */
[----:B------:R-:W-:Y:S01]  /*23d50*/  IMAD.MOV.U32 R5, RZ, RZ, RZ ;  /* 0x000000ffff057224 */ /* 0x000fe200078e00ff */
[----:B------:R-:W-:Y:S01]  /*23d60*/  MOV R10, R0 ;  /* 0x00000000000a7202 */ /* 0x000fe20000000f00 */
[----:B------:R-:W-:Y:S01]  /*23d70*/  IMAD.MOV.U32 R3, RZ, RZ, 0x1f ;  /* 0x0000001fff037424 */ /* 0x000fe200078e00ff */
[----:B------:R-:W-:-:S02]  /*23d80*/  MOV R2, 0x23da0 ;  /* 0x00023da000027802 */ /* 0x000fc40000000f00 */
[----:B------:R-:W-:Y:S05]  /*23d90*/  CALL.REL.NOINC `($__internal_13_$__cuda_sm70_shflsync_idx_p) ;  /* 0x000021a000007944 */ /* 0x000fea0003c00000 */
[----:B------:R-:W-:Y:S01]  /*23da0*/  MOV R9, R10 ;  /* 0x0000000a00097202 */ /* 0x000fe20000000f00 */
[----:B------:R-:W-:Y:S05]  /*23db0*/  BRA `(.L_x_1052) ;  /* 0xfffdc8a000007947 */ /* 0x000fea000383ffff */
.L_x_786:
[----:B------:R-:W-:Y:S01]  /*23dc0*/  IMAD.MOV.U32 R11, RZ, RZ, R4 ;  /* 0x000000ffff0b7224 */ /* 0x000fe200078e0004 */
[----:B------:R-:W-:-:S02]  /*23dd0*/  MOV R3, 0x1f ;  /* 0x0000001f00037802 */ /* 0x000fc40000000f00 */
[----:B-1----:R-:W-:Y:S02]  /*23de0*/  MOV R2, 0x23e00 ;  /* 0x00023e0000027802 */ /* 0x002fe40000000f00 */
[----:B--234-:R-:W-:Y:S05]  /*23df0*/  CALL.REL.NOINC `($__internal_13_$__cuda_sm70_shflsync_idx_p) ;  /* 0x0000214000007944 */ /* 0x01cfea0003c00000 */
[----:B------:R-:W-:Y:S01]  /*23e00*/  MOV R5, R10 ;  /* 0x0000000a00057202 */ /* 0x000fe20000000f00 */
[----:B------:R-:W-:Y:S05]  /*23e10*/  BRA `(.L_x_785) ;  /* 0xfffdc8a000007947 */ /* 0x000fea000383ffff */
.L_x_851:
[----:B------:R-:W-:Y:S01]  /*23e20*/  IMAD.MOV.U32 R11, RZ, RZ, R5 ;  /* 0x000000ffff0b7224 */ /* 0x000fe200078e0005 */
[----:B------:R-:W-:Y:S01]  /*23e30*/  MOV R10, RZ ;  /* 0x000000ff000a7202 */ /* 0x000fe20000000f00 */
[----:B------:R-:W-:Y:S01]  /*23e40*/  IMAD.MOV.U32 R3, RZ, RZ, 0x181f ;  /* 0x0000181fff037424 */ /* 0x000fe200078e00ff */
[----:B-1----:R-:W-:Y:S02]  /*23e50*/  MOV R2, 0x23e70 ;  /* 0x00023e7000027802 */ /* 0x002fe40000000f00 */
[----:B-----5:R-:W-:Y:S05]  /*23e60*/  CALL.REL.NOINC `($__internal_13_$__cuda_sm70_shflsync_idx_p) ;  /* 0x000020d000007944 */ /* 0x020fea0003c00000 */
[----:B------:R-:W-:Y:S01]  /*23e70*/  MOV R7, R10 ;  /* 0x0000000a00077202 */ /* 0x000fe20000000f00 */
[----:B------:R-:W-:Y:S05]  /*23e80*/  BRA `(.L_x_1053) ;  /* 0xfffe4a9000007947 */ /* 0x000fea000383ffff */
.L_x_852:
[----:B------:R-:W-:Y:S01]  /*23e90*/  IMAD.MOV.U32 R11, RZ, RZ, R6 ;  /* 0x000000ffff0b7224 */ /* 0x000fe200078e0006 */
[----:B------:R-:W-:Y:S01]  /*23ea0*/  MOV R10, RZ ;  /* 0x000000ff000a7202 */ /* 0x000fe20000000f00 */
[----:B------:R-:W-:Y:S01]  /*23eb0*/  IMAD.MOV.U32 R3, RZ, RZ, 0x181f ;  /* 0x0000181fff037424 */ /* 0x000fe200078e00ff */
[----:B-1----:R-:W-:Y:S02]  /*23ec0*/  MOV R2, 0x23ee0 ;  /* 0x00023ee000027802 */ /* 0x002fe40000000f00 */
[----:B--23-5:R-:W-:Y:S05]  /*23ed0*/  CALL.REL.NOINC `($__internal_13_$__cuda_sm70_shflsync_idx_p) ;  /* 0x0000206000007944 */ /* 0x02cfea0003c00000 */
[----:B------:R-:W-:Y:S01]  /*23ee0*/  MOV R2, R10 ;  /* 0x0000000a00027202 */ /* 0x000fe20000000f00 */
[----:B------:R-:W-:Y:S05]  /*23ef0*/  BRA `(.L_x_1054) ;  /* 0xfffe4a4000007947 */ /* 0x000fea000383ffff */
.L_x_855:
[----:B------:R-:W-:Y:S01]  /*23f00*/  IMAD.MOV.U32 R11, RZ, RZ, R5 ;  /* 0x000000ffff0b7224 */ /* 0x000fe200078e0005 */
[----:B------:R-:W-:Y:S01]  /*23f10*/  MOV R10, 0x1 ;  /* 0x00000001000a7802 */ /* 0x000fe20000000f00 */
[----:B--2---:R-:W-:Y:S01]  /*23f20*/  IMAD.MOV.U32 R3, RZ, RZ, 0x181f ;  /* 0x0000181fff037424 */ /* 0x004fe200078e00ff */
[----:B----4-:R-:W-:-:S02]  /*23f30*/  MOV R2, 0x23f50 ;  /* 0x00023f5000027802 */ /* 0x010fc40000000f00 */
[----:B-1-3-5:R-:W-:Y:S05]  /*23f40*/  CALL.REL.NOINC `($__internal_13_$__cuda_sm70_shflsync_idx_p) ;  /* 0x00001ff000007944 */ /* 0x02afea0003c00000 */
[----:B------:R-:W-:Y:S01]  /*23f50*/  IMAD.MOV.U32 R7, RZ, RZ, R10 ;  /* 0x000000ffff077224 */ /* 0x000fe200078e000a */
[----:B------:R-:W-:Y:S01]  /*23f60*/  MOV R10, 0x1 ;  /* 0x00000001000a7802 */ /* 0x000fe20000000f00 */
[----:B------:R-:W-:Y:S01]  /*23f70*/  IMAD.MOV.U32 R11, RZ, RZ, R6 ;  /* 0x000000ffff0b7224 */ /* 0x000fe200078e0006 */
[----:B------:R-:W-:-:S02]  /*23f80*/  MOV R3, 0x181f ;  /* 0x0000181f00037802 */ /* 0x000fc40000000f00 */
[----:B------:R-:W-:Y:S02]  /*23f90*/  MOV R2, 0x23fb0 ;  /* 0x00023fb000027802 */ /* 0x000fe40000000f00 */
[----:B------:R-:W-:Y:S05]  /*23fa0*/  CALL.REL.NOINC `($__internal_13_$__cuda_sm70_shflsync_idx_p) ;  /* 0x00001f9000007944 */ /* 0x000fea0003c00000 */
[----:B------:R-:W-:Y:S01]  /*23fb0*/  MOV R2, R10 ;  /* 0x0000000a00027202 */ /* 0x000fe20000000f00 */
[----:B------:R-:W-:Y:S05]  /*23fc0*/  BRA `(.L_x_1055) ;  /* 0xfffe4a6000007947 */ /* 0x000fea000383ffff */
.L_x_858:
[----:B------:R-:W-:Y:S01]  /*23fd0*/  IMAD.MOV.U32 R11, RZ, RZ, R5 ;  /* 0x000000ffff0b7224 */ /* 0x000fe200078e0005 */
[----:B------:R-:W-:Y:S01]  /*23fe0*/  MOV R10, 0x2 ;  /* 0x00000002000a7802 */ /* 0x000fe20000000f00 */
[----:B-1----:R-:W-:Y:S01]  /*23ff0*/  IMAD.MOV.U32 R3, RZ, RZ, 0x181f ;  /* 0x0000181fff037424 */ /* 0x002fe200078e00ff */
[----:B--2---:R-:W-:Y:S02]  /*24000*/  MOV R2, 0x24020 ;  /* 0x0002402000027802 */ /* 0x004fe40000000f00 */
[----:B---3-5:R-:W-:Y:S05]  /*24010*/  CALL.REL.NOINC `($__internal_13_$__cuda_sm70_shflsync_idx_p) ;  /* 0x00001f2000007944 */ /* 0x028fea0003c00000 */
[----:B------:R-:W-:Y:S01]  /*24020*/  MOV R7, R10 ;  /* 0x0000000a00077202 */ /* 0x000fe20000000f00 */
[----:B------:R-:W-:Y:S05]  /*24030*/  BRA `(.L_x_1056) ;  /* 0xfffe4ac000007947 */ /* 0x000fea000383ffff */
.L_x_859:
[----:B------:R-:W-:Y:S01]  /*24040*/  IMAD.MOV.U32 R11, RZ, RZ, R6 ;  /* 0x000000ffff0b7224 */ /* 0x000fe200078e0006 */
[----:B------:R-:W-:Y:S01]  /*24050*/  MOV R10, 0x2 ;  /* 0x00000002000a7802 */ /* 0x000fe20000000f00 */
[----:B------:R-:W-:Y:S01]  /*24060*/  IMAD.MOV.U32 R3, RZ, RZ, 0x181f ;  /* 0x0000181fff037424 */ /* 0x000fe200078e00ff */
[----:B--2---:R-:W-:Y:S02]  /*24070*/  MOV R2, 0x24090 ;  /* 0x0002409000027802 */ /* 0x004fe40000000f00 */
[----:B-1-345:R-:W-:Y:S05]  /*24080*/  CALL.REL.NOINC `($__internal_13_$__cuda_sm70_shflsync_idx_p) ;  /* 0x00001eb000007944 */ /* 0x03afea0003c00000 */
[----:B------:R-:W-:Y:S01]  /*24090*/  MOV R2, R10 ;  /* 0x0000000a00027202 */ /* 0x000fe20000000f00 */
[----:B------:R-:W-:Y:S05]  /*240a0*/  BRA `(.L_x_1057) ;  /* 0xfffe4a7000007947 */ /* 0x000fea000383ffff */
.L_x_862:
[----:B------:R-:W-:Y:S01]  /*240b0*/  IMAD.MOV.U32 R11, RZ, RZ, R5 ;  /* 0x000000ffff0b7224 */ /* 0x000fe200078e0005 */
[----:B------:R-:W-:Y:S01]  /*240c0*/  MOV R10, 0x3 ;  /* 0x00000003000a7802 */ /* 0x000fe20000000f00 */
[----:B-1----:R-:W-:Y:S01]  /*240d0*/  IMAD.MOV.U32 R3, RZ, RZ, 0x181f ;  /* 0x0000181fff037424 */ /* 0x002fe200078e00ff */
[----:B------:R-:W-:-:S02]  /*240e0*/  MOV R2, 0x24100 ;  /* 0x0002410000027802 */ /* 0x000fc40000000f00 */
[----:B--2345:R-:W-:Y:S05]  /*240f0*/  CALL.REL.NOINC `($__internal_13_$__cuda_sm70_shflsync_idx_p) ;  /* 0x00001e4000007944 */ /* 0x03cfea0003c00000 */
        /* <DEDUP_REMOVED lines=8> */
.L_x_865:
[----:B------:R-:W-:Y:S01]  /*24180*/  IMAD.MOV.U32 R11, RZ, RZ, R5 ;  /* 0x000000ffff0b7224 */ /* 0x000fe200078e0005 */
[----:B------:R-:W-:Y:S01]  /*24190*/  MOV R10, 0x4 ;  /* 0x00000004000a7802 */ /* 0x000fe20000000f00 */
[----:B-1----:R-:W-:Y:S01]  /*241a0*/  IMAD.MOV.U32 R3, RZ, RZ, 0x181f ;  /* 0x0000181fff037424 */ /* 0x002fe200078e00ff */
[----:B------:R-:W-:Y:S02]  /*241b0*/  MOV R2, 0x241d0 ;  /* 0x000241d000027802 */ /* 0x000fe40000000f00 */
[----:B--2345:R-:W-:Y:S05]  /*241c0*/  CALL.REL.NOINC `($__internal_13_$__cuda_sm70_shflsync_idx_p) ;  /* 0x00001d7000007944 */ /* 0x03cfea0003c00000 */
[----:B------:R-:W-:Y:S01]  /*241d0*/  MOV R7, R10 ;  /* 0x0000000a00077202 */ /* 0x000fe20000000f00 */
[----:B------:R-:W-:Y:S05]  /*241e0*/  BRA `(.L_x_1059) ;  /* 0xfffe4ae000007947 */ /* 0x000fea000383ffff */
.L_x_866:
[----:B------:R-:W-:Y:S01]  /*241f0*/  IMAD.MOV.U32 R11, RZ, RZ, R6 ;  /* 0x000000ffff0b7224 */ /* 0x000fe200078e0006 */
[----:B------:R-:W-:Y:S01]  /*24200*/  MOV R10, 0x4 ;  /* 0x00000004000a7802 */ /* 0x000fe20000000f00 */
[----:B-1----:R-:W-:Y:S01]  /*24210*/  IMAD.MOV.U32 R3, RZ, RZ, 0x181f ;  /* 0x0000181fff037424 */ /* 0x002fe200078e00ff */
[----:B------:R-:W-:Y:S02]  /*24220*/  MOV R2, 0x24240 ;  /* 0x0002424000027802 */ /* 0x000fe40000000f00 */
[----:B--2345:R-:W-:Y:S05]  /*24230*/  CALL.REL.NOINC `($__internal_13_$__cuda_sm70_shflsync_idx_p) ;  /* 0x00001d0000007944 */ /* 0x03cfea0003c00000 */
[----:B------:R-:W-:Y:S01]  /*24240*/  MOV R2, R10 ;  /* 0x0000000a00027202 */ /* 0x000fe20000000f00 */
[----:B------:R-:W-:Y:S05]  /*24250*/  BRA `(.L_x_1060) ;  /* 0xfffe4a9000007947 */ /* 0x000fea000383ffff */
.L_x_869:
[----:B------:R-:W-:Y:S01]  /*24260*/  IMAD.MOV.U32 R11, RZ, RZ, R5 ;  /* 0x000000ffff0b7224 */ /* 0x000fe200078e0005 */
[----:B------:R-:W-:Y:S01]  /*24270*/  MOV R10, 0x5 ;  /* 0x00000005000a7802 */ /* 0x000fe20000000f00 */
[----:B--2---:R-:W-:Y:S01]  /*24280*/  IMAD.MOV.U32 R3, RZ, RZ, 0x181f ;  /* 0x0000181fff037424 */ /* 0x004fe200078e00ff */
[----:B------:R-:W-:-:S02]  /*24290*/  MOV R2, 0x242b0 ;  /* 0x000242b000027802 */ /* 0x000fc40000000f00 */
[----:B-1-345:R-:W-:Y:S05]  /*242a0*/  CALL.REL.NOINC `($__internal_13_$__cuda_sm70_shflsync_idx_p) ;  /* 0x00001c9000007944 */ /* 0x03afea0003c00000 */
        /* <DEDUP_REMOVED lines=8> */
.L_x_872:
[----:B------:R-:W-:Y:S01]  /*24330*/  IMAD.MOV.U32 R11, RZ, RZ, R5 ;  /* 0x000000ffff0b7224 */ /* 0x000fe200078e0005 */
[----:B------:R-:W-:Y:S01]  /*24340*/  MOV R10, 0x6 ;  /* 0x00000006000a7802 */ /* 0x000fe20000000f00 */
[----:B-1----:R-:W-:Y:S01]  /*24350*/  IMAD.MOV.U32 R3, RZ, RZ, 0x181f ;  /* 0x0000181fff037424 */ /* 0x002fe200078e00ff */
[----:B--2---:R-:W-:Y:S02]  /*24360*/  MOV R2, 0x24380 ;  /* 0x0002438000027802 */ /* 0x004fe40000000f00 */
[----:B---345:R-:W-:Y:S05]  /*24370*/  CALL.REL.NOINC `($__internal_13_$__cuda_sm70_shflsync_idx_p) ;  /* 0x00001bc000007944 */ /* 0x038fea0003c00000 */
[----:B------:R-:W-:Y:S01]  /*24380*/  MOV R7, R10 ;  /* 0x0000000a00077202 */ /* 0x000fe20000000f00 */
[----:B------:R-:W-:Y:S05]  /*24390*/  BRA `(.L_x_1062) ;  /* 0xfffe4b0000007947 */ /* 0x000fea000383ffff */
.L_x_873:
[----:B------:R-:W-:Y:S01]  /*243a0*/  IMAD.MOV.U32 R11, RZ, RZ, R6 ;  /* 0x000000ffff0b7224 */ /* 0x000fe200078e0006 */
[----:B------:R-:W-:Y:S01]  /*243b0*/  MOV R10, 0x6 ;  /* 0x00000006000a7802 */ /* 0x000fe20000000f00 */
[----:B------:R-:W-:Y:S01]  /*243c0*/  IMAD.MOV.U32 R3, RZ, RZ, 0x181f ;  /* 0x0000181fff037424 */ /* 0x000fe200078e00ff */
[----:B--2---:R-:W-:Y:S02]  /*243d0*/  MOV R2, 0x243f0 ;  /* 0x000243f000027802 */ /* 0x004fe40000000f00 */
[----:B-1-345:R-:W-:Y:S05]  /*243e0*/  CALL.REL.NOINC `($__internal_13_$__cuda_sm70_shflsync_idx_p) ;  /* 0x00001b5000007944 */ /* 0x03afea0003c00000 */
[----:B------:R-:W-:Y:S01]  /*243f0*/  MOV R2, R10 ;  /* 0x0000000a00027202 */ /* 0x000fe20000000f00 */
[----:B------:R-:W-:Y:S05]  /*24400*/  BRA `(.L_x_1063) ;  /* 0xfffe4ab000007947 */ /* 0x000fea000383ffff */
.L_x_876:
        /* <DEDUP_REMOVED lines=13> */
.L_x_979:
[----:B------:R1:W5:Y:S01]  /*244e0*/  LDL R0, [R1+0x8] ;  /* 0x0000080001007983 */ /* 0x0003620000100800 */
[----:B------:R-:W-:Y:S02]  /*244f0*/  MOV R8, 0x2 ;  /* 0x0000000200087802 */ /* 0x000fe40000000f00 */
[----:B--2---:R-:W-:Y:S02]  /*24500*/  MOV R4, 0x24520 ;  /* 0x0002452000047802 */ /* 0x004fe40000000f00 */
[----:B-1---5:R-:W-:Y:S05]  /*24510*/  CALL.REL.NOINC `($__internal_12_$__cuda_sm70_shflsync_bfly_p) ;  /* 0x000019d000007944 */ /* 0x022fea0003c00000 */
[----:B------:R-:W-:Y:S01]  /*24520*/  MOV R2, R0 ;  /* 0x0000000000027202 */ /* 0x000fe20000000f00 */
[----:B------:R-:W-:Y:S05]  /*24530*/  BRA `(.L_x_1065) ;  /* 0xffffad7000007947 */ /* 0x000fea000383ffff */
.L_x_980:
[----:B------:R-:W-:Y:S01]  /*24540*/  IMAD.MOV.U32 R0, RZ, RZ, R2 ;  /* 0x000000ffff007224 */ /* 0x000fe200078e0002 */
[----:B------:R-:W-:Y:S02]  /*24550*/  MOV R8, 0x1 ;  /* 0x0000000100087802 */ /* 0x000fe40000000f00 */
[----:B------:R-:W-:Y:S02]  /*24560*/  MOV R4, 0x24580 ;  /* 0x0002458000047802 */ /* 0x000fe40000000f00 */
[----:B------:R-:W-:Y:S05]  /*24570*/  CALL.REL.NOINC `($__internal_12_$__cuda_sm70_shflsync_bfly_p) ;  /* 0x0000197000007944 */ /* 0x000fea0003c00000 */
[----:B------:R-:W-:Y:S02]  /*24580*/  FADD.FTZ R2, R2, R0 ;  /* 0x0000000002027221 */ /* 0x000fe40000010000 */
[----:B------:R1:W5:Y:S01]  /*24590*/  LDL R0, [R1+0x4] ;  /* 0x0000040001007983 */ /* 0x0003620000100800 */
[----:B------:R-:W-:-:S02]  /*245a0*/  MOV R8, 0x2 ;  /* 0x0000000200087802 */ /* 0x000fc40000000f00 */
[----:B------:R-:W-:Y:S02]  /*245b0*/  MOV R4, 0x245d0 ;  /* 0x000245d000047802 */ /* 0x000fe40000000f00 */
[----:B-1---5:R-:W-:Y:S05]  /*245c0*/  CALL.REL.NOINC `($__internal_12_$__cuda_sm70_shflsync_bfly_p) ;  /* 0x0000192000007944 */ /* 0x022fea0003c00000 */
[----:B------:R-:W2:Y:S01]  /*245d0*/  LDL.LU R4, [R1+0x4] ;  /* 0x0000040001047983 */ /* 0x000ea20000300800 */
[----:B------:R-:W-:Y:S01]  /*245e0*/  MOV R8, 0x1 ;  /* 0x0000000100087802 */ /* 0x000fe20000000f00 */
[----:B--2---:R-:W-:Y:S01]  /*245f0*/  FADD.FTZ R5, R4, R0 ;  /* 0x0000000004057221 */ /* 0x004fe20000010000 */
[----:B------:R-:W-:-:S04]  /*24600*/  MOV R4, 0x24630 ;  /* 0x0002463000047802 */ /* 0x000fc80000000f00 */
[----:B------:R-:W-:Y:S02]  /*24610*/  MOV R0, R5 ;  /* 0x0000000500007202 */ /* 0x000fe40000000f00 */
[----:B------:R-:W-:Y:S05]  /*24620*/  CALL.REL.NOINC `($__internal_12_$__cuda_sm70_shflsync_bfly_p) ;  /* 0x000018c000007944 */ /* 0x000fea0003c00000 */
[----:B------:R-:W-:Y:S02]  /*24630*/  FADD.FTZ R5, R5, R0 ;  /* 0x0000000005057221 */ /* 0x000fe40000010000 */
[----:B------:R1:W5:Y:S01]  /*24640*/  LDL R0, [R1+0xc] ;  /* 0x00000c0001007983 */ /* 0x0003620000100800 */
[----:B------:R-:W-:Y:S02]  /*24650*/  MOV R8, 0x2 ;  /* 0x0000000200087802 */ /* 0x000fe40000000f00 */
        /* <DEDUP_REMOVED lines=19> */
[----:B------:R-:W-:Y:S01]  /*24790*/  MOV R9, R0 ;  /* 0x0000000000097202 */ /* 0x000fe20000000f00 */
[----:B------:R-:W-:Y:S05]  /*247a0*/  BRA `(.L_x_1066) ;  /* 0xffffac3000007947 */ /* 0x000fea000383ffff */
.L_x_987:
[----:B--234-:R-:W-:Y:S01]  /*247b0*/  IMAD.MOV.U32 R11, RZ, RZ, R6 ;  /* 0x000000ffff0b7224 */ /* 0x01cfe200078e0006 */
[----:B------:R-:W-:Y:S01]  /*247c0*/  MOV R10, RZ ;  /* 0x000000ff000a7202 */ /* 0x000fe20000000f00 */
[----:B------:R-:W-:Y:S01]  /*247d0*/  IMAD.MOV.U32 R3, RZ, RZ, 0x181f ;  /* 0x0000181fff037424 */ /* 0x000fe200078e00ff */
[----:B------:R-:W-:Y:S02]  /*247e0*/  MOV R2, 0x24800 ;  /* 0x0002480000027802 */ /* 0x000fe40000000f00 */
[----:B-1----:R-:W-:Y:S05]  /*247f0*/  CALL.REL.NOINC `($__internal_13_$__cuda_sm70_shflsync_idx_p) ;  /* 0x0000174000007944 */ /* 0x002fea0003c00000 */
[----:B------:R-:W-:Y:S01]  /*24800*/  MOV R8, R10 ;  /* 0x0000000a00087202 */ /* 0x000fe20000000f00 */
[----:B------:R-:W-:Y:S05]  /*24810*/  BRA `(.L_x_1067) ;  /* 0xffffc46000007947 */ /* 0x000fea000383ffff */
.L_x_988:
[----:B------:R-:W-:Y:S01]  /*24820*/  IMAD.MOV.U32 R11, RZ, RZ, R7 ;  /* 0x000000ffff0b7224 */ /* 0x000fe200078e0007 */
[----:B------:R-:W-:Y:S01]  /*24830*/  MOV R10, RZ ;  /* 0x000000ff000a7202 */ /* 0x000fe20000000f00 */
[----:B------:R-:W-:Y:S01]  /*24840*/  IMAD.MOV.U32 R3, RZ, RZ, 0x181f ;  /* 0x0000181fff037424 */ /* 0x000fe200078e00ff */
[----:B------:R-:W-:Y:S02]  /*24850*/  MOV R2, 0x24870 ;  /* 0x0002487000027802 */ /* 0x000fe40000000f00 */
[----:B-123--:R-:W-:Y:S05]  /*24860*/  CALL.REL.NOINC `($__internal_13_$__cuda_sm70_shflsync_idx_p) ;  /* 0x000016d000007944 */ /* 0x00efea0003c00000 */
[----:B------:R-:W-:Y:S01]  /*24870*/  MOV R2, R10 ;  /* 0x0000000a00027202 */ /* 0x000fe20000000f00 */
[----:B------:R-:W-:Y:S05]  /*24880*/  BRA `(.L_x_1068) ;  /* 0xffffc41000007947 */ /* 0x000fea000383ffff */
.L_x_989:
[----:B------:R-:W-:Y:S01]  /*24890*/  IMAD.MOV.U32 R11, RZ, RZ, R6 ;  /* 0x000000ffff0b7224 */ /* 0x000fe200078e0006 */
[----:B------:R-:W-:Y:S01]  /*248a0*/  MOV R10, 0x1 ;  /* 0x00000001000a7802 */ /* 0x000fe20000000f00 */
[----:B--2---:R-:W-:Y:S01]  /*248b0*/  IMAD.MOV.U32 R3, RZ, RZ, 0x181f ;  /* 0x0000181fff037424 */ /* 0x004fe200078e00ff */
[----:B------:R-:W-:-:S02]  /*248c0*/  MOV R2, 0x248e0 ;  /* 0x000248e000027802 */ /* 0x000fc40000000f00 */
[----:B-1--4-:R-:W-:Y:S05]  /*248d0*/  CALL.REL.NOINC `($__internal_13_$__cuda_sm70_shflsync_idx_p) ;  /* 0x0000166000007944 */ /* 0x012fea0003c00000 */
        /* <DEDUP_REMOVED lines=8> */
.L_x_990:
[----:B------:R-:W-:Y:S01]  /*24960*/  IMAD.MOV.U32 R11, RZ, RZ, R6 ;  /* 0x000000ffff0b7224 */ /* 0x000fe200078e0006 */
[----:B------:R-:W-:Y:S01]  /*24970*/  MOV R10, 0x2 ;  /* 0x00000002000a7802 */ /* 0x000fe20000000f00 */
[----:B--2---:R-:W-:Y:S01]  /*24980*/  IMAD.MOV.U32 R3, RZ, RZ, 0x181f ;  /* 0x0000181fff037424 */ /* 0x004fe200078e00ff */
[----:B------:R-:W-:Y:S02]  /*24990*/  MOV R2, 0x249b0 ;  /* 0x000249b000027802 */ /* 0x000fe40000000f00 */
[----:B-1-34-:R-:W-:Y:S05]  /*249a0*/  CALL.REL.NOINC `($__internal_13_$__cuda_sm70_shflsync_idx_p) ;  /* 0x0000159000007944 */ /* 0x01afea0003c00000 */
[----:B------:R-:W-:Y:S01]  /*249b0*/  MOV R8, R10 ;  /* 0x0000000a00087202 */ /* 0x000fe20000000f00 */
[----:B------:R-:W-:Y:S05]  /*249c0*/  BRA `(.L_x_1070) ;  /* 0xffffc3c000007947 */ /* 0x000fea000383ffff */
.L_x_991:
[----:B------:R-:W-:Y:S01]  /*249d0*/  IMAD.MOV.U32 R11, RZ, RZ, R7 ;  /* 0x000000ffff0b7224 */ /* 0x000fe200078e0007 */
[----:B------:R-:W-:Y:S01]  /*249e0*/  MOV R10, 0x2 ;  /* 0x00000002000a7802 */ /* 0x000fe20000000f00 */
[----:B--2---:R-:W-:Y:S01]  /*249f0*/  IMAD.MOV.U32 R3, RZ, RZ, 0x181f ;  /* 0x0000181fff037424 */ /* 0x004fe200078e00ff */
[----:B------:R-:W-:Y:S02]  /*24a00*/  MOV R2, 0x24a20 ;  /* 0x00024a2000027802 */ /* 0x000fe40000000f00 */
[----:B-1-34-:R-:W-:Y:S05]  /*24a10*/  CALL.REL.NOINC `($__internal_13_$__cuda_sm70_shflsync_idx_p) ;  /* 0x0000152000007944 */ /* 0x01afea0003c00000 */
[----:B------:R-:W-:Y:S01]  /*24a20*/  MOV R2, R10 ;  /* 0x0000000a00027202 */ /* 0x000fe20000000f00 */
[----:B------:R-:W-:Y:S05]  /*24a30*/  BRA `(.L_x_1071) ;  /* 0xffffc37000007947 */ /* 0x000fea000383ffff */
.L_x_992:
[----:B------:R-:W-:Y:S01]  /*24a40*/  IMAD.MOV.U32 R11, RZ, RZ, R6 ;  /* 0x000000ffff0b7224 */ /* 0x000fe200078e0006 */
[----:B------:R-:W-:Y:S01]  /*24a50*/  MOV R10, 0x3 ;  /* 0x00000003000a7802 */ /* 0x000fe20000000f00 */
[----:B---3--:R-:W-:Y:S01]  /*24a60*/  IMAD.MOV.U32 R3, RZ, RZ, 0x181f ;  /* 0x0000181fff037424 */ /* 0x008fe200078e00ff */
[----:B------:R-:W-:-:S02]  /*24a70*/  MOV R2, 0x24a90 ;  /* 0x00024a9000027802 */ /* 0x000fc40000000f00 */
[----:B-12---:R-:W-:Y:S05]  /*24a80*/  CALL.REL.NOINC `($__internal_13_$__cuda_sm70_shflsync_idx_p) ;  /* 0x000014b000007944 */ /* 0x006fea0003c00000 */
        /* <DEDUP_REMOVED lines=8> */
.L_x_993:
[----:B------:R-:W-:Y:S01]  /*24b10*/  IMAD.MOV.U32 R11, RZ, RZ, R6 ;  /* 0x000000ffff0b7224 */ /* 0x000fe200078e0006 */
[----:B------:R-:W-:Y:S01]  /*24b20*/  MOV R10, 0x4 ;  /* 0x00000004000a7802 */ /* 0x000fe20000000f00 */
[----:B-1----:R-:W-:Y:S01]  /*24b30*/  IMAD.MOV.U32 R3, RZ, RZ, 0x181f ;  /* 0x0000181fff037424 */ /* 0x002fe200078e00ff */
[----:B------:R-:W-:Y:S02]  /*24b40*/  MOV R2, 0x24b60 ;  /* 0x00024b6000027802 */ /* 0x000fe40000000f00 */
[----:B----4-:R-:W-:Y:S05]  /*24b50*/  CALL.REL.NOINC `($__internal_13_$__cuda_sm70_shflsync_idx_p) ;  /* 0x000013e000007944 */ /* 0x010fea0003c00000 */
[----:B------:R-:W-:Y:S01]  /*24b60*/  MOV R8, R10 ;  /* 0x0000000a00087202 */ /* 0x000fe20000000f00 */
[----:B------:R-:W-:Y:S05]  /*24b70*/  BRA `(.L_x_1073) ;  /* 0xffffc32000007947 */ /* 0x000fea000383ffff */
.L_x_994:
[----:B------:R-:W-:Y:S01]  /*24b80*/  IMAD.MOV.U32 R11, RZ, RZ, R7 ;  /* 0x000000ffff0b7224 */ /* 0x000fe200078e0007 */
[----:B------:R-:W-:Y:S01]  /*24b90*/  MOV R10, 0x4 ;  /* 0x00000004000a7802 */ /* 0x000fe20000000f00 */
[----:B-1----:R-:W-:Y:S01]  /*24ba0*/  IMAD.MOV.U32 R3, RZ, RZ, 0x181f ;  /* 0x0000181fff037424 */ /* 0x002fe200078e00ff */
[----:B------:R-:W-:Y:S02]  /*24bb0*/  MOV R2, 0x24bd0 ;  /* 0x00024bd000027802 */ /* 0x000fe40000000f00 */
[----:B--234-:R-:W-:Y:S05]  /*24bc0*/  CALL.REL.NOINC `($__internal_13_$__cuda_sm70_shflsync_idx_p) ;  /* 0x0000137000007944 */ /* 0x01cfea0003c00000 */
[----:B------:R-:W-:Y:S01]  /*24bd0*/  MOV R2, R10 ;  /* 0x0000000a00027202 */ /* 0x000fe20000000f00 */
[----:B------:R-:W-:Y:S05]  /*24be0*/  BRA `(.L_x_1074) ;  /* 0xffffc2d000007947 */ /* 0x000fea000383ffff */
.L_x_995:
        /* <DEDUP_REMOVED lines=13> */
.L_x_996:
[----:B------:R-:W-:Y:S01]  /*24cc0*/  IMAD.MOV.U32 R11, RZ, RZ, R6 ;  /* 0x000000ffff0b7224 */ /* 0x000fe200078e0006 */
[----:B------:R-:W-:Y:S01]  /*24cd0*/  MOV R10, 0x6 ;  /* 0x00000006000a7802 */ /* 0x000fe20000000f00 */
[----:B-1----:R-:W-:Y:S01]  /*24ce0*/  IMAD.MOV.U32 R3, RZ, RZ, 0x181f ;  /* 0x0000181fff037424 */ /* 0x002fe200078e00ff */
[----:B------:R-:W-:Y:S02]  /*24cf0*/  MOV R2, 0x24d10 ;  /* 0x00024d1000027802 */ /* 0x000fe40000000f00 */
[----:B---34-:R-:W-:Y:S05]  /*24d00*/  CALL.REL.NOINC `($__internal_13_$__cuda_sm70_shflsync_idx_p) ;  /* 0x0000123000007944 */ /* 0x018fea0003c00000 */
[----:B------:R-:W-:Y:S01]  /*24d10*/  MOV R8, R10 ;  /* 0x0000000a00087202 */ /* 0x000fe20000000f00 */
[----:B------:R-:W-:Y:S05]  /*24d20*/  BRA `(.L_x_1076) ;  /* 0xffffc28000007947 */ /* 0x000fea000383ffff */
.L_x_997:
[----:B------:R-:W-:Y:S01]  /*24d30*/  IMAD.MOV.U32 R11, RZ, RZ, R7 ;  /* 0x000000ffff0b7224 */ /* 0x000fe200078e0007 */
[----:B------:R-:W-:Y:S01]  /*24d40*/  MOV R10, 0x6 ;  /* 0x00000006000a7802 */ /* 0x000fe20000000f00 */
[----:B-1----:R-:W-:Y:S01]  /*24d50*/  IMAD.MOV.U32 R3, RZ, RZ, 0x181f ;  /* 0x0000181fff037424 */ /* 0x002fe200078e00ff */
[----:B------:R-:W-:Y:S02]  /*24d60*/  MOV R2, 0x24d80 ;  /* 0x00024d8000027802 */ /* 0x000fe40000000f00 */
[----:B--234-:R-:W-:Y:S05]  /*24d70*/  CALL.REL.NOINC `($__internal_13_$__cuda_sm70_shflsync_idx_p) ;  /* 0x000011c000007944 */ /* 0x01cfea0003c00000 */
[----:B------:R-:W-:Y:S01]  /*24d80*/  MOV R2, R10 ;  /* 0x0000000a00027202 */ /* 0x000fe20000000f00 */
[----:B------:R-:W-:Y:S05]  /*24d90*/  BRA `(.L_x_1077) ;  /* 0xffffc23000007947 */ /* 0x000fea000383ffff */
.L_x_998:
[----:B------:R-:W-:Y:S01]  /*24da0*/  IMAD.MOV.U32 R11, RZ, RZ, R6 ;  /* 0x000000ffff0b7224 */ /* 0x000fe200078e0006 */
[----:B------:R-:W-:Y:S01]  /*24db0*/  MOV R10, 0x7 ;  /* 0x00000007000a7802 */ /* 0x000fe20000000f00 */
[----:B--2---:R-:W-:Y:S01]  /*24dc0*/  IMAD.MOV.U32 R3, RZ, RZ, 0x181f ;  /* 0x0000181fff037424 */ /* 0x004fe200078e00ff */
[----:B------:R-:W-:-:S02]  /*24dd0*/  MOV R2, 0x24df0 ;  /* 0x00024df000027802 */ /* 0x000fc40000000f00 */
[----:B-1-34-:R-:W-:Y:S05]  /*24de0*/  CALL.REL.NOINC `($__internal_13_$__cuda_sm70_shflsync_idx_p) ;  /* 0x0000115000007944 */ /* 0x01afea0003c00000 */
        /* <DEDUP_REMOVED lines=8> */
.L_x_1000:
[----:B------:R-:W-:Y:S01]  /*24e70*/  IMAD.MOV.U32 R11, RZ, RZ, R13 ;  /* 0x000000ffff0b7224 */ /* 0x000fe200078e000d */
[----:B------:R-:W-:Y:S01]  /*24e80*/  MOV R10, RZ ;  /* 0x000000ff000a7202 */ /* 0x000fe20000000f00 */
[----:B------:R-:W-:Y:S01]  /*24e90*/  IMAD.MOV.U32 R3, RZ, RZ, 0x1c1f ;  /* 0x00001c1fff037424 */ /* 0x000fe200078e00ff */
[----:B------:R-:W-:Y:S02]  /*24ea0*/  MOV R2, 0x24ec0 ;  /* 0x00024ec000027802 */ /* 0x000fe40000000f00 */
[----:B------:R-:W-:Y:S05]  /*24eb0*/  CALL.REL.NOINC `($__internal_13_$__cuda_sm70_shflsync_idx_p) ;  /* 0x0000108000007944 */ /* 0x000fea0003c00000 */
[----:B------:R-:W-:Y:S01]  /*24ec0*/  MOV R12, R10 ;  /* 0x0000000a000c7202 */ /* 0x000fe20000000f00 */
[----:B------:R-:W-:Y:S05]  /*24ed0*/  BRA `(.L_x_1079) ;  /* 0xffffc40000007947 */ /* 0x000fea000383ffff */
.L_x_1001:
[----:B------:R-:W-:Y:S01]  /*24ee0*/  IMAD.MOV.U32 R11, RZ, RZ, R19 ;  /* 0x000000ffff0b7224 */ /* 0x000fe200078e0013 */
[----:B------:R-:W-:Y:S01]  /*24ef0*/  MOV R10, RZ ;  /* 0x000000ff000a7202 */ /* 0x000fe20000000f00 */
[----:B------:R-:W-:Y:S01]  /*24f00*/  IMAD.MOV.U32 R3, RZ, RZ, 0x1c1f ;  /* 0x00001c1fff037424 */ /* 0x000fe200078e00ff */
[----:B------:R-:W-:Y:S02]  /*24f10*/  MOV R2, 0x24f30 ;  /* 0x00024f3000027802 */ /* 0x000fe40000000f00 */
[----:B-12---:R-:W-:Y:S05]  /*24f20*/  CALL.REL.NOINC `($__internal_13_$__cuda_sm70_shflsync_idx_p) ;  /* 0x0000101000007944 */ /* 0x006fea0003c00000 */
[----:B------:R-:W-:Y:S01]  /*24f30*/  MOV R2, R10 ;  /* 0x0000000a00027202 */ /* 0x000fe20000000f00 */
[----:B------:R-:W-:Y:S05]  /*24f40*/  BRA `(.L_x_1080) ;  /* 0xffffc3b000007947 */ /* 0x000fea000383ffff */
.L_x_1004:
[----:B----4-:R-:W-:Y:S01]  /*24f50*/  IMAD.MOV.U32 R11, RZ, RZ, R13 ;  /* 0x000000ffff0b7224 */ /* 0x010fe200078e000d */
[----:B------:R-:W-:Y:S01]  /*24f60*/  MOV R10, 0x1 ;  /* 0x00000001000a7802 */ /* 0x000fe20000000f00 */
[----:B------:R-:W-:Y:S01]  /*24f70*/  IMAD.MOV.U32 R3, RZ, RZ, 0x1c1f ;  /* 0x00001c1fff037424 */ /* 0x000fe200078e00ff */
[----:B------:R-:W-:-:S02]  /*24f80*/  MOV R2, 0x24fa0 ;  /* 0x00024fa000027802 */ /* 0x000fc40000000f00 */
[----:B-123--:R-:W-:Y:S05]  /*24f90*/  CALL.REL.NOINC `($__internal_13_$__cuda_sm70_shflsync_idx_p) ;  /* 0x00000fa000007944 */ /* 0x00efea0003c00000 */
        /* <DEDUP_REMOVED lines=8> */
.L_x_1007:
[----:B----4-:R-:W-:Y:S01]  /*25020*/  IMAD.MOV.U32 R11, RZ, RZ, R13 ;  /* 0x000000ffff0b7224 */ /* 0x010fe200078e000d */
[----:B------:R-:W-:Y:S01]  /*25030*/  MOV R10, 0x2 ;  /* 0x00000002000a7802 */ /* 0x000fe20000000f00 */
[----:B------:R-:W-:Y:S01]  /*25040*/  IMAD.MOV.U32 R3, RZ, RZ, 0x1c1f ;  /* 0x00001c1fff037424 */ /* 0x000fe200078e00ff */
[----:B------:R-:W-:Y:S02]  /*25050*/  MOV R2, 0x25070 ;  /* 0x0002507000027802 */ /* 0x000fe40000000f00 */
[----:B-123--:R-:W-:Y:S05]  /*25060*/  CALL.REL.NOINC `($__internal_13_$__cuda_sm70_shflsync_idx_p) ;  /* 0x00000ed000007944 */ /* 0x00efea0003c00000 */
[----:B------:R-:W-:Y:S01]  /*25070*/  MOV R12, R10 ;  /* 0x0000000a000c7202 */ /* 0x000fe20000000f00 */
[----:B------:R-:W-:Y:S05]  /*25080*/  BRA `(.L_x_1082) ;  /* 0xffffc83000007947 */ /* 0x000fea000383ffff */
.L_x_1008:
[----:B----4-:R-:W-:Y:S01]  /*25090*/  IMAD.MOV.U32 R11, RZ, RZ, R19 ;  /* 0x000000ffff0b7224 */ /* 0x010fe200078e0013 */
[----:B------:R-:W-:Y:S01]  /*250a0*/  MOV R10, 0x2 ;  /* 0x00000002000a7802 */ /* 0x000fe20000000f00 */
[----:B------:R-:W-:Y:S01]  /*250b0*/  IMAD.MOV.U32 R3, RZ, RZ, 0x1c1f ;  /* 0x00001c1fff037424 */ /* 0x000fe200078e00ff */
[----:B------:R-:W-:Y:S02]  /*250c0*/  MOV R2, 0x250e0 ;  /* 0x000250e000027802 */ /* 0x000fe40000000f00 */
[----:B-123--:R-:W-:Y:S05]  /*250d0*/  CALL.REL.NOINC `($__internal_13_$__cuda_sm70_shflsync_idx_p) ;  /* 0x00000e6000007944 */ /* 0x00efea0003c00000 */
[----:B------:R-:W-:Y:S01]  /*250e0*/  MOV R2, R10 ;  /* 0x0000000a00027202 */ /* 0x000fe20000000f00 */
[----:B------:R-:W-:Y:S05]  /*250f0*/  BRA `(.L_x_1083) ;  /* 0xffffc7e000007947 */ /* 0x000fea000383ffff */
.L_x_1011:
[----:B--2---:R-:W-:Y:S01]  /*25100*/  IMAD.MOV.U32 R11, RZ, RZ, R13 ;  /* 0x000000ffff0b7224 */ /* 0x004fe200078e000d */
[----:B------:R-:W-:Y:S01]  /*25110*/  MOV R10, 0x3 ;  /* 0x00000003000a7802 */ /* 0x000fe20000000f00 */
[----:B------:R-:W-:Y:S01]  /*25120*/  IMAD.MOV.U32 R3, RZ, RZ, 0x1c1f ;  /* 0x00001c1fff037424 */ /* 0x000fe200078e00ff */
[----:B-1----:R-:W-:-:S02]  /*25130*/  MOV R2, 0x25150 ;  /* 0x0002515000027802 */ /* 0x002fc40000000f00 */
[----:B---34-:R-:W-:Y:S05]  /*25140*/  CALL.REL.NOINC `($__internal_13_$__cuda_sm70_shflsync_idx_p) ;  /* 0x00000df000007944 */ /* 0x018fea0003c00000 */
        /* <DEDUP_REMOVED lines=8> */
.L_x_1015:
[----:B------:R-:W-:Y:S01]  /*251d0*/  IMAD.MOV.U32 R11, RZ, RZ, R6 ;  /* 0x000000ffff0b7224 */ /* 0x000fe200078e0006 */
[----:B------:R-:W-:Y:S01]  /*251e0*/  MOV R10, RZ ;  /* 0x000000ff000a7202 */ /* 0x000fe20000000f00 */
[----:B------:R-:W-:Y:S01]  /*251f0*/  IMAD.MOV.U32 R3, RZ, RZ, 0x181f ;  /* 0x0000181fff037424 */ /* 0x000fe200078e00ff */
[----:B------:R-:W-:Y:S02]  /*25200*/  MOV R2, 0x25220 ;  /* 0x0002522000027802 */ /* 0x000fe40000000f00 */
[----:B------:R-:W-:Y:S05]  /*25210*/  CALL.REL.NOINC `($__internal_13_$__cuda_sm70_shflsync_idx_p) ;  /* 0x00000d2000007944 */ /* 0x000fea0003c00000 */
[----:B------:R-:W-:Y:S01]  /*25220*/  MOV R8, R10 ;  /* 0x0000000a00087202 */ /* 0x000fe20000000f00 */
[----:B------:R-:W-:Y:S05]  /*25230*/  BRA `(.L_x_1085) ;  /* 0xffffd2f000007947 */ /* 0x000fea000383ffff */
.L_x_1016:
[----:B------:R-:W-:Y:S01]  /*25240*/  IMAD.MOV.U32 R11, RZ, RZ, R7 ;  /* 0x000000ffff0b7224 */ /* 0x000fe200078e0007 */
[----:B------:R-:W-:Y:S01]  /*25250*/  MOV R10, RZ ;  /* 0x000000ff000a7202 */ /* 0x000fe20000000f00 */
[----:B------:R-:W-:Y:S01]  /*25260*/  IMAD.MOV.U32 R3, RZ, RZ, 0x181f ;  /* 0x0000181fff037424 */ /* 0x000fe200078e00ff */
[----:B------:R-:W-:Y:S02]  /*25270*/  MOV R2, 0x25290 ;  /* 0x0002529000027802 */ /* 0x000fe40000000f00 */
[----:B-12---:R-:W-:Y:S05]  /*25280*/  CALL.REL.NOINC `($__internal_13_$__cuda_sm70_shflsync_idx_p) ;  /* 0x00000cb000007944 */ /* 0x006fea0003c00000 */
[----:B------:R-:W-:Y:S01]  /*25290*/  MOV R2, R10 ;  /* 0x0000000a00027202 */ /* 0x000fe20000000f00 */
[----:B------:R-:W-:Y:S05]  /*252a0*/  BRA `(.L_x_1086) ;  /* 0xffffd2a000007947 */ /* 0x000fea000383ffff */
.L_x_1017:
[----:B------:R-:W-:Y:S01]  /*252b0*/  IMAD.MOV.U32 R11, RZ, RZ, R6 ;  /* 0x000000ffff0b7224 */ /* 0x000fe200078e0006 */
[----:B------:R-:W-:Y:S01]  /*252c0*/  MOV R10, 0x1 ;  /* 0x00000001000a7802 */ /* 0x000fe20000000f00 */
[----:B--2---:R-:W-:Y:S01]  /*252d0*/  IMAD.MOV.U32 R3, RZ, RZ, 0x181f ;  /* 0x0000181fff037424 */ /* 0x004fe200078e00ff */
[----:B------:R-:W-:-:S02]  /*252e0*/  MOV R2, 0x25300 ;  /* 0x0002530000027802 */ /* 0x000fc40000000f00 */
[----:B-1-3--:R-:W-:Y:S05]  /*252f0*/  CALL.REL.NOINC `($__internal_13_$__cuda_sm70_shflsync_idx_p) ;  /* 0x00000c4000007944 */ /* 0x00afea0003c00000 */
        /* <DEDUP_REMOVED lines=8> */
.L_x_1018:
[----:B------:R-:W-:Y:S01]  /*25380*/  IMAD.MOV.U32 R11, RZ, RZ, R6 ;  /* 0x000000ffff0b7224 */ /* 0x000fe200078e0006 */
[----:B------:R-:W-:Y:S01]  /*25390*/  MOV R10, 0x2 ;  /* 0x00000002000a7802 */ /* 0x000fe20000000f00 */
[----:B-1----:R-:W-:Y:S01]  /*253a0*/  IMAD.MOV.U32 R3, RZ, RZ, 0x181f ;  /* 0x0000181fff037424 */ /* 0x002fe200078e00ff */
[----:B------:R-:W-:Y:S02]  /*253b0*/  MOV R2, 0x253d0 ;  /* 0x000253d000027802 */ /* 0x000fe40000000f00 */
[----:B---34-:R-:W-:Y:S05]  /*253c0*/  CALL.REL.NOINC `($__internal_13_$__cuda_sm70_shflsync_idx_p) ;  /* 0x00000b7000007944 */ /* 0x018fea0003c00000 */
[----:B------:R-:W-:Y:S01]  /*253d0*/  MOV R8, R10 ;  /* 0x0000000a00087202 */ /* 0x000fe20000000f00 */
[----:B------:R-:W-:Y:S05]  /*253e0*/  BRA `(.L_x_1088) ;  /* 0xffffd25000007947 */ /* 0x000fea000383ffff */
.L_x_1019:
[----:B------:R-:W-:Y:S01]  /*253f0*/  IMAD.MOV.U32 R11, RZ, RZ, R7 ;  /* 0x000000ffff0b7224 */ /* 0x000fe200078e0007 */
[----:B------:R-:W-:Y:S01]  /*25400*/  MOV R10, 0x2 ;  /* 0x00000002000a7802 */ /* 0x000fe20000000f00 */
[----:B-1----:R-:W-:Y:S01]  /*25410*/  IMAD.MOV.U32 R3, RZ, RZ, 0x181f ;  /* 0x0000181fff037424 */ /* 0x002fe200078e00ff */
[----:B------:R-:W-:Y:S02]  /*25420*/  MOV R2, 0x25440 ;  /* 0x0002544000027802 */ /* 0x000fe40000000f00 */
[----:B--234-:R-:W-:Y:S05]  /*25430*/  CALL.REL.NOINC `($__internal_13_$__cuda_sm70_shflsync_idx_p) ;  /* 0x00000b0000007944 */ /* 0x01cfea0003c00000 */
[----:B------:R-:W-:Y:S01]  /*25440*/  MOV R2, R10 ;  /* 0x0000000a00027202 */ /* 0x000fe20000000f00 */
[----:B------:R-:W-:Y:S05]  /*25450*/  BRA `(.L_x_1089) ;  /* 0xffffd20000007947 */ /* 0x000fea000383ffff */
.L_x_1020:
        /* <DEDUP_REMOVED lines=13> */
.L_x_1021:
[----:B------:R-:W-:Y:S01]  /*25530*/  IMAD.MOV.U32 R11, RZ, RZ, R6 ;  /* 0x000000ffff0b7224 */ /* 0x000fe200078e0006 */
[----:B------:R-:W-:Y:S01]  /*25540*/  MOV R10, 0x4 ;  /* 0x00000004000a7802 */ /* 0x000fe20000000f00 */
[----:B--2---:R-:W-:Y:S01]  /*25550*/  IMAD.MOV.U32 R3, RZ, RZ, 0x181f ;  /* 0x0000181fff037424 */ /* 0x004fe200078e00ff */
[----:B------:R-:W-:Y:S02]  /*25560*/  MOV R2, 0x25580 ;  /* 0x0002558000027802 */ /* 0x000fe40000000f00 */
[----:B-1-34-:R-:W-:Y:S05]  /*25570*/  CALL.REL.NOINC `($__internal_13_$__cuda_sm70_shflsync_idx_p) ;  /* 0x000009c000007944 */ /* 0x01afea0003c00000 */
[----:B------:R-:W-:Y:S01]  /*25580*/  MOV R8, R10 ;  /* 0x0000000a00087202 */ /* 0x000fe20000000f00 */
[----:B------:R-:W-:Y:S05]  /*25590*/  BRA `(.L_x_1091) ;  /* 0xffffd1b000007947 */ /* 0x000fea000383ffff */
.L_x_1022:
[----:B------:R-:W-:Y:S01]  /*255a0*/  IMAD.MOV.U32 R11, RZ, RZ, R7 ;  /* 0x000000ffff0b7224 */ /* 0x000fe200078e0007 */
[----:B------:R-:W-:Y:S01]  /*255b0*/  MOV R10, 0x4 ;  /* 0x00000004000a7802 */ /* 0x000fe20000000f00 */
[----:B--2---:R-:W-:Y:S01]  /*255c0*/  IMAD.MOV.U32 R3, RZ, RZ, 0x181f ;  /* 0x0000181fff037424 */ /* 0x004fe200078e00ff */
[----:B------:R-:W-:Y:S02]  /*255d0*/  MOV R2, 0x255f0 ;  /* 0x000255f000027802 */ /* 0x000fe40000000f00 */
[----:B-1-34-:R-:W-:Y:S05]  /*255e0*/  CALL.REL.NOINC `($__internal_13_$__cuda_sm70_shflsync_idx_p) ;  /* 0x0000095000007944 */ /* 0x01afea0003c00000 */
[----:B------:R-:W-:Y:S01]  /*255f0*/  MOV R2, R10 ;  /* 0x0000000a00027202 */ /* 0x000fe20000000f00 */
[----:B------:R-:W-:Y:S05]  /*25600*/  BRA `(.L_x_1092) ;  /* 0xffffd16000007947 */ /* 0x000fea000383ffff */
.L_x_1023:
[----:B------:R-:W-:Y:S01]  /*25610*/  IMAD.MOV.U32 R11, RZ, RZ, R6 ;  /* 0x000000ffff0b7224 */ /* 0x000fe200078e0006 */
[----:B------:R-:W-:Y:S01]  /*25620*/  MOV R10, 0x5 ;  /* 0x00000005000a7802 */ /* 0x000fe20000000f00 */
[----:B-1----:R-:W-:Y:S01]  /*25630*/  IMAD.MOV.U32 R3, RZ, RZ, 0x181f ;  /* 0x0000181fff037424 */ /* 0x002fe200078e00ff */
[----:B------:R-:W-:-:S02]  /*25640*/  MOV R2, 0x25660 ;  /* 0x0002566000027802 */ /* 0x000fc40000000f00 */
[----:B--234-:R-:W-:Y:S05]  /*25650*/  CALL.REL.NOINC `($__internal_13_$__cuda_sm70_shflsync_idx_p) ;  /* 0x000008e000007944 */ /* 0x01cfea0003c00000 */
        /* <DEDUP_REMOVED lines=8> */
.L_x_1024:
[----:B------:R-:W-:Y:S01]  /*256e0*/  IMAD.MOV.U32 R11, RZ, RZ, R6 ;  /* 0x000000ffff0b7224 */ /* 0x000fe200078e0006 */
[----:B------:R-:W-:Y:S01]  /*256f0*/  MOV R10, 0x6 ;  /* 0x00000006000a7802 */ /* 0x000fe20000000f00 */
[----:B--2---:R-:W-:Y:S01]  /*25700*/  IMAD.MOV.U32 R3, RZ, RZ, 0x181f ;  /* 0x0000181fff037424 */ /* 0x004fe200078e00ff */
[----:B------:R-:W-:Y:S02]  /*25710*/  MOV R2, 0x25730 ;  /* 0x0002573000027802 */ /* 0x000fe40000000f00 */
[----:B-1--4-:R-:W-:Y:S05]  /*25720*/  CALL.REL.NOINC `($__internal_13_$__cuda_sm70_shflsync_idx_p) ;  /* 0x0000081000007944 */ /* 0x012fea0003c00000 */
[----:B------:R-:W-:Y:S01]  /*25730*/  MOV R8, R10 ;  /* 0x0000000a00087202 */ /* 0x000fe20000000f00 */
[----:B------:R-:W-:Y:S05]  /*25740*/  BRA `(.L_x_1094) ;  /* 0xffffd11000007947 */ /* 0x000fea000383ffff */
.L_x_1025:
[----:B------:R-:W-:Y:S01]  /*25750*/  IMAD.MOV.U32 R11, RZ, RZ, R7 ;  /* 0x000000ffff0b7224 */ /* 0x000fe200078e0007 */
[----:B------:R-:W-:Y:S01]  /*25760*/  MOV R10, 0x6 ;  /* 0x00000006000a7802 */ /* 0x000fe20000000f00 */
[----:B--2---:R-:W-:Y:S01]  /*25770*/  IMAD.MOV.U32 R3, RZ, RZ, 0x181f ;  /* 0x0000181fff037424 */ /* 0x004fe200078e00ff */
[----:B------:R-:W-:Y:S02]  /*25780*/  MOV R2, 0x257a0 ;  /* 0x000257a000027802 */ /* 0x000fe40000000f00 */
[----:B-1-34-:R-:W-:Y:S05]  /*25790*/  CALL.REL.NOINC `($__internal_13_$__cuda_sm70_shflsync_idx_p) ;  /* 0x000007a000007944 */ /* 0x01afea0003c00000 */
[----:B------:R-:W-:Y:S01]  /*257a0*/  MOV R2, R10 ;  /* 0x0000000a00027202 */ /* 0x000fe20000000f00 */
[----:B------:R-:W-:Y:S05]  /*257b0*/  BRA `(.L_x_1095) ;  /* 0xffffd0c000007947 */ /* 0x000fea000383ffff */
.L_x_1026:
[----:B------:R-:W-:Y:S01]  /*257c0*/  IMAD.MOV.U32 R11, RZ, RZ, R6 ;  /* 0x000000ffff0b7224 */ /* 0x000fe200078e0006 */
[----:B------:R-:W-:Y:S01]  /*257d0*/  MOV R10, 0x7 ;  /* 0x00000007000a7802 */ /* 0x000fe20000000f00 */
[----:B-1----:R-:W-:Y:S01]  /*257e0*/  IMAD.MOV.U32 R3, RZ, RZ, 0x181f ;  /* 0x0000181fff037424 */ /* 0x002fe200078e00ff */
[----:B------:R-:W-:-:S02]  /*257f0*/  MOV R2, 0x25810 ;  /* 0x0002581000027802 */ /* 0x000fc40000000f00 */
[----:B--2-4-:R-:W-:Y:S05]  /*25800*/  CALL.REL.NOINC `($__internal_13_$__cuda_sm70_shflsync_idx_p) ;  /* 0x0000073000007944 */ /* 0x014fea0003c00000 */
        /* <DEDUP_REMOVED lines=8> */
.L_x_1028:
[----:B------:R-:W-:Y:S01]  /*25890*/  IMAD.MOV.U32 R11, RZ, RZ, R45 ;  /* 0x000000ffff0b7224 */ /* 0x000fe200078e002d */
[----:B------:R-:W-:Y:S01]  /*258a0*/  MOV R10, RZ ;  /* 0x000000ff000a7202 */ /* 0x000fe20000000f00 */
[----:B----4-:R-:W-:Y:S01]  /*258b0*/  IMAD.MOV.U32 R3, RZ, RZ, 0x1f ;  /* 0x0000001fff037424 */ /* 0x010fe200078e00ff */
[----:B------:R-:W-:Y:S02]  /*258c0*/  MOV R2, 0x258e0 ;  /* 0x000258e000027802 */ /* 0x000fe40000000f00 */
[----:B------:R-:W-:Y:S05]  /*258d0*/  CALL.REL.NOINC `($__internal_13_$__cuda_sm70_shflsync_idx_p) ;  /* 0x0000066000007944 */ /* 0x000fea0003c00000 */
[----:B------:R-:W-:Y:S01]  /*258e0*/  MOV R9, R10 ;  /* 0x0000000a00097202 */ /* 0x000fe20000000f00 */
[----:B------:R-:W-:Y:S05]  /*258f0*/  BRA `(.L_x_1097) ;  /* 0xffffd14000007947 */ /* 0x000fea000383ffff */
.L_x_1029:
[----:B------:R-:W-:Y:S01]  /*25900*/  IMAD.MOV.U32 R11, RZ, RZ, R45 ;  /* 0x000000ffff0b7224 */ /* 0x000fe200078e002d */
[----:B------:R-:W-:Y:S01]  /*25910*/  MOV R10, 0x1 ;  /* 0x00000001000a7802 */ /* 0x000fe20000000f00 */
[----:B----4-:R-:W-:Y:S01]  /*25920*/  IMAD.MOV.U32 R3, RZ, RZ, 0x1f ;  /* 0x0000001fff037424 */ /* 0x010fe200078e00ff */
[----:B------:R-:W-:Y:S02]  /*25930*/  MOV R2, 0x25950 ;  /* 0x0002595000027802 */ /* 0x000fe40000000f00 */
[----:B-12---:R-:W-:Y:S05]  /*25940*/  CALL.REL.NOINC `($__internal_13_$__cuda_sm70_shflsync_idx_p) ;  /* 0x000005f000007944 */ /* 0x006fea0003c00000 */
[----:B------:R-:W-:Y:S01]  /*25950*/  MOV R8, R10 ;  /* 0x0000000a00087202 */ /* 0x000fe20000000f00 */
[----:B------:R-:W-:Y:S05]  /*25960*/  BRA `(.L_x_1098) ;  /* 0xffffd0f000007947 */ /* 0x000fea000383ffff */
.L_x_1030:
[----:B------:R-:W-:Y:S02]  /*25970*/  MOV R2, 0x1 ;  /* 0x0000000100027802 */ /* 0x000fe40000000f00 */
[----:B------:R-:W-:-:S02]  /*25980*/  MOV R3, 0x259a0 ;  /* 0x000259a000037802 */ /* 0x000fc40000000f00 */
[----:B-123--:R-:W-:Y:S05]  /*25990*/  CALL.REL.NOINC `($__internal_14_$__cuda_sm70_shflsync_up_p) ;  /* 0x000005f000007944 */ /* 0x00efea0003c00000 */
[----:B------:R-:W-:Y:S05]  /*259a0*/  BRA `(.L_x_1099) ;  /* 0xffffd1e000007947 */ /* 0x000fea000383ffff */
.L_x_1031:
[----:B------:R-:W-:Y:S02]  /*259b0*/  MOV R2, 0x2 ;  /* 0x0000000200027802 */ /* 0x000fe40000000f00 */
[----:B------:R-:W-:-:S02]  /*259c0*/  MOV R3, 0x259e0 ;  /* 0x000259e000037802 */ /* 0x000fc40000000f00 */
[----:B-12---:R-:W-:Y:S05]  /*259d0*/  CALL.REL.NOINC `($__internal_14_$__cuda_sm70_shflsync_up_p) ;  /* 0x000005b000007944 */ /* 0x006fea0003c00000 */
        /* <DEDUP_REMOVED lines=24> */
.L_x_1035:
[----:B------:R-:W-:Y:S02]  /*25b60*/  MOV R2, 0x1 ;  /* 0x0000000100027802 */ /* 0x000fe40000000f00 */
[----:B------:R-:W-:Y:S02]  /*25b70*/  MOV R3, 0x25b90 ;  /* 0x00025b9000037802 */ /* 0x000fe40000000f00 */
[----:B------:R-:W-:Y:S05]  /*25b80*/  CALL.REL.NOINC `($__internal_14_$__cuda_sm70_shflsync_up_p) ;  /* 0x0000040000007944 */ /* 0x000fea0003c00000 */
[----:B------:R-:W-:Y:S01]  /*25b90*/  MOV R2, R4 ;  /* 0x0000000400027202 */ /* 0x000fe20000000f00 */
[----:B------:R-:W-:Y:S05]  /*25ba0*/  BRA `(.L_x_1101) ;  /* 0xffffd24000007947 */ /* 0x000fea000383ffff */
.L_x_1036:
        /* <DEDUP_REMOVED lines=27> */
.L_x_1038:
[----:B------:R-:W-:Y:S02]  /*25d60*/  SEL R0, RZ, 0x1, P0 ;  /* 0x00000001ff007807 */ /* 0x000fe40000000000 */
[----:B------:R-:W-:Y:S02]  /*25d70*/  MOV R2, 0x25d90 ;  /* 0x00025d9000027802 */ /* 0x000fe40000000f00 */
[----:B---3--:R-:W-:Y:S05]  /*25d80*/  CALL.REL.NOINC `($__internal_15_$__cuda_sm70_votesync_ballot) ;  /* 0x0000027000007944 */ /* 0x008fea0003c00000 */
[----:B------:R-:W-:Y:S01]  /*25d90*/  MOV R5, R0 ;  /* 0x0000000000057202 */ /* 0x000fe20000000f00 */
[----:B------:R-:W-:Y:S05]  /*25da0*/  BRA `(.L_x_1103) ;  /* 0xffffd1d000007947 */ /* 0x000fea000383ffff */
.L_x_1039:
[----:B------:R-:W-:Y:S01]  /*25db0*/  IMAD.MOV.U32 R11, RZ, RZ, R6 ;  /* 0x000000ffff0b7224 */ /* 0x000fe200078e0006 */
[----:B------:R-:W-:Y:S01]  /*25dc0*/  MOV R10, R0 ;  /* 0x00000000000a7202 */ /* 0x000fe20000000f00 */
[----:B------:R-:W-:Y:S01]  /*25dd0*/  IMAD.MOV.U32 R3, RZ, RZ, 0x1f ;  /* 0x0000001fff037424 */ /* 0x000fe200078e00ff */
[----:B-1----:R-:W-:Y:S02]  /*25de0*/  MOV R2, 0x25e00 ;  /* 0x00025e0000027802 */ /* 0x002fe40000000f00 */
[----:B---3--:R-:W-:Y:S05]  /*25df0*/  CALL.REL.NOINC `($__internal_13_$__cuda_sm70_shflsync_idx_p) ;  /* 0x0000014000007944 */ /* 0x008fea0003c00000 */
[----:B------:R-:W-:Y:S01]  /*25e00*/  IMAD.MOV.U32 R12, RZ, RZ, R10 ;  /* 0x000000ffff0c7224 */ /* 0x000fe200078e000a */
[----:B------:R-:W-:Y:S01]  /*25e10*/  MOV R10, R0 ;  /* 0x00000000000a7202 */ /* 0x000fe20000000f00 */
[----:B------:R-:W-:Y:S01]  /*25e20*/  IMAD.MOV.U32 R11, RZ, RZ, R7 ;  /* 0x000000ffff0b7224 */ /* 0x000fe200078e0007 */
[----:B------:R-:W-:-:S02]  /*25e30*/  MOV R3, 0x1f ;  /* 0x0000001f00037802 */ /* 0x000fc40000000f00 */
[----:B------:R-:W-:Y:S02]  /*25e40*/  MOV R2, 0x25e60 ;  /* 0x00025e6000027802 */ /* 0x000fe40000000f00 */
[----:B------:R-:W-:Y:S05]  /*25e50*/  CALL.REL.NOINC `($__internal_13_$__cuda_sm70_shflsync_idx_p) ;  /* 0x000000e000007944 */ /* 0x000fea0003c00000 */
[----:B------:R-:W-:Y:S01]  /*25e60*/  MOV R7, R10 ;  /* 0x0000000a00077202 */ /* 0x000fe20000000f00 */
[----:B------:R-:W-:Y:S05]  /*25e70*/  BRA `(.L_x_1104) ;  /* 0xffffd17000007947 */ /* 0x000fea000383ffff */
.L_x_1042:
[----:B------:R-:W-:Y:S01]  /*25e80*/  IMAD.MOV.U32 R11, RZ, RZ, R4 ;  /* 0x000000ffff0b7224 */ /* 0x000fe200078e0004 */
[----:B------:R-:W-:Y:S01]  /*25e90*/  MOV R10, R0 ;  /* 0x00000000000a7202 */ /* 0x000fe20000000f00 */
[----:B------:R-:W-:Y:S01]  /*25ea0*/  IMAD.MOV.U32 R3, RZ, RZ, 0x1f ;  /* 0x0000001fff037424 */ /* 0x000fe200078e00ff */
[----:B-1----:R-:W-:Y:S02]  /*25eb0*/  MOV R2, 0x25ed0 ;  /* 0x00025ed000027802 */ /* 0x002fe40000000f00 */
[----:B---34-:R-:W-:Y:S05]  /*25ec0*/  CALL.REL.NOINC `($__internal_13_$__cuda_sm70_shflsync_idx_p) ;  /* 0x0000007000007944 */ /* 0x018fea0003c00000 */
[----:B------:R-:W-:Y:S01]  /*25ed0*/  MOV R13, R10 ;  /* 0x0000000a000d7202 */ /* 0x000fe20000000f00 */
[----:B------:R-:W-:Y:S05]  /*25ee0*/  BRA `(.L_x_1041) ;  /* 0xffffd16000007947 */ /* 0x000fea000383ffff */
        .weak           $__internal_12_$__cuda_sm70_shflsync_bfly_p
        .type           $__internal_12_$__cuda_sm70_shflsync_bfly_p,@function
        .size           $__internal_12_$__cuda_sm70_shflsync_bfly_p,($__internal_13_$__cuda_sm70_shflsync_idx_p - $__internal_12_$__cuda_sm70_shflsync_bfly_p)
$__internal_12_$__cuda_sm70_shflsync_bfly_p:
[----:B------:R-:W-:Y:S04]  /*25ef0*/  WARPSYNC R10 ;  /* 0x0000000a00007348 */ /* 0x000fe80003800000 */
[----:B------:R1:W2:Y:S01]  /*25f00*/  SHFL.BFLY PT, R0, R0, R8, R11 ;  /* 0x0c00000800007389 */ /* 0x0002a200000e000b */
[----:B------:R-:W-:-:S02]  /*25f10*/  MOV R9, 0x0 ;  /* 0x0000000000097802 */ /* 0x000fc40000000f00 */
[----:B-1----:R-:W-:-:S04]  /*25f20*/  MOV R8, R4 ;  /* 0x0000000400087202 */ /* 0x002fc80000000f00 */
[----:B--2---:R-:W-:Y:S05]  /*25f30*/  RET.REL.NODEC R8 `(_ZN7cutlass13device_kernelIN5flash19enable_sm80_to_sm89INS1_16FlashAttnFwdSm80INS1_25CollectiveMainloopFwdSm80ILi4ELi1ELb0EN4cute5tupleIJNS5_1CILi128EEENS7_ILi80EEENS7_ILi64EEEEEELi64ENS_6half_tEfNS_4arch4Sm80ELb0ELb1ELb0ELb1ELb0ELb1ELb1ELb1EEENS1_21CollectiveEpilogueFwdINS6_IJS8_SA_S9_EEENS6_IJNS7_ILi1EEESI_SI_EEESC_SE_Li128ELb1ELb1ELb1ELb0EEENS1_36VarlenDynamicPersistentTileSchedulerILi128ELi80ELi128ELi128ELb1ELb1ELb0ELb1ELb0ELb1EEEEEEEEEvNT_6ParamsE) ;  /* 0xfffda0c008007950 */ /* 0x004fea0003c3ffff */
        .weak           $__internal_13_$__cuda_sm70_shflsync_idx_p
        .type           $__internal_13_$__cuda_sm70_shflsync_idx_p,@function
        .size           $__internal_13_$__cuda_sm70_shflsync_idx_p,($__internal_14_$__cuda_sm70_shflsync_up_p - $__internal_13_$__cuda_sm70_shflsync_idx_p)
$__internal_13_$__cuda_sm70_shflsync_idx_p:
[----:B------:R-:W-:-:S04]  /*25f40*/  MOV R44, 0xffffffff ;  /* 0xffffffff002c7802 */ /* 0x000fc80000000f00 */
[----:B------:R-:W-:Y:S04]  /*25f50*/  WARPSYNC R44 ;  /* 0x0000002c00007348 */ /* 0x000fe80003800000 */
[----:B------:R1:W2:Y:S02]  /*25f60*/  SHFL.IDX PT, R10, R11, R10, R3 ;  /* 0x0000000a0b0a7389 */ /* 0x0002a400000e0003 */
[----:B-1----:R-:W-:-:S04]  /*25f70*/  MOV R3, 0x0 ;  /* 0x0000000000037802 */ /* 0x002fc80000000f00 */
[----:B--2---:R-:W-:Y:S05]  /*25f80*/  RET.REL.NODEC R2 `(_ZN7cutlass13device_kernelIN5flash19enable_sm80_to_sm89INS1_16FlashAttnFwdSm80INS1_25CollectiveMainloopFwdSm80ILi4ELi1ELb0EN4cute5tupleIJNS5_1CILi128EEENS7_ILi80EEENS7_ILi64EEEEEELi64ENS_6half_tEfNS_4arch4Sm80ELb0ELb1ELb0ELb1ELb0ELb1ELb1ELb1EEENS1_21CollectiveEpilogueFwdINS6_IJS8_SA_S9_EEENS6_IJNS7_ILi1EEESI_SI_EEESC_SE_Li128ELb1ELb1ELb1ELb0EEENS1_36VarlenDynamicPersistentTileSchedulerILi128ELi80ELi128ELi128ELb1ELb1ELb0ELb1ELb0ELb1EEEEEEEEEvNT_6ParamsE) ;  /* 0xfffda07002007950 */ /* 0x004fea0003c3ffff */
        .weak           $__internal_14_$__cuda_sm70_shflsync_up_p
        .type           $__internal_14_$__cuda_sm70_shflsync_up_p,@function
        .size           $__internal_14_$__cuda_sm70_shflsync_up_p,($__internal_15_$__cuda_sm70_votesync_ballot - $__internal_14_$__cuda_sm70_shflsync_up_p)
$__internal_14_$__cuda_sm70_shflsync_up_p:
[----:B------:R-:W-:Y:S02]  /*25f90*/  IMAD.MOV.U32 R4, RZ, RZ, RZ ;  /* 0x000000ffff047224 */ /* 0x000fe400078e00ff */
[----:B------:R-:W-:-:S04]  /*25fa0*/  IMAD.MOV.U32 R10, RZ, RZ, -0x1 ;  /* 0xffffffffff0a7424 */ /* 0x000fc800078e00ff */
[----:B------:R-:W-:Y:S04]  /*25fb0*/  WARPSYNC R10 ;  /* 0x0000000a00007348 */ /* 0x000fe80003800000 */
[----:B------:R1:W2:Y:S02]  /*25fc0*/  SHFL.UP PT, R4, R0, R2, R4 ;  /* 0x0400000200047389 */ /* 0x0002a400000e0004 */
[----:B-1----:R-:W-:Y:S02]  /*25fd0*/  MOV R2, R3 ;  /* 0x0000000300027202 */ /* 0x002fe40000000f00 */
[----:B------:R-:W-:-:S04]  /*25fe0*/  MOV R3, 0x0 ;  /* 0x0000000000037802 */ /* 0x000fc80000000f00 */
[----:B--2---:R-:W-:Y:S05]  /*25ff0*/  RET.REL.NODEC R2 `(_ZN7cutlass13device_kernelIN5flash19enable_sm80_to_sm89INS1_16FlashAttnFwdSm80INS1_25CollectiveMainloopFwdSm80ILi4ELi1ELb0EN4cute5tupleIJNS5_1CILi128EEENS7_ILi80EEENS7_ILi64EEEEEELi64ENS_6half_tEfNS_4arch4Sm80ELb0ELb1ELb0ELb1ELb0ELb1ELb1ELb1EEENS1_21CollectiveEpilogueFwdINS6_IJS8_SA_S9_EEENS6_IJNS7_ILi1EEESI_SI_EEESC_SE_Li128ELb1ELb1ELb1ELb0EEENS1_36VarlenDynamicPersistentTileSchedulerILi128ELi80ELi128ELi128ELb1ELb1ELb0ELb1ELb0ELb1EEEEEEEEEvNT_6ParamsE) ;  /* 0xfffda00002007950 */ /* 0x004fea0003c3ffff */
        .weak           $__internal_15_$__cuda_sm70_votesync_ballot
        .type           $__internal_15_$__cuda_sm70_votesync_ballot,@function
        .size           $__internal_15_$__cuda_sm70_votesync_ballot,(.L_x_1631 - $__internal_15_$__cuda_sm70_votesync_ballot)
$__internal_15_$__cuda_sm70_votesync_ballot:
[----:B------:R-:W-:Y:S01]  /*26000*/  ISETP.NE.U32.AND P0, PT, R0, 0x1, PT ;  /* 0x000000010000780c */ /* 0x000fe20003f05070 */
[----:B------:R-:W-:-:S04]  /*26010*/  IMAD.MOV.U32 R3, RZ, RZ, -0x1 ;  /* 0xffffffffff037424 */ /* 0x000fc800078e00ff */
[----:B------:R-:W-:Y:S08]  /*26020*/  WARPSYNC R3 ;  /* 0x0000000300007348 */ /* 0x000ff00003800000 */
[----:B------:R-:W-:-:S04]  /*26030*/  VOTE.ANY R0, PT, !P0 ;  /* 0x0000000000007806 */ /* 0x000fc800040e0100 */
[----:B------:R-:W-:Y:S01]  /*26040*/  LOP3.LUT R0, R0, R3, RZ, 0xc0, !PT ;  /* 0x0000000300007212 */ /* 0x000fe200078ec0ff */
[----:B------:R-:W-:-:S04]  /*26050*/  IMAD.MOV.U32 R3, RZ, RZ, 0x0 ;  /* 0x00000000ff037424 */ /* 0x000fc800078e00ff */
[----:B------:R-:W-:Y:S05]  /*26060*/  RET.REL.NODEC R2 `(_ZN7cutlass13device_kernelIN5flash19enable_sm80_to_sm89INS1_16FlashAttnFwdSm80INS1_25CollectiveMainloopFwdSm80ILi4ELi1ELb0EN4cute5tupleIJNS5_1CILi128EEENS7_ILi80EEENS7_ILi64EEEEEELi64ENS_6half_tEfNS_4arch4Sm80ELb0ELb1ELb0ELb1ELb0ELb1ELb1ELb1EEENS1_21CollectiveEpilogueFwdINS6_IJS8_SA_S9_EEENS6_IJNS7_ILi1EEESI_SI_EEESC_SE_Li128ELb1ELb1ELb1ELb0EEENS1_36VarlenDynamicPersistentTileSchedulerILi128ELi80ELi128ELi128ELb1ELb1ELb0ELb1ELb0ELb1EEEEEEEEEvNT_6ParamsE) ;  /* 0xfffd9f9002007950 */ /* 0x000fea0003c3ffff */
.L_x_1105:
        /* <DEDUP_REMOVED lines=9> */
.L_x_1631:


//--------------------- .text._ZN7cutlass13device_kernelIN5flash19enable_sm80_to_sm89INS1_16FlashAttnFwdSm80INS1_25CollectiveMainloopFwdSm80ILi4ELi1ELb0EN4cute5tupleIJNS5_1CILi128EEENS7_ILi112EEENS7_ILi64EEEEEELi64ENS_6half_tEfNS_4arch4Sm80ELb1ELb0ELb0ELb0ELb0ELb0ELb1ELb1EEENS1_21CollectiveEpilogueFwdINS6_IJS8_SA_S9_EEENS6_IJNS7_ILi1EEESI_SI_EEESC_SE_Li128ELb0ELb1ELb1ELb0EEENS1_30DynamicPersistentTileSchedulerILi128ELi128ELb1ELb1ELb0EEEEEEEEEvNT_6ParamsE --------------------------
	.section	.text._ZN7cutlass13device_kernelIN5flash19enable_sm80_to_sm89INS1_16FlashAttnFwdSm80INS1_25CollectiveMainloopFwdSm80ILi4ELi1ELb0EN4cute5tupleIJNS5_1CILi128EEENS7_ILi112EEENS7_ILi64EEEEEELi64ENS_6half_tEfNS_4arch4Sm80ELb1ELb0ELb0ELb0ELb0ELb0ELb1ELb1EEENS1_21CollectiveEpilogueFwdINS6_IJS8_SA_S9_EEENS6_IJNS7_ILi1EEESI_SI_EEESC_SE_Li128ELb0ELb1ELb1ELb0EEENS1_30DynamicPersistentTileSchedulerILi128ELi128ELb1ELb1ELb0EEEEEEEEEvNT_6ParamsE,"ax",@progbits
	.sectioninfo	@"SHI_REGISTERS=255"
	.align	128
.text._ZN7cutlass13device_kernelIN5flash19enable_sm80_to_sm89INS1_16FlashAttnFwdSm80INS1_25CollectiveMainloopFwdSm80ILi4ELi1ELb0EN4cute5tupleIJNS5_1CILi128EEENS7_ILi112EEENS7_ILi64EEEEEELi64ENS_6half_tEfNS_4arch4Sm80ELb1ELb0ELb0ELb0ELb0ELb0ELb1ELb1EEENS1_21CollectiveEpilogueFwdINS6_IJS8_SA_S9_EEENS6_IJNS7_ILi1EEESI_SI_EEESC_SE_Li128ELb0ELb1ELb1ELb0EEENS1_30DynamicPersistentTileSchedulerILi128ELi128ELb1ELb1ELb0EEEEEEEEEvNT_6ParamsE:
        .type           _ZN7cutlass13device_kernelIN5flash19enable_sm80_to_sm89INS1_16FlashAttnFwdSm80INS1_25CollectiveMainloopFwdSm80ILi4ELi1ELb0EN4cute5tupleIJNS5_1CILi128EEENS7_ILi112EEENS7_ILi64EEEEEELi64ENS_6half_tEfNS_4arch4Sm80ELb1ELb0ELb0ELb0ELb0ELb0ELb1ELb1EEENS1_21CollectiveEpilogueFwdINS6_IJS8_SA_S9_EEENS6_IJNS7_ILi1EEESI_SI_EEESC_SE_Li128ELb0ELb1ELb1ELb0EEENS1_30DynamicPersistentTileSchedulerILi128ELi128ELb1ELb1ELb0EEEEEEEEEvNT_6ParamsE,@function
        .size           _ZN7cutlass13device_kernelIN5flash19enable_sm80_to_sm89INS1_16FlashAttnFwdSm80INS1_25CollectiveMainloopFwdSm80ILi4ELi1ELb0EN4cute5tupleIJNS5_1CILi128EEENS7_ILi112EEENS7_ILi64EEEEEELi64ENS_6half_tEfNS_4arch4Sm80ELb1ELb0ELb0ELb0ELb0ELb0ELb1ELb1EEENS1_21CollectiveEpilogueFwdINS6_IJS8_SA_S9_EEENS6_IJNS7_ILi1EEESI_SI_EEESC_SE_Li128ELb0ELb1ELb1ELb0EEENS1_30DynamicPersistentTileSchedulerILi128ELi128ELb1ELb1ELb0EEEEEEEEEvNT_6ParamsE,(.L_x_1636 - _ZN7cutlass13device_kernelIN5flash19enable_sm80_to_sm89INS1_16FlashAttnFwdSm80INS1_25CollectiveMainloopFwdSm80ILi4ELi1ELb0EN4cute5tupleIJNS5_1CILi128EEENS7_ILi112EEENS7_ILi64EEEEEELi64ENS_6half_tEfNS_4arch4Sm80ELb1ELb0ELb0ELb0ELb0ELb0ELb1ELb1EEENS1_21CollectiveEpilogueFwdINS6_IJS8_SA_S9_EEENS6_IJNS7_ILi1EEESI_SI_EEESC_SE_Li128ELb0ELb1ELb1ELb0EEENS1_30DynamicPersistentTileSchedulerILi128ELi128ELb1ELb1ELb0EEEEEEEEEvNT_6ParamsE)
        .other          _ZN7cutlass13device_kernelIN5flash19enable_sm80_to_sm89INS1_16FlashAttnFwdSm80INS1_25CollectiveMainloopFwdSm80ILi4ELi1ELb0EN4cute5tupleIJNS5_1CILi128EEENS7_ILi112EEENS7_ILi64EEEEEELi64ENS_6half_tEfNS_4arch4Sm80ELb1ELb0ELb0ELb0ELb0ELb0ELb1ELb1EEENS1_21CollectiveEpilogueFwdINS6_IJS8_SA_S9_EEENS6_IJNS7_ILi1EEESI_SI_EEESC_SE_Li128ELb0ELb1ELb1ELb0EEENS1_30DynamicPersistentTileSchedulerILi128ELi128ELb1ELb1ELb0EEEEEEEEEvNT_6ParamsE,@"STO_CUDA_ENTRY STV_DEFAULT"
_ZN7cutlass13device_kernelIN5flash19enable_sm80_to_sm89INS1_16FlashAttnFwdSm80INS1_25CollectiveMainloopFwdSm80ILi4ELi1ELb0EN4cute5tupleIJNS5_1CILi128EEENS7_ILi112EEENS7_ILi64EEEEEELi64ENS_6half_tEfNS_4arch4Sm80ELb1ELb0ELb0ELb0ELb0ELb0ELb1ELb1EEENS1_21CollectiveEpilogueFwdINS6_IJS8_SA_S9_EEENS6_IJNS7_ILi1EEESI_SI_EEESC_SE_Li128ELb0ELb1ELb1ELb0EEENS1_30DynamicPersistentTileSchedulerILi128ELi128ELb1ELb1ELb0EEEEEEEEEvNT_6ParamsE:
[----:B------:R-:W-:-:S03]  /*0000*/  MOV R1, c[0x0][0x28] ;  /* 0x00000a0000017a02 */ /* 0x000fc60000000f00 */
[----:B------:R-:W1:Y:S01]  /*0010*/  S2R R17, SR_TID.X ;  /* 0x0000000000117919 */ /* 0x000e620000002100 */
[----:B------:R-:W-:-:S03]  /*0020*/  IADD3 R1, R1, -0xd8, RZ ;  /* 0xffffff2801017810 */ /* 0x000fc60007ffe0ff */
[----:B------:R-:W2:Y:S01]  /*0030*/  S2R R16, SR_CTAID.X ;  /* 0x0000000000107919 */ /* 0x000ea20000002500 */
[----:B-1----:R-:W-:-:S05]  /*0040*/  SHF.R.U32.HI R2, RZ, 0x5, R17 ;  /* 0x00000005ff027819 */ /* 0x002fca0000011611 */
[----:B------:R-:W1:Y:S02]  /*0050*/  SHFL.IDX PT, R0, R2, RZ, 0x1f ;  /* 0x00001fff02007589 */ /* 0x000e6400000e0000 */
[----:B-1----:R-:W-:Y:S02]  /*0060*/  ISETP.GE.AND P0, PT, R0, 0x1, PT ;  /* 0x000000010000780c */ /* 0x002fe40003f06270 */
[----:B------:R1:W-:Y:S11]  /*0070*/  STL [R1+0x74], R0 ;  /* 0x0000740001007387 */ /* 0x0003f60000100800 */
[----:B------:R-:W-:Y:S06]  /*0080*/  @P0 BAR.ARV 0x4, 0x80 ;  /* 0x0102000000000b1d */ /* 0x000fec0000002000 */
[----:B--2---:R-:W-:-:S13]  /*0090*/  ISETP.GE.AND P0, PT, R16, c[0x0][0x538], PT ;  /* 0x00014e0010007a0c */ /* 0x004fda0003f06270 */
[----:B------:R-:W-:Y:S05]  /*00a0*/  @P0 EXIT ;  /* 0x000000000000094d */ /* 0x000fea0003800000 */
[----:B-1----:R-:W-:Y:S01]  /*00b0*/  SHF.R.S32.HI R15, RZ, 0x1f, R17 ;  /* 0x0000001fff0f7819 */ /* 0x002fe20000011411 */
[----:B------:R-:W-:Y:S01]  /*00c0*/  IMAD.MOV.U32 R230, RZ, RZ, 0x40 ;  /* 0x00000040ffe67424 */ /* 0x000fe200078e00ff */
[----:B------:R-:W-:Y:S01]  /*00d0*/  ULDC.64 UR8, c[0x0][0x118] ;  /* 0x0000460000087ab9 */ /* 0x000fe20000000a00 */
[----:B------:R-:W-:Y:S01]  /*00e0*/  IMAD.MOV.U32 R232, RZ, RZ, 0x20 ;  /* 0x00000020ffe87424 */ /* 0x000fe200078e00ff */
[CC--:B------:R-:W-:Y:S02]  /*00f0*/  LEA.HI R4, R15.reuse, R17.reuse, RZ, 0x4 ;  /* 0x000000110f047211 */ /* 0x0c0fe400078f20ff */
[CC--:B------:R-:W-:Y:S02]  /*0100*/  LEA.HI R12, R15.reuse, R17.reuse, RZ, 0x3 ;  /* 0x000000110f0c7211 */ /* 0x0c0fe400078f18ff */
[----:B------:R-:W-:Y:S02]  /*0110*/  LEA.HI R0, R15, R17, RZ, 0x2 ;  /* 0x000000110f007211 */ /* 0x000fe400078f10ff */
[----:B------:R-:W-:-:S02]  /*0120*/  LOP3.LUT R2, R4, 0xfffffff0, RZ, 0xc0, !PT ;  /* 0xfffffff004027812 */ /* 0x000fc400078ec0ff */
[----:B------:R-:W-:Y:S02]  /*0130*/  SHF.R.S32.HI R18, RZ, 0x3, R12 ;  /* 0x00000003ff127819 */ /* 0x000fe4000001140c */
[----:B------:R-:W-:Y:S01]  /*0140*/  LOP3.LUT R3, R12, 0xfffffff8, RZ, 0xc0, !PT ;  /* 0xfffffff80c037812 */ /* 0x000fe200078ec0ff */
[C---:B------:R-:W-:Y:S01]  /*0150*/  IMAD.IADD R2, R17.reuse, 0x1, -R2 ;  /* 0x0000000111027824 */ /* 0x040fe200078e0a02 */
[----:B------:R-:W-:Y:S01]  /*0160*/  LOP3.LUT R0, R0, 0xfffffffc, RZ, 0xc0, !PT ;  /* 0xfffffffc00007812 */ /* 0x000fe200078ec0ff */
[----:B------:R-:W-:Y:S01]  /*0170*/  IMAD.SHL.U32 R7, R18, 0x40, RZ ;  /* 0x0000004012077824 */ /* 0x000fe200078e00ff */
[----:B------:R-:W-:Y:S01]  /*0180*/  SHF.R.S32.HI R5, RZ, 0x4, R4 ;  /* 0x00000004ff057819 */ /* 0x000fe20000011404 */
[C---:B------:R-:W-:Y:S02]  /*0190*/  IMAD.IADD R9, R17.reuse, 0x1, -R3 ;  /* 0x0000000111097824 */ /* 0x040fe400078e0a03 */
[----:B------:R-:W-:Y:S01]  /*01a0*/  IMAD.IADD R3, R17, 0x1, -R0 ;  /* 0x0000000111037824 */ /* 0x000fe200078e0a00 */
[----:B------:R-:W-:Y:S01]  /*01b0*/  LEA.HI R4, R4, R5, RZ, 0x1 ;  /* 0x0000000504047211 */ /* 0x000fe200078f08ff */
[----:B------:R-:W-:Y:S01]  /*01c0*/  IMAD.SHL.U32 R10, R9, 0x8, RZ ;  /* 0x00000008090a7824 */ /* 0x000fe200078e00ff */
[----:B------:R-:W-:-:S02]  /*01d0*/  LOP3.LUT R0, R7, 0x1c0, RZ, 0xc0, !PT ;  /* 0x000001c007007812 */ /* 0x000fc400078ec0ff */
[----:B------:R-:W-:Y:S02]  /*01e0*/  LOP3.LUT R6, R4, 0xfffffffe, RZ, 0xc0, !PT ;  /* 0xfffffffe04067812 */ /* 0x000fe400078ec0ff */
[----:B------:R-:W-:Y:S01]  /*01f0*/  SHF.R.S32.HI R4, RZ, 0x1f, R2 ;  /* 0x0000001fff047819 */ /* 0x000fe20000011402 */
[----:B------:R1:W-:Y:S01]  /*0200*/  STL [R1+0x58], R10 ;  /* 0x0000580a01007387 */ /* 0x0003e20000100800 */
[----:B------:R-:W-:Y:S01]  /*0210*/  LEA.HI R8, R3, R3, RZ, 0x1 ;  /* 0x0000000303087211 */ /* 0x000fe200078f08ff */
[----:B------:R-:W-:Y:S01]  /*0220*/  IMAD.IADD R13, R5, 0x1, -R6 ;  /* 0x00000001050d7824 */ /* 0x000fe200078e0a06 */
[----:B------:R-:W-:Y:S02]  /*0230*/  SHF.R.U32.HI R7, RZ, 0x3, R0 ;  /* 0x00000003ff077819 */ /* 0x000fe40000011600 */
[----:B------:R-:W-:Y:S02]  /*0240*/  LEA.HI R11, R4, R2, RZ, 0x3 ;  /* 0x00000002040b7211 */ /* 0x000fe400078f18ff */
[----:B------:R-:W-:-:S02]  /*0250*/  LOP3.LUT R0, R0, 0x38, R10, 0xf8, !PT ;  /* 0x0000003800007812 */ /* 0x000fc400078ef80a */
[----:B------:R-:W-:Y:S02]  /*0260*/  LOP3.LUT R4, R8, 0x1ffffffe, RZ, 0xc0, !PT ;  /* 0x1ffffffe08047812 */ /* 0x000fe400078ec0ff */
[----:B------:R-:W-:-:S03]  /*0270*/  LEA.HI R5, R15, R17, RZ, 0x5 ;  /* 0x000000110f057211 */ /* 0x000fc600078f28ff */
[----:B------:R-:W-:Y:S01]  /*0280*/  IMAD.IADD R14, R3, 0x1, -R4 ;  /* 0x00000001030e7824 */ /* 0x000fe200078e0a04 */
[----:B------:R-:W-:Y:S01]  /*0290*/  SHF.R.S32.HI R235, RZ, 0x5, R5 ;  /* 0x00000005ffeb7819 */ /* 0x000fe20000011405 */
[----:B------:R-:W-:Y:S01]  /*02a0*/  IMAD.SHL.U32 R3, R9, 0x40, RZ ;  /* 0x0000004009037824 */ /* 0x000fe200078e00ff */
[----:B------:R-:W-:-:S05]  /*02b0*/  LEA.HI R4, R15, R17, RZ, 0x6 ;  /* 0x000000110f047211 */ /* 0x000fca00078f30ff */
[----:B------:R-:W-:Y:S01]  /*02c0*/  IMAD.SHL.U32 R4, R4, 0x8, RZ ;  /* 0x0000000804047824 */ /* 0x000fe200078e00ff */
[----:B-1----:R-:W-:Y:S02]  /*02d0*/  LOP3.LUT R10, R0, R7, RZ, 0x3c, !PT ;  /* 0x00000007000a7212 */ /* 0x002fe400078e3cff */
[----:B------:R-:W-:Y:S02]  /*02e0*/  LOP3.LUT R0, R11, 0xfffffff8, RZ, 0xc0, !PT ;  /* 0xfffffff80b007812 */ /* 0x000fe400078ec0ff */
[----:B------:R-:W-:Y:S01]  /*02f0*/  LOP3.LUT R10, R10, 0x7ffffe00, R4, 0xf8, !PT ;  /* 0x7ffffe000a0a7812 */ /* 0x000fe200078ef804 */
[----:B------:R-:W-:Y:S02]  /*0300*/  IMAD.SHL.U32 R4, R8, 0x20, RZ ;  /* 0x0000002008047824 */ /* 0x000fe400078e00ff */
[----:B------:R-:W-:Y:S01]  /*0310*/  IMAD.IADD R7, R2, 0x1, -R0 ;  /* 0x0000000102077824 */ /* 0x000fe200078e0a00 */
[----:B------:R-:W-:Y:S01]  /*0320*/  LOP3.LUT R0, R3, 0x1c0, RZ, 0xc0, !PT ;  /* 0x000001c003007812 */ /* 0x000fe200078ec0ff */
[----:B------:R-:W-:Y:S01]  /*0330*/  IMAD.SHL.U32 R246, R10, 0x2, RZ ;  /* 0x000000020af67824 */ /* 0x000fe200078e00ff */
[----:B------:R-:W-:-:S02]  /*0340*/  SHF.R.S32.HI R2, RZ, 0x1f, R5 ;  /* 0x0000001fff027819 */ /* 0x000fc40000011405 */
[----:B------:R-:W-:Y:S02]  /*0350*/  LOP3.LUT R6, R0, 0x8, R12, 0xf8, !PT ;  /* 0x0000000800067812 */ /* 0x000fe400078ef80c */
[----:B------:R-:W-:Y:S02]  /*0360*/  SHF.R.U32.HI R3, RZ, 0x3, R0 ;  /* 0x00000003ff037819 */ /* 0x000fe40000011600 */
[----:B------:R-:W-:Y:S01]  /*0370*/  LEA.HI R0, R2, R235, RZ, 0x2 ;  /* 0x000000eb02007211 */ /* 0x000fe200078f10ff */
[----:B------:R-:W-:Y:S01]  /*0380*/  IMAD.SHL.U32 R2, R13, 0x8, RZ ;  /* 0x000000080d027824 */ /* 0x000fe200078e00ff */
[----:B------:R-:W-:Y:S02]  /*0390*/  LOP3.LUT R5, R5, 0xffffffe0, RZ, 0xc0, !PT ;  /* 0xffffffe005057812 */ /* 0x000fe400078ec0ff */
[----:B------:R-:W-:Y:S01]  /*03a0*/  LOP3.LUT R12, R6, R3, RZ, 0x3c, !PT ;  /* 0x00000003060c7212 */ /* 0x000fe200078e3cff */
[----:B------:R-:W-:Y:S01]  /*03b0*/  IMAD.SHL.U32 R3, R7, 0x40, RZ ;  /* 0x0000004007037824 */ /* 0x000fe200078e00ff */
[----:B------:R-:W-:Y:S01]  /*03c0*/  LOP3.LUT R0, R0, 0xffffffc, RZ, 0xc0, !PT ;  /* 0x0ffffffc00007812 */ /* 0x000fe200078ec0ff */
[----:B------:R-:W-:Y:S01]  /*03d0*/  IMAD.IADD R17, R17, 0x1, -R5 ;  /* 0x0000000111117824 */ /* 0x000fe200078e0a05 */
[----:B------:R-:W-:-:S02]  /*03e0*/  LOP3.LUT R4, R4, 0xffffffc0, RZ, 0xc0, !PT ;  /* 0xffffffc004047812 */ /* 0x000fc400078ec0ff */
[----:B------:R-:W-:Y:S01]  /*03f0*/  LOP3.LUT P3, RZ, R7, 0x2, RZ, 0xc0, !PT ;  /* 0x0000000207ff7812 */ /* 0x000fe2000786c0ff */
[----:B------:R-:W-:Y:S01]  /*0400*/  IMAD.IADD R8, R235, 0x1, -R0 ;  /* 0x00000001eb087824 */ /* 0x000fe200078e0a00 */
[----:B------:R-:W-:Y:S01]  /*0410*/  LOP3.LUT R0, R3, 0x1c0, RZ, 0xc0, !PT ;  /* 0x000001c003007812 */ /* 0x000fe200078ec0ff */
[----:B------:R-:W-:Y:S01]  /*0420*/  IMAD.SHL.U32 R3, R11, 0x40, RZ ;  /* 0x000000400b037824 */ /* 0x000fe200078e00ff */
[----:B------:R-:W-:Y:S01]  /*0430*/  SHF.R.S32.HI R6, RZ, 0x1f, R17 ;  /* 0x0000001fff067819 */ /* 0x000fe20000011411 */
[----:B------:R-:W-:Y:S01]  /*0440*/  IMAD R4, R14, 0x8, R4 ;  /* 0x000000080e047824 */ /* 0x000fe200078e0204 */
[----:B------:R-:W-:Y:S02]  /*0450*/  LOP3.LUT R2, R0, 0x8, R2, 0xf8, !PT ;  /* 0x0000000800027812 */ /* 0x000fe400078ef802 */
[----:B------:R-:W-:Y:S02]  /*0460*/  LEA.HI R6, R6, R17, RZ, 0x2 ;  /* 0x0000001106067211 */ /* 0x000fe400078f10ff */
[----:B------:R-:W-:-:S02]  /*0470*/  SHF.R.U32.HI R0, RZ, 0x3, R0 ;  /* 0x00000003ff007819 */ /* 0x000fc40000011600 */
[----:B------:R-:W-:Y:S02]  /*0480*/  SHF.R.S32.HI R5, RZ, 0x2, R6 ;  /* 0x00000002ff057819 */ /* 0x000fe40000011406 */
[----:B------:R-:W-:Y:S01]  /*0490*/  LOP3.LUT R229, R2, R0, RZ, 0x3c, !PT ;  /* 0x0000000002e57212 */ /* 0x000fe200078e3cff */
[----:B------:R-:W-:Y:S01]  /*04a0*/  IMAD R0, R13, 0x200, R12 ;  /* 0x000002000d007824 */ /* 0x000fe200078e020c */
[----:B------:R-:W-:Y:S01]  /*04b0*/  LOP3.LUT R3, R3, 0xfffffe00, RZ, 0xc0, !PT ;  /* 0xfffffe0003037812 */ /* 0x000fe200078ec0ff */
[----:B------:R-:W-:Y:S01]  /*04c0*/  IMAD R15, R8, 0x10, R5 ;  /* 0x00000010080f7824 */ /* 0x000fe200078e0205 */
[----:B------:R-:W-:Y:S02]  /*04d0*/  LOP3.LUT R2, R6, 0x7ffffffc, RZ, 0xc0, !PT ;  /* 0x7ffffffc06027812 */ /* 0x000fe400078ec0ff */
[----:B------:R-:W-:Y:S01]  /*04e0*/  LEA R228, R0, 0x3900, 0x1 ;  /* 0x0000390000e47811 */ /* 0x000fe200078e08ff */
[----:B------:R-:W-:Y:S01]  /*04f0*/  IMAD R235, R235, 0x400, R3 ;  /* 0x00000400ebeb7824 */ /* 0x000fe200078e0203 */
[----:B------:R-:W-:Y:S01]  /*0500*/  STL [R1+0x78], R15 ;  /* 0x0000780f01007387 */ /* 0x000fe20000100800 */
[----:B------:R-:W-:Y:S01]  /*0510*/  IMAD R0, R9, 0x10, R18 ;  /* 0x0000001009007824 */ /* 0x000fe200078e0212 */
[----:B------:R-:W-:Y:S01]  /*0520*/  LOP3.LUT P0, RZ, R7, 0x4, RZ, 0xc0, !PT ;  /* 0x0000000407ff7812 */ /* 0x000fe2000780c0ff */
[----:B------:R-:W-:Y:S01]  /*0530*/  IMAD.IADD R2, R17, 0x1, -R2 ;  /* 0x0000000111027824 */ /* 0x000fe200078e0a02 */
[----:B------:R-:W-:Y:S01]  /*0540*/  STL [R1+0x6c], R16 ;  /* 0x00006c1001007387 */ /* 0x000fe20000100800 */
[----:B------:R-:W-:Y:S01]  /*0550*/  IMAD.IADD R235, R235, 0x1, R229 ;  /* 0x00000001ebeb7824 */ /* 0x000fe200078e02e5 */
[----:B------:R-:W-:Y:S01]  /*0560*/  LOP3.LUT R229, R229, R3, RZ, 0xfc, !PT ;  /* 0x00000003e5e57212 */ /* 0x000fe200078efcff */
[----:B------:R-:W-:Y:S01]  /*0570*/  IMAD.IADD R3, R15, 0x1, R4 ;  /* 0x000000010f037824 */ /* 0x000fe200078e0204 */
[----:B------:R1:W-:Y:S01]  /*0580*/  STL [R1+0x7c], R0 ;  /* 0x00007c0001007387 */ /* 0x0003e20000100800 */
[----:B------:R-:W-:-:S02]  /*0590*/  R2P PR, R9, 0x6 ;  /* 0x0000000609007804 */ /* 0x000fc40000000000 */
[----:B------:R-:W-:Y:S01]  /*05a0*/  LEA R235, R235, 0x7100, 0x1 ;  /* 0x00007100ebeb7811 */ /* 0x000fe200078e08ff */
[----:B------:R2:W-:Y:S01]  /*05b0*/  STL [R1+0x70], R3 ;  /* 0x0000700301007387 */ /* 0x0005e20000100800 */
[----:B------:R-:W-:Y:S02]  /*05c0*/  LEA R229, R229, 0x100, 0x1 ;  /* 0x00000100e5e57811 */ /* 0x000fe400078e08ff */
[C---:B------:R-:W-:Y:S02]  /*05d0*/  SEL R231, R230.reuse, 0xffffffc0, !P2 ;  /* 0xffffffc0e6e77807 */ /* 0x040fe40005000000 */
[----:B------:R-:W-:Y:S02]  /*05e0*/  SEL R230, R230, 0xffffffc0, !P0 ;  /* 0xffffffc0e6e67807 */ /* 0x000fe40004000000 */
[C---:B------:R-:W-:Y:S01]  /*05f0*/  IADD3 R239, R228.reuse, 0x20, RZ ;  /* 0x00000020e4ef7810 */ /* 0x040fe20007ffe0ff */
[----:B------:R-:W-:Y:S01]  /*0600*/  IMAD.IADD R234, R228, 0x1, R231 ;  /* 0x00000001e4ea7824 */ /* 0x000fe200078e02e7 */
[----:B------:R-:W-:Y:S01]  /*0610*/  SEL R232, R232, 0xffffffe0, !P3 ;  /* 0xffffffe0e8e87807 */ /* 0x000fe20005800000 */
[----:B------:R-:W-:Y:S01]  /*0620*/  IMAD.IADD R236, R235, 0x1, R230 ;  /* 0x00000001ebec7824 */ /* 0x000fe200078e02e6 */
[----:B------:R-:W-:Y:S01]  /*0630*/  @P1 IADD3 R239, R228, -0x20, RZ ;  /* 0xffffffe0e4ef1810 */ /* 0x000fe20007ffe0ff */
[----:B------:R-:W-:-:S02]  /*0640*/  IMAD.IADD R230, R230, 0x1, R229 ;  /* 0x00000001e6e67824 */ /* 0x000fc400078e02e5 */
[----:B------:R-:W-:Y:S01]  /*0650*/  IMAD.IADD R238, R235, 0x1, R232 ;  /* 0x00000001ebee7824 */ /* 0x000fe200078e02e8 */
[C---:B------:R-:W-:Y:S01]  /*0660*/  IADD3 R245, R239.reuse, 0x800, RZ ;  /* 0x00000800eff57810 */ /* 0x040fe20007ffe0ff */
[C---:B------:R-:W-:Y:S01]  /*0670*/  IMAD.IADD R233, R232.reuse, 0x1, R229 ;  /* 0x00000001e8e97824 */ /* 0x040fe200078e02e5 */
[C---:B------:R-:W-:Y:S01]  /*0680*/  IADD3 R244, R239.reuse, 0x1000, RZ ;  /* 0x00001000eff47810 */ /* 0x040fe20007ffe0ff */
[----:B------:R-:W-:Y:S01]  /*0690*/  IMAD.IADD R237, R232, 0x1, R236 ;  /* 0x00000001e8ed7824 */ /* 0x000fe200078e02ec */
[----:B------:R-:W-:Y:S01]  /*06a0*/  IADD3 R243, R239, 0x1800, RZ ;  /* 0x00001800eff37810 */ /* 0x000fe20007ffe0ff */
[----:B------:R-:W-:Y:S01]  /*06b0*/  IMAD.IADD R231, R231, 0x1, R239 ;  /* 0x00000001e7e77824 */ /* 0x000fe200078e02ef */
[C---:B------:R-:W-:Y:S01]  /*06c0*/  IADD3 R242, R239.reuse, 0x2000, RZ ;  /* 0x00002000eff27810 */ /* 0x040fe20007ffe0ff */
[----:B-1----:R-:W-:Y:S01]  /*06d0*/  IMAD.SHL.U32 R0, R2, 0x2, RZ ;  /* 0x0000000202007824 */ /* 0x002fe200078e00ff */
[C---:B------:R-:W-:Y:S01]  /*06e0*/  IADD3 R241, R239.reuse, 0x2800, RZ ;  /* 0x00002800eff17810 */ /* 0x040fe20007ffe0ff */
[----:B------:R-:W-:Y:S01]  /*06f0*/  IMAD.IADD R232, R232, 0x1, R230 ;  /* 0x00000001e8e87824 */ /* 0x000fe200078e02e6 */
[----:B------:R-:W-:-:S02]  /*0700*/  IADD3 R240, R239, 0x3000, RZ ;  /* 0x00003000eff07810 */ /* 0x000fc40007ffe0ff */
[----:B------:R2:W-:Y:S04]  /*0710*/  STL [R1+0x50], R0 ;  /* 0x0000500001007387 */ /* 0x0005e80000100800 */
.L_x_1161:
[----:B------:R-:W3:Y:S01]  /*0720*/  LDL R4, [R1+0x6c] ;  /* 0x00006c0001047983 */ /* 0x000ee20000100800 */
[----:B--2---:R-:W-:Y:S01]  /*0730*/  IMAD.MOV.U32 R0, RZ, RZ, c[0x0][0x560] ;  /* 0x00015800ff007624 */ /* 0x004fe200078e00ff */
[----:B------:R-:W-:Y:S01]  /*0740*/  YIELD ;  /* 0x0000000000007946 */ /* 0x000fe20003800000 */
[----:B------:R-:W-:Y:S03]  /*0750*/  BSSY B0, `(.L_x_1106) ;  /* 0x0000016000007945 */ /* 0x000fe60003800000 */
[----:B------:R-:W-:-:S13]  /*0760*/  ISETP.NE.AND P0, PT, R0, 0x1, PT ;  /* 0x000000010000780c */ /* 0x000fda0003f05270 */
[----:B---3--:R-:W-:Y:S01]  /*0770*/  @P0 IMAD.HI.U32 R0, R4, c[0x0][0x564], RZ ;  /* 0x0001590004000a27 */ /* 0x008fe200078e00ff */
[----:B------:R-:W-:-:S04]  /*0780*/  MOV R3, R4 ;  /* 0x0000000400037202 */ /* 0x000fc80000000f00 */
[----:B------:R-:W-:-:S04]  /*0790*/  @P0 SHF.R.U32.HI R3, RZ, c[0x0][0x568], R0 ;  /* 0x00015a00ff030a19 */ /* 0x000fc80000011600 */
[----:B------:R-:W-:Y:S01]  /*07a0*/  ISETP.GE.AND P0, PT, R3, c[0x0][0x578], PT ;  /* 0x00015e0003007a0c */ /* 0x000fe20003f06270 */
[----:B------:R-:W-:-:S04]  /*07b0*/  IMAD.MOV R2, RZ, RZ, -R3 ;  /* 0x000000ffff027224 */ /* 0x000fc800078e0a03 */
[----:B------:R-:W-:-:S08]  /*07c0*/  IMAD R2, R2, c[0x0][0x560], R4 ;  /* 0x0001580002027a24 */ /* 0x000fd000078e0204 */
[----:B------:R-:W-:Y:S05]  /*07d0*/  @!P0 BRA `(.L_x_1107) ;  /* 0x0000007000008947 */ /* 0x000fea0003800000 */
[----:B------:R-:W-:-:S04]  /*07e0*/  MOV R0, c[0x0][0x56c] ;  /* 0x00015b0000007a02 */ /* 0x000fc80000000f00 */
[----:B------:R-:W-:Y:S02]  /*07f0*/  ISETP.NE.AND P0, PT, R0, 0x1, PT ;  /* 0x000000010000780c */ /* 0x000fe40003f05270 */
[----:B------:R-:W-:-:S11]  /*0800*/  MOV R0, R2 ;  /* 0x0000000200007202 */ /* 0x000fd60000000f00 */
[----:B------:R-:W-:-:S05]  /*0810*/  @P0 IMAD.HI.U32 R4, R2, c[0x0][0x570], RZ ;  /* 0x00015c0002040a27 */ /* 0x000fca00078e00ff */
[----:B------:R-:W-:-:S05]  /*0820*/  @P0 SHF.R.U32.HI R0, RZ, c[0x0][0x574], R4 ;  /* 0x00015d00ff000a19 */ /* 0x000fca0000011604 */
[----:B------:R-:W-:Y:S01]  /*0830*/  IMAD R6, R0, c[0x0][0x56c], RZ ;  /* 0x00015b0000067a24 */ /* 0x000fe200078e02ff */
[----:B------:R-:W-:Y:S05]  /*0840*/  BRA `(.L_x_1108) ;  /* 0x0000006000007947 */ /* 0x000fea0003800000 */
.L_x_1107:
[----:B------:R-:W-:-:S04]  /*0850*/  MOV R0, c[0x0][0x554] ;  /* 0x0001550000007a02 */ /* 0x000fc80000000f00 */
[----:B------:R-:W-:Y:S02]  /*0860*/  ISETP.NE.AND P0, PT, R0, 0x1, PT ;  /* 0x000000010000780c */ /* 0x000fe40003f05270 */
[----:B------:R-:W-:-:S11]  /*0870*/  MOV R0, R2 ;  /* 0x0000000200007202 */ /* 0x000fd60000000f00 */
[----:B------:R-:W-:-:S05]  /*0880*/  @P0 IMAD.HI.U32 R4, R2, c[0x0][0x558], RZ ;  /* 0x0001560002040a27 */ /* 0x000fca00078e00ff */
[----:B------:R-:W-:-:S05]  /*0890*/  @P0 SHF.R.U32.HI R0, RZ, c[0x0][0x55c], R4 ;  /* 0x00015700ff000a19 */ /* 0x000fca0000011604 */
[----:B------:R-:W-:Y:S02]  /*08a0*/  IMAD R6, R0, c[0x0][0x554], RZ ;  /* 0x0001550000067a24 */ /* 0x000fe400078e02ff */
.L_x_1108:
[----:B------:R-:W-:Y:S05]  /*08b0*/  BSYNC B0 ;  /* 0x0000000000007941 */ /* 0x000fea0003800000 */
.L_x_1106:
[----:B------:R-:W-:Y:S01]  /*08c0*/  IMAD.MOV.U32 R4, RZ, RZ, c[0x0][0x53c] ;  /* 0x00014f00ff047624 */ /* 0x000fe200078e00ff */
[----:B------:R-:W-:Y:S01]  /*08d0*/  ULDC UR4, c[0x0][0x1d0] ;  /* 0x0000740000047ab9 */ /* 0x000fe20000000800 */
[----:B------:R-:W-:Y:S01]  /*08e0*/  IMAD.MOV.U32 R11, RZ, RZ, R0 ;  /* 0x000000ffff0b7224 */ /* 0x000fe200078e0000 */
[----:B------:R-:W-:Y:S01]  /*08f0*/  UIADD3 UR5, UR4, 0x6f, URZ ;  /* 0x0000006f04057890 */ /* 0x000fe2000fffe03f */
[----:B------:R-:W-:Y:S01]  /*0900*/  BSSY B0, `(.L_x_1109) ;  /* 0x0000048000007945 */ /* 0x000fe20003800000 */
[----:B------:R-:W-:Y:S01]  /*0910*/  ISETP.NE.AND P0, PT, R4, 0x1, PT ;  /* 0x000000010400780c */ /* 0x000fe20003f05270 */
[----:B------:R-:W-:Y:S01]  /*0920*/  UMOV UR4, URZ ;  /* 0x0000003f00047c82 */ /* 0x000fe20008000000 */
[----:B------:R-:W-:Y:S01]  /*0930*/  LOP3.LUT R4, RZ, R0, RZ, 0x33, !PT ;  /* 0x00000000ff047212 */ /* 0x000fe200078e33ff */
[----:B------:R-:W-:-:S04]  /*0940*/  UIMAD.WIDE UR4, UR5, -0x6db6db6d, UR4 ;  /* 0x92492493050478a5 */ /* 0x000fc8000f8e0204 */
[----:B------:R-:W-:-:S04]  /*0950*/  USHF.R.U32.HI UR4, URZ, 0x1f, UR5 ;  /* 0x0000001f3f047899 */ /* 0x000fc80008011605 */
[----:B------:R-:W-:Y:S02]  /*0960*/  ULEA.HI.SX32 UR4, UR5, UR4, 0x1a ;  /* 0x0000000405047291 */ /* 0x000fe4000f8fd23f */
[----:B------:R-:W-:Y:S01]  /*0970*/  @P0 IMAD.HI.U32 R5, R0, c[0x0][0x540], RZ ;  /* 0x0001500000050a27 */ /* 0x000fe200078e00ff */
[----:B------:R-:W-:-:S03]  /*0980*/  IADD3 R0, R4, c[0x0][0x53c], RZ ;  /* 0x00014f0004007a10 */ /* 0x000fc60007ffe0ff */
[----:B------:R-:W-:Y:S01]  /*0990*/  IMAD.MOV.U32 R4, RZ, RZ, c[0x0][0x2c4] ;  /* 0x0000b100ff047624 */ /* 0x000fe200078e00ff */
[----:B------:R-:W-:Y:S01]  /*09a0*/  @P0 SHF.R.U32.HI R11, RZ, c[0x0][0x544], R5 ;  /* 0x00015100ff0b0a19 */ /* 0x000fe20000011605 */
[----:B------:R-:W-:-:S03]  /*09b0*/  IMAD.MOV.U32 R5, RZ, RZ, c[0x0][0x168] ;  /* 0x00005a00ff057624 */ /* 0x000fc600078e00ff */
[----:B------:R-:W-:Y:S01]  /*09c0*/  ISETP.NE.AND P4, PT, R4, 0x1, PT ;  /* 0x000000010400780c */ /* 0x000fe20003f85270 */
[----:B------:R-:W-:Y:S01]  /*09d0*/  IMAD R0, R11, c[0x0][0x53c], R0 ;  /* 0x00014f000b007a24 */ /* 0x000fe200078e0200 */
[----:B------:R-:W-:Y:S01]  /*09e0*/  IADD3 R5, -R5, 0x70, RZ ;  /* 0x0000007005057810 */ /* 0x000fe20007ffe1ff */
[----:B------:R1:W-:Y:S03]  /*09f0*/  STL [R1+0x64], R11 ;  /* 0x0000640b01007387 */ /* 0x0003e60000100800 */
[----:B------:R-:W-:-:S04]  /*0a00*/  SHF.L.U32 R16, R0, 0x7, RZ ;  /* 0x0000000700107819 */ /* 0x000fc800000006ff */
[----:B------:R-:W-:Y:S01]  /*0a10*/  IADD3 R4, R16, 0x7f, RZ ;  /* 0x0000007f10047810 */ /* 0x000fe20007ffe0ff */
[----:B------:R1:W-:Y:S04]  /*0a20*/  STL [R1+0x68], R16 ;  /* 0x0000681001007387 */ /* 0x0003e80000100800 */
[----:B------:R-:W-:-:S05]  /*0a30*/  @P4 IMAD.HI.U32 R0, R4, c[0x0][0x2c8], RZ ;  /* 0x0000b20004004a27 */ /* 0x000fca00078e00ff */
[----:B------:R-:W-:Y:S01]  /*0a40*/  @P4 SHF.R.U32.HI R4, RZ, c[0x0][0x2cc], R0 ;  /* 0x0000b300ff044a19 */ /* 0x000fe20000011600 */
[----:B------:R-:W-:-:S03]  /*0a50*/  IMAD.MOV.U32 R0, RZ, RZ, c[0x0][0x548] ;  /* 0x00015200ff007624 */ /* 0x000fc600078e00ff */
[----:B------:R-:W-:Y:S01]  /*0a60*/  IADD3 R5, R4, c[0x0][0x1d0], R5 ;  /* 0x0000740004057a10 */ /* 0x000fe20007ffe005 */
[----:B------:R-:W-:Y:S01]  /*0a70*/  IMAD.MOV.U32 R4, RZ, RZ, RZ ;  /* 0x000000ffff047224 */ /* 0x000fe200078e00ff */
[----:B------:R-:W-:Y:S02]  /*0a80*/  ISETP.NE.AND P0, PT, R0, 0x1, PT ;  /* 0x000000010000780c */ /* 0x000fe40003f05270 */
[----:B------:R-:W-:Y:S01]  /*0a90*/  IADD3 R0, R2, -R6, RZ ;  /* 0x8000000602007210 */ /* 0x000fe20007ffe0ff */
[----:B------:R-:W-:-:S04]  /*0aa0*/  IMAD.HI R4, R5, -0x6db6db6d, R4 ;  /* 0x9249249305047827 */ /* 0x000fc800078e0204 */
[----:B------:R-:W-:Y:S01]  /*0ab0*/  IMAD R0, R3, c[0x0][0x554], R0 ;  /* 0x0001550003007a24 */ /* 0x000fe200078e0200 */
[----:B------:R-:W-:-:S03]  /*0ac0*/  SHF.R.U32.HI R6, RZ, 0x1f, R4 ;  /* 0x0000001fff067819 */ /* 0x000fc60000011604 */
[----:B------:R-:W-:Y:S01]  /*0ad0*/  IMAD.MOV.U32 R18, RZ, RZ, R0 ;  /* 0x000000ffff127224 */ /* 0x000fe200078e0000 */
[----:B------:R-:W-:Y:S01]  /*0ae0*/  LEA.HI.SX32 R6, R4, R6, 0x1a ;  /* 0x0000000604067211 */ /* 0x000fe200078fd2ff */
[----:B------:R-:W-:-:S03]  /*0af0*/  @P0 IMAD.HI.U32 R2, R0, c[0x0][0x54c], RZ ;  /* 0x0001530000020a27 */ /* 0x000fc600078e00ff */
[----:B------:R-:W-:Y:S02]  /*0b00*/  IMNMX R6, R6, UR4, PT ;  /* 0x0000000406067c17 */ /* 0x000fe4000b800200 */
[----:B------:R-:W-:Y:S01]  /*0b10*/  @P0 SHF.R.U32.HI R18, RZ, c[0x0][0x550], R2 ;  /* 0x00015400ff120a19 */ /* 0x000fe20000011602 */
[----:B------:R-:W-:Y:S01]  /*0b20*/  IMAD.MOV.U32 R2, RZ, RZ, RZ ;  /* 0x000000ffff027224 */ /* 0x000fe200078e00ff */
[----:B------:R-:W-:Y:S02]  /*0b30*/  ISETP.GE.AND P0, PT, R6, 0x1, PT ;  /* 0x000000010600780c */ /* 0x000fe40003f06270 */
[----:B------:R-:W-:Y:S01]  /*0b40*/  IADD3 R3, -R18, RZ, RZ ;  /* 0x000000ff12037210 */ /* 0x000fe20007ffe1ff */
[----:B------:R1:W-:Y:S04]  /*0b50*/  STL [R1+0x60], R18 ;  /* 0x0000601201007387 */ /* 0x0003e80000100800 */
[----:B------:R-:W-:-:S05]  /*0b60*/  IMAD R23, R3, c[0x0][0x548], R0 ;  /* 0x0001520003177a24 */ /* 0x000fca00078e0200 */
[----:B------:R1:W-:Y:S01]  /*0b70*/  STL [R1+0x54], R23 ;  /* 0x0000541701007387 */ /* 0x0003e20000100800 */
[----:B------:R-:W-:Y:S05]  /*0b80*/  @!P0 BRA `(.L_x_1110) ;  /* 0x000001f000008947 */ /* 0x000fea0003800000 */
[----:B------:R-:W-:-:S04]  /*0b90*/  SHF.R.U32.HI R0, RZ, 0x10, R11 ;  /* 0x00000010ff007819 */ /* 0x000fc8000001160b */
[----:B------:R-:W-:-:S04]  /*0ba0*/  ISETP.NE.AND P0, PT, R0, RZ, PT ;  /* 0x000000ff0000720c */ /* 0x000fc80003f05270 */
[----:B------:R-:W-:-:S04]  /*0bb0*/  SEL R0, R0, c[0x0][0x338], P0 ;  /* 0x0000ce0000007a07 */ /* 0x000fc80000000000 */
[-C--:B------:R-:W-:Y:S02]  /*0bc0*/  IABS R3, R0.reuse ;  /* 0x0000000000037213 */ /* 0x080fe40000000000 */
[----:B------:R-:W-:Y:S02]  /*0bd0*/  IADD3 R7, R0, -0x1, R6 ;  /* 0xffffffff00077810 */ /* 0x000fe40007ffe006 */
[----:B------:R-:W2:Y:S02]  /*0be0*/  I2F.RP R4, R3 ;  /* 0x0000000300047306 */ /* 0x000ea40000209400 */
[----:B------:R-:W-:Y:S02]  /*0bf0*/  IABS R10, R7 ;  /* 0x00000007000a7213 */ /* 0x000fe40000000000 */
[----:B------:R-:W-:-:S04]  /*0c00*/  LOP3.LUT R7, R7, R0, RZ, 0x3c, !PT ;  /* 0x0000000007077212 */ /* 0x000fc800078e3cff */
[----:B------:R-:W-:Y:S01]  /*0c10*/  ISETP.GE.AND P0, PT, R7, RZ, PT ;  /* 0x000000ff0700720c */ /* 0x000fe20003f06270 */
[----:B--2---:R-:W2:Y:S02]  /*0c20*/  MUFU.RCP R4, R4 ;  /* 0x0000000400047308 */ /* 0x004ea40000001000 */
[----:B--2---:R-:W-:-:S06]  /*0c30*/  IADD3 R4, R4, 0xffffffe, RZ ;  /* 0x0ffffffe04047810 */ /* 0x004fcc0007ffe0ff */
[----:B------:R-:W2:Y:S02]  /*0c40*/  F2I.FTZ.U32.TRUNC.NTZ R5, R4 ;  /* 0x0000000400057305 */ /* 0x000ea4000021f000 */
[----:B--2---:R-:W-:Y:S02]  /*0c50*/  IMAD.MOV R2, RZ, RZ, -R5 ;  /* 0x000000ffff027224 */ /* 0x004fe400078e0a05 */
        /* <DEDUP_REMOVED lines=14> */
[----:B------:R-:W-:-:S13]  /*0d40*/  ISETP.GE.U32.AND P2, PT, R4, R3, PT ;  /* 0x000000030400720c */ /* 0x000fda0003f46070 */
[----:B------:R-:W-:-:S05]  /*0d50*/  @P2 IADD3 R2, R2, 0x1, RZ ;  /* 0x0000000102022810 */ /* 0x000fca0007ffe0ff */
[----:B------:R-:W-:Y:S01]  /*0d60*/  @!P0 IMAD.MOV R2, RZ, RZ, -R2 ;  /* 0x000000ffff028224 */ /* 0x000fe200078e0a02 */
[----:B------:R-:W-:Y:S02]  /*0d70*/  @!P1 LOP3.LUT R2, RZ, R0, RZ, 0x33, !PT ;  /* 0x00000000ff029212 */ /* 0x000fe400078e33ff */
.L_x_1110:
[----:B------:R-:W-:Y:S05]  /*0d80*/  BSYNC B0 ;  /* 0x0000000000007941 */ /* 0x000fea0003800000 */
.L_x_1109:
[----:B------:R-:W-:Y:S01]  /*0d90*/  LOP3.LUT R0, R11, 0xffff, RZ, 0xc0, !PT ;  /* 0x0000ffff0b007812 */ /* 0x000fe200078ec0ff */
[----:B------:R-:W-:Y:S01]  /*0da0*/  IMAD.MOV.U32 R19, RZ, RZ, RZ ;  /* 0x000000ffff137224 */ /* 0x000fe200078e00ff */
[----:B------:R-:W-:Y:S01]  /*0db0*/  CS2R R20, SRZ ;  /* 0x0000000000147805 */ /* 0x000fe2000001ff00 */
[----:B------:R-:W-:Y:S01]  /*0dc0*/  IMAD.MOV.U32 R22, RZ, RZ, RZ ;  /* 0x000000ffff167224 */ /* 0x000fe200078e00ff */
[----:B------:R-:W-:Y:S01]  /*0dd0*/  CS2R R126, SRZ ;  /* 0x00000000007e7805 */ /* 0x000fe2000001ff00 */
[----:B------:R-:W-:Y:S01]  /*0de0*/  IMAD R3, R0, R2, RZ ;  /* 0x0000000200037224 */ /* 0x000fe200078e02ff */
[----:B------:R-:W-:Y:S01]  /*0df0*/  PRMT R0, RZ, 0x7610, R0 ;  /* 0x00007610ff007816 */ /* 0x000fe20000000000 */
        /* <DEDUP_REMOVED lines=12> */
[----:B------:R2:W-:Y:S01]  /*0ec0*/  STL [R1], R17 ;  /* 0x0000001101007387 */ /* 0x0005e20000100800 */
        /* <DEDUP_REMOVED lines=24> */
[----:B------:R-:W3:Y:S04]  /*1050*/  LDL R5, [R1+0x7c] ;  /* 0x00007c0001057983 */ /* 0x000ee80000100800 */
[----:B------:R-:W4:Y:S04]  /*1060*/  LDL.64 R6, [R1+0x58] ;  /* 0x0000580001067983 */ /* 0x000f280000100a00 */
[----:B------:R1:W4:Y:S01]  /*1070*/  LDL.64 R24, [R1+0x58] ;  /* 0x0000580001187983 */ /* 0x0003220000100a00 */
[----:B------:R-:W-:-:S03]  /*1080*/  ISETP.NE.U32.AND P0, PT, RZ, c[0x0][0x340], PT ;  /* 0x0000d000ff007a0c */ /* 0x000fc60003f05070 */
[----:B------:R-:W5:Y:S01]  /*1090*/  S2R R4, SR_TID.X ;  /* 0x0000000000047919 */ /* 0x000f620000002100 */
[----:B------:R-:W-:-:S13]  /*10a0*/  ISETP.NE.AND.EX P0, PT, RZ, c[0x0][0x344], PT, P0 ;  /* 0x0000d100ff007a0c */ /* 0x000fda0003f05300 */
[----:B------:R-:W-:-:S05]  /*10b0*/  @P0 MOV R2, 0x4 ;  /* 0x0000000400020802 */ /* 0x000fca0000000f00 */
[----:B--2---:R-:W-:-:S05]  /*10c0*/  @P0 IMAD.WIDE R2, R18, R2, c[0x0][0x340] ;  /* 0x0000d00012020625 */ /* 0x004fca00078e0202 */
[----:B------:R2:W4:Y:S01]  /*10d0*/  @P0 LDG.E R14, [R2.64] ;  /* 0x00000008020e0981 */ /* 0x000522000c1e1900 */
[----:B-----5:R-:W-:Y:S02]  /*10e0*/  SHF.R.S32.HI R15, RZ, 0x1f, R4 ;  /* 0x0000001fff0f7819 */ /* 0x020fe40000011404 */
[----:B------:R-:W-:Y:S02]  /*10f0*/  SHF.R.S32.HI R12, RZ, 0x1f, R23 ;  /* 0x0000001fff0c7819 */ /* 0x000fe40000011417 */
[----:B------:R-:W-:Y:S02]  /*1100*/  LEA.HI R15, R15, R4, RZ, 0x3 ;  /* 0x000000040f0f7211 */ /* 0x000fe400078f18ff */
[----:B------:R-:W-:Y:S02]  /*1110*/  SHF.R.S32.HI R13, RZ, 0x1f, R18 ;  /* 0x0000001fff0d7819 */ /* 0x000fe40000011412 */
[----:B------:R-:W-:Y:S02]  /*1120*/  SHF.R.S32.HI R15, RZ, 0x3, R15 ;  /* 0x00000003ff0f7819 */ /* 0x000fe4000001140f */
[----:B------:R-:W-:Y:S01]  /*1130*/  IADD3 R80, R17, -0x1, RZ ;  /* 0xffffffff11507810 */ /* 0x000fe20007ffe0ff */
[----:B-1----:R-:W-:Y:S01]  /*1140*/  IMAD R11, R13, c[0x0][0x1c0], RZ ;  /* 0x000070000d0b7a24 */ /* 0x002fe200078e02ff */
[----:B------:R-:W-:-:S03]  /*1150*/  SHF.R.S32.HI R9, RZ, 0x1f, R15 ;  /* 0x0000001fff097819 */ /* 0x000fc6000001140f */
[----:B------:R-:W-:Y:S02]  /*1160*/  IMAD R11, R18, c[0x0][0x1c4], R11 ;  /* 0x00007100120b7a24 */ /* 0x000fe400078e020b */
[C---:B------:R-:W-:Y:S02]  /*1170*/  IMAD R4, R9.reuse, c[0x0][0x1e0], RZ ;  /* 0x0000780009047a24 */ /* 0x040fe400078e02ff */
[----:B------:R-:W-:Y:S02]  /*1180*/  IMAD R9, R9, c[0x0][0x208], RZ ;  /* 0x0000820009097a24 */ /* 0x000fe400078e02ff */
[C---:B------:R-:W-:Y:S02]  /*1190*/  IMAD R10, R15.reuse, c[0x0][0x1e4], R4 ;  /* 0x000079000f0a7a24 */ /* 0x040fe400078e0204 */
[----:B------:R-:W-:Y:S01]  /*11a0*/  IMAD R9, R15, c[0x0][0x20c], R9 ;  /* 0x000083000f097a24 */ /* 0x000fe200078e0209 */
[----:B---3--:R-:W-:Y:S01]  /*11b0*/  IADD3 R8, R5, R16, RZ ;  /* 0x0000001005087210 */ /* 0x008fe20007ffe0ff */
[----:B------:R-:W-:-:S03]  /*11c0*/  IMAD R5, R12, c[0x0][0x1b8], RZ ;  /* 0x00006e000c057a24 */ /* 0x000fc600078e02ff */
[----:B------:R-:W-:Y:S01]  /*11d0*/  MOV R0, R8 ;  /* 0x0000000800007202 */ /* 0x000fe20000000f00 */
[----:B--2---:R-:W-:Y:S01]  /*11e0*/  @P4 IMAD.HI.U32 R2, R8, c[0x0][0x2c8], RZ ;  /* 0x0000b20008024a27 */ /* 0x004fe200078e00ff */
[----:B----4-:R-:W-:-:S03]  /*11f0*/  MOV R24, R6 ;  /* 0x0000000600187202 */ /* 0x010fc60000000f00 */
[C---:B------:R-:W-:Y:S01]  /*1200*/  IMAD R5, R23.reuse, c[0x0][0x1bc], R5 ;  /* 0x00006f0017057a24 */ /* 0x040fe200078e0205 */
[----:B------:R-:W-:Y:S01]  /*1210*/  @P4 SHF.R.U32.HI R0, RZ, c[0x0][0x2cc], R2 ;  /* 0x0000b300ff004a19 */ /* 0x000fe20000011602 */
[----:B------:R-:W-:Y:S01]  /*1220*/  IMAD.WIDE.U32 R2, R23, c[0x0][0x1b8], RZ ;  /* 0x00006e0017027a25 */ /* 0x000fe200078e00ff */
[--C-:B------:R-:W-:Y:S02]  /*1230*/  SHF.R.S32.HI R25, RZ, 0x1f, R24.reuse ;  /* 0x0000001fff197819 */ /* 0x100fe40000011418 */
[----:B------:R-:W-:Y:S02]  /*1240*/  ISETP.GE.AND P2, PT, R24, c[0x0][0x198], PT ;  /* 0x0000660018007a0c */ /* 0x000fe40003f46270 */
[----:B------:R-:W-:Y:S01]  /*1250*/  IADD3 R3, R3, R5, RZ ;  /* 0x0000000503037210 */ /* 0x000fe20007ffe0ff */
[C-C-:B------:R-:W-:Y:S01]  /*1260*/  IMAD.WIDE.U32 R4, R15.reuse, c[0x0][0x208], R24.reuse ;  /* 0x000082000f047a25 */ /* 0x140fe200078e0018 */
[----:B------:R1:W-:Y:S03]  /*1270*/  STL [R1+0x5c], R25 ;  /* 0x00005c1901007387 */ /* 0x0003e60000100800 */
[----:B------:R-:W-:Y:S01]  /*1280*/  IMAD.WIDE.U32 R6, R15, c[0x0][0x1e0], R24 ;  /* 0x000078000f067a25 */ /* 0x000fe200078e0018 */
[----:B------:R-:W-:-:S02]  /*1290*/  IADD3 R5, R5, R9, RZ ;  /* 0x0000000905057210 */ /* 0x000fc40007ffe0ff */
[----:B------:R-:W-:Y:S01]  /*12a0*/  SHF.R.S32.HI R9, RZ, 0x1f, R0 ;  /* 0x0000001fff097819 */ /* 0x000fe20000011400 */
[----:B------:R-:W-:Y:S01]  /*12b0*/  IMAD.WIDE.U32 R2, R18, c[0x0][0x1c0], R2 ;  /* 0x0000700012027a25 */ /* 0x000fe200078e0002 */
[----:B------:R-:W-:Y:S02]  /*12c0*/  IADD3 R7, R7, R10, RZ ;  /* 0x0000000a07077210 */ /* 0x000fe40007ffe0ff */
[----:B------:R-:W-:Y:S01]  /*12d0*/  IADD3 R10, -R0, RZ, RZ ;  /* 0x000000ff000a7210 */ /* 0x000fe20007ffe1ff */
[----:B------:R-:W-:Y:S01]  /*12e0*/  IMAD R9, R9, c[0x0][0x1b0], RZ ;  /* 0x00006c0009097a24 */ /* 0x000fe200078e02ff */
[----:B------:R-:W-:Y:S01]  /*12f0*/  IADD3 R3, R3, R11, RZ ;  /* 0x0000000b03037210 */ /* 0x000fe20007ffe0ff */
[C---:B------:R-:W-:Y:S02]  /*1300*/  IMAD R11, R12.reuse, c[0x0][0x1e8], RZ ;  /* 0x00007a000c0b7a24 */ /* 0x040fe400078e02ff */
[----:B------:R-:W-:Y:S02]  /*1310*/  IMAD R12, R12, c[0x0][0x210], RZ ;  /* 0x000084000c0c7a24 */ /* 0x000fe400078e02ff */
[----:B------:R-:W-:-:S02]  /*1320*/  IMAD R10, R10, c[0x0][0x2c4], R8 ;  /* 0x0000b1000a0a7a24 */ /* 0x000fc400078e0208 */
[C---:B------:R-:W-:Y:S02]  /*1330*/  IMAD R11, R23.reuse, c[0x0][0x1ec], R11 ;  /* 0x00007b00170b7a24 */ /* 0x040fe400078e020b */
[----:B------:R-:W-:-:S04]  /*1340*/  IMAD.WIDE.U32 R6, R23, c[0x0][0x1e8], R6 ;  /* 0x00007a0017067a25 */ /* 0x000fc800078e0006 */
[C---:B------:R-:W-:Y:S02]  /*1350*/  IMAD R12, R23.reuse, c[0x0][0x214], R12 ;  /* 0x00008500170c7a24 */ /* 0x040fe400078e020c */
[----:B------:R-:W-:-:S04]  /*1360*/  IMAD.WIDE.U32 R4, R23, c[0x0][0x210], R4 ;  /* 0x0000840017047a25 */ /* 0x000fc800078e0004 */
[C---:B------:R-:W-:Y:S01]  /*1370*/  IMAD R8, R0.reuse, c[0x0][0x1b4], R9 ;  /* 0x00006d0000087a24 */ /* 0x040fe200078e0209 */
[----:B------:R-:W-:Y:S01]  /*1380*/  IADD3 R9, R5, R12, RZ ;  /* 0x0000000c05097210 */ /* 0x000fe20007ffe0ff */
[----:B------:R-:W-:-:S04]  /*1390*/  IMAD.WIDE.U32 R2, R0, c[0x0][0x1b0], R2 ;  /* 0x00006c0000027a25 */ /* 0x000fc800078e0002 */
[----:B------:R-:W-:Y:S01]  /*13a0*/  IMAD.IADD R7, R7, 0x1, R11 ;  /* 0x0000000107077824 */ /* 0x000fe200078e020b */
[----:B------:R-:W-:Y:S02]  /*13b0*/  SHF.R.S32.HI R11, RZ, 0x1f, R10 ;  /* 0x0000001fff0b7819 */ /* 0x000fe4000001140a */
[----:B------:R-:W-:Y:S02]  /*13c0*/  IADD3 R5, R3, R8, RZ ;  /* 0x0000000803057210 */ /* 0x000fe40007ffe0ff */
[----:B------:R-:W-:Y:S01]  /*13d0*/  MOV R8, R4 ;  /* 0x0000000400087202 */ /* 0x000fe20000000f00 */
[----:B------:R-:W-:Y:S01]  /*13e0*/  IMAD R11, R11, c[0x0][0x1a8], RZ ;  /* 0x00006a000b0b7a24 */ /* 0x000fe200078e02ff */
[----:B------:R-:W-:Y:S02]  /*13f0*/  MOV R4, R2 ;  /* 0x0000000200047202 */ /* 0x000fe40000000f00 */
[----:B------:R-:W-:Y:S01]  /*1400*/  @P0 SHF.R.S32.HI R3, RZ, 0x1f, R14 ;  /* 0x0000001fff030819 */ /* 0x000fe2000001140e */
[C---:B------:R-:W-:Y:S01]  /*1410*/  IMAD R11, R10.reuse, c[0x0][0x1ac], R11 ;  /* 0x00006b000a0b7a24 */ /* 0x040fe200078e020b */
[----:B------:R-:W-:Y:S01]  /*1420*/  @P0 MOV R2, R14 ;  /* 0x0000000e00020202 */ /* 0x000fe20000000f00 */
[----:B------:R-:W-:Y:S01]  /*1430*/  @!P0 IMAD.MOV.U32 R2, RZ, RZ, R18 ;  /* 0x000000ffff028224 */ /* 0x000fe200078e0012 */
[----:B------:R-:W-:Y:S01]  /*1440*/  @!P0 MOV R3, R13 ;  /* 0x0000000d00038202 */ /* 0x000fe20000000f00 */
[----:B------:R-:W-:-:S04]  /*1450*/  IMAD.WIDE.U32 R4, R10, c[0x0][0x1a8], R4 ;  /* 0x00006a000a047a25 */ /* 0x000fc800078e0004 */
[----:B------:R-:W-:Y:S01]  /*1460*/  IMAD.WIDE.U32 R12, R2, c[0x0][0x1f0], R6 ;  /* 0x00007c00020c7a25 */ /* 0x000fe200078e0006 */
[----:B------:R-:W-:-:S03]  /*1470*/  IADD3 R7, R5, R11, RZ ;  /* 0x0000000b05077210 */ /* 0x000fc60007ffe0ff */
[C---:B------:R-:W-:Y:S01]  /*1480*/  IMAD R0, R3.reuse, c[0x0][0x218], RZ ;  /* 0x0000860003007a24 */ /* 0x040fe200078e02ff */
[----:B------:R1:W-:Y:S01]  /*1490*/  STL.64 [R1+0x38], R12 ;  /* 0x0000380c01007387 */ /* 0x0003e20000100a00 */
[----:B------:R-:W-:Y:S01]  /*14a0*/  IMAD R6, R3, c[0x0][0x1f0], RZ ;  /* 0x00007c0003067a24 */ /* 0x000fe200078e02ff */
[----:B------:R-:W-:Y:S01]  /*14b0*/  LEA R3, P0, R4, c[0x0][0x160], 0x1 ;  /* 0x0000580004037a11 */ /* 0x000fe200078008ff */
[----:B------:R-:W-:-:S04]  /*14c0*/  IMAD.WIDE.U32 R8, R2, c[0x0][0x218], R8 ;  /* 0x0000860002087a25 */ /* 0x000fc800078e0008 */
[C---:B------:R-:W-:Y:S01]  /*14d0*/  IMAD R5, R2.reuse, c[0x0][0x21c], R0 ;  /* 0x0000870002057a24 */ /* 0x040fe200078e0200 */
[----:B------:R1:W-:Y:S01]  /*14e0*/  STL.64 [R1+0x40], R8 ;  /* 0x0000400801007387 */ /* 0x0003e20000100a00 */
[----:B------:R-:W-:Y:S01]  /*14f0*/  IMAD R6, R2, c[0x0][0x1f4], R6 ;  /* 0x00007d0002067a24 */ /* 0x000fe200078e0206 */
[----:B------:R-:W-:Y:S02]  /*1500*/  LEA.HI.X R2, R4, c[0x0][0x164], R7, 0x1, P0 ;  /* 0x0000590004027a11 */ /* 0x000fe400000f0c07 */
[----:B------:R-:W-:Y:S02]  /*1510*/  IADD3 R4, R9, R5, RZ ;  /* 0x0000000509047210 */ /* 0x000fe40007ffe0ff */
[----:B------:R-:W-:Y:S02]  /*1520*/  IADD3 R6, R13, R6, RZ ;  /* 0x000000060d067210 */ /* 0x000fe40007ffe0ff */
[----:B------:R-:W-:Y:S01]  /*1530*/  IADD3 R0, R15, R16, RZ ;  /* 0x000000100f007210 */ /* 0x000fe20007ffe0ff */
[----:B------:R1:W-:Y:S04]  /*1540*/  STL [R1+0x48], R4 ;  /* 0x0000480401007387 */ /* 0x0003e80000100800 */
[----:B------:R1:W-:Y:S01]  /*1550*/  STL [R1+0x34], R6 ;  /* 0x0000340601007387 */ /* 0x0003e20000100800 */
[----:B------:R-:W-:Y:S05]  /*1560*/  BRA.DIV ~URZ, `(.L_x_1112) ;  /* 0x00012ad27f007947 */ /* 0x000fea000b800000 */
[----:B------:R2:W3:Y:S02]  /*1570*/  SHFL.IDX PT, R5, R2, RZ, 0x181f ;  /* 0x00181fff02057589 */ /* 0x0004e400000e0000 */
.L_x_1162:
[----:B------:R-:W-:Y:S05]  /*1580*/  BRA.DIV ~URZ, `(.L_x_1113) ;  /* 0x00012b227f007947 */ /* 0x000fea000b800000 */
[----:B-1----:R1:W4:Y:S02]  /*1590*/  SHFL.IDX PT, R4, R3, RZ, 0x181f ;  /* 0x00181fff03047589 */ /* 0x00232400000e0000 */
.L_x_1163:
[----:B------:R-:W-:Y:S01]  /*15a0*/  MOV R11, c[0x0][0x168] ;  /* 0x00005a00000b7a02 */ /* 0x000fe20000000f00 */
[----:B------:R-:W-:Y:S04]  /*15b0*/  BSSY B0, `(.L_x_1114) ;  /* 0x000000b000007945 */ /* 0x000fe80003800000 */
[----:B------:R-:W-:-:S05]  /*15c0*/  IMAD R11, R11, c[0x0][0x2c4], RZ ;  /* 0x0000b1000b0b7a24 */ /* 0x000fca00078e02ff */
[----:B------:R-:W-:-:S13]  /*15d0*/  ISETP.GE.AND P0, PT, R0, R11, PT ;  /* 0x0000000b0000720c */ /* 0x000fda0003f06270 */
[----:B------:R-:W-:Y:S05]  /*15e0*/  @P0 BRA `(.L_x_1115) ;  /* 0x0000007000000947 */ /* 0x000fea0003800000 */
[----:B------:R-:W5:Y:S02]  /*15f0*/  LDL.64 R6, [R1+0x58] ;  /* 0x0000580001067983 */ /* 0x000f640000100a00 */
[----:B----45:R-:W-:-:S04]  /*1600*/  LEA R4, P0, R6, R4, 0x1 ;  /* 0x0000000406047211 */ /* 0x030fc800078008ff */
[----:B---3--:R-:W-:-:S05]  /*1610*/  LEA.HI.X R5, R6, R5, R7, 0x1, P0 ;  /* 0x0000000506057211 */ /* 0x008fca00000f0c07 */
[----:B------:R-:W-:Y:S01]  /*1620*/  @!PT LDS RZ, [RZ] ;  /* 0x00000000fffff984 */ /* 0x000fe20000000800 */
[----:B------:R-:W-:Y:S01]  /*1630*/  @!PT LDS RZ, [RZ] ;  /* 0x00000000fffff984 */ /* 0x000fe20000000800 */
[----:B------:R-:W-:Y:S01]  /*1640*/  @!PT LDS RZ, [RZ] ;  /* 0x00000000fffff984 */ /* 0x000fe20000000800 */
[----:B------:R3:W-:Y:S04]  /*1650*/  LDGSTS.E.BYPASS.LTC128B.128 [R246+0x7100], [R4.64], !P2 ;  /* 0x0710000004f67fae */ /* 0x0007e8000d101d48 */
.L_x_1115:
[----:B------:R-:W-:Y:S05]  /*1660*/  BSYNC B0 ;  /* 0x0000000000007941 */ /* 0x000fea0003800000 */
.L_x_1114:
[----:B------:R-:W-:Y:S05]  /*1670*/  BRA.DIV ~URZ, `(.L_x_1116) ;  /* 0x00012aa27f007947 */ /* 0x000fea000b800000 */
[----:B------:R1:W2:Y:S04]  /*1680*/  SHFL.IDX PT, R6, R2, 0x1, 0x181f ;  /* 0x00381f0002067f89 */ /* 0x0002a800000e0000 */
[----:B---34-:R1:W3:Y:S02]  /*1690*/  SHFL.IDX PT, R4, R3, 0x1, 0x181f ;  /* 0x00381f0003047f89 */ /* 0x0182e400000e0000 */
.L_x_1164:
[----:B------:R-:W-:Y:S01]  /*16a0*/  IADD3 R5, R0, 0x10, RZ ;  /* 0x0000001000057810 */ /* 0x000fe20007ffe0ff */
[----:B------:R-:W-:Y:S03]  /*16b0*/  BSSY B0, `(.L_x_1117) ;  /* 0x000000a000007945 */ /* 0x000fe60003800000 */
[----:B------:R-:W-:-:S13]  /*16c0*/  ISETP.GE.AND P0, PT, R5, R11, PT ;  /* 0x0000000b0500720c */ /* 0x000fda0003f06270 */
[----:B------:R-:W-:Y:S05]  /*16d0*/  @P0 BRA `(.L_x_1118) ;  /* 0x0000007000000947 */ /* 0x000fea0003800000 */
[----:B------:R-:W4:Y:S02]  /*16e0*/  LDL.64 R8, [R1+0x58] ;  /* 0x0000580001087983 */ /* 0x000f240000100a00 */
[----:B---34-:R-:W-:-:S04]  /*16f0*/  LEA R4, P0, R8, R4, 0x1 ;  /* 0x0000000408047211 */ /* 0x018fc800078008ff */
[----:B--2---:R-:W-:-:S05]  /*1700*/  LEA.HI.X R5, R8, R6, R9, 0x1, P0 ;  /* 0x0000000608057211 */ /* 0x004fca00000f0c09 */
[----:B------:R-:W-:Y:S01]  /*1710*/  @!PT LDS RZ, [RZ] ;  /* 0x00000000fffff984 */ /* 0x000fe20000000800 */
[----:B------:R-:W-:Y:S01]  /*1720*/  @!PT LDS RZ, [RZ] ;  /* 0x00000000fffff984 */ /* 0x000fe20000000800 */
[----:B------:R-:W-:Y:S01]  /*1730*/  @!PT LDS RZ, [RZ] ;  /* 0x00000000fffff984 */ /* 0x000fe20000000800 */
[----:B------:R2:W-:Y:S04]  /*1740*/  LDGSTS.E.BYPASS.LTC128B.128 [R246+0x7900], [R4.64], !P2 ;  /* 0x0790000004f67fae */ /* 0x0005e8000d101d48 */
.L_x_1118:
[----:B------:R-:W-:Y:S05]  /*1750*/  BSYNC B0 ;  /* 0x0000000000007941 */ /* 0x000fea0003800000 */
.L_x_1117:
[----:B------:R-:W-:Y:S05]  /*1760*/  BRA.DIV ~URZ, `(.L_x_1119) ;  /* 0x00012a827f007947 */ /* 0x000fea000b800000 */
[----:B--2---:R2:W4:Y:S02]  /*1770*/  SHFL.IDX PT, R6, R2, 0x2, 0x181f ;  /* 0x00581f0002067f89 */ /* 0x00452400000e0000 */
.L_x_1165:
[----:B------:R-:W-:Y:S05]  /*1780*/  BRA.DIV ~URZ, `(.L_x_1120) ;  /* 0x00012ad27f007947 */ /* 0x000fea000b800000 */
[----:B---3--:R3:W1:Y:S02]  /*1790*/  SHFL.IDX PT, R4, R3, 0x2, 0x181f ;  /* 0x00581f0003047f89 */ /* 0x00866400000e0000 */
.L_x_1166:
[----:B------:R-:W-:Y:S01]  /*17a0*/  IADD3 R5, R0, 0x20, RZ ;  /* 0x0000002000057810 */ /* 0x000fe20007ffe0ff */
[----:B------:R-:W-:Y:S03]  /*17b0*/  BSSY B0, `(.L_x_1121) ;  /* 0x000000a000007945 */ /* 0x000fe60003800000 */
[----:B------:R-:W-:-:S13]  /*17c0*/  ISETP.GE.AND P0, PT, R5, R11, PT ;  /* 0x0000000b0500720c */ /* 0x000fda0003f06270 */
[----:B------:R-:W-:Y:S05]  /*17d0*/  @P0 BRA `(.L_x_1122) ;  /* 0x0000007000000947 */ /* 0x000fea0003800000 */
[----:B------:R-:W5:Y:S02]  /*17e0*/  LDL.64 R8, [R1+0x58] ;  /* 0x0000580001087983 */ /* 0x000f640000100a00 */
[----:B-1---5:R-:W-:-:S04]  /*17f0*/  LEA R4, P0, R8, R4, 0x1 ;  /* 0x0000000408047211 */ /* 0x022fc800078008ff */
[----:B----4-:R-:W-:-:S05]  /*1800*/  LEA.HI.X R5, R8, R6, R9, 0x1, P0 ;  /* 0x0000000608057211 */ /* 0x010fca00000f0c09 */
[----:B------:R-:W-:Y:S01]  /*1810*/  @!PT LDS RZ, [RZ] ;  /* 0x00000000fffff984 */ /* 0x000fe20000000800 */
[----:B------:R-:W-:Y:S01]  /*1820*/  @!PT LDS RZ, [RZ] ;  /* 0x00000000fffff984 */ /* 0x000fe20000000800 */
[----:B------:R-:W-:Y:S01]  /*1830*/  @!PT LDS RZ, [RZ] ;  /* 0x00000000fffff984 */ /* 0x000fe20000000800 */
[----:B------:R1:W-:Y:S04]  /*1840*/  LDGSTS.E.BYPASS.LTC128B.128 [R246+0x8100], [R4.64], !P2 ;  /* 0x0810000004f67fae */ /* 0x0003e8000d101d48 */
.L_x_1122:
[----:B------:R-:W-:Y:S05]  /*1850*/  BSYNC B0 ;  /* 0x0000000000007941 */ /* 0x000fea0003800000 */
.L_x_1121:
[----:B------:R-:W-:Y:S05]  /*1860*/  BRA.DIV ~URZ, `(.L_x_1123) ;  /* 0x00012a627f007947 */ /* 0x000fea000b800000 */
[----:B----4-:R4:W2:Y:S04]  /*1870*/  SHFL.IDX PT, R6, R2, 0x3, 0x181f ;  /* 0x00781f0002067f89 */ /* 0x0108a800000e0000 */
[----:B-1----:R4:W1:Y:S02]  /*1880*/  SHFL.IDX PT, R4, R3, 0x3, 0x181f ;  /* 0x00781f0003047f89 */ /* 0x00286400000e0000 */
.L_x_1167:
        /* <DEDUP_REMOVED lines=11> */
.L_x_1125:
[----:B------:R-:W-:Y:S05]  /*1940*/  BSYNC B0 ;  /* 0x0000000000007941 */ /* 0x000fea0003800000 */
.L_x_1124:
[----:B------:R-:W-:Y:S05]  /*1950*/  BRA.DIV ~URZ, `(.L_x_1126) ;  /* 0x00012a427f007947 */ /* 0x000fea000b800000 */
[----:B--2---:R2:W3:Y:S02]  /*1960*/  SHFL.IDX PT, R6, R2, 0x4, 0x181f ;  /* 0x00981f0002067f89 */ /* 0x0044e400000e0000 */
.L_x_1168:
[----:B------:R-:W-:Y:S05]  /*1970*/  BRA.DIV ~URZ, `(.L_x_1127) ;  /* 0x00012a927f007947 */ /* 0x000fea000b800000 */
[----:B-1----:R1:W2:Y:S02]  /*1980*/  SHFL.IDX PT, R4, R3, 0x4, 0x181f ;  /* 0x00981f0003047f89 */ /* 0x0022a400000e0000 */
.L_x_1169:
[----:B------:R-:W-:Y:S01]  /*1990*/  IADD3 R5, R0, 0x40, RZ ;  /* 0x0000004000057810 */ /* 0x000fe20007ffe0ff */
[----:B------:R-:W-:Y:S03]  /*19a0*/  BSSY B0, `(.L_x_1128) ;  /* 0x000000a000007945 */ /* 0x000fe60003800000 */
[----:B------:R-:W-:-:S13]  /*19b0*/  ISETP.GE.AND P0, PT, R5, R11, PT ;  /* 0x0000000b0500720c */ /* 0x000fda0003f06270 */
[----:B------:R-:W-:Y:S05]  /*19c0*/  @P0 BRA `(.L_x_1129) ;  /* 0x0000007000000947 */ /* 0x000fea0003800000 */
[----:B------:R-:W5:Y:S02]  /*19d0*/  LDL.64 R8, [R1+0x58] ;  /* 0x0000580001087983 */ /* 0x000f640000100a00 */
[----:B--2--5:R-:W-:-:S04]  /*19e0*/  LEA R4, P0, R8, R4, 0x1 ;  /* 0x0000000408047211 */ /* 0x024fc800078008ff */
[----:B---3--:R-:W-:-:S05]  /*19f0*/  LEA.HI.X R5, R8, R6, R9, 0x1, P0 ;  /* 0x0000000608057211 */ /* 0x008fca00000f0c09 */
[----:B------:R-:W-:Y:S01]  /*1a00*/  @!PT LDS RZ, [RZ] ;  /* 0x00000000fffff984 */ /* 0x000fe20000000800 */
[----:B------:R-:W-:Y:S01]  /*1a10*/  @!PT LDS RZ, [RZ] ;  /* 0x00000000fffff984 */ /* 0x000fe20000000800 */
[----:B------:R-:W-:Y:S01]  /*1a20*/  @!PT LDS RZ, [RZ] ;  /* 0x00000000fffff984 */ /* 0x000fe20000000800 */
[----:B------:R2:W-:Y:S04]  /*1a30*/  LDGSTS.E.BYPASS.LTC128B.128 [R246+0x9100], [R4.64], !P2 ;  /* 0x0910000004f67fae */ /* 0x0005e8000d101d48 */
.L_x_1129:
[----:B------:R-:W-:Y:S05]  /*1a40*/  BSYNC B0 ;  /* 0x0000000000007941 */ /* 0x000fea0003800000 */
.L_x_1128:
[----:B------:R-:W-:Y:S05]  /*1a50*/  BRA.DIV ~URZ, `(.L_x_1130) ;  /* 0x00012a227f007947 */ /* 0x000fea000b800000 */
[----:B---3--:R3:W1:Y:S04]  /*1a60*/  SHFL.IDX PT, R6, R2, 0x5, 0x181f ;  /* 0x00b81f0002067f89 */ /* 0x00866800000e0000 */
[----:B--2---:R3:W2:Y:S02]  /*1a70*/  SHFL.IDX PT, R4, R3, 0x5, 0x181f ;  /* 0x00b81f0003047f89 */ /* 0x0046a400000e0000 */
.L_x_1170:
[----:B------:R-:W-:Y:S01]  /*1a80*/  IADD3 R5, R0, 0x50, RZ ;  /* 0x0000005000057810 */ /* 0x000fe20007ffe0ff */
[----:B------:R-:W-:Y:S03]  /*1a90*/  BSSY B0, `(.L_x_1131) ;  /* 0x000000a000007945 */ /* 0x000fe60003800000 */
[----:B------:R-:W-:-:S13]  /*1aa0*/  ISETP.GE.AND P0, PT, R5, R11, PT ;  /* 0x0000000b0500720c */ /* 0x000fda0003f06270 */
[----:B------:R-:W-:Y:S05]  /*1ab0*/  @P0 BRA `(.L_x_1132) ;  /* 0x0000007000000947 */ /* 0x000fea0003800000 */
[----:B------:R-:W5:Y:S02]  /*1ac0*/  LDL.64 R8, [R1+0x58] ;  /* 0x0000580001087983 */ /* 0x000f640000100a00 */
[----:B--2--5:R-:W-:-:S04]  /*1ad0*/  LEA R4, P0, R8, R4, 0x1 ;  /* 0x0000000408047211 */ /* 0x024fc800078008ff */
[----:B-1----:R-:W-:-:S05]  /*1ae0*/  LEA.HI.X R5, R8, R6, R9, 0x1, P0 ;  /* 0x0000000608057211 */ /* 0x002fca00000f0c09 */
[----:B------:R-:W-:Y:S01]  /*1af0*/  @!PT LDS RZ, [RZ] ;  /* 0x00000000fffff984 */ /* 0x000fe20000000800 */
[----:B------:R-:W-:Y:S01]  /*1b00*/  @!PT LDS RZ, [RZ] ;  /* 0x00000000fffff984 */ /* 0x000fe20000000800 */
[----:B------:R-:W-:Y:S01]  /*1b10*/  @!PT LDS RZ, [RZ] ;  /* 0x00000000fffff984 */ /* 0x000fe20000000800 */
[----:B------:R1:W-:Y:S04]  /*1b20*/  LDGSTS.E.BYPASS.LTC128B.128 [R246+0x9900], [R4.64], !P2 ;  /* 0x0990000004f67fae */ /* 0x0003e8000d101d48 */
.L_x_1132:
[----:B------:R-:W-:Y:S05]  /*1b30*/  BSYNC B0 ;  /* 0x0000000000007941 */ /* 0x000fea0003800000 */
.L_x_1131:
[----:B------:R-:W-:Y:S05]  /*1b40*/  BRA.DIV ~URZ, `(.L_x_1133) ;  /* 0x00012a027f007947 */ /* 0x000fea000b800000 */
[----:B-1----:R1:W3:Y:S02]  /*1b50*/  SHFL.IDX PT, R6, R2, 0x6, 0x181f ;  /* 0x00d81f0002067f89 */ /* 0x0022e400000e0000 */
.L_x_1171:
[----:B------:R-:W-:Y:S05]  /*1b60*/  BRA.DIV ~URZ, `(.L_x_1134) ;  /* 0x00012a527f007947 */ /* 0x000fea000b800000 */
[----:B--2---:R2:W1:Y:S02]  /*1b70*/  SHFL.IDX PT, R4, R3, 0x6, 0x181f ;  /* 0x00d81f0003047f89 */ /* 0x00446400000e0000 */
.L_x_1172:
        /* <DEDUP_REMOVED lines=11> */
.L_x_1136:
[----:B------:R-:W-:Y:S05]  /*1c30*/  BSYNC B0 ;  /* 0x0000000000007941 */ /* 0x000fea0003800000 */
.L_x_1135:
[----:B------:R-:W-:Y:S05]  /*1c40*/  BRA.DIV ~URZ, `(.L_x_1137) ;  /* 0x000129e27f007947 */ /* 0x000fea000b800000 */
[----:B-1----:R1:W2:Y:S04]  /*1c50*/  SHFL.IDX PT, R4, R2, 0x7, 0x181f ;  /* 0x00f81f0002047f89 */ /* 0x0022a800000e0000 */
[----:B--234-:R-:W2:Y:S02]  /*1c60*/  SHFL.IDX PT, R3, R3, 0x7, 0x181f ;  /* 0x00f81f0003037f89 */ /* 0x01cea400000e0000 */
.L_x_1173:
[----:B------:R-:W3:Y:S01]  /*1c70*/  LDL.64 R100, [R1+0x58] ;  /* 0x0000580001647983 */ /* 0x000ee20000100a00 */
[----:B------:R-:W-:-:S04]  /*1c80*/  IADD3 R0, R0, 0x70, RZ ;  /* 0x0000007000007810 */ /* 0x000fc80007ffe0ff */
[----:B------:R-:W-:-:S13]  /*1c90*/  ISETP.GE.AND P1, PT, R0, R11, PT ;  /* 0x0000000b0000720c */ /* 0x000fda0003f26270 */
[C---:B-123--:R-:W-:Y:S02]  /*1ca0*/  @!P1 LEA R2, P0, R100.reuse, R3, 0x1 ;  /* 0x0000000364029211 */ /* 0x04efe400078008ff */
[C---:B------:R-:W-:Y:S02]  /*1cb0*/  ISETP.GE.AND P6, PT, R100.reuse, c[0x0][0x1d4], PT ;  /* 0x0000750064007a0c */ /* 0x040fe40003fc6270 */
[----:B------:R-:W-:-:S05]  /*1cc0*/  @!P1 LEA.HI.X R3, R100, R4, R101, 0x1, P0 ;  /* 0x0000000464039211 */ /* 0x000fca00000f0c65 */
[----:B------:R-:W-:Y:S01]  /*1cd0*/  @!PT LDS RZ, [RZ] ;  /* 0x00000000fffff984 */ /* 0x000fe20000000800 */
[----:B------:R-:W-:Y:S01]  /*1ce0*/  @!PT LDS RZ, [RZ] ;  /* 0x00000000fffff984 */ /* 0x000fe20000000800 */
[----:B------:R-:W-:Y:S01]  /*1cf0*/  @!PT LDS RZ, [RZ] ;  /* 0x00000000fffff984 */ /* 0x000fe20000000800 */
[----:B------:R1:W-:Y:S04]  /*1d00*/  @!P1 LDGSTS.E.BYPASS.LTC128B.128 [R246+0xa900], [R2.64], !P2 ;  /* 0x0a90000002f69fae */ /* 0x0003e8000d101d48 */
[----:B------:R-:W0:Y:S01]  /*1d10*/  LDGDEPBAR ;  /* 0x00000000000079af */ /* 0x000e220000000000 */
[----:B------:R-:W-:Y:S02]  /*1d20*/  WARPSYNC 0xffffffff ;  /* 0xffffffff00007948 */ /* 0x000fe40003800000 */
[----:B------:R-:W2:Y:S04]  /*1d30*/  LDL R26, [R1] ;  /* 0x00000000011a7983 */ /* 0x000ea80000100800 */
[----:B------:R-:W3:Y:S04]  /*1d40*/  LDL R5, [R1+0x34] ;  /* 0x0000340001057983 */ /* 0x000ee80000100800 */
[----:B------:R-:W4:Y:S04]  /*1d50*/  LDL.64 R6, [R1+0x38] ;  /* 0x0000380001067983 */ /* 0x000f280000100a00 */
[----:B------:R-:W5:Y:S04]  /*1d60*/  LDL R27, [R1+0x48] ;  /* 0x00004800011b7983 */ /* 0x000f680000100800 */
[----:B------:R-:W5:Y:S04]  /*1d70*/  LDL.64 R102, [R1+0x40] ;  /* 0x0000400001667983 */ /* 0x000f680000100a00 */
[----:B------:R-:W1:Y:S01]  /*1d80*/  S2R R9, SR_TID.X ;  /* 0x0000000000097919 */ /* 0x000e620000002100 */
[----:B------:R-:W-:Y:S01]  /*1d90*/  IMAD.MOV.U32 R81, RZ, RZ, -0x70 ;  /* 0xffffff90ff517424 */ /* 0x000fe200078e00ff */
[----:B------:R-:W-:Y:S01]  /*1da0*/  SHF.R.S32.HI R25, RZ, 0x1f, R80 ;  /* 0x0000001fff197819 */ /* 0x000fe20000011450 */
[----:B-1----:R-:W-:Y:S01]  /*1db0*/  IMAD.WIDE.U32 R2, R80, c[0x0][0x1e0], RZ ;  /* 0x0000780050027a25 */ /* 0x002fe200078e00ff */
[----:B------:R-:W-:-:S03]  /*1dc0*/  ULDC.64 UR4, c[0x0][0x208] ;  /* 0x0000820000047ab9 */ /* 0x000fc60000000a00 */
[----:B------:R-:W-:Y:S01]  /*1dd0*/  IMAD R0, R25, c[0x0][0x1e0], RZ ;  /* 0x0000780019007a24 */ /* 0x000fe200078e02ff */
[----:B------:R-:W-:-:S04]  /*1de0*/  SHF.R.S32.HI R8, RZ, 0x1f, R9 ;  /* 0x0000001fff087819 */ /* 0x000fc80000011409 */
[----:B------:R-:W-:-:S04]  /*1df0*/  LEA.HI R8, R8, R9, RZ, 0x3 ;  /* 0x0000000908087211 */ /* 0x000fc800078f18ff */
[----:B------:R-:W-:Y:S01]  /*1e00*/  SHF.R.S32.HI R8, RZ, 0x3, R8 ;  /* 0x00000003ff087819 */ /* 0x000fe20000011408 */
[----:B------:R-:W-:-:S04]  /*1e10*/  IMAD R0, R80, c[0x0][0x1e4], R0 ;  /* 0x0000790050007a24 */ /* 0x000fc800078e0200 */
[----:B------:R-:W-:Y:S02]  /*1e20*/  IMAD.IADD R0, R3, 0x1, R0 ;  /* 0x0000000103007824 */ /* 0x000fe400078e0200 */
[----:B------:R-:W-:Y:S02]  /*1e30*/  IMAD.MOV.U32 R247, RZ, RZ, c[0x0][0x1e0] ;  /* 0x00007800fff77624 */ /* 0x000fe400078e00ff */
[----:B------:R-:W-:Y:S02]  /*1e40*/  IMAD R0, R0, 0x70, RZ ;  /* 0x0000007000007824 */ /* 0x000fe400078e02ff */
[----:B------:R-:W-:Y:S02]  /*1e50*/  IMAD.MOV.U32 R252, RZ, RZ, c[0x0][0x1e4] ;  /* 0x00007900fffc7624 */ /* 0x000fe400078e00ff */
[----:B------:R-:W-:Y:S01]  /*1e60*/  IMAD.WIDE.U32 R10, R247, 0x20, RZ ;  /* 0x00000020f70a7825 */ /* 0x000fe200078e00ff */
[----:B------:R-:W-:Y:S02]  /*1e70*/  USHF.L.U32 UR7, UR4, 0x5, URZ ;  /* 0x0000000504077899 */ /* 0x000fe4000800063f */
[----:B------:R-:W-:-:S02]  /*1e80*/  UMOV UR6, 0x5 ;  /* 0x0000000500067882 */ /* 0x000fc40000000000 */
[----:B------:R-:W-:Y:S01]  /*1e90*/  USHF.L.U64.HI UR5, UR4, UR6, UR5 ;  /* 0x0000000604057299 */ /* 0x000fe20008010205 */
[----:B------:R-:W-:Y:S01]  /*1ea0*/  BAR.SYNC.DEFER_BLOCKING 0x0 ;  /* 0x0000000000007b1d */ /* 0x000fe20000010000 */
[----:B--2---:R-:W-:-:S05]  /*1eb0*/  IMAD R81, R26, R81, 0x70 ;  /* 0x000000701a517424 */ /* 0x004fca00078e0251 */
[----:B------:R-:W-:-:S04]  /*1ec0*/  IADD3 R24, R81, c[0x0][0x1d0], -R8 ;  /* 0x0000740051187a10 */ /* 0x000fc80007ffe808 */
[C---:B------:R-:W-:Y:S02]  /*1ed0*/  ISETP.GE.AND P3, PT, R24.reuse, 0x1, PT ;  /* 0x000000011800780c */ /* 0x040fe40003f66270 */
[----:B------:R-:W-:Y:S01]  /*1ee0*/  ISETP.GE.AND P2, PT, R24, 0x11, PT ;  /* 0x000000111800780c */ /* 0x000fe20003f46270 */
[----:B----4-:R-:W-:Y:S02]  /*1ef0*/  IMAD.MOV.U32 R82, RZ, RZ, R6 ;  /* 0x000000ffff527224 */ /* 0x010fe400078e0006 */
[----:B---3--:R-:W-:-:S04]  /*1f00*/  IMAD.MOV.U32 R83, RZ, RZ, R5 ;  /* 0x000000ffff537224 */ /* 0x008fc800078e0005 */
[----:B------:R-:W-:Y:S01]  /*1f10*/  IMAD.WIDE.U32 R2, R2, 0x70, R82 ;  /* 0x0000007002027825 */ /* 0x000fe200078e0052 */
[----:B------:R-:W-:-:S03]  /*1f20*/  ISETP.GE.AND P0, PT, R24, 0x21, PT ;  /* 0x000000211800780c */ /* 0x000fc60003f06270 */
[----:B------:R-:W-:Y:S01]  /*1f30*/  IMAD.IADD R3, R3, 0x1, R0 ;  /* 0x0000000103037824 */ /* 0x000fe200078e0200 */
[C---:B------:R-:W-:Y:S02]  /*1f40*/  @P3 LEA R6, P5, R2.reuse, c[0x0][0x1c8], 0x1 ;  /* 0x0000720002063a11 */ /* 0x040fe400078a08ff */
[C---:B------:R-:W-:Y:S02]  /*1f50*/  @P2 LEA R0, P1, R247.reuse, R2, 0x4 ;  /* 0x00000002f7002211 */ /* 0x040fe400078220ff */
[----:B------:R-:W-:Y:S02]  /*1f60*/  @P3 LEA.HI.X R7, R2, c[0x0][0x1cc], R3, 0x1, P5 ;  /* 0x0000730002073a11 */ /* 0x000fe400028f0c03 */
[----:B------:R-:W-:Y:S02]  /*1f70*/  @P2 LEA R4, P5, R0, c[0x0][0x1c8], 0x1 ;  /* 0x0000720000042a11 */ /* 0x000fe400078a08ff */
[----:B------:R-:W-:Y:S01]  /*1f80*/  @P2 LEA.HI.X R5, R247, R3, R252, 0x4, P1 ;  /* 0x00000003f7052211 */ /* 0x000fe200008f24fc */
[----:B------:R-:W-:Y:S01]  /*1f90*/  IMAD.SHL.U32 R8, R252, 0x20, RZ ;  /* 0x00000020fc087824 */ /* 0x000fe200078e00ff */
[----:B------:R-:W-:Y:S01]  /*1fa0*/  @!PT LDS RZ, [RZ] ;  /* 0x00000000fffff984 */ /* 0x000fe20000000800 */
[----:B------:R-:W-:Y:S01]  /*1fb0*/  @!PT LDS RZ, [RZ] ;  /* 0x00000000fffff984 */ /* 0x000fe20000000800 */
[----:B------:R-:W-:Y:S01]  /*1fc0*/  @!PT LDS RZ, [RZ] ;  /* 0x00000000fffff984 */ /* 0x000fe20000000800 */
[----:B------:R1:W-:Y:S02]  /*1fd0*/  @P3 LDGSTS.E.BYPASS.LTC128B.128 [R246+0x3900], [R6.64], !P6 ;  /* 0x0390000006f63fae */ /* 0x0003e4000f101d48 */
[----:B------:R-:W-:-:S02]  /*1fe0*/  @P2 LEA.HI.X R5, R0, c[0x0][0x1cc], R5, 0x1, P5 ;  /* 0x0000730000052a11 */ /* 0x000fc400028f0c05 */
[----:B------:R-:W-:Y:S02]  /*1ff0*/  ISETP.GE.AND P5, PT, R24, 0x31, PT ;  /* 0x000000311800780c */ /* 0x000fe40003fa6270 */
[----:B------:R-:W-:Y:S01]  /*2000*/  @P0 IADD3 R9, P1, R2, R10, RZ ;  /* 0x0000000a02090210 */ /* 0x000fe20007f3e0ff */
[----:B------:R2:W-:Y:S03]  /*2010*/  @P2 LDGSTS.E.BYPASS.LTC128B.128 [R246+0x4100], [R4.64], !P6 ;  /* 0x0410000004f62fae */ /* 0x0005e6000f101d48 */
[----:B------:R-:W-:Y:S02]  /*2020*/  @P0 IADD3.X R0, R3, R11, R8, P1, !PT ;  /* 0x0000000b03000210 */ /* 0x000fe40000ffe408 */
[----:B------:R-:W-:Y:S02]  /*2030*/  @P0 LEA R8, P1, R9, c[0x0][0x1c8], 0x1 ;  /* 0x0000720009080a11 */ /* 0x000fe400078208ff */
[----:B------:R-:W-:-:S02]  /*2040*/  ISETP.GE.AND P3, PT, R24, 0x41, PT ;  /* 0x000000411800780c */ /* 0x000fc40003f66270 */
[----:B------:R-:W-:Y:S01]  /*2050*/  @P0 LEA.HI.X R9, R9, c[0x0][0x1cc], R0, 0x1, P1 ;  /* 0x0000730009090a11 */ /* 0x000fe200008f0c00 */
[----:B------:R-:W-:Y:S01]  /*2060*/  @P5 IMAD R0, R252, 0x30, RZ ;  /* 0x00000030fc005824 */ /* 0x000fe200078e02ff */
[----:B------:R-:W-:-:S03]  /*2070*/  ISETP.GE.AND P2, PT, R24, 0x51, PT ;  /* 0x000000511800780c */ /* 0x000fc60003f46270 */
[----:B------:R3:W-:Y:S01]  /*2080*/  @P0 LDGSTS.E.BYPASS.LTC128B.128 [R246+0x4900], [R8.64], !P6 ;  /* 0x0490000008f60fae */ /* 0x0007e2000f101d48 */
[----:B------:R-:W-:Y:S01]  /*2090*/  ISETP.GE.AND P1, PT, R24, 0x61, PT ;  /* 0x000000611800780c */ /* 0x000fe20003f26270 */
[----:B--2---:R-:W-:-:S04]  /*20a0*/  @P5 IMAD.WIDE.U32 R4, R247, 0x30, R2 ;  /* 0x00000030f7045825 */ /* 0x004fc800078e0002 */
[----:B------:R-:W-:Y:S01]  /*20b0*/  @P5 IMAD.IADD R0, R5, 0x1, R0 ;  /* 0x0000000105005824 */ /* 0x000fe200078e0200 */
[----:B------:R-:W-:-:S03]  /*20c0*/  @P5 LEA R10, P0, R4, c[0x0][0x1c8], 0x1 ;  /* 0x00007200040a5a11 */ /* 0x000fc600078008ff */
[----:B------:R-:W-:Y:S01]  /*20d0*/  @P2 IMAD.MOV.U32 R5, RZ, RZ, R3 ;  /* 0x000000ffff052224 */ /* 0x000fe200078e0003 */
[----:B------:R-:W-:Y:S02]  /*20e0*/  @P5 LEA.HI.X R11, R4, c[0x0][0x1cc], R0, 0x1, P0 ;  /* 0x00007300040b5a11 */ /* 0x000fe400000f0c00 */
[C---:B------:R-:W-:Y:S01]  /*20f0*/  @P3 LEA R0, P0, R247.reuse, R2, 0x6 ;  /* 0x00000002f7003211 */ /* 0x040fe200078030ff */
[----:B------:R-:W-:Y:S02]  /*2100*/  @P2 IMAD.MOV.U32 R4, RZ, RZ, R2 ;  /* 0x000000ffff042224 */ /* 0x000fe400078e0002 */
[----:B-1----:R-:W-:Y:S01]  /*2110*/  @P2 IMAD R7, R252, 0x50, RZ ;  /* 0x00000050fc072824 */ /* 0x002fe200078e02ff */
[C---:B------:R-:W-:Y:S01]  /*2120*/  @P3 LEA.HI.X R6, R247.reuse, R3, R252, 0x6, P0 ;  /* 0x00000003f7063211 */ /* 0x040fe200000f34fc */
[----:B------:R-:W-:Y:S01]  /*2130*/  @P2 IMAD.WIDE.U32 R4, R247, 0x50, R4 ;  /* 0x00000050f7042825 */ /* 0x000fe200078e0004 */
[C---:B---3--:R-:W-:Y:S01]  /*2140*/  @P3 LEA R8, P0, R0.reuse, c[0x0][0x1c8], 0x1 ;  /* 0x0000720000083a11 */ /* 0x048fe200078008ff */
[----:B------:R1:W-:Y:S03]  /*2150*/  @P5 LDGSTS.E.BYPASS.LTC128B.128 [R246+0x5100], [R10.64], !P6 ;  /* 0x051000000af65fae */ /* 0x0003e6000f101d48 */
[----:B------:R-:W-:Y:S01]  /*2160*/  @P3 LEA.HI.X R9, R0, c[0x0][0x1cc], R6, 0x1, P0 ;  /* 0x0000730000093a11 */ /* 0x000fe200000f0c06 */
[----:B------:R-:W-:Y:S01]  /*2170*/  @P2 IMAD.IADD R0, R5, 0x1, R7 ;  /* 0x0000000105002824 */ /* 0x000fe200078e0207 */
[----:B------:R-:W-:Y:S01]  /*2180*/  @P2 LEA R6, P0, R4, c[0x0][0x1c8], 0x1 ;  /* 0x0000720004062a11 */ /* 0x000fe200078008ff */
[----:B------:R-:W-:-:S02]  /*2190*/  @P1 IMAD R12, R252, 0x60, RZ ;  /* 0x00000060fc0c1824 */ /* 0x000fc400078e02ff */
[----:B------:R-:W-:Y:S01]  /*21a0*/  @P1 IMAD.WIDE.U32 R2, R247, 0x60, R2 ;  /* 0x00000060f7021825 */ /* 0x000fe200078e0002 */
[----:B------:R-:W-:Y:S01]  /*21b0*/  @P2 LEA.HI.X R7, R4, c[0x0][0x1cc], R0, 0x1, P0 ;  /* 0x0000730004072a11 */ /* 0x000fe200000f0c00 */
[----:B------:R1:W-:Y:S02]  /*21c0*/  @P3 LDGSTS.E.BYPASS.LTC128B.128 [R246+0x5900], [R8.64], !P6 ;  /* 0x0590000008f63fae */ /* 0x0003e4000f101d48 */
[----:B------:R-:W-:Y:S01]  /*21d0*/  @P1 IMAD.IADD R0, R3, 0x1, R12 ;  /* 0x0000000103001824 */ /* 0x000fe200078e020c */
[C---:B------:R-:W-:Y:S01]  /*21e0*/  @P1 LEA R4, P0, R2.reuse, c[0x0][0x1c8], 0x1 ;  /* 0x0000720002041a11 */ /* 0x040fe200078008ff */
[----:B------:R2:W-:Y:S03]  /*21f0*/  @P2 LDGSTS.E.BYPASS.LTC128B.128 [R246+0x6100], [R6.64], !P6 ;  /* 0x0610000006f62fae */ /* 0x0005e6000f101d48 */
[----:B------:R-:W-:-:S05]  /*2200*/  @P1 LEA.HI.X R5, R2, c[0x0][0x1cc], R0, 0x1, P0 ;  /* 0x0000730002051a11 */ /* 0x000fca00000f0c00 */
[----:B------:R2:W-:Y:S04]  /*2210*/  @P1 LDGSTS.E.BYPASS.LTC128B.128 [R246+0x6900], [R4.64], !P6 ;  /* 0x0690000004f61fae */ /* 0x0005e8000f101d48 */
[----:B------:R-:W0:Y:S01]  /*2220*/  LDGDEPBAR ;  /* 0x00000000000079af */ /* 0x000e220000000000 */
[----:B------:R-:W-:-:S04]  /*2230*/  DEPBAR.LE SB0, 0x1 ;  /* 0x000080400000791a */ /* 0x000fc80000000000 */
[----:B------:R-:W-:-:S04]  /*2240*/  DEPBAR.LE SB0, 0x0 ;  /* 0x000080000000791a */ /* 0x000fc80000000000 */
[----:B------:R-:W-:Y:S06]  /*2250*/  BAR.SYNC.DEFER_BLOCKING 0x0 ;  /* 0x0000000000007b1d */ /* 0x000fec0000010000 */
[----:B------:R-:W-:Y:S04]  /*2260*/  LDSM.16.M88.4 R28, [R228] ;  /* 0x00000000e41c783b */ /* 0x000fe80000000200 */
[----:B------:R-:W-:Y:S04]  /*2270*/  LDSM.16.M88.4 R20, [R228+0x800] ;  /* 0x00080000e414783b */ /* 0x000fe80000000200 */
[----:B------:R-:W-:Y:S04]  /*2280*/  LDSM.16.M88.4 R16, [R228+0x1000] ;  /* 0x00100000e410783b */ /* 0x000fe80000000200 */
[----:B------:R-:W-:Y:S04]  /*2290*/  LDSM.16.M88.4 R12, [R228+0x1800] ;  /* 0x00180000e40c783b */ /* 0x000fe80000000200 */
[----:B------:R-:W-:Y:S04]  /*22a0*/  LDSM.16.M88.4 R32, [R228+0x2000] ;  /* 0x00200000e420783b */ /* 0x000fe80000000200 */
[----:B------:R-:W-:Y:S04]  /*22b0*/  LDSM.16.M88.4 R36, [R228+0x2800] ;  /* 0x00280000e424783b */ /* 0x000fe80000000200 */
[----:B------:R-:W-:Y:S04]  /*22c0*/  LDSM.16.M88.4 R40, [R228+0x3000] ;  /* 0x00300000e428783b */ /* 0x000fe80000000200 */
[----:B-1----:R-:W1:Y:S04]  /*22d0*/  LDSM.16.M88.4 R8, [R235] ;  /* 0x00000000eb08783b */ /* 0x002e680000000200 */
[----:B--2---:R-:W2:Y:S01]  /*22e0*/  LDSM.16.M88.4 R4, [R235+0x2000] ;  /* 0x00200000eb04783b */ /* 0x004ea20000000200 */
[----:B------:R-:W-:-:S02]  /*22f0*/  IMAD R0, R25, c[0x0][0x208], RZ ;  /* 0x0000820019007a24 */ /* 0x000fc400078e02ff */
[C---:B------:R-:W-:Y:S01]  /*2300*/  IMAD.WIDE.U32 R2, R80.reuse, c[0x0][0x208], RZ ;  /* 0x0000820050027a25 */ /* 0x040fe200078e00ff */
[----:B------:R-:W-:Y:S03]  /*2310*/  LDSM.16.M88.4 R56, [R239] ;  /* 0x00000000ef38783b */ /* 0x000fe60000000200 */
[----:B------:R-:W-:Y:S01]  /*2320*/  IMAD R0, R80, c[0x0][0x20c], R0 ;  /* 0x0000830050007a24 */ /* 0x000fe200078e0200 */
[----:B------:R-:W-:Y:S03]  /*2330*/  LDSM.16.M88.4 R52, [R245] ;  /* 0x00000000f534783b */ /* 0x000fe60000000200 */
[----:B------:R-:W-:Y:S01]  /*2340*/  IMAD.IADD R0, R3, 0x1, R0 ;  /* 0x0000000103007824 */ /* 0x000fe200078e0200 */
[----:B------:R-:W-:Y:S03]  /*2350*/  LDSM.16.M88.4 R48, [R244] ;  /* 0x00000000f430783b */ /* 0x000fe60000000200 */
[----:B------:R-:W-:Y:S01]  /*2360*/  IMAD R0, R0, 0x70, RZ ;  /* 0x0000007000007824 */ /* 0x000fe200078e02ff */
        /* <DEDUP_REMOVED lines=15> */
[----:B-----5:R-:W-:-:S02]  /*2460*/  IMAD.MOV.U32 R8, RZ, RZ, R102 ;  /* 0x000000ffff087224 */ /* 0x020fc400078e0066 */
[----:B------:R-:W-:-:S04]  /*2470*/  IMAD.MOV.U32 R9, RZ, RZ, R27 ;  /* 0x000000ffff097224 */ /* 0x000fc800078e001b */
[----:B------:R-:W-:Y:S01]  /*2480*/  IMAD.WIDE.U32 R2, R2, 0x70, R8 ;  /* 0x0000007002027825 */ /* 0x000fe200078e0008 */
[----:B--2---:R-:W-:Y:S01]  /*2490*/  HMMA.16816.F32 R64, R4, R20, RZ ;  /* 0x000000140440723c */ /* 0x004fe200000018ff */
[----:B------:R-:W-:Y:S02]  /*24a0*/  LDSM.16.M88.4 R8, [R238] ;  /* 0x00000000ee08783b */ /* 0x000fe40000000200 */
[----:B------:R-:W-:-:S04]  /*24b0*/  IMAD.IADD R0, R3, 0x1, R0 ;  /* 0x0000000103007824 */ /* 0x000fc800078e0200 */
[C---:B------:R-:W-:Y:S01]  /*24c0*/  LEA R20, P0, R2.reuse, c[0x0][0x1f8], 0x1 ;  /* 0x00007e0002147a11 */ /* 0x040fe200078008ff */
[----:B------:R-:W-:Y:S03]  /*24d0*/  HMMA.16816.F32 R184, R4, R18, RZ ;  /* 0x0000001204b8723c */ /* 0x000fe600000018ff */
[----:B------:R-:W-:-:S04]  /*24e0*/  LEA.HI.X R21, R2, c[0x0][0x1fc], R0, 0x1, P0 ;  /* 0x00007f0002157a11 */ /* 0x000fc800000f0c00 */
[----:B------:R-:W-:Y:S01]  /*24f0*/  IADD3 R18, P1, R20, UR7, RZ ;  /* 0x0000000714127c10 */ /* 0x000fe2000ff3e0ff */
[----:B------:R-:W-:Y:S03]  /*2500*/  HMMA.16816.F32 R60, R4, R28, RZ ;  /* 0x0000001c043c723c */ /* 0x000fe600000018ff */
[----:B------:R-:W-:-:S05]  /*2510*/  IADD3.X R19, R21, UR5, RZ, P1, !PT ;  /* 0x0000000515137c10 */ /* 0x000fca0008ffe4ff */
[C---:B------:R-:W-:Y:S08]  /*2520*/  HMMA.16816.F32 R68, R4.reuse, R16, RZ ;  /* 0x000000100444723c */ /* 0x040ff000000018ff */
[----:B------:R-:W-:Y:S01]  /*2530*/  HMMA.16816.F32 R96, R4, R12, RZ ;  /* 0x0000000c0460723c */ /* 0x000fe200000018ff */
[----:B------:R-:W-:-:S07]  /*2540*/  IADD3 R16, P0, R18, UR7, RZ ;  /* 0x0000000712107c10 */ /* 0x000fce000ff1e0ff */
        /* <DEDUP_REMOVED lines=10> */
[----:B------:R-:W-:-:S02]  /*25f0*/  ISETP.GE.AND P1, PT, R100, c[0x0][0x1d4], PT ;  /* 0x0000750064007a0c */ /* 0x000fc40003f26270 */
[----:B------:R-:W-:Y:S01]  /*2600*/  IADD3 R14, P2, R16, UR7, RZ ;  /* 0x00000007100e7c10 */ /* 0x000fe2000ff5e0ff */
[----:B------:R-:W2:Y:S01]  /*2610*/  LDSM.16.M88.4 R32, [R241] ;  /* 0x00000000f120783b */ /* 0x000ea20000000200 */
[----:B------:R-:W-:Y:S02]  /*2620*/  IADD3.X R17, R19, UR5, RZ, P0, !PT ;  /* 0x0000000513117c10 */ /* 0x000fe400087fe4ff */
[----:B------:R-:W-:Y:S01]  /*2630*/  ISETP.LT.OR P3, PT, R24, 0x1, P1 ;  /* 0x000000011800780c */ /* 0x000fe20000f61670 */
[----:B------:R-:W-:Y:S01]  /*2640*/  LDSM.16.M88.4 R36, [R242] ;  /* 0x00000000f224783b */ /* 0x000fe20000000200 */
[----:B------:R-:W-:Y:S02]  /*2650*/  IADD3.X R15, R17, UR5, RZ, P2, !PT ;  /* 0x00000005110f7c10 */ /* 0x000fe400097fe4ff */
[----:B------:R-:W-:Y:S01]  /*2660*/  IADD3 R12, P0, R14, UR7, RZ ;  /* 0x000000070e0c7c10 */ /* 0x000fe2000ff1e0ff */
[----:B------:R-:W3:Y:S01]  /*2670*/  LDSM.16.M88.4 R28, [R240] ;  /* 0x00000000f01c783b */ /* 0x000ee20000000200 */
[----:B------:R-:W-:-:S02]  /*2680*/  ISETP.LT.OR P2, PT, R24, 0x11, P1 ;  /* 0x000000111800780c */ /* 0x000fc40000f41670 */
[----:B------:R-:W-:Y:S02]  /*2690*/  IADD3.X R13, R15, UR5, RZ, P0, !PT ;  /* 0x000000050f0d7c10 */ /* 0x000fe400087fe4ff */
[----:B------:R-:W-:Y:S02]  /*26a0*/  ISETP.LT.OR P0, PT, R24, 0x21, P1 ;  /* 0x000000211800780c */ /* 0x000fe40000f01670 */
[----:B------:R-:W-:Y:S01]  /*26b0*/  IADD3 R2, P5, R12, UR7, RZ ;  /* 0x000000070c027c10 */ /* 0x000fe2000ffbe0ff */
[----:B------:R-:W-:Y:S01]  /*26c0*/  @!PT LDS RZ, [RZ] ;  /* 0x00000000fffff984 */ /* 0x000fe20000000800 */
[----:B------:R-:W-:Y:S01]  /*26d0*/  @!PT LDS RZ, [RZ] ;  /* 0x00000000fffff984 */ /* 0x000fe20000000800 */
[----:B------:R-:W-:Y:S01]  /*26e0*/  @!PT LDS RZ, [RZ] ;  /* 0x00000000fffff984 */ /* 0x000fe20000000800 */
[----:B------:R4:W-:Y:S01]  /*26f0*/  LDGSTS.E.BYPASS.LTC128B.128 [R246+0x100], [R20.64], !P3 ;  /* 0x0010000014f67fae */ /* 0x0009e2000d901d48 */
[C---:B------:R-:W-:Y:S02]  /*2700*/  ISETP.LT.OR P3, PT, R24.reuse, 0x41, P1 ;  /* 0x000000411800780c */ /* 0x040fe40000f61670 */
[----:B------:R-:W-:Y:S02]  /*2710*/  IADD3.X R3, R13, UR5, RZ, P5, !PT ;  /* 0x000000050d037c10 */ /* 0x000fe4000affe4ff */
[C---:B------:R-:W-:Y:S01]  /*2720*/  ISETP.LT.OR P5, PT, R24.reuse, 0x31, P1 ;  /* 0x000000311800780c */ /* 0x040fe20000fa1670 */
[----:B------:R5:W-:Y:S01]  /*2730*/  LDGSTS.E.BYPASS.LTC128B.128 [R246+0x900], [R18.64], !P2 ;  /* 0x0090000012f67fae */ /* 0x000be2000d101d48 */
[----:B------:R-:W-:-:S02]  /*2740*/  ISETP.LT.OR P2, PT, R24, 0x51, P1 ;  /* 0x000000511800780c */ /* 0x000fc40000f41670 */
[----:B------:R-:W-:Y:S01]  /*2750*/  ISETP.LT.OR P1, PT, R24, 0x61, P1 ;  /* 0x000000611800780c */ /* 0x000fe20000f21670 */
[----:B------:R2:W-:Y:S01]  /*2760*/  LDGSTS.E.BYPASS.LTC128B.128 [R246+0x1100], [R16.64], !P0 ;  /* 0x0110000010f67fae */ /* 0x0005e2000c101d48 */
[----:B------:R-:W-:-:S07]  /*2770*/  IMAD.MOV.U32 R0, RZ, RZ, R26 ;  /* 0x000000ffff007224 */ /* 0x000fce00078e001a */
[----:B------:R3:W-:Y:S01]  /*2780*/  LDGSTS.E.BYPASS.LTC128B.128 [R246+0x1900], [R14.64], !P5 ;  /* 0x019000000ef67fae */ /* 0x0007e2000e901d48 */
[----:B-1----:R-:W-:Y:S03]  /*2790*/  HMMA.16816.F32 R24, R4, R58, R84 ;  /* 0x0000003a0418723c */ /* 0x002fe60000001854 */
[----:B------:R3:W-:Y:S04]  /*27a0*/  LDGSTS.E.BYPASS.LTC128B.128 [R246+0x2100], [R12.64], !P3 ;  /* 0x021000000cf67fae */ /* 0x0007e8000d901d48 */
[----:B------:R1:W-:Y:S01]  /*27b0*/  LDGSTS.E.BYPASS.LTC128B.128 [R246+0x2900], [R2.64], !P2 ;  /* 0x0290000002f67fae */ /* 0x0003e2000d101d48 */
[----:B--2---:R-:W-:-:S04]  /*27c0*/  IADD3 R16, P0, R2, UR7, RZ ;  /* 0x0000000702107c10 */ /* 0x004fc8000ff1e0ff */
[----:B------:R-:W-:-:S05]  /*27d0*/  IADD3.X R17, R3, UR5, RZ, P0, !PT ;  /* 0x0000000503117c10 */ /* 0x000fca00087fe4ff */
[----:B------:R5:W-:Y:S04]  /*27e0*/  LDGSTS.E.BYPASS.LTC128B.128 [R246+0x3100], [R16.64], !P1 ;  /* 0x0310000010f67fae */ /* 0x000be8000c901d48 */
[----:B------:R-:W-:Y:S01]  /*27f0*/  LDSM.16.M88.4 R84, [R234+0x2800] ;  /* 0x00280000ea54783b */ /* 0x000fe20000000200 */
[----:B------:R-:W-:Y:S03]  /*2800*/  HMMA.16816.F32 R200, R4, R34, R172 ;  /* 0x0000002204c8723c */ /* 0x000fe600000018ac */
[----:B---3--:R-:W-:Y:S04]  /*2810*/  LDSM.16.M88.4 R12, [R236] ;  /* 0x00000000ec0c783b */ /* 0x008fe80000000200 */
[----:B------:R-:W0:Y:S04]  /*2820*/  LDGDEPBAR ;  /* 0x00000000000079af */ /* 0x000e280000000000 */
[----:B-----5:R-:W2:Y:S01]  /*2830*/  LDSM.16.M88.4 R16, [R236+0x2000] ;  /* 0x00200000ec10783b */ /* 0x020ea20000000200 */
[----:B------:R-:W-:Y:S11]  /*2840*/  HMMA.16816.F32 R248, R8, R28, R112 ;  /* 0x0000001c08f8723c */ /* 0x000ff60000001870 */
[----:B------:R-:W-:Y:S01]  /*2850*/  @!UPT UIADD3 URZ, URZ, URZ, URZ ;  /* 0x0000003f3f3ff290 */ /* 0x000fe2000fffe03f */
[----:B--2---:R-:W-:Y:S01]  /*2860*/  HMMA.16816.F32 R112, R16, R86, R200 ;  /* 0x000000561070723c */ /* 0x004fe200000018c8 */
[----:B------:R-:W2:Y:S07]  /*2870*/  LDL R200, [R1+0x28] ;  /* 0x0000280001c87983 */ /* 0x000eae0000100800 */
[C---:B----4-:R-:W-:Y:S01]  /*2880*/  HMMA.16816.F32 R20, R4.reuse, R28, R76 ;  /* 0x0000001c0414723c */ /* 0x050fe2000000184c */
[----:B------:R-:W-:Y:S07]  /*2890*/  LDSM.16.M88.4 R76, [R234] ;  /* 0x00000000ea4c783b */ /* 0x000fee0000000200 */
[C---:B------:R-:W-:Y:S01]  /*28a0*/  HMMA.16816.F32 R188, R4.reuse, R54, R88 ;  /* 0x0000003604bc723c */ /* 0x040fe20000001858 */
[----:B------:R-:W3:Y:S07]  /*28b0*/  LDSM.16.M88.4 R88, [R234+0x3000] ;  /* 0x00300000ea58783b */ /* 0x000eee0000000200 */
[C---:B------:R-:W-:Y:S01]  /*28c0*/  HMMA.16816.F32 R108, R4.reuse, R56, R60 ;  /* 0x00000038046c723c */ /* 0x040fe2000000183c */
[----:B------:R-:W-:Y:S07]  /*28d0*/  LDSM.16.M88.4 R60, [R234+0x2000] ;  /* 0x00200000ea3c783b */ /* 0x000fee0000000200 */
[C---:B------:R-:W-:Y:S01]  /*28e0*/  HMMA.16816.F32 R104, R4.reuse, R52, R64 ;  /* 0x000000340468723c */ /* 0x040fe20000001840 */
[----:B------:R-:W-:Y:S07]  /*28f0*/  LDSM.16.M88.4 R64, [R234+0x1800] ;  /* 0x00180000ea40783b */ /* 0x000fee0000000200 */
[C---:B------:R-:W-:Y:S01]  /*2900*/  HMMA.16816.F32 R100, R4.reuse, R48, R68 ;  /* 0x000000300464723c */ /* 0x040fe20000001844 */
[----:B------:R-:W-:Y:S07]  /*2910*/  LDSM.16.M88.4 R68, [R234+0x1000] ;  /* 0x00100000ea44783b */ /* 0x000fee0000000200 */
[C---:B------:R-:W-:Y:S01]  /*2920*/  HMMA.16816.F32 R40, R4.reuse, R32, R72 ;  /* 0x000000200428723c */ /* 0x040fe20000001848 */
[----:B------:R-:W4:Y:S07]  /*2930*/  LDSM.16.M88.4 R72, [R234+0x800] ;  /* 0x00080000ea48783b */ /* 0x000f2e0000000200 */
[C---:B------:R-:W-:Y:S08]  /*2940*/  HMMA.16816.F32 R208, R4.reuse, R46, R180 ;  /* 0x0000002e04d0723c */ /* 0x040ff000000018b4 */
[C---:B------:R-:W-:Y:S08]  /*2950*/  HMMA.16816.F32 R96, R4.reuse, R44, R96 ;  /* 0x0000002c0460723c */ /* 0x040ff00000001860 */
[----:B------:R-:W-:Y:S08]  /*2960*/  HMMA.16816.F32 R92, R4, R36, R92 ;  /* 0x00000024045c723c */ /* 0x000ff0000000185c */
[C---:B------:R-:W-:Y:S08]  /*2970*/  HMMA.16816.F32 R180, R8.reuse, R56, R164 ;  /* 0x0000003808b4723c */ /* 0x040ff000000018a4 */
[----:B------:R-:W-:Y:S08]  /*2980*/  HMMA.16816.F32 R192, R8, R52, R140 ;  /* 0x0000003408c0723c */ /* 0x000ff0000000188c */
[----:B------:R-:W-:Y:S08]  /*2990*/  HMMA.16816.F32 R216, R4, R50, R184 ;  /* 0x0000003204d8723c */ /* 0x000ff000000018b8 */
[C---:B------:R-:W-:Y:S08]  /*29a0*/  HMMA.16816.F32 R196, R8.reuse, R48, R132 ;  /* 0x0000003008c4723c */ /* 0x040ff00000001884 */
[C---:B------:R-:W-:Y:S08]  /*29b0*/  HMMA.16816.F32 R56, R8.reuse, R58, R160 ;  /* 0x0000003a0838723c */ /* 0x040ff000000018a0 */
[C---:B------:R-:W-:Y:S08]  /*29c0*/  HMMA.16816.F32 R52, R8.reuse, R54, R156 ;  /* 0x000000360834723c */ /* 0x040ff0000000189c */
[----:B------:R-:W-:Y:S08]  /*29d0*/  HMMA.16816.F32 R48, R8, R50, R148 ;  /* 0x000000320830723c */ /* 0x000ff00000001894 */
[C---:B------:R-:W-:Y:S08]  /*29e0*/  HMMA.16816.F32 R204, R4.reuse, R38, R176 ;  /* 0x0000002604cc723c */ /* 0x040ff000000018b0 */
[----:B------:R-:W-:Y:S01]  /*29f0*/  HMMA.16816.F32 R184, R4, R30, R168 ;  /* 0x0000001e04b8723c */ /* 0x000fe200000018a8 */
[----:B------:R-:W-:Y:S07]  /*2a00*/  LDSM.16.M88.4 R4, [R237+0x2000] ;  /* 0x00200000ed04783b */ /* 0x000fee0000000200 */
[C---:B------:R-:W-:Y:S08]  /*2a10*/  HMMA.16816.F32 R212, R8.reuse, R44, R128 ;  /* 0x0000002c08d4723c */ /* 0x040ff00000001880 */
[C---:B------:R-:W-:Y:S08]  /*2a20*/  HMMA.16816.F32 R220, R8.reuse, R36, R124 ;  /* 0x0000002408dc723c */ /* 0x040ff0000000187c */
[C---:B------:R-:W-:Y:S08]  /*2a30*/  HMMA.16816.F32 R224, R8.reuse, R32, R120 ;  /* 0x0000002008e0723c */ /* 0x040ff00000001878 */
[C---:B------:R-:W-:Y:S01]  /*2a40*/  HMMA.16816.F32 R152, R8.reuse, R46, R152 ;  /* 0x0000002e0898723c */ /* 0x040fe20000001898 */
[----:B------:R-:W5:Y:S07]  /*2a50*/  LDSM.16.M88.4 R44, [R231] ;  /* 0x00000000e72c783b */ /* 0x000f6e0000000200 */
[C---:B------:R-:W-:Y:S01]  /*2a60*/  HMMA.16816.F32 R172, R8.reuse, R38, R144 ;  /* 0x0000002608ac723c */ /* 0x040fe20000001890 */
[----:B------:R-:W-:Y:S07]  /*2a70*/  LDSM.16.M88.4 R36, [R231+0x1000] ;  /* 0x00100000e724783b */ /* 0x000fee0000000200 */
[C---:B------:R-:W-:Y:S01]  /*2a80*/  HMMA.16816.F32 R176, R8.reuse, R34, R136 ;  /* 0x0000002208b0723c */ /* 0x040fe20000001888 */
[----:B------:R-:W-:Y:S07]  /*2a90*/  LDSM.16.M88.4 R32, [R231+0x1800] ;  /* 0x00180000e720783b */ /* 0x000fee0000000200 */
[----:B------:R-:W-:Y:S01]  /*2aa0*/  HMMA.16816.F32 R168, R8, R30, R116 ;  /* 0x0000001e08a8723c */ /* 0x000fe20000001874 */
[----:B------:R-:W1:Y:S04]  /*2ab0*/  LDSM.16.M88.4 R8, [R237] ;  /* 0x00000000ed08783b */ /* 0x000e680000000200 */
[----:B------:R-:W-:Y:S03]  /*2ac0*/  LDSM.16.M88.4 R28, [R231+0x2000] ;  /* 0x00200000e71c783b */ /* 0x000fe60000000200 */
[C---:B------:R-:W-:Y:S01]  /*2ad0*/  HMMA.16816.F32 R140, R16.reuse, R84, R40 ;  /* 0x00000054108c723c */ /* 0x040fe20000001828 */
[----:B------:R-:W1:Y:S07]  /*2ae0*/  LDSM.16.M88.4 R40, [R231+0x800] ;  /* 0x00080000e728783b */ /* 0x000e6e0000000200 */
[C---:B---3--:R-:W-:Y:S01]  /*2af0*/  HMMA.16816.F32 R136, R16.reuse, R88, R20 ;  /* 0x000000581088723c */ /* 0x048fe20000001814 */
[----:B------:R-:W-:Y:S07]  /*2b00*/  LDSM.16.M88.4 R20, [R231+0x3000] ;  /* 0x00300000e714783b */ /* 0x000fee0000000200 */
[----:B------:R-:W-:Y:S01]  /*2b10*/  HMMA.16816.F32 R132, R16, R78, R24 ;  /* 0x0000004e1084723c */ /* 0x000fe20000001818 */
[----:B------:R-:W3:Y:S01]  /*2b20*/  LDSM.16.M88.4 R24, [R231+0x2800] ;  /* 0x00280000e718783b */ /* 0x000ee20000000200 */
[----:B------:R-:W-:-:S06]  /*2b30*/  DEPBAR.LE SB0, 0x0 ;  /* 0x000080000000791a */ /* 0x000fcc0000000000 */
        /* <DEDUP_REMOVED lines=24> */
[----:B--2---:R-:W-:Y:S01]  /*2cc0*/  ISETP.GT.AND P0, PT, R80, R200, PT ;  /* 0x000000c85000720c */ /* 0x004fe20003f04270 */
[----:B------:R-:W-:Y:S01]  /*2cd0*/  BSSY B0, `(.L_x_1138) ;  /* 0x0000044000007945 */ /* 0x000fe20003800000 */
[----:B------:R-:W-:-:S05]  /*2ce0*/  IMAD.MOV.U32 R209, RZ, RZ, R0 ;  /* 0x000000ffffd17224 */ /* 0x000fca00078e0000 */
[C---:B-----5:R-:W-:Y:S08]  /*2cf0*/  HMMA.16816.F32 R164, R4.reuse, R44, R164 ;  /* 0x0000002c04a4723c */ /* 0x060ff000000018a4 */
[----:B------:R-:W-:Y:S08]  /*2d00*/  HMMA.16816.F32 R132, R4, R46, R132 ;  /* 0x0000002e0484723c */ /* 0x000ff00000001884 */
[C---:B-1----:R-:W-:Y:S08]  /*2d10*/  HMMA.16816.F32 R104, R8.reuse, R44, R104 ;  /* 0x0000002c0868723c */ /* 0x042ff00000001868 */
        /* <DEDUP_REMOVED lines=15> */
[C---:B---3--:R-:W-:Y:S08]  /*2e10*/  HMMA.16816.F32 R140, R4.reuse, R24, R140 ;  /* 0x00000018048c723c */ /* 0x048ff0000000188c */
        /* <DEDUP_REMOVED lines=22> */
[----:B------:R-:W-:-:S03]  /*2f80*/  LEA R12, P0, R2, c[0x0][0x1c8], 0x1 ;  /* 0x00007200020c7a11 */ /* 0x000fc600078008ff */
[----:B------:R-:W-:Y:S01]  /*2f90*/  IMAD.IADD R0, R3, 0x1, R0 ;  /* 0x0000000103007824 */ /* 0x000fe200078e0200 */
[----:B------:R-:W-:-:S04]  /*2fa0*/  IADD3 R10, P1, R15, R12, RZ ;  /* 0x0000000c0f0a7210 */ /* 0x000fc80007f3e0ff */
[----:B------:R-:W-:Y:S02]  /*2fb0*/  LEA.HI.X R13, R2, c[0x0][0x1cc], R0, 0x1, P0 ;  /* 0x00007300020d7a11 */ /* 0x000fe400000f0c00 */
[----:B------:R-:W-:Y:S02]  /*2fc0*/  IADD3 R8, P0, R10, R15, RZ ;  /* 0x0000000f0a087210 */ /* 0x000fe40007f1e0ff */
[----:B------:R-:W-:Y:S01]  /*2fd0*/  IADD3.X R11, R14, R13, RZ, P1, !PT ;  /* 0x0000000d0e0b7210 */ /* 0x000fe20000ffe4ff */
[----:B------:R-:W-:Y:S01]  /*2fe0*/  @!PT LDS RZ, [RZ] ;  /* 0x00000000fffff984 */ /* 0x000fe20000000800 */
[----:B------:R-:W-:Y:S01]  /*2ff0*/  @!PT LDS RZ, [RZ] ;  /* 0x00000000fffff984 */ /* 0x000fe20000000800 */
[----:B------:R-:W-:Y:S01]  /*3000*/  @!PT LDS RZ, [RZ] ;  /* 0x00000000fffff984 */ /* 0x000fe20000000800 */
[----:B------:R1:W-:Y:S01]  /*3010*/  LDGSTS.E.BYPASS.LTC128B.128 [R246+0x3900], [R12.64], !P6 ;  /* 0x039000000cf67fae */ /* 0x0003e2000f101d48 */
[----:B------:R-:W-:-:S03]  /*3020*/  IADD3 R6, P1, R8, R15, RZ ;  /* 0x0000000f08067210 */ /* 0x000fc60007f3e0ff */
[--C-:B------:R-:W-:Y:S01]  /*3030*/  IMAD.X R9, R11, 0x1, R14.reuse, P0 ;  /* 0x000000010b097824 */ /* 0x100fe200000e060e */
[-C--:B------:R-:W-:Y:S01]  /*3040*/  IADD3 R4, P0, R6, R15.reuse, RZ ;  /* 0x0000000f06047210 */ /* 0x080fe20007f1e0ff */
[----:B------:R2:W-:Y:S02]  /*3050*/  LDGSTS.E.BYPASS.LTC128B.128 [R246+0x4100], [R10.64], !P6 ;  /* 0x041000000af67fae */ /* 0x0005e4000f101d48 */
[--C-:B------:R-:W-:Y:S01]  /*3060*/  IMAD.X R7, R9, 0x1, R14.reuse, P1 ;  /* 0x0000000109077824 */ /* 0x100fe200008e060e */
[-C--:B------:R-:W-:Y:S01]  /*3070*/  IADD3 R2, P1, R4, R15.reuse, RZ ;  /* 0x0000000f04027210 */ /* 0x080fe20007f3e0ff */
[----:B------:R2:W-:Y:S03]  /*3080*/  LDGSTS.E.BYPASS.LTC128B.128 [R246+0x4900], [R8.64], !P6 ;  /* 0x0490000008f67fae */ /* 0x0005e6000f101d48 */
[----:B------:R-:W-:Y:S01]  /*3090*/  IADD3.X R5, R7, R14, RZ, P0, !PT ;  /* 0x0000000e07057210 */ /* 0x000fe200007fe4ff */
[----:B------:R2:W-:Y:S04]  /*30a0*/  LDGSTS.E.BYPASS.LTC128B.128 [R246+0x5100], [R6.64], !P6 ;  /* 0x0510000006f67fae */ /* 0x0005e8000f101d48 */
[----:B------:R-:W-:Y:S01]  /*30b0*/  IMAD.X R3, R5, 0x1, R14, P1 ;  /* 0x0000000105037824 */ /* 0x000fe200008e060e */
[----:B------:R2:W-:Y:S04]  /*30c0*/  LDGSTS.E.BYPASS.LTC128B.128 [R246+0x5900], [R4.64], !P6 ;  /* 0x0590000004f67fae */ /* 0x0005e8000f101d48 */
[----:B------:R2:W-:Y:S01]  /*30d0*/  LDGSTS.E.BYPASS.LTC128B.128 [R246+0x6100], [R2.64], !P6 ;  /* 0x0610000002f67fae */ /* 0x0005e2000f101d48 */
[----:B-1----:R-:W-:-:S04]  /*30e0*/  IADD3 R12, P0, R2, R15, RZ ;  /* 0x0000000f020c7210 */ /* 0x002fc80007f1e0ff */
[----:B------:R-:W-:-:S05]  /*30f0*/  IADD3.X R13, R3, R14, RZ, P0, !PT ;  /* 0x0000000e030d7210 */ /* 0x000fca00007fe4ff */
[----:B------:R2:W-:Y:S04]  /*3100*/  LDGSTS.E.BYPASS.LTC128B.128 [R246+0x6900], [R12.64], !P6 ;  /* 0x069000000cf67fae */ /* 0x0005e8000f101d48 */
.L_x_1139:
[----:B------:R-:W-:Y:S05]  /*3110*/  BSYNC B0 ;  /* 0x0000000000007941 */ /* 0x000fea0003800000 */
.L_x_1138:
[----:B------:R-:W3:Y:S04]  /*3120*/  LDL R0, [R1+0x70] ;  /* 0x0000700001007983 */ /* 0x000ee80000100800 */
[----:B------:R-:W3:Y:S04]  /*3130*/  LDL R196, [R1+0x68] ;  /* 0x0000680001c47983 */ /* 0x000ee80000100800 */
[----:B--2---:R-:W2:Y:S04]  /*3140*/  LDL R5, [R1+0x50] ;  /* 0x0000500001057983 */ /* 0x004ea80000100800 */
[----:B------:R-:W-:Y:S04]  /*3150*/  STL [R1+0xac], R243 ;  /* 0x0000acf301007387 */ /* 0x000fe80000100800 */
        /* <DEDUP_REMOVED lines=11> */
[----:B------:R-:W0:Y:S01]  /*3210*/  LDGDEPBAR ;  /* 0x00000000000079af */ /* 0x000e220000000000 */
[----:B---3--:R-:W-:-:S04]  /*3220*/  IMAD.IADD R2, R0, 0x1, R196 ;  /* 0x0000000100027824 */ /* 0x008fc800078e02c4 */
[----:B------:R-:W-:-:S04]  /*3230*/  @P4 IMAD.HI.U32 R0, R2, c[0x0][0x2c8], RZ ;  /* 0x0000b20002004a27 */ /* 0x000fc800078e00ff */
[----:B------:R-:W-:Y:S01]  /*3240*/  IMAD.MOV.U32 R6, RZ, RZ, R2 ;  /* 0x000000ffff067224 */ /* 0x000fe200078e0002 */
[----:B------:R-:W-:Y:S01]  /*3250*/  @P4 SHF.R.U32.HI R6, RZ, c[0x0][0x2cc], R0 ;  /* 0x0000b300ff064a19 */ /* 0x000fe20000011600 */
[----:B------:R-:W-:Y:S04]  /*3260*/  STL [R1+0x4c], R2 ;  /* 0x00004c0201007387 */ /* 0x000fe80000100800 */
[----:B------:R-:W1:Y:S01]  /*3270*/  SHFL.IDX PT, R2, R6, 0x2, 0x1c1f ;  /* 0x005c1f0006027f89 */ /* 0x000e6200000e0000 */
[----:B------:R-:W-:-:S03]  /*3280*/  IADD3 R0, R81, c[0x0][0x1d0], RZ ;  /* 0x0000740051007a10 */ /* 0x000fc60007ffe0ff */
[----:B------:R-:W3:Y:S01]  /*3290*/  SHFL.IDX PT, R4, R6, 0x3, 0x1c1f ;  /* 0x007c1f0006047f89 */ /* 0x000ee200000e0000 */
[----:B--2---:R-:W-:-:S04]  /*32a0*/  IADD3 R3, -R5, 0x1, R0 ;  /* 0x0000000105037810 */ /* 0x004fc80007ffe100 */
[----:B------:R-:W-:Y:S01]  /*32b0*/  IADD3 R7, R3, -c[0x0][0x168], RZ ;  /* 0x80005a0003077a10 */ /* 0x000fe20007ffe0ff */
[----:B------:R-:W-:Y:S01]  /*32c0*/  IMAD.IADD R8, R0, 0x1, -R5 ;  /* 0x0000000100087824 */ /* 0x000fe200078e0a05 */
[----:B------:R-:W2:Y:S03]  /*32d0*/  SHFL.IDX PT, R3, R6, RZ, 0x1c1f ;  /* 0x001c1fff06037589 */ /* 0x000ea600000e0000 */
[----:B-1----:R-:W-:-:S05]  /*32e0*/  IMAD.IADD R2, R7, 0x1, R2 ;  /* 0x0000000107027824 */ /* 0x002fca00078e0202 */
[----:B------:R-:W-:Y:S01]  /*32f0*/  IMNMX R2, R8, R2, PT ;  /* 0x0000000208027217 */ /* 0x000fe20003800200 */
[----:B---3--:R-:W-:-:S03]  /*3300*/  IMAD.IADD R0, R7, 0x1, R4 ;  /* 0x0000000107007824 */ /* 0x008fc600078e0204 */
[----:B------:R-:W-:Y:S02]  /*3310*/  ISETP.GT.AND P2, PT, R2, 0x1, PT ;  /* 0x000000010200780c */ /* 0x000fe40003f44270 */
[----:B------:R-:W-:Y:S02]  /*3320*/  IMNMX R0, R8, R0, PT ;  /* 0x0000000008007217 */ /* 0x000fe40003800200 */
[----:B------:R-:W-:Y:S02]  /*3330*/  FSEL R12, R165, -INF , P2 ;  /* 0xff800000a50c7808 */ /* 0x000fe40001000000 */
[C---:B------:R-:W-:Y:S02]  /*3340*/  ISETP.GT.AND P2, PT, R2.reuse, 0x9, PT ;  /* 0x000000090200780c */ /* 0x040fe40003f44270 */
[----:B------:R-:W-:Y:S02]  /*3350*/  ISETP.GT.AND P3, PT, R2, RZ, PT ;  /* 0x000000ff0200720c */ /* 0x000fe40003f64270 */
[----:B------:R-:W-:-:S02]  /*3360*/  FSEL R14, R133, -INF , P2 ;  /* 0xff800000850e7808 */ /* 0x000fc40001000000 */
[----:B------:R-:W-:Y:S02]  /*3370*/  ISETP.GT.AND P0, PT, R0, 0x1, PT ;  /* 0x000000010000780c */ /* 0x000fe40003f04270 */
[----:B------:R-:W-:Y:S02]  /*3380*/  ISETP.GT.AND P2, PT, R2, 0x11, PT ;  /* 0x000000110200780c */ /* 0x000fe40003f44270 */
[----:B------:R-:W-:Y:S02]  /*3390*/  ISETP.GT.AND P1, PT, R0, RZ, PT ;  /* 0x000000ff0000720c */ /* 0x000fe40003f24270 */
[----:B------:R-:W-:Y:S02]  /*33a0*/  FSEL R11, R164, -INF , P3 ;  /* 0xff800000a40b7808 */ /* 0x000fe40001800000 */
[----:B------:R-:W-:Y:S02]  /*33b0*/  FSEL R16, R167, -INF , P0 ;  /* 0xff800000a7107808 */ /* 0x000fe40000000000 */
[----:B------:R-:W-:-:S02]  /*33c0*/  FSEL R23, R161, -INF , P2 ;  /* 0xff800000a1177808 */ /* 0x000fc40001000000 */
[----:B------:R-:W-:Y:S02]  /*33d0*/  ISETP.GT.AND P3, PT, R2, 0x8, PT ;  /* 0x000000080200780c */ /* 0x000fe40003f64270 */
[----:B------:R-:W-:Y:S02]  /*33e0*/  ISETP.GT.AND P0, PT, R0, 0x9, PT ;  /* 0x000000090000780c */ /* 0x000fe40003f04270 */
[----:B------:R-:W-:Y:S02]  /*33f0*/  ISETP.GT.AND P2, PT, R2, 0x19, PT ;  /* 0x000000190200780c */ /* 0x000fe40003f44270 */
[----:B------:R-:W-:Y:S02]  /*3400*/  FSEL R15, R166, -INF , P1 ;  /* 0xff800000a60f7808 */ /* 0x000fe40000800000 */
[----:B------:R-:W-:Y:S02]  /*3410*/  ISETP.GT.AND P1, PT, R0, 0x8, PT ;  /* 0x000000080000780c */ /* 0x000fe40003f24270 */
[----:B------:R-:W-:-:S02]  /*3420*/  FSEL R13, R132, -INF , P3 ;  /* 0xff800000840d7808 */ /* 0x000fc40001800000 */
[----:B------:R-:W-:Y:S02]  /*3430*/  FSEL R21, R135, -INF , P0 ;  /* 0xff80000087157808 */ /* 0x000fe40000000000 */
[----:B------:R-:W-:Y:S01]  /*3440*/  FSEL R25, R129, -INF , P2 ;  /* 0xff80000081197808 */ /* 0x000fe20001000000 */
[----:B--2---:R-:W-:Y:S01]  /*3450*/  IMAD.IADD R3, R7, 0x1, R3 ;  /* 0x0000000107037824 */ /* 0x004fe200078e0203 */
[----:B------:R-:W-:Y:S02]  /*3460*/  ISETP.GT.AND P3, PT, R2, 0x10, PT ;  /* 0x000000100200780c */ /* 0x000fe40003f64270 */
[----:B------:R-:W-:Y:S02]  /*3470*/  ISETP.GT.AND P0, PT, R0, 0x11, PT ;  /* 0x000000110000780c */ /* 0x000fe40003f04270 */
[----:B------:R-:W-:Y:S02]  /*3480*/  ISETP.GT.AND P2, PT, R2, 0x21, PT ;  /* 0x000000210200780c */ /* 0x000fe40003f44270 */
[----:B------:R-:W-:-:S02]  /*3490*/  FSEL R20, R134, -INF , P1 ;  /* 0xff80000086147808 */ /* 0x000fc40000800000 */
[----:B------:R-:W-:Y:S02]  /*34a0*/  FSEL R22, R160, -INF , P3 ;  /* 0xff800000a0167808 */ /* 0x000fe40001800000 */
[----:B------:R-:W-:Y:S02]  /*34b0*/  FSEL R27, R163, -INF , P0 ;  /* 0xff800000a31b7808 */ /* 0x000fe40000000000 */
[----:B------:R-:W-:Y:S02]  /*34c0*/  FSEL R134, R157, -INF , P2 ;  /* 0xff8000009d867808 */ /* 0x000fe40001000000 */
[----:B------:R-:W-:Y:S02]  /*34d0*/  ISETP.GT.AND P1, PT, R0, 0x10, PT ;  /* 0x000000100000780c */ /* 0x000fe40003f24270 */
[----:B------:R-:W-:Y:S02]  /*34e0*/  ISETP.GT.AND P3, PT, R2, 0x18, PT ;  /* 0x000000180200780c */ /* 0x000fe40003f64270 */
[----:B------:R-:W-:-:S02]  /*34f0*/  ISETP.GT.AND P0, PT, R0, 0x19, PT ;  /* 0x000000190000780c */ /* 0x000fc40003f04270 */
[----:B------:R-:W-:Y:S02]  /*3500*/  ISETP.GT.AND P2, PT, R2, 0x29, PT ;  /* 0x000000290200780c */ /* 0x000fe40003f44270 */
[----:B------:R-:W-:Y:S02]  /*3510*/  IMNMX R3, R8, R3, PT ;  /* 0x0000000308037217 */ /* 0x000fe40003800200 */
[----:B------:R-:W-:Y:S02]  /*3520*/  FSEL R26, R162, -INF , P1 ;  /* 0xff800000a21a7808 */ /* 0x000fe40000800000 */
[----:B------:R-:W-:Y:S02]  /*3530*/  FSEL R24, R128, -INF , P3 ;  /* 0xff80000080187808 */ /* 0x000fe40001800000 */
[----:B------:R-:W-:Y:S02]  /*3540*/  FSEL R72, R131, -INF , P0 ;  /* 0xff80000083487808 */ /* 0x000fe40000000000 */
[----:B------:R-:W-:-:S02]  /*3550*/  FSEL R132, R125, -INF , P2 ;  /* 0xff8000007d847808 */ /* 0x000fc40001000000 */
[----:B------:R-:W-:Y:S02]  /*3560*/  ISETP.GT.AND P1, PT, R0, 0x18, PT ;  /* 0x000000180000780c */ /* 0x000fe40003f24270 */
[----:B------:R-:W-:Y:S02]  /*3570*/  ISETP.GT.AND P3, PT, R2, 0x20, PT ;  /* 0x000000200200780c */ /* 0x000fe40003f64270 */
[----:B------:R-:W-:Y:S02]  /*3580*/  ISETP.GT.AND P0, PT, R0, 0x21, PT ;  /* 0x000000210000780c */ /* 0x000fe40003f04270 */
[----:B------:R-:W-:Y:S02]  /*3590*/  ISETP.GT.AND P2, PT, R3, 0x1, PT ;  /* 0x000000010300780c */ /* 0x000fe40003f44270 */
[----:B------:R-:W-:Y:S02]  /*35a0*/  FSEL R32, R130, -INF , P1 ;  /* 0xff80000082207808 */ /* 0x000fe40000800000 */
[----:B------:R-:W-:-:S02]  /*35b0*/  FSEL R138, R156, -INF , P3 ;  /* 0xff8000009c8a7808 */ /* 0x000fc40001800000 */
[----:B------:R-:W-:Y:S02]  /*35c0*/  FSEL R139, R159, -INF , P0 ;  /* 0xff8000009f8b7808 */ /* 0x000fe40000000000 */
[----:B------:R-:W-:Y:S02]  /*35d0*/  FSEL R10, R105, -INF , P2 ;  /* 0xff800000690a7808 */ /* 0x000fe40001000000 */
[----:B------:R-:W-:Y:S02]  /*35e0*/  ISETP.GT.AND P1, PT, R0, 0x20, PT ;  /* 0x000000200000780c */ /* 0x000fe40003f24270 */
[----:B------:R-:W-:Y:S02]  /*35f0*/  ISETP.GT.AND P3, PT, R2, 0x28, PT ;  /* 0x000000280200780c */ /* 0x000fe40003f64270 */
[----:B------:R-:W-:Y:S02]  /*3600*/  ISETP.GT.AND P0, PT, R0, 0x29, PT ;  /* 0x000000290000780c */ /* 0x000fe40003f04270 */
[----:B------:R-:W-:-:S02]  /*3610*/  ISETP.GT.AND P2, PT, R3, 0x11, PT ;  /* 0x000000110300780c */ /* 0x000fc40003f44270 */
[----:B------:R-:W-:Y:S02]  /*3620*/  FSEL R152, R158, -INF , P1 ;  /* 0xff8000009e987808 */ /* 0x000fe40000800000 */
[----:B------:R-:W-:Y:S02]  /*3630*/  FSEL R133, R124, -INF , P3 ;  /* 0xff8000007c857808 */ /* 0x000fe40001800000 */
[----:B------:R-:W-:Y:S02]  /*3640*/  FSEL R154, R127, -INF , P0 ;  /* 0xff8000007f9a7808 */ /* 0x000fe40000000000 */
[----:B------:R-:W-:Y:S02]  /*3650*/  FSEL R88, R97, -INF , P2 ;  /* 0xff80000061587808 */ /* 0x000fe40001000000 */
[----:B------:R-:W-:Y:S02]  /*3660*/  ISETP.GT.AND P1, PT, R0, 0x28, PT ;  /* 0x000000280000780c */ /* 0x000fe40003f24270 */
[----:B------:R-:W-:-:S02]  /*3670*/  ISETP.GT.AND P3, PT, R3, RZ, PT ;  /* 0x000000ff0300720c */ /* 0x000fc40003f64270 */
[C---:B------:R-:W-:Y:S02]  /*3680*/  ISETP.GT.AND P0, PT, R3.reuse, 0x9, PT ;  /* 0x000000090300780c */ /* 0x040fe40003f04270 */
[----:B------:R-:W-:Y:S02]  /*3690*/  ISETP.GT.AND P2, PT, R3, 0x21, PT ;  /* 0x000000210300780c */ /* 0x000fe40003f44270 */
[----:B------:R-:W-:Y:S02]  /*36a0*/  FSEL R153, R126, -INF , P1 ;  /* 0xff8000007e997808 */ /* 0x000fe40000800000 */
[----:B------:R-:W-:Y:S02]  /*36b0*/  FSEL R9, R104, -INF , P3 ;  /* 0xff80000068097808 */ /* 0x000fe40001800000 */
[----:B------:R-:W-:Y:S02]  /*36c0*/  FSEL R85, R101, -INF , P0 ;  /* 0xff80000065557808 */ /* 0x000fe40000000000 */
[----:B------:R-:W-:-:S02]  /*36d0*/  FSEL R130, R77, -INF , P2 ;  /* 0xff8000004d827808 */ /* 0x000fc40001000000 */
[C---:B------:R-:W-:Y:S02]  /*36e0*/  ISETP.GT.AND P1, PT, R3.reuse, 0x8, PT ;  /* 0x000000080300780c */ /* 0x040fe40003f24270 */
[C---:B------:R-:W-:Y:S02]  /*36f0*/  ISETP.GT.AND P3, PT, R3.reuse, 0x10, PT ;  /* 0x000000100300780c */ /* 0x040fe40003f64270 */
[C---:B------:R-:W-:Y:S02]  /*3700*/  ISETP.GT.AND P0, PT, R3.reuse, 0x19, PT ;  /* 0x000000190300780c */ /* 0x040fe40003f04270 */
[----:B------:R-:W-:Y:S02]  /*3710*/  ISETP.GT.AND P2, PT, R3, 0x31, PT ;  /* 0x000000310300780c */ /* 0x000fe40003f44270 */
[----:B------:R-:W-:Y:S02]  /*3720*/  FSEL R84, R100, -INF , P1 ;  /* 0xff80000064547808 */ /* 0x000fe40000800000 */
[----:B------:R-:W-:-:S02]  /*3730*/  FSEL R87, R96, -INF , P3 ;  /* 0xff80000060577808 */ /* 0x000fc40001800000 */
[----:B------:R-:W-:Y:S02]  /*3740*/  FSEL R90, R93, -INF , P0 ;  /* 0xff8000005d5a7808 */ /* 0x000fe40000000000 */
[----:B------:R-:W-:Y:S02]  /*3750*/  FSEL R159, R37, -INF , P2 ;  /* 0xff800000259f7808 */ /* 0x000fe40001000000 */
[C---:B------:R-:W-:Y:S02]  /*3760*/  ISETP.GT.AND P1, PT, R3.reuse, 0x18, PT ;  /* 0x000000180300780c */ /* 0x040fe40003f24270 */
[C---:B------:R-:W-:Y:S02]  /*3770*/  ISETP.GT.AND P3, PT, R3.reuse, 0x20, PT ;  /* 0x000000200300780c */ /* 0x040fe40003f64270 */
[C---:B------:R-:W-:Y:S02]  /*3780*/  ISETP.GT.AND P0, PT, R3.reuse, 0x29, PT ;  /* 0x000000290300780c */ /* 0x040fe40003f04270 */
[----:B------:R-:W-:-:S02]  /*3790*/  ISETP.GT.AND P2, PT, R3, 0x41, PT ;  /* 0x000000410300780c */ /* 0x000fc40003f44270 */
        /* <DEDUP_REMOVED lines=14> */
[----:B------:R-:W-:Y:S02]  /*3880*/  ISETP.GT.AND P0, PT, R3, 0x49, PT ;  /* 0x000000490300780c */ /* 0x000fe40003f04270 */
[----:B------:R-:W-:Y:S02]  /*3890*/  ISETP.GT.AND P2, PT, R2, 0x30, PT ;  /* 0x000000300200780c */ /* 0x000fe40003f44270 */
[----:B------:R-:W-:Y:S02]  /*38a0*/  FSEL R158, R64, -INF , P1 ;  /* 0xff800000409e7808 */ /* 0x000fe40000800000 */
[----:B------:R-:W-:-:S02]  /*38b0*/  FSEL R182, R56, -INF , P3 ;  /* 0xff80000038b67808 */ /* 0x000fc40001800000 */
[----:B------:R-:W-:Y:S02]  /*38c0*/  FSEL R185, R61, -INF , P0 ;  /* 0xff8000003db97808 */ /* 0x000fe40000000000 */
[----:B------:R-:W-:Y:S02]  /*38d0*/  FSEL R156, R148, -INF , P2 ;  /* 0xff800000949c7808 */ /* 0x000fe40001000000 */
[C---:B------:R-:W-:Y:S02]  /*38e0*/  ISETP.GT.AND P1, PT, R3.reuse, 0x48, PT ;  /* 0x000000480300780c */ /* 0x040fe40003f24270 */
[C---:B------:R-:W-:Y:S02]  /*38f0*/  ISETP.GT.AND P3, PT, R3.reuse, 0x50, PT ;  /* 0x000000500300780c */ /* 0x040fe40003f64270 */
[----:B------:R-:W-:Y:S02]  /*3900*/  ISETP.GT.AND P0, PT, R3, 0x59, PT ;  /* 0x000000590300780c */ /* 0x000fe40003f04270 */
        /* <DEDUP_REMOVED lines=8> */
[C---:B------:R-:W-:Y:S02]  /*3990*/  ISETP.GT.AND P3, PT, R3.reuse, 0x68, PT ;  /* 0x000000680300780c */ /* 0x040fe40003f64270 */
[----:B------:R-:W-:Y:S02]  /*39a0*/  ISETP.GT.AND P2, PT, R3, 0x69, PT ;  /* 0x000000690300780c */ /* 0x000fe40003f44270 */
[----:B------:R-:W-:Y:S02]  /*39b0*/  FMNMX.FTZ R3, R9, R10, !PT ;  /* 0x0000000a09037209 */ /* 0x000fe40007810000 */
[----:B------:R-:W-:Y:S02]  /*39c0*/  FSEL R197, R48, -INF , P1 ;  /* 0xff80000030c57808 */ /* 0x000fe40000800000 */
[----:B------:R-:W-:-:S02]  /*39d0*/  FMNMX.FTZ R3, R84, R3, !PT ;  /* 0x0000000354037209 */ /* 0x000fc40007810000 */
[----:B------:R-:W-:Y:S02]  /*39e0*/  ISETP.GT.AND P1, PT, R2, 0x31, PT ;  /* 0x000000310200780c */ /* 0x000fe40003f24270 */
[----:B------:R-:W-:Y:S02]  /*39f0*/  FMNMX.FTZ R3, R85, R3, !PT ;  /* 0x0000000355037209 */ /* 0x000fe40007810000 */
[----:B------:R-:W-:Y:S02]  /*3a00*/  FSEL R155, R149, -INF , P1 ;  /* 0xff800000959b7808 */ /* 0x000fe40000800000 */
[----:B------:R-:W-:Y:S02]  /*3a10*/  ISETP.GT.AND P1, PT, R0, 0x31, PT ;  /* 0x000000310000780c */ /* 0x000fe40003f24270 */
[----:B------:R-:W-:Y:S02]  /*3a20*/  FMNMX.FTZ R3, R87, R3, !PT ;  /* 0x0000000357037209 */ /* 0x000fe40007810000 */
[----:B------:R-:W-:-:S02]  /*3a30*/  FSEL R151, R151, -INF , P1 ;  /* 0xff80000097977808 */ /* 0x000fc40000800000 */
[----:B------:R-:W-:Y:S02]  /*3a40*/  ISETP.GT.AND P1, PT, R2, 0x38, PT ;  /* 0x000000380200780c */ /* 0x000fe40003f24270 */
[----:B------:R-:W-:Y:S02]  /*3a50*/  FMNMX.FTZ R3, R88, R3, !PT ;  /* 0x0000000358037209 */ /* 0x000fe40007810000 */
[----:B------:R-:W-:Y:S02]  /*3a60*/  FMNMX.FTZ R4, R11, R12, !PT ;  /* 0x0000000c0b047209 */ /* 0x000fe40007810000 */
[----:B------:R-:W-:Y:S02]  /*3a70*/  FSEL R236, R41, -INF , P0 ;  /* 0xff80000029ec7808 */ /* 0x000fe40000000000 */
[----:B------:R-:W-:Y:S02]  /*3a80*/  FSEL R235, R28, -INF , P3 ;  /* 0xff8000001ceb7808 */ /* 0x000fe40001800000 */
[----:B------:R-:W-:-:S02]  /*3a90*/  FSEL R234, R29, -INF , P2 ;  /* 0xff8000001dea7808 */ /* 0x000fc40001000000 */
[----:B------:R-:W-:Y:S02]  /*3aa0*/  FSEL R149, R120, -INF , P1 ;  /* 0xff80000078957808 */ /* 0x000fe40000800000 */
[----:B------:R-:W-:Y:S02]  /*3ab0*/  FMNMX.FTZ R3, R89, R3, !PT ;  /* 0x0000000359037209 */ /* 0x000fe40007810000 */
[C---:B------:R-:W-:Y:S02]  /*3ac0*/  ISETP.GT.AND P0, PT, R2.reuse, 0x39, PT ;  /* 0x000000390200780c */ /* 0x040fe40003f04270 */
[C---:B------:R-:W-:Y:S02]  /*3ad0*/  ISETP.GT.AND P3, PT, R2.reuse, 0x40, PT ;  /* 0x000000400200780c */ /* 0x040fe40003f64270 */
[C---:B------:R-:W-:Y:S02]  /*3ae0*/  ISETP.GT.AND P2, PT, R2.reuse, 0x41, PT ;  /* 0x000000410200780c */ /* 0x040fe40003f44270 */
[----:B------:R-:W-:-:S02]  /*3af0*/  ISETP.GT.AND P1, PT, R2, 0x48, PT ;  /* 0x000000480200780c */ /* 0x000fc40003f24270 */
[----:B------:R-:W-:Y:S02]  /*3b00*/  FMNMX.FTZ R4, R13, R4, !PT ;  /* 0x000000040d047209 */ /* 0x000fe40007810000 */
[----:B------:R-:W-:Y:S02]  /*3b10*/  FMNMX.FTZ R3, R90, R3, !PT ;  /* 0x000000035a037209 */ /* 0x000fe40007810000 */
[----:B------:R-:W-:Y:S02]  /*3b20*/  FSEL R148, R121, -INF , P0 ;  /* 0xff80000079947808 */ /* 0x000fe40000000000 */
[----:B------:R-:W-:Y:S02]  /*3b30*/  FSEL R177, R144, -INF , P3 ;  /* 0xff80000090b17808 */ /* 0x000fe40001800000 */
[----:B------:R-:W-:Y:S02]  /*3b40*/  FSEL R176, R145, -INF , P2 ;  /* 0xff80000091b07808 */ /* 0x000fe40001000000 */
[----:B------:R-:W-:-:S02]  /*3b50*/  FSEL R181, R116, -INF , P1 ;  /* 0xff80000074b57808 */ /* 0x000fc40000800000 */
[----:B------:R-:W-:Y:S02]  /*3b60*/  FMNMX.FTZ R4, R14, R4, !PT ;  /* 0x000000040e047209 */ /* 0x000fe40007810000 */
[C---:B------:R-:W-:Y:S02]  /*3b70*/  ISETP.GT.AND P0, PT, R2.reuse, 0x49, PT ;  /* 0x000000490200780c */ /* 0x040fe40003f04270 */
[C---:B------:R-:W-:Y:S02]  /*3b80*/  ISETP.GT.AND P3, PT, R2.reuse, 0x50, PT ;  /* 0x000000500200780c */ /* 0x040fe40003f64270 */
[C---:B------:R-:W-:Y:S02]  /*3b90*/  ISETP.GT.AND P2, PT, R2.reuse, 0x51, PT ;  /* 0x000000510200780c */ /* 0x040fe40003f44270 */
[----:B------:R-:W-:Y:S02]  /*3ba0*/  ISETP.GT.AND P1, PT, R2, 0x58, PT ;  /* 0x000000580200780c */ /* 0x000fe40003f24270 */
[----:B------:R-:W-:-:S02]  /*3bb0*/  FMNMX.FTZ R3, R131, R3, !PT ;  /* 0x0000000383037209 */ /* 0x000fc40007810000 */
[----:B------:R-:W-:Y:S02]  /*3bc0*/  FMNMX.FTZ R4, R22, R4, !PT ;  /* 0x0000000416047209 */ /* 0x000fe40007810000 */
[----:B------:R-:W-:Y:S02]  /*3bd0*/  FSEL R238, R40, -INF , P5 ;  /* 0xff80000028ee7808 */ /* 0x000fe40002800000 */
[----:B------:R-:W-:Y:S02]  /*3be0*/  FSEL R180, R117, -INF , P0 ;  /* 0xff80000075b47808 */ /* 0x000fe40000000000 */
[----:B------:R-:W-:Y:S02]  /*3bf0*/  FSEL R190, R140, -INF , P3 ;  /* 0xff8000008cbe7808 */ /* 0x000fe40001800000 */
[----:B------:R-:W-:Y:S02]  /*3c00*/  FSEL R192, R141, -INF , P2 ;  /* 0xff8000008dc07808 */ /* 0x000fe40001000000 */
[----:B------:R-:W-:-:S02]  /*3c10*/  FSEL R194, R112, -INF , P1 ;  /* 0xff80000070c27808 */ /* 0x000fc40000800000 */
[C---:B------:R-:W-:Y:S02]  /*3c20*/  ISETP.GT.AND P0, PT, R2.reuse, 0x59, PT ;  /* 0x000000590200780c */ /* 0x040fe40003f04270 */
[C---:B------:R-:W-:Y:S02]  /*3c30*/  ISETP.GT.AND P5, PT, R2.reuse, 0x60, PT ;  /* 0x000000600200780c */ /* 0x040fe40003fa4270 */
[C---:B------:R-:W-:Y:S02]  /*3c40*/  ISETP.GT.AND P3, PT, R2.reuse, 0x61, PT ;  /* 0x000000610200780c */ /* 0x040fe40003f64270 */
[C---:B------:R-:W-:Y:S02]  /*3c50*/  ISETP.GT.AND P2, PT, R2.reuse, 0x68, PT ;  /* 0x000000680200780c */ /* 0x040fe40003f44270 */
[----:B------:R-:W-:Y:S02]  /*3c60*/  ISETP.GT.AND P1, PT, R2, 0x69, PT ;  /* 0x000000690200780c */ /* 0x000fe40003f24270 */
        /* <DEDUP_REMOVED lines=27> */
[----:B------:R-:W-:Y:S02]  /*3e20*/  FSEL R237, R113, -INF , P0 ;  /* 0xff80000071ed7808 */ /* 0x000fe40000000000 */
[----:B------:R-:W-:Y:S02]  /*3e30*/  ISETP.GT.AND P0, PT, R0, 0x38, PT ;  /* 0x000000380000780c */ /* 0x000fe40003f04270 */
[----:B------:R-:W-:Y:S02]  /*3e40*/  FMNMX.FTZ R3, R155, R3, !PT ;  /* 0x000000039b037209 */ /* 0x000fe40007810000 */
[----:B------:R-:W-:-:S02]  /*3e50*/  FMNMX.FTZ R4, R153, R4, !PT ;  /* 0x0000000499047209 */ /* 0x000fc40007810000 */
[----:B------:R-:W-:Y:S02]  /*3e60*/  FMNMX.FTZ R2, R185, R2, !PT ;  /* 0x00000002b9027209 */ /* 0x000fe40007810000 */
[----:B------:R-:W-:Y:S02]  /*3e70*/  FSEL R145, R122, -INF , P0 ;  /* 0xff8000007a917808 */ /* 0x000fe40000000000 */
[----:B------:R-:W-:Y:S02]  /*3e80*/  FMNMX.FTZ R3, R149, R3, !PT ;  /* 0x0000000395037209 */ /* 0x000fe40007810000 */
[----:B------:R-:W-:Y:S02]  /*3e90*/  FMNMX.FTZ R4, R154, R4, !PT ;  /* 0x000000049a047209 */ /* 0x000fe40007810000 */
[----:B------:R-:W-:Y:S02]  /*3ea0*/  ISETP.GT.AND P0, PT, R0, 0x39, PT ;  /* 0x000000390000780c */ /* 0x000fe40003f04270 */
        /* <DEDUP_REMOVED lines=10> */
[----:B------:R-:W-:Y:S02]  /*3f50*/  ISETP.GT.AND P0, PT, R0, 0x41, PT ;  /* 0x000000410000780c */ /* 0x000fe40003f04270 */
[----:B------:R-:W-:Y:S02]  /*3f60*/  FMNMX.FTZ R3, R176, R3, !PT ;  /* 0x00000003b0037209 */ /* 0x000fe40007810000 */
[----:B------:R-:W-:-:S02]  /*3f70*/  FMNMX.FTZ R4, R145, R4, !PT ;  /* 0x0000000491047209 */ /* 0x000fc40007810000 */
[----:B------:R-:W-:Y:S02]  /*3f80*/  FMNMX.FTZ R2, R239, R2, !PT ;  /* 0x00000002ef027209 */ /* 0x000fe40007810000 */
[----:B------:R-:W-:Y:S02]  /*3f90*/  FSEL R173, R147, -INF , P0 ;  /* 0xff80000093ad7808 */ /* 0x000fe40000000000 */
[----:B------:R-:W-:Y:S02]  /*3fa0*/  ISETP.GT.AND P0, PT, R0, 0x48, PT ;  /* 0x000000480000780c */ /* 0x000fe40003f04270 */
[----:B------:R-:W-:Y:S02]  /*3fb0*/  FMNMX.FTZ R3, R181, R3, !PT ;  /* 0x00000003b5037209 */ /* 0x000fe40007810000 */
[----:B------:R-:W-:Y:S02]  /*3fc0*/  FMNMX.FTZ R4, R144, R4, !PT ;  /* 0x0000000490047209 */ /* 0x000fe40007810000 */
[----:B------:R-:W-:-:S02]  /*3fd0*/  FMNMX.FTZ R2, R238, R2, !PT ;  /* 0x00000002ee027209 */ /* 0x000fc40007810000 */
[----:B------:R-:W-:Y:S02]  /*3fe0*/  FSEL R174, R118, -INF , P0 ;  /* 0xff80000076ae7808 */ /* 0x000fe40000000000 */
[----:B------:R-:W-:Y:S02]  /*3ff0*/  FMNMX.FTZ R3, R180, R3, !PT ;  /* 0x00000003b4037209 */ /* 0x000fe40007810000 */
        /* <DEDUP_REMOVED lines=11> */
[----:B------:R-:W-:Y:S01]  /*40b0*/  FMNMX.FTZ R2, R234, R2, !PT ;  /* 0x00000002ea027209 */ /* 0x000fe20007810000 */
[----:B------:R-:W1:Y:S01]  /*40c0*/  SHFL.IDX PT, R5, R6, 0x1, 0x1c1f ;  /* 0x003c1f0006057f89 */ /* 0x000e6200000e0000 */
[----:B------:R-:W-:Y:S02]  /*40d0*/  ISETP.GT.AND P0, PT, R0, 0x51, PT ;  /* 0x000000510000780c */ /* 0x000fe40003f04270 */
[----:B------:R-:W-:Y:S02]  /*40e0*/  FMNMX.FTZ R3, R194, R3, !PT ;  /* 0x00000003c2037209 */ /* 0x000fe40007810000 */
[----:B------:R-:W-:Y:S01]  /*40f0*/  FMNMX.FTZ R4, R172, R4, !PT ;  /* 0x00000004ac047209 */ /* 0x000fe20007810000 */
[----:B------:R-:W2:Y:S01]  /*4100*/  SHFL.BFLY PT, R137, R2, 0x2, 0x1f ;  /* 0x0c401f0002897f89 */ /* 0x000ea200000e0000 */
[----:B------:R-:W-:-:S02]  /*4110*/  FSEL R207, R143, -INF , P0 ;  /* 0xff8000008fcf7808 */ /* 0x000fc40000000000 */
[----:B------:R-:W-:Y:S02]  /*4120*/  FSEL R201, R168, -INF , P5 ;  /* 0xff800000a8c97808 */ /* 0x000fe40002800000 */
[C---:B------:R-:W-:Y:S02]  /*4130*/  ISETP.GT.AND P0, PT, R0.reuse, 0x58, PT ;  /* 0x000000580000780c */ /* 0x040fe40003f04270 */
[----:B------:R-:W-:Y:S02]  /*4140*/  FMNMX.FTZ R3, R237, R3, !PT ;  /* 0x00000003ed037209 */ /* 0x000fe40007810000 */
[----:B------:R-:W-:Y:S02]  /*4150*/  FMNMX.FTZ R4, R215, R4, !PT ;  /* 0x00000004d7047209 */ /* 0x000fe40007810000 */
[----:B------:R-:W-:Y:S02]  /*4160*/  FSEL R210, R169, -INF , P3 ;  /* 0xff800000a9d27808 */ /* 0x000fe40001800000 */
[----:B------:R-:W-:-:S02]  /*4170*/  ISETP.GT.AND P3, PT, R0, 0x59, PT ;  /* 0x000000590000780c */ /* 0x000fc40003f64270 */
[----:B------:R-:W-:Y:S02]  /*4180*/  FMNMX.FTZ R3, R201, R3, !PT ;  /* 0x00000003c9037209 */ /* 0x000fe40007810000 */
[----:B------:R-:W-:Y:S02]  /*4190*/  FSEL R204, R114, -INF , P0 ;  /* 0xff80000072cc7808 */ /* 0x000fe40000000000 */
[----:B------:R-:W-:Y:S02]  /*41a0*/  FMNMX.FTZ R4, R207, R4, !PT ;  /* 0x00000004cf047209 */ /* 0x000fe40007810000 */
[----:B------:R-:W-:Y:S02]  /*41b0*/  FSEL R199, R109, -INF , P1 ;  /* 0xff8000006dc77808 */ /* 0x000fe40000800000 */
[----:B------:R-:W-:Y:S02]  /*41c0*/  FSEL R193, R108, -INF , P2 ;  /* 0xff8000006cc17808 */ /* 0x000fe40001000000 */
[----:B------:R-:W-:-:S02]  /*41d0*/  FMNMX.FTZ R3, R210, R3, !PT ;  /* 0x00000003d2037209 */ /* 0x000fc40007810000 */
[----:B------:R-:W-:Y:S02]  /*41e0*/  FSEL R203, R115, -INF , P3 ;  /* 0xff80000073cb7808 */ /* 0x000fe40001800000 */
[----:B------:R-:W-:Y:S02]  /*41f0*/  ISETP.GT.AND P1, PT, R0, 0x60, PT ;  /* 0x000000600000780c */ /* 0x000fe40003f24270 */
[----:B------:R-:W-:Y:S02]  /*4200*/  FMNMX.FTZ R4, R204, R4, !PT ;  /* 0x00000004cc047209 */ /* 0x000fe40007810000 */
[----:B------:R-:W-:Y:S02]  /*4210*/  FMNMX.FTZ R3, R193, R3, !PT ;  /* 0x00000003c1037209 */ /* 0x000fe40007810000 */
[----:B------:R-:W-:Y:S02]  /*4220*/  ISETP.GT.AND P0, PT, R0, 0x61, PT ;  /* 0x000000610000780c */ /* 0x000fe40003f04270 */
[----:B------:R-:W-:-:S02]  /*4230*/  FSEL R202, R170, -INF , P1 ;  /* 0xff800000aaca7808 */ /* 0x000fc40000800000 */
[----:B------:R-:W-:Y:S02]  /*4240*/  FMNMX.FTZ R4, R203, R4, !PT ;  /* 0x00000004cb047209 */ /* 0x000fe40007810000 */
[----:B------:R-:W-:Y:S02]  /*4250*/  FMNMX.FTZ R3, R199, R3, !PT ;  /* 0x00000003c7037209 */ /* 0x000fe40007810000 */
[----:B------:R-:W-:Y:S02]  /*4260*/  FSEL R206, R171, -INF , P0 ;  /* 0xff800000abce7808 */ /* 0x000fe40000000000 */
[----:B------:R-:W-:Y:S02]  /*4270*/  ISETP.GT.AND P1, PT, R0, 0x68, PT ;  /* 0x000000680000780c */ /* 0x000fe40003f24270 */
[----:B------:R-:W-:Y:S01]  /*4280*/  FMNMX.FTZ R4, R202, R4, !PT ;  /* 0x00000004ca047209 */ /* 0x000fe20007810000 */
[----:B-1----:R-:W-:Y:S01]  /*4290*/  IMAD.IADD R5, R7, 0x1, R5 ;  /* 0x0000000107057824 */ /* 0x002fe200078e0205 */
[----:B------:R-:W-:Y:S01]  /*42a0*/  ISETP.GT.AND P0, PT, R0, 0x69, PT ;  /* 0x000000690000780c */ /* 0x000fe20003f04270 */
[----:B------:R-:W1:Y:S01]  /*42b0*/  SHFL.BFLY PT, R7, R3, 0x2, 0x1f ;  /* 0x0c401f0003077f89 */ /* 0x000e6200000e0000 */
[----:B------:R-:W-:-:S02]  /*42c0*/  FSEL R208, R110, -INF , P1 ;  /* 0xff8000006ed07808 */ /* 0x000fc40000800000 */
[----:B------:R-:W-:Y:S02]  /*42d0*/  FMNMX.FTZ R4, R206, R4, !PT ;  /* 0x00000004ce047209 */ /* 0x000fe40007810000 */
[----:B--2---:R-:W-:Y:S02]  /*42e0*/  FMNMX.FTZ R137, R2, R137, !PT ;  /* 0x0000008902897209 */ /* 0x004fe40007810000 */
[----:B------:R-:W-:Y:S02]  /*42f0*/  FSEL R216, R111, -INF , P0 ;  /* 0xff8000006fd87808 */ /* 0x000fe40000000000 */
[----:B------:R-:W-:Y:S02]  /*4300*/  FMNMX.FTZ R2, R208, R4, !PT ;  /* 0x00000004d0027209 */ /* 0x000fe40007810000 */
[----:B------:R-:W-:Y:S02]  /*4310*/  IMNMX R0, R8, R5, PT ;  /* 0x0000000508007217 */ /* 0x000fe40003800200 */
[----:B------:R-:W-:-:S02]  /*4320*/  FMNMX.FTZ R2, R216, R2, !PT ;  /* 0x00000002d8027209 */ /* 0x000fc40007810000 */
[C---:B------:R-:W-:Y:S02]  /*4330*/  ISETP.GT.AND P1, PT, R0.reuse, RZ, PT ;  /* 0x000000ff0000720c */ /* 0x040fe40003f24270 */
[----:B------:R-:W-:Y:S01]  /*4340*/  ISETP.GT.AND P0, PT, R0, 0x1, PT ;  /* 0x000000010000780c */ /* 0x000fe20003f04270 */
[----:B------:R-:W2:Y:S01]  /*4350*/  SHFL.BFLY PT, R6, R2, 0x2, 0x1f ;  /* 0x0c401f0002067f89 */ /* 0x000ea200000e0000 */
[----:B------:R-:W-:Y:S02]  /*4360*/  FSEL R69, R106, -INF , P1 ;  /* 0xff8000006a457808 */ /* 0x000fe40000800000 */
[----:B------:R-:W-:Y:S01]  /*4370*/  FSEL R68, R107, -INF , P0 ;  /* 0xff8000006b447808 */ /* 0x000fe20000000000 */
[----:B------:R-:W3:Y:S01]  /*4380*/  SHFL.BFLY PT, R4, R137, 0x1, 0x1f ;  /* 0x0c201f0089047f89 */ /* 0x000ee200000e0000 */
[C---:B------:R-:W-:Y:S02]  /*4390*/  ISETP.GT.AND P3, PT, R0.reuse, 0x8, PT ;  /* 0x000000080000780c */ /* 0x040fe40003f64270 */
[----:B------:R-:W-:-:S02]  /*43a0*/  ISETP.GT.AND P2, PT, R0, 0x9, PT ;  /* 0x000000090000780c */ /* 0x000fc40003f44270 */
[----:B------:R-:W-:Y:S02]  /*43b0*/  FSEL R71, R102, -INF , P3 ;  /* 0xff80000066477808 */ /* 0x000fe40001800000 */
[----:B------:R-:W-:Y:S02]  /*43c0*/  FMNMX.FTZ R5, R69, R68, !PT ;  /* 0x0000004445057209 */ /* 0x000fe40007810000 */
[----:B------:R-:W-:Y:S02]  /*43d0*/  ISETP.GT.AND P1, PT, R0, 0x10, PT ;  /* 0x000000100000780c */ /* 0x000fe40003f24270 */
[----:B------:R-:W-:Y:S02]  /*43e0*/  FSEL R80, R103, -INF , P2 ;  /* 0xff80000067507808 */ /* 0x000fe40001000000 */
[----:B------:R-:W-:Y:S02]  /*43f0*/  FMNMX.FTZ R5, R71, R5, !PT ;  /* 0x0000000547057209 */ /* 0x000fe40007810000 */
[----:B-1----:R-:W-:-:S02]  /*4400*/  FMNMX.FTZ R3, R3, R7, !PT ;  /* 0x0000000703037209 */ /* 0x002fc40007810000 */
[----:B------:R-:W-:Y:S02]  /*4410*/  ISETP.GT.AND P0, PT, R0, 0x11, PT ;  /* 0x000000110000780c */ /* 0x000fe40003f04270 */
[----:B------:R-:W-:Y:S02]  /*4420*/  FSEL R7, R98, -INF , P1 ;  /* 0xff80000062077808 */ /* 0x000fe40000800000 */
[----:B------:R-:W-:Y:S01]  /*4430*/  FMNMX.FTZ R5, R80, R5, !PT ;  /* 0x0000000550057209 */ /* 0x000fe20007810000 */
[----:B------:R-:W1:Y:S01]  /*4440*/  SHFL.BFLY PT, R135, R3, 0x1, 0x1f ;  /* 0x0c201f0003877f89 */ /* 0x000e6200000e0000 */
[----:B------:R-:W-:Y:S02]  /*4450*/  FSEL R81, R99, -INF , P0 ;  /* 0xff80000063517808 */ /* 0x000fe40000000000 */
[----:B------:R-:W-:Y:S02]  /*4460*/  ISETP.GT.AND P3, PT, R0, 0x18, PT ;  /* 0x000000180000780c */ /* 0x000fe40003f64270 */
[----:B------:R-:W-:-:S02]  /*4470*/  FMNMX.FTZ R5, R7, R5, !PT ;  /* 0x0000000507057209 */ /* 0x000fc40007810000 */
[----:B------:R-:W-:Y:S02]  /*4480*/  ISETP.GT.AND P2, PT, R0, 0x19, PT ;  /* 0x000000190000780c */ /* 0x000fe40003f44270 */
[----:B------:R-:W-:Y:S02]  /*4490*/  FSEL R82, R94, -INF , P3 ;  /* 0xff8000005e527808 */ /* 0x000fe40001800000 */
[----:B------:R-:W-:Y:S02]  /*44a0*/  FMNMX.FTZ R5, R81, R5, !PT ;  /* 0x0000000551057209 */ /* 0x000fe40007810000 */
[----:B------:R-:W-:Y:S02]  /*44b0*/  ISETP.GT.AND P0, PT, R0, 0x21, PT ;  /* 0x000000210000780c */ /* 0x000fe40003f04270 */
[----:B--2---:R-:W-:Y:S02]  /*44c0*/  FMNMX.FTZ R2, R2, R6, !PT ;  /* 0x0000000602027209 */ /* 0x004fe40007810000 */
[----:B------:R-:W-:-:S02]  /*44d0*/  ISETP.GT.AND P1, PT, R0, 0x20, PT ;  /* 0x000000200000780c */ /* 0x000fc40003f24270 */
[----:B------:R-:W-:Y:S02]  /*44e0*/  FSEL R83, R95, -INF , P2 ;  /* 0xff8000005f537808 */ /* 0x000fe40001000000 */
[----:B------:R-:W-:Y:S02]  /*44f0*/  FMNMX.FTZ R5, R82, R5, !PT ;  /* 0x0000000552057209 */ /* 0x000fe40007810000 */
[----:B------:R-:W-:Y:S02]  /*4500*/  FSEL R91, R79, -INF , P0 ;  /* 0xff8000004f5b7808 */ /* 0x000fe40000000000 */
[----:B---3--:R-:W-:Y:S01]  /*4510*/  FMNMX.FTZ R137, R137, R4, !PT ;  /* 0x0000000489897209 */ /* 0x008fe20007810000 */
[----:B------:R-:W2:Y:S01]  /*4520*/  SHFL.BFLY PT, R70, R2, 0x1, 0x1f ;  /* 0x0c201f0002467f89 */ /* 0x000ea200000e0000 */
[----:B------:R-:W-:Y:S02]  /*4530*/  ISETP.GT.AND P0, PT, R0, 0x29, PT ;  /* 0x000000290000780c */ /* 0x000fe40003f04270 */
[----:B------:R-:W-:-:S02]  /*4540*/  FSEL R86, R78, -INF , P1 ;  /* 0xff8000004e567808 */ /* 0x000fc40000800000 */
[----:B------:R-:W-:Y:S01]  /*4550*/  FMNMX.FTZ R5, R83, R5, !PT ;  /* 0x0000000553057209 */ /* 0x000fe20007810000 */
[----:B------:R-:W-:Y:S01]  /*4560*/  FMUL.FTZ R4, R137, c[0x0][0x2d0] ;  /* 0x0000b40089047a20 */ /* 0x000fe20000410000 */
[----:B------:R-:W-:Y:S02]  /*4570*/  FSEL R97, R47, -INF , P0 ;  /* 0xff8000002f617808 */ /* 0x000fe40000000000 */
[----:B------:R-:W-:Y:S02]  /*4580*/  FSETP.NEU.FTZ.AND P0, PT, R137, -INF , PT ;  /* 0xff8000008900780b */ /* 0x000fe40003f1d000 */
[----:B------:R-:W-:Y:S02]  /*4590*/  ISETP.GT.AND P1, PT, R0, 0x28, PT ;  /* 0x000000280000780c */ /* 0x000fe40003f24270 */
[----:B------:R-:W-:Y:S02]  /*45a0*/  FMNMX.FTZ R5, R86, R5, !PT ;  /* 0x0000000556057209 */ /* 0x000fe40007810000 */
[----:B------:R-:W-:-:S02]  /*45b0*/  FSEL R4, R4, RZ, P0 ;  /* 0x000000ff04047208 */ /* 0x000fc40000000000 */
[----:B------:R-:W-:Y:S02]  /*45c0*/  FSEL R96, R46, -INF , P1 ;  /* 0xff8000002e607808 */ /* 0x000fe40000800000 */
[----:B------:R-:W-:Y:S02]  /*45d0*/  FMNMX.FTZ R5, R91, R5, !PT ;  /* 0x000000055b057209 */ /* 0x000fe40007810000 */
[----:B-1----:R-:W-:Y:S01]  /*45e0*/  FMNMX.FTZ R135, R3, R135, !PT ;  /* 0x0000008703877209 */ /* 0x002fe20007810000 */
[--C-:B------:R-:W-:Y:S01]  /*45f0*/  FFMA.FTZ R3, R9, c[0x0][0x2d0], -R4.reuse ;  /* 0x0000b40009037a23 */ /* 0x100fe20000010804 */
[----:B------:R-:W-:Y:S02]  /*4600*/  ISETP.GT.AND P2, PT, R0, 0x30, PT ;  /* 0x000000300000780c */ /* 0x000fe40003f44270 */
[----:B--2---:R-:W-:Y:S01]  /*4610*/  FMNMX.FTZ R70, R2, R70, !PT ;  /* 0x0000004602467209 */ /* 0x004fe20007810000 */
[----:B------:R-:W-:Y:S01]  /*4620*/  FFMA.FTZ R6, R10, c[0x0][0x2d0], -R4 ;  /* 0x0000b4000a067a23 */ /* 0x000fe20000010804 */
[----:B------:R-:W-:Y:S01]  /*4630*/  FMNMX.FTZ R5, R96, R5, !PT ;  /* 0x0000000560057209 */ /* 0x000fe20007810000 */
[----:B------:R1:W-:Y:S01]  /*4640*/  MUFU.EX2 R225, R3 ;  /* 0x0000000300e17308 */ /* 0x0003e20000000800 */
[----:B------:R-:W-:Y:S01]  /*4650*/  ISETP.GT.AND P1, PT, R0, 0x31, PT ;  /* 0x000000310000780c */ /* 0x000fe20003f24270 */
[----:B------:R-:W-:Y:S01]  /*4660*/  LDSM.16.MT88.4 R44, [R232] ;  /* 0x00000000e82c783b */ /* 0x000fe20000004200 */
[----:B------:R-:W-:-:S02]  /*4670*/  FSEL R124, R38, -INF , P2 ;  /* 0xff800000267c7808 */ /* 0x000fc40001000000 */
[----:B------:R-:W-:Y:S02]  /*4680*/  FMNMX.FTZ R5, R97, R5, !PT ;  /* 0x0000000561057209 */ /* 0x000fe40007810000 */
[----:B------:R-:W-:Y:S02]  /*4690*/  FSETP.NEU.FTZ.AND P0, PT, R135, -INF , PT ;  /* 0xff8000008700780b */ /* 0x000fe40003f1d000 */
[----:B------:R-:W-:Y:S02]  /*46a0*/  FSEL R127, R39, -INF , P1 ;  /* 0xff800000277f7808 */ /* 0x000fe40000800000 */
[----:B------:R-:W-:Y:S01]  /*46b0*/  ISETP.GT.AND P2, PT, R0, 0x38, PT ;  /* 0x000000380000780c */ /* 0x000fe20003f44270 */
[----:B------:R2:W-:Y:S01]  /*46c0*/  MUFU.EX2 R186, R6 ;  /* 0x0000000600ba7308 */ /* 0x0005e20000000800 */
[----:B------:R-:W-:Y:S01]  /*46d0*/  FMNMX.FTZ R5, R124, R5, !PT ;  /* 0x000000057c057209 */ /* 0x000fe20007810000 */
[----:B------:R-:W-:Y:S01]  /*46e0*/  LDSM.16.MT88.4 R36, [R233] ;  /* 0x00000000e924783b */ /* 0x000fe20000004200 */
[----:B-1----:R-:W-:Y:S01]  /*46f0*/  FMUL.FTZ R3, R135, c[0x0][0x2d0] ;  /* 0x0000b40087037a20 */ /* 0x002fe20000410000 */
[----:B------:R-:W-:-:S02]  /*4700*/  ISETP.GT.AND P1, PT, R0, 0x39, PT ;  /* 0x000000390000780c */ /* 0x000fc40003f24270 */
[----:B------:R-:W-:Y:S02]  /*4710*/  FSEL R125, R66, -INF , P2 ;  /* 0xff800000427d7808 */ /* 0x000fe40001000000 */
[----:B------:R-:W-:Y:S02]  /*4720*/  FSEL R3, R3, RZ, P0 ;  /* 0x000000ff03037208 */ /* 0x000fe40000000000 */
[----:B------:R-:W-:Y:S02]  /*4730*/  FMNMX.FTZ R2, R127, R5, !PT ;  /* 0x000000057f027209 */ /* 0x000fe40007810000 */
[----:B------:R-:W-:Y:S01]  /*4740*/  FSEL R126, R67, -INF , P1 ;  /* 0xff800000437e7808 */ /* 0x000fe20000800000 */
[----:B------:R-:W-:Y:S01]  /*4750*/  FFMA.FTZ R5, R13, c[0x0][0x2d0], -R3 ;  /* 0x0000b4000d057a23 */ /* 0x000fe20000010803 */
[C---:B------:R-:W-:Y:S02]  /*4760*/  ISETP.GT.AND P1, PT, R0.reuse, 0x40, PT ;  /* 0x000000400000780c */ /* 0x040fe40003f24270 */
[----:B------:R-:W-:Y:S01]  /*4770*/  FMNMX.FTZ R2, R125, R2, !PT ;  /* 0x000000027d027209 */ /* 0x000fe20007810000 */
[----:B------:R1:W-:Y:S01]  /*4780*/  MUFU.EX2 R214, R5 ;  /* 0x0000000500d67308 */ /* 0x0003e20000000800 */
[----:B------:R-:W-:-:S02]  /*4790*/  ISETP.GT.AND P0, PT, R0, 0x41, PT ;  /* 0x000000410000780c */ /* 0x000fc40003f04270 */
[----:B------:R-:W-:Y:S02]  /*47a0*/  FSEL R140, R58, -INF , P1 ;  /* 0xff8000003a8c7808 */ /* 0x000fe40000800000 */
[----:B------:R-:W-:Y:S02]  /*47b0*/  FSEL R142, R59, -INF , P0 ;  /* 0xff8000003b8e7808 */ /* 0x000fe40000000000 */
[C---:B------:R-:W-:Y:S02]  /*47c0*/  ISETP.GT.AND P1, PT, R0.reuse, 0x48, PT ;  /* 0x000000480000780c */ /* 0x040fe40003f24270 */
[----:B------:R-:W-:Y:S01]  /*47d0*/  ISETP.GT.AND P2, PT, R0, 0x50, PT ;  /* 0x000000500000780c */ /* 0x000fe20003f44270 */
[----:B--2---:R-:W-:Y:S01]  /*47e0*/  FFMA.FTZ R6, R11, c[0x0][0x2d0], -R3 ;  /* 0x0000b4000b067a23 */ /* 0x004fe20000010803 */
[----:B-1----:R-:W-:Y:S01]  /*47f0*/  FMNMX.FTZ R5, R126, R2, !PT ;  /* 0x000000027e057209 */ /* 0x002fe20007810000 */
[----:B------:R-:W-:Y:S03]  /*4800*/  LDSM.16.MT88.4 R56, [R229+0x800] ;  /* 0x00080000e538783b */ /* 0x000fe60000004200 */
[----:B------:R-:W-:-:S02]  /*4810*/  FMNMX.FTZ R5, R140, R5, !PT ;  /* 0x000000058c057209 */ /* 0x000fc40007810000 */
[----:B------:R-:W-:Y:S02]  /*4820*/  ISETP.GT.AND P0, PT, R0, 0x49, PT ;  /* 0x000000490000780c */ /* 0x000fe40003f04270 */
[----:B------:R-:W-:Y:S02]  /*4830*/  FSEL R141, R62, -INF , P1 ;  /* 0xff8000003e8d7808 */ /* 0x000fe40000800000 */
[----:B------:R-:W-:Y:S02]  /*4840*/  FMNMX.FTZ R5, R142, R5, !PT ;  /* 0x000000058e057209 */ /* 0x000fe40007810000 */
[----:B------:R-:W-:Y:S02]  /*4850*/  FSEL R143, R63, -INF , P0 ;  /* 0xff8000003f8f7808 */ /* 0x000fe40000000000 */
[----:B------:R-:W-:Y:S02]  /*4860*/  FMNMX.FTZ R5, R141, R5, !PT ;  /* 0x000000058d057209 */ /* 0x000fe40007810000 */
[----:B------:R-:W-:Y:S01]  /*4870*/  ISETP.GT.AND P1, PT, R0, 0x51, PT ;  /* 0x000000510000780c */ /* 0x000fe20003f24270 */
[----:B------:R-:W-:Y:S01]  /*4880*/  FMUL.FTZ R2, R70, c[0x0][0x2d0] ;  /* 0x0000b40046027a20 */ /* 0x000fe20000410000 */
[----:B------:R-:W-:-:S02]  /*4890*/  FSEL R168, R54, -INF , P2 ;  /* 0xff80000036a87808 */ /* 0x000fc40001000000 */
[----:B------:R-:W-:Y:S02]  /*48a0*/  FMNMX.FTZ R5, R143, R5, !PT ;  /* 0x000000058f057209 */ /* 0x000fe40007810000 */
[----:B------:R-:W-:Y:S02]  /*48b0*/  FSETP.NEU.FTZ.AND P0, PT, R70, -INF , PT ;  /* 0xff8000004600780b */ /* 0x000fe40003f1d000 */
[----:B------:R-:W-:Y:S02]  /*48c0*/  FSEL R167, R55, -INF , P1 ;  /* 0xff80000037a77808 */ /* 0x000fe40000800000 */
[----:B------:R-:W-:Y:S01]  /*48d0*/  ISETP.GT.AND P1, PT, R0, 0x58, PT ;  /* 0x000000580000780c */ /* 0x000fe20003f24270 */
[----:B------:R1:W-:Y:S01]  /*48e0*/  MUFU.EX2 R205, R6 ;  /* 0x0000000600cd7308 */ /* 0x0003e20000000800 */
[----:B------:R-:W-:Y:S01]  /*48f0*/  FMNMX.FTZ R5, R168, R5, !PT ;  /* 0x00000005a8057209 */ /* 0x000fe20007810000 */
[----:B------:R-:W-:Y:S01]  /*4900*/  LDSM.16.MT88.4 R52, [R233+0x800] ;  /* 0x00080000e934783b */ /* 0x000fe20000004200 */
[----:B------:R-:W-:-:S02]  /*4910*/  FSEL R2, R2, RZ, P0 ;  /* 0x000000ff02027208 */ /* 0x000fc40000000000 */
[----:B------:R-:W-:Y:S02]  /*4920*/  ISETP.GT.AND P0, PT, R0, 0x59, PT ;  /* 0x000000590000780c */ /* 0x000fe40003f04270 */
[----:B------:R-:W-:Y:S02]  /*4930*/  FSEL R164, R50, -INF , P1 ;  /* 0xff80000032a47808 */ /* 0x000fe40000800000 */
[----:B------:R-:W-:Y:S02]  /*4940*/  FMNMX.FTZ R5, R167, R5, !PT ;  /* 0x00000005a7057209 */ /* 0x000fe40007810000 */
[----:B------:R-:W-:Y:S02]  /*4950*/  FSEL R165, R51, -INF , P0 ;  /* 0xff80000033a57808 */ /* 0x000fe40000000000 */
[----:B------:R-:W-:Y:S01]  /*4960*/  ISETP.GT.AND P0, PT, R0, 0x60, PT ;  /* 0x000000600000780c */ /* 0x000fe20003f04270 */
[----:B------:R-:W-:Y:S01]  /*4970*/  LDSM.16.MT88.4 R48, [R230+0x800] ;  /* 0x00080000e630783b */ /* 0x000fe20000004200 */
[----:B------:R-:W-:Y:S01]  /*4980*/  FMNMX.FTZ R5, R164, R5, !PT ;  /* 0x00000005a4057209 */ /* 0x000fe20007810000 */
[----:B-1----:R-:W-:Y:S01]  /*4990*/  FFMA.FTZ R6, R12, c[0x0][0x2d0], -R3 ;  /* 0x0000b4000c067a23 */ /* 0x002fe20000010803 */
[----:B------:R-:W-:-:S02]  /*49a0*/  ISETP.GT.AND P2, PT, R0, 0x61, PT ;  /* 0x000000610000780c */ /* 0x000fc40003f44270 */
[----:B------:R-:W-:Y:S01]  /*49b0*/  FSEL R163, R42, -INF , P0 ;  /* 0xff8000002aa37808 */ /* 0x000fe20000000000 */
[----:B------:R1:W2:Y:S01]  /*49c0*/  MUFU.EX2 R198, R6 ;  /* 0x0000000600c67308 */ /* 0x0002a20000000800 */
[----:B------:R-:W-:Y:S02]  /*49d0*/  FMNMX.FTZ R5, R165, R5, !PT ;  /* 0x00000005a5057209 */ /* 0x000fe40007810000 */
[C---:B------:R-:W-:Y:S02]  /*49e0*/  ISETP.GT.AND P1, PT, R0.reuse, 0x68, PT ;  /* 0x000000680000780c */ /* 0x040fe40003f24270 */
[----:B------:R-:W-:Y:S01]  /*49f0*/  ISETP.GT.AND P0, PT, R0, 0x69, PT ;  /* 0x000000690000780c */ /* 0x000fe20003f04270 */
[----:B------:R-:W-:Y:S01]  /*4a00*/  FFMA.FTZ R0, R21, c[0x0][0x2d0], -R2 ;  /* 0x0000b40015007a23 */ /* 0x000fe20000010802 */
[----:B------:R-:W-:Y:S02]  /*4a10*/  FSEL R162, R43, -INF , P2 ;  /* 0xff8000002ba27808 */ /* 0x000fe40001000000 */
[----:B------:R-:W-:Y:S01]  /*4a20*/  FMNMX.FTZ R5, R163, R5, !PT ;  /* 0x00000005a3057209 */ /* 0x000fe20007810000 */
[----:B-1----:R-:W-:Y:S01]  /*4a30*/  FFMA.FTZ R6, R14, c[0x0][0x2d0], -R3 ;  /* 0x0000b4000e067a23 */ /* 0x002fe20000010803 */
[----:B------:R1:W-:Y:S01]  /*4a40*/  MUFU.EX2 R242, R0 ;  /* 0x0000000000f27308 */ /* 0x0003e20000000800 */
[----:B------:R-:W-:Y:S01]  /*4a50*/  FSEL R161, R30, -INF , P1 ;  /* 0xff8000001ea17808 */ /* 0x000fe20000800000 */
[----:B------:R-:W-:Y:S06]  /*4a60*/  LDSM.16.MT88.4 R40, [R230] ;  /* 0x00000000e628783b */ /* 0x000fec0000004200 */
[----:B------:R3:W4:Y:S01]  /*4a70*/  MUFU.EX2 R191, R6 ;  /* 0x0000000600bf7308 */ /* 0x0007220000000800 */
[----:B------:R-:W-:-:S02]  /*4a80*/  FSEL R147, R31, -INF , P0 ;  /* 0xff8000001f937808 */ /* 0x000fc40000000000 */
[----:B-1----:R-:W-:Y:S01]  /*4a90*/  FMNMX.FTZ R0, R162, R5, !PT ;  /* 0x00000005a2007209 */ /* 0x002fe20007810000 */
[----:B---3--:R-:W-:-:S03]  /*4aa0*/  FFMA.FTZ R6, R15, c[0x0][0x2d0], -R2 ;  /* 0x0000b4000f067a23 */ /* 0x008fc60000010802 */
[----:B------:R-:W-:Y:S01]  /*4ab0*/  FMNMX.FTZ R0, R161, R0, !PT ;  /* 0x00000000a1007209 */ /* 0x000fe20007810000 */
[----:B------:R1:W-:Y:S03]  /*4ac0*/  MUFU.EX2 R227, R6 ;  /* 0x0000000600e37308 */ /* 0x0003e60000000800 */
[----:B------:R-:W-:Y:S01]  /*4ad0*/  FMNMX.FTZ R0, R147, R0, !PT ;  /* 0x0000000093007209 */ /* 0x000fe20007810000 */
[--C-:B-1----:R-:W-:Y:S02]  /*4ae0*/  FFMA.FTZ R6, R16, c[0x0][0x2d0], -R2.reuse ;  /* 0x0000b40010067a23 */ /* 0x102fe40000010802 */
[----:B------:R-:W-:Y:S01]  /*4af0*/  FFMA.FTZ R5, R22, c[0x0][0x2d0], -R3 ;  /* 0x0000b40016057a23 */ /* 0x000fe20000010803 */
[----:B------:R-:W-:Y:S01]  /*4b00*/  LDSM.16.MT88.4 R16, [R229] ;  /* 0x00000000e510783b */ /* 0x000fe20000004200 */
[----:B------:R1:W3:Y:S02]  /*4b10*/  MUFU.EX2 R187, R6 ;  /* 0x0000000600bb7308 */ /* 0x0002e40000000800 */
[----:B-1----:R-:W-:-:S06]  /*4b20*/  FFMA.FTZ R6, R20, c[0x0][0x2d0], -R2 ;  /* 0x0000b40014067a23 */ /* 0x002fcc0000010802 */
[----:B------:R1:W1:Y:S02]  /*4b30*/  MUFU.EX2 R223, R6 ;  /* 0x0000000600df7308 */ /* 0x0002640000000800 */
[----:B-1----:R-:W1:Y:S06]  /*4b40*/  SHFL.BFLY PT, R6, R0, 0x2, 0x1f ;  /* 0x0c401f0000067f89 */ /* 0x002e6c00000e0000 */
[----:B------:R2:W-:Y:S02]  /*4b50*/  MUFU.EX2 R217, R5 ;  /* 0x0000000500d97308 */ /* 0x0005e40000000800 */
[----:B--2---:R-:W-:-:S06]  /*4b60*/  FFMA.FTZ R5, R23, c[0x0][0x2d0], -R3 ;  /* 0x0000b40017057a23 */ /* 0x004fcc0000010803 */
[----:B------:R2:W2:Y:S01]  /*4b70*/  MUFU.EX2 R240, R5 ;  /* 0x0000000500f07308 */ /* 0x0004a20000000800 */
[----:B-1----:R-:W-:Y:S01]  /*4b80*/  FMNMX.FTZ R0, R0, R6, !PT ;  /* 0x0000000600007209 */ /* 0x002fe20007810000 */
[----:B--2---:R-:W-:-:S06]  /*4b90*/  FFMA.FTZ R5, R24, c[0x0][0x2d0], -R3 ;  /* 0x0000b40018057a23 */ /* 0x004fcc0000010803 */
[----:B------:R1:W-:Y:S01]  /*4ba0*/  MUFU.EX2 R212, R5 ;  /* 0x0000000500d47308 */ /* 0x0003e20000000800 */
[----:B------:R-:W2:Y:S01]  /*4bb0*/  SHFL.BFLY PT, R6, R0, 0x1, 0x1f ;  /* 0x0c201f0000067f89 */ /* 0x000ea200000e0000 */
[----:B-1----:R-:W-:-:S06]  /*4bc0*/  FFMA.FTZ R5, R25, c[0x0][0x2d0], -R3 ;  /* 0x0000b40019057a23 */ /* 0x002fcc0000010803 */
[----:B------:R1:W-:Y:S02]  /*4bd0*/  MUFU.EX2 R195, R5 ;  /* 0x0000000500c37308 */ /* 0x0003e40000000800 */
[----:B-1----:R-:W-:-:S06]  /*4be0*/  FFMA.FTZ R5, R26, c[0x0][0x2d0], -R2 ;  /* 0x0000b4001a057a23 */ /* 0x002fcc0000010802 */
[----:B------:R1:W-:Y:S02]  /*4bf0*/  MUFU.EX2 R189, R5 ;  /* 0x0000000500bd7308 */ /* 0x0003e40000000800 */
[----:B-1----:R-:W-:-:S06]  /*4c00*/  FFMA.FTZ R5, R27, c[0x0][0x2d0], -R2 ;  /* 0x0000b4001b057a23 */ /* 0x002fcc0000010802 */
[----:B------:R1:W1:Y:S01]  /*4c10*/  MUFU.EX2 R231, R5 ;  /* 0x0000000500e77308 */ /* 0x0002620000000800 */
[----:B--2---:R-:W-:Y:S01]  /*4c20*/  FMNMX.FTZ R136, R0, R6, !PT ;  /* 0x0000000600887209 */ /* 0x004fe20007810000 */
[----:B-1----:R-:W-:-:S06]  /*4c30*/  FFMA.FTZ R5, R32, c[0x0][0x2d0], -R2 ;  /* 0x0000b40020057a23 */ /* 0x002fcc0000010802 */
[----:B------:R1:W-:Y:S01]  /*4c40*/  MUFU.EX2 R213, R5 ;  /* 0x0000000500d57308 */ /* 0x0003e20000000800 */
[----:B------:R-:W-:Y:S02]  /*4c50*/  FMUL.FTZ R0, R136, c[0x0][0x2d0] ;  /* 0x0000b40088007a20 */ /* 0x000fe40000410000 */
[----:B-1----:R-:W-:Y:S01]  /*4c60*/  FFMA.FTZ R5, R72, c[0x0][0x2d0], -R2 ;  /* 0x0000b40048057a23 */ /* 0x002fe20000010802 */
[----:B------:R-:W-:Y:S01]  /*4c70*/  FSETP.NEU.FTZ.AND P0, PT, R136, -INF , PT ;  /* 0xff8000008800780b */ /* 0x000fe20003f1d000 */
[----:B------:R-:W1:Y:S03]  /*4c80*/  LDSM.16.MT88.4 R72, [R232+0x800] ;  /* 0x00080000e848783b */ /* 0x000e660000004200 */
[----:B------:R2:W1:Y:S01]  /*4c90*/  MUFU.EX2 R228, R5 ;  /* 0x0000000500e47308 */ /* 0x0004620000000800 */
[----:B------:R-:W-:Y:S01]  /*4ca0*/  FSEL R0, R0, RZ, P0 ;  /* 0x000000ff00007208 */ /* 0x000fe20000000000 */
[----:B--2---:R-:W-:-:S06]  /*4cb0*/  FFMA.FTZ R5, R84, c[0x0][0x2d0], -R4 ;  /* 0x0000b40054057a23 */ /* 0x004fcc0000010804 */
[----:B------:R2:W-:Y:S02]  /*4cc0*/  MUFU.EX2 R170, R5 ;  /* 0x0000000500aa7308 */ /* 0x0005e40000000800 */
[----:B--2---:R-:W-:-:S06]  /*4cd0*/  FFMA.FTZ R5, R85, c[0x0][0x2d0], -R4 ;  /* 0x0000b40055057a23 */ /* 0x004fcc0000010804 */
[----:B------:R2:W1:Y:S02]  /*4ce0*/  MUFU.EX2 R171, R5 ;  /* 0x0000000500ab7308 */ /* 0x0004640000000800 */
[----:B--2---:R-:W-:-:S06]  /*4cf0*/  FFMA.FTZ R5, R87, c[0x0][0x2d0], -R4 ;  /* 0x0000b40057057a23 */ /* 0x004fcc0000010804 */
[----:B------:R2:W-:Y:S02]  /*4d00*/  MUFU.EX2 R243, R5 ;  /* 0x0000000500f37308 */ /* 0x0005e40000000800 */
[----:B--2---:R-:W-:-:S06]  /*4d10*/  FFMA.FTZ R5, R88, c[0x0][0x2d0], -R4 ;  /* 0x0000b40058057a23 */ /* 0x004fcc0000010804 */
[----:B------:R2:W-:Y:S02]  /*4d20*/  MUFU.EX2 R6, R5 ;  /* 0x0000000500067308 */ /* 0x0005e40000000800 */
[----:B--2---:R-:W-:-:S06]  /*4d30*/  FFMA.FTZ R5, R69, c[0x0][0x2d0], -R0 ;  /* 0x0000b40045057a23 */ /* 0x004fcc0000010800 */
[----:B------:R2:W-:Y:S02]  /*4d40*/  MUFU.EX2 R146, R5 ;  /* 0x0000000500927308 */ /* 0x0005e40000000800 */
[----:B--2---:R-:W-:-:S06]  /*4d50*/  FFMA.FTZ R5, R68, c[0x0][0x2d0], -R0 ;  /* 0x0000b40044057a23 */ /* 0x004fcc0000010800 */
[----:B------:R2:W1:Y:S02]  /*4d60*/  MUFU.EX2 R69, R5 ;  /* 0x0000000500457308 */ /* 0x0004640000000800 */
        /* <DEDUP_REMOVED lines=27> */
[----:B------:R2:W-:Y:S01]  /*4f20*/  MUFU.EX2 R222, R5 ;  /* 0x0000000500de7308 */ /* 0x0005e20000000800 */
[----:B------:R-:W-:Y:S02]  /*4f30*/  F2FP.PACK_AB R8, R198, R205 ;  /* 0x000000cdc608723e */ /* 0x000fe400000000ff */
[----:B----4-:R-:W-:Y:S02]  /*4f40*/  F2FP.PACK_AB R10, R191, R214 ;  /* 0x000000d6bf0a723e */ /* 0x010fe400000000ff */
[----:B---3--:R-:W-:Y:S01]  /*4f50*/  F2FP.PACK_AB R9, R187, R227 ;  /* 0x000000e3bb09723e */ /* 0x008fe200000000ff */
[----:B--2---:R-:W-:-:S04]  /*4f60*/  FFMA.FTZ R5, R134, c[0x0][0x2d0], -R3 ;  /* 0x0000b40086057a23 */ /* 0x004fc80000010803 */
[----:B------:R2:W3:Y:S01]  /*4f70*/  MUFU.EX2 R226, R5 ;  /* 0x0000000500e27308 */ /* 0x0004e20000000800 */
[----:B------:R-:W-:Y:S01]  /*4f80*/  F2FP.PACK_AB R11, R242, R223 ;  /* 0x000000dff20b723e */ /* 0x000fe200000000ff */
[----:B--2---:R-:W-:-:S06]  /*4f90*/  FFMA.FTZ R5, R133, c[0x0][0x2d0], -R3 ;  /* 0x0000b40085057a23 */ /* 0x004fcc0000010803 */
[----:B------:R2:W-:Y:S01]  /*4fa0*/  MUFU.EX2 R247, R5 ;  /* 0x0000000500f77308 */ /* 0x0005e20000000800 */
[----:B------:R-:W-:Y:S01]  /*4fb0*/  HMMA.16816.F32 R60, R8, R16, RZ ;  /* 0x00000010083c723c */ /* 0x000fe200000018ff */
[----:B--2---:R-:W-:-:S06]  /*4fc0*/  FFMA.FTZ R5, R132, c[0x0][0x2d0], -R3 ;  /* 0x0000b40084057a23 */ /* 0x004fcc0000010803 */
[----:B------:R2:W-:Y:S01]  /*4fd0*/  MUFU.EX2 R248, R5 ;  /* 0x0000000500f87308 */ /* 0x0005e20000000800 */
[C---:B------:R-:W-:Y:S08]  /*4fe0*/  HMMA.16816.F32 R76, R8.reuse, R36, RZ ;  /* 0x00000024084c723c */ /* 0x040ff000000018ff */
[----:B------:R-:W-:Y:S01]  /*4ff0*/  HMMA.16816.F32 R64, R8, R40, RZ ;  /* 0x000000280840723c */ /* 0x000fe200000018ff */
[----:B--2---:R-:W-:-:S07]  /*5000*/  FFMA.FTZ R5, R152, c[0x0][0x2d0], -R2 ;  /* 0x0000b40098057a23 */ /* 0x004fce0000010802 */
[C---:B------:R-:W-:Y:S01]  /*5010*/  HMMA.16816.F32 R20, R8.reuse, R44, RZ ;  /* 0x0000002c0814723c */ /* 0x040fe200000018ff */
[----:B------:R2:W-:Y:S07]  /*5020*/  MUFU.EX2 R220, R5 ;  /* 0x0000000500dc7308 */ /* 0x0005ee0000000800 */
[C---:B------:R-:W-:Y:S08]  /*5030*/  HMMA.16816.F32 R32, R8.reuse, R18, RZ ;  /* 0x000000120820723c */ /* 0x040ff000000018ff */
[----:B------:R-:W-:Y:S01]  /*5040*/  HMMA.16816.F32 R28, R8, R38, RZ ;  /* 0x00000026081c723c */ /* 0x000fe200000018ff */
[----:B--2---:R-:W-:-:S07]  /*5050*/  FFMA.FTZ R5, R139, c[0x0][0x2d0], -R2 ;  /* 0x0000b4008b057a23 */ /* 0x004fce0000010802 */
[C---:B------:R-:W-:Y:S01]  /*5060*/  HMMA.16816.F32 R24, R8.reuse, R42, RZ ;  /* 0x0000002a0818723c */ /* 0x040fe200000018ff */
[----:B------:R2:W4:Y:S07]  /*5070*/  MUFU.EX2 R221, R5 ;  /* 0x0000000500dd7308 */ /* 0x00052e0000000800 */
[----:B------:R-:W-:Y:S01]  /*5080*/  HMMA.16816.F32 R8, R8, R46, RZ ;  /* 0x0000002e0808723c */ /* 0x000fe200000018ff */
[----:B--2---:R-:W-:-:S04]  /*5090*/  FFMA.FTZ R5, R153, c[0x0][0x2d0], -R2 ;  /* 0x0000b40099057a23 */ /* 0x004fc80000010802 */
[----:B------:R2:W-:Y:S01]  /*50a0*/  MUFU.EX2 R218, R5 ;  /* 0x0000000500da7308 */ /* 0x0005e20000000800 */
[----:B------:R-:W-:Y:S02]  /*50b0*/  F2FP.PACK_AB R12, R240, R217 ;  /* 0x000000d9f00c723e */ /* 0x000fe400000000ff */
[----:B------:R-:W-:Y:S02]  /*50c0*/  F2FP.PACK_AB R13, R231, R189 ;  /* 0x000000bde70d723e */ /* 0x000fe400000000ff */
[----:B------:R-:W-:Y:S02]  /*50d0*/  F2FP.PACK_AB R14, R195, R212 ;  /* 0x000000d4c30e723e */ /* 0x000fe400000000ff */
[----:B-1----:R-:W-:Y:S01]  /*50e0*/  F2FP.PACK_AB R15, R228, R213 ;  /* 0x000000d5e40f723e */ /* 0x002fe200000000ff */
[----:B------:R-:W-:Y:S02]  /*50f0*/  IMAD.MOV.U32 R152, RZ, RZ, R217 ;  /* 0x000000ffff987224 */ /* 0x000fe400078e00d9 */
[----:B--2---:R-:W-:-:S04]  /*5100*/  FFMA.FTZ R5, R154, c[0x0][0x2d0], -R2 ;  /* 0x0000b4009a057a23 */ /* 0x004fc80000010802 */
[----:B------:R1:W2:Y:S05]  /*5110*/  MUFU.EX2 R219, R5 ;  /* 0x0000000500db7308 */ /* 0x0002aa0000000800 */
[----:B------:R-:W-:Y:S01]  /*5120*/  HMMA.16816.F32 R92, R12, R74, R8 ;  /* 0x0000004a0c5c723c */ /* 0x000fe20000001808 */
[----:B------:R-:W-:Y:S02]  /*5130*/  IMAD.MOV.U32 R153, RZ, RZ, R216 ;  /* 0x000000ffff997224 */ /* 0x000fe400078e00d8 */
[----:B-1----:R-:W-:-:S04]  /*5140*/  FFMA.FTZ R5, R91, c[0x0][0x2d0], -R0 ;  /* 0x0000b4005b057a23 */ /* 0x002fc80000010800 */
[----:B------:R1:W1:Y:S01]  /*5150*/  MUFU.EX2 R217, R5 ;  /* 0x0000000500d97308 */ /* 0x0002620000000800 */
[----:B------:R-:W-:Y:S02]  /*5160*/  F2FP.PACK_AB R8, R186, R225 ;  /* 0x000000e1ba08723e */ /* 0x000fe400000000ff */
[----:B------:R-:W-:Y:S02]  /*5170*/  F2FP.PACK_AB R10, R171, R170 ;  /* 0x000000aaab0a723e */ /* 0x000fe400000000ff */
[----:B------:R-:W-:Y:S02]  /*5180*/  F2FP.PACK_AB R9, R69, R146 ;  /* 0x000000924509723e */ /* 0x000fe400000000ff */
[----:B------:R-:W-:Y:S01]  /*5190*/  F2FP.PACK_AB R11, R169, R166 ;  /* 0x000000a6a90b723e */ /* 0x000fe200000000ff */
[----:B------:R-:W-:Y:S02]  /*51a0*/  IMAD.MOV.U32 R130, RZ, RZ, R215 ;  /* 0x000000ffff827224 */ /* 0x000fe400078e00d7 */
[----:B-1----:R-:W-:-:S04]  /*51b0*/  FFMA.FTZ R5, R96, c[0x0][0x2d0], -R0 ;  /* 0x0000b40060057a23 */ /* 0x002fc80000010800 */
[----:B------:R1:W-:Y:S01]  /*51c0*/  MUFU.EX2 R216, R5 ;  /* 0x0000000500d87308 */ /* 0x0003e20000000800 */
[----:B------:R-:W-:Y:S01]  /*51d0*/  HMMA.16816.F32 R116, R12, R52, R76 ;  /* 0x000000340c74723c */ /* 0x000fe2000000184c */
[----:B------:R-:W-:-:S07]  /*51e0*/  IMAD.MOV.U32 R134, RZ, RZ, R211 ;  /* 0x000000ffff867224 */ /* 0x000fce00078e00d3 */
[----:B------:R-:W-:Y:S01]  /*51f0*/  HMMA.16816.F32 R120, R12, R56, R60 ;  /* 0x000000380c78723c */ /* 0x000fe2000000183c */
[----:B-1----:R-:W-:-:S07]  /*5200*/  FFMA.FTZ R5, R97, c[0x0][0x2d0], -R0 ;  /* 0x0000b40061057a23 */ /* 0x002fce0000010800 */
[C---:B------:R-:W-:Y:S01]  /*5210*/  HMMA.16816.F32 R104, R12.reuse, R58, R32 ;  /* 0x0000003a0c68723c */ /* 0x040fe20000001820 */
[----:B------:R1:W1:Y:S07]  /*5220*/  MUFU.EX2 R215, R5 ;  /* 0x0000000500d77308 */ /* 0x00026e0000000800 */
[C---:B------:R-:W-:Y:S08]  /*5230*/  HMMA.16816.F32 R76, R12.reuse, R54, R28 ;  /* 0x000000360c4c723c */ /* 0x040ff0000000181c */
[----:B------:R-:W-:Y:S01]  /*5240*/  HMMA.16816.F32 R100, R12, R50, R24 ;  /* 0x000000320c64723c */ /* 0x000fe20000001818 */
[----:B-1----:R-:W-:-:S07]  /*5250*/  FFMA.FTZ R5, R160, c[0x0][0x2d0], -R4 ;  /* 0x0000b400a0057a23 */ /* 0x002fce0000010804 */
[----:B------:R-:W-:Y:S01]  /*5260*/  HMMA.16816.F32 R112, R12, R48, R64 ;  /* 0x000000300c70723c */ /* 0x000fe20000001840 */
[----:B------:R-:W-:-:S07]  /*5270*/  IMAD.MOV.U32 R138, RZ, RZ, R212 ;  /* 0x000000ffff8a7224 */ /* 0x000fce00078e00d4 */
[----:B------:R-:W-:Y:S08]  /*5280*/  HMMA.16816.F32 R108, R12, R72, R20 ;  /* 0x000000480c6c723c */ /* 0x000ff00000001814 */
        /* <DEDUP_REMOVED lines=8> */
[----:B------:R-:W-:-:S02]  /*5310*/  F2FP.PACK_AB R11, R251, R211 ;  /* 0x000000d3fb0b723e */ /* 0x000fc400000000ff */
[----:B------:R1:W-:Y:S01]  /*5320*/  MUFU.EX2 R211, R5 ;  /* 0x0000000500d37308 */ /* 0x0003e20000000800 */
[----:B------:R-:W-:Y:S02]  /*5330*/  IMAD.MOV.U32 R128, RZ, RZ, R213 ;  /* 0x000000ffff807224 */ /* 0x000fe400078e00d5 */
[----:B------:R-:W-:Y:S02]  /*5340*/  IMAD.MOV.U32 R129, RZ, RZ, R214 ;  /* 0x000000ffff817224 */ /* 0x000fe400078e00d6 */
[----:B-1----:R-:W-:-:S04]  /*5350*/  FFMA.FTZ R5, R159, c[0x0][0x2d0], -R4 ;  /* 0x0000b4009f057a23 */ /* 0x002fc80000010804 */
[----:B------:R1:W-:Y:S01]  /*5360*/  MUFU.EX2 R212, R5 ;  /* 0x0000000500d47308 */ /* 0x0003e20000000800 */
[----:B------:R-:W-:Y:S02]  /*5370*/  IMAD.MOV.U32 R133, RZ, RZ, R207 ;  /* 0x000000ffff857224 */ /* 0x000fe400078e00cf */
[----:B-1----:R-:W-:-:S05]  /*5380*/  FFMA.FTZ R5, R158, c[0x0][0x2d0], -R4 ;  /* 0x0000b4009e057a23 */ /* 0x002fca0000010804 */
[----:B------:R1:W-:Y:S01]  /*5390*/  MUFU.EX2 R213, R5 ;  /* 0x0000000500d57308 */ /* 0x0003e20000000800 */
[----:B------:R-:W-:Y:S02]  /*53a0*/  F2FP.PACK_AB R8, R6, R243 ;  /* 0x000000f30608723e */ /* 0x000fe400000000ff */
[----:B------:R-:W-:Y:S02]  /*53b0*/  F2FP.PACK_AB R9, R178, R179 ;  /* 0x000000b3b209723e */ /* 0x000fe400000000ff */
[----:B------:R-:W-:Y:S01]  /*53c0*/  F2FP.PACK_AB R10, R71, R68 ;  /* 0x00000044470a723e */ /* 0x000fe200000000ff */
[----:B-1----:R-:W-:-:S04]  /*53d0*/  FFMA.FTZ R5, R157, c[0x0][0x2d0], -R4 ;  /* 0x0000b4009d057a23 */ /* 0x002fc80000010804 */
[----:B------:R1:W-:Y:S01]  /*53e0*/  MUFU.EX2 R214, R5 ;  /* 0x0000000500d67308 */ /* 0x0003e20000000800 */
[----:B------:R-:W-:Y:S01]  /*53f0*/  IMAD.MOV.U32 R132, RZ, RZ, R206 ;  /* 0x000000ffff847224 */ /* 0x000fe200078e00ce */
[----:B------:R-:W-:Y:S01]  /*5400*/  HMMA.16816.F32 R80, R8, R56, R60 ;  /* 0x000000380850723c */ /* 0x000fe2000000183c */
[----:B-1----:R-:W-:-:S05]  /*5410*/  FFMA.FTZ R5, R124, c[0x0][0x2d0], -R0 ;  /* 0x0000b4007c057a23 */ /* 0x002fca0000010800 */
[----:B------:R1:W-:Y:S02]  /*5420*/  MUFU.EX2 R207, R5 ;  /* 0x0000000500cf7308 */ /* 0x0003e40000000800 */
[----:B------:R-:W-:Y:S01]  /*5430*/  HMMA.16816.F32 R64, R8, R52, R28 ;  /* 0x000000340840723c */ /* 0x000fe2000000181c */
[----:B------:R-:W-:Y:S02]  /*5440*/  IMAD.MOV.U32 R7, RZ, RZ, R209 ;  /* 0x000000ffff077224 */ /* 0x000fe400078e00d1 */
[----:B-1----:R-:W-:-:S04]  /*5450*/  FFMA.FTZ R5, R156, c[0x0][0x2d0], -R3 ;  /* 0x0000b4009c057a23 */ /* 0x002fc80000010803 */
[----:B------:R1:W-:Y:S01]  /*5460*/  MUFU.EX2 R206, R5 ;  /* 0x0000000500ce7308 */ /* 0x0003e20000000800 */
[C---:B------:R-:W-:Y:S01]  /*5470*/  HMMA.16816.F32 R40, R8.reuse, R48, R20 ;  /* 0x000000300828723c */ /* 0x040fe20000001814 */
[----:B------:R-:W2:Y:S07]  /*5480*/  LDSM.16.MT88.4 R20, [R229+0x1000] ;  /* 0x00100000e514783b */ /* 0x000eae0000004200 */
[----:B------:R-:W-:Y:S01]  /*5490*/  HMMA.16816.F32 R60, R8, R72, R12 ;  /* 0x00000048083c723c */ /* 0x000fe2000000180c */
[----:B------:R-:W-:Y:S01]  /*54a0*/  LDSM.16.MT88.4 R12, [R230+0x1000] ;  /* 0x00100000e60c783b */ /* 0x000fe20000004200 */
[----:B-1----:R-:W-:-:S06]  /*54b0*/  FFMA.FTZ R5, R155, c[0x0][0x2d0], -R3 ;  /* 0x0000b4009b057a23 */ /* 0x002fcc0000010803 */
[C---:B------:R-:W-:Y:S01]  /*54c0*/  HMMA.16816.F32 R52, R8.reuse, R54, R24 ;  /* 0x000000360834723c */ /* 0x040fe20000001818 */
[----:B------:R-:W-:Y:S01]  /*54d0*/  IMAD.MOV.U32 R155, RZ, RZ, R208 ;  /* 0x000000ffff9b7224 */ /* 0x000fe200078e00d0 */
[----:B------:R-:W-:Y:S01]  /*54e0*/  LDSM.16.MT88.4 R24, [R232+0x1000] ;  /* 0x00100000e818783b */ /* 0x000fe20000004200 */
[----:B------:R1:W1:Y:S05]  /*54f0*/  MUFU.EX2 R208, R5 ;  /* 0x0000000500d07308 */ /* 0x00026a0000000800 */
[----:B------:R-:W-:Y:S01]  /*5500*/  HMMA.16816.F32 R28, R8, R50, R16 ;  /* 0x00000032081c723c */ /* 0x000fe20000001810 */
[----:B------:R-:W2:Y:S01]  /*5510*/  LDSM.16.MT88.4 R16, [R233+0x1000] ;  /* 0x00100000e910783b */ /* 0x000ea20000004200 */
[----:B-1----:R-:W-:-:S04]  /*5520*/  FFMA.FTZ R5, R149, c[0x0][0x2d0], -R3 ;  /* 0x0000b40095057a23 */ /* 0x002fc80000010803 */
[----:B------:R1:W-:Y:S02]  /*5530*/  MUFU.EX2 R209, R5 ;  /* 0x0000000500d17308 */ /* 0x0003e40000000800 */
[----:B-1----:R-:W-:Y:S02]  /*5540*/  FFMA.FTZ R5, R148, c[0x0][0x2d0], -R3 ;  /* 0x0000b40094057a23 */ /* 0x002fe40000010803 */
[----:B------:R-:W-:-:S04]  /*5550*/  IMAD.MOV.U32 R148, RZ, RZ, R210 ;  /* 0x000000ffff947224 */ /* 0x000fc800078e00d2 */
[----:B------:R1:W-:Y:S02]  /*5560*/  MUFU.EX2 R210, R5 ;  /* 0x0000000500d27308 */ /* 0x0003e40000000800 */
[----:B-1----:R-:W-:Y:S02]  /*5570*/  FFMA.FTZ R5, R150, c[0x0][0x2d0], -R2 ;  /* 0x0000b40096057a23 */ /* 0x002fe40000010802 */
[----:B------:R-:W-:Y:S02]  /*5580*/  IMAD.MOV.U32 R150, RZ, RZ, R132 ;  /* 0x000000ffff967224 */ /* 0x000fe400078e0084 */
[----:B------:R-:W-:Y:S02]  /*5590*/  IMAD.MOV.U32 R132, RZ, RZ, R133 ;  /* 0x000000ffff847224 */ /* 0x000fe400078e0085 */
[----:B------:R-:W-:Y:S02]  /*55a0*/  IMAD.MOV.U32 R133, RZ, RZ, R134 ;  /* 0x000000ffff857224 */ /* 0x000fe400078e0086 */
[----:B------:R-:W-:-:S02]  /*55b0*/  IMAD.MOV.U32 R134, RZ, RZ, R138 ;  /* 0x000000ffff867224 */ /* 0x000fc400078e008a */
[----:B------:R-:W-:Y:S02]  /*55c0*/  IMAD.MOV.U32 R138, RZ, RZ, R128 ;  /* 0x000000ffff8a7224 */ /* 0x000fe400078e0080 */
[----:B------:R-:W-:Y:S01]  /*55d0*/  IMAD.MOV.U32 R128, RZ, RZ, R130 ;  /* 0x000000ffff807224 */ /* 0x000fe200078e0082 */
[----:B------:R-:W-:Y:S01]  /*55e0*/  MOV R130, R68 ;  /* 0x0000004400827202 */ /* 0x000fe20000000f00 */
[----:B------:R-:W-:Y:S02]  /*55f0*/  IMAD.MOV.U32 R68, RZ, RZ, R205 ;  /* 0x000000ffff447224 */ /* 0x000fe400078e00cd */
[----:B------:R1:W-:Y:S01]  /*5600*/  MUFU.EX2 R205, R5 ;  /* 0x0000000500cd7308 */ /* 0x0003e20000000800 */
[----:B------:R-:W-:Y:S01]  /*5610*/  HMMA.16816.F32 R32, R8, R58, R32 ;  /* 0x0000003a0820723c */ /* 0x000fe20000001820 */
[----:B-1----:R-:W-:Y:S02]  /*5620*/  FFMA.FTZ R5, R151, c[0x0][0x2d0], -R2 ;  /* 0x0000b40097057a23 */ /* 0x002fe40000010802 */
[----:B------:R-:W-:-:S04]  /*5630*/  IMAD.MOV.U32 R151, RZ, RZ, R202 ;  /* 0x000000ffff977224 */ /* 0x000fc800078e00ca */
[----:B------:R1:W1:Y:S01]  /*5640*/  MUFU.EX2 R202, R5 ;  /* 0x0000000500ca7308 */ /* 0x0002620000000800 */
[----:B------:R-:W-:Y:S07]  /*5650*/  HMMA.16816.F32 R36, R8, R74, R36 ;  /* 0x0000004a0824723c */ /* 0x000fee0000001824 */
[----:B---3--:R-:W-:Y:S01]  /*5660*/  F2FP.PACK_AB R8, R226, R222 ;  /* 0x000000dee208723e */ /* 0x008fe200000000ff */
[----:B-1----:R-:W-:Y:S02]  /*5670*/  FFMA.FTZ R5, R145, c[0x0][0x2d0], -R2 ;  /* 0x0000b40091057a23 */ /* 0x002fe40000010802 */
[----:B------:R-:W-:-:S02]  /*5680*/  IMAD.MOV.U32 R145, RZ, RZ, R203 ;  /* 0x000000ffff917224 */ /* 0x000fc400078e00cb */
[----:B------:R1:W-:Y:S01]  /*5690*/  MUFU.EX2 R203, R5 ;  /* 0x0000000500cb7308 */ /* 0x0003e20000000800 */
[----:B----4-:R-:W-:Y:S02]  /*56a0*/  F2FP.PACK_AB R9, R221, R220 ;  /* 0x000000dcdd09723e */ /* 0x010fe400000000ff */
[----:B------:R-:W-:Y:S02]  /*56b0*/  F2FP.PACK_AB R10, R248, R247 ;  /* 0x000000f7f80a723e */ /* 0x000fe400000000ff */
[----:B--2---:R-:W-:Y:S01]  /*56c0*/  F2FP.PACK_AB R11, R219, R218 ;  /* 0x000000dadb0b723e */ /* 0x004fe200000000ff */
[----:B------:R-:W-:Y:S02]  /*56d0*/  IMAD.MOV.U32 R160, RZ, RZ, R138 ;  /* 0x000000ffffa07224 */ /* 0x000fe400078e008a */
[----:B-1----:R-:W-:Y:S02]  /*56e0*/  FFMA.FTZ R5, R144, c[0x0][0x2d0], -R2 ;  /* 0x0000b40090057a23 */ /* 0x002fe40000010802 */
[----:B------:R-:W-:-:S02]  /*56f0*/  IMAD.MOV.U32 R144, RZ, RZ, R204 ;  /* 0x000000ffff907224 */ /* 0x000fc400078e00cc */
[----:B------:R1:W2:Y:S01]  /*5700*/  MUFU.EX2 R204, R5 ;  /* 0x0000000500cc7308 */ /* 0x0002a20000000800 */
[----:B------:R-:W-:Y:S01]  /*5710*/  HMMA.16816.F32 R56, R8, R20, R120 ;  /* 0x000000140838723c */ /* 0x000fe20000001878 */
[----:B------:R-:W-:Y:S02]  /*5720*/  IMAD.MOV.U32 R138, RZ, RZ, R128 ;  /* 0x000000ffff8a7224 */ /* 0x000fe400078e0080 */
[----:B------:R-:W-:Y:S02]  /*5730*/  IMAD.MOV.U32 R128, RZ, RZ, R130 ;  /* 0x000000ffff807224 */ /* 0x000fe400078e0082 */
[----:B------:R-:W-:-:S03]  /*5740*/  IMAD.MOV.U32 R130, RZ, RZ, R200 ;  /* 0x000000ffff827224 */ /* 0x000fc600078e00c8 */
[----:B------:R-:W-:Y:S01]  /*5750*/  HMMA.16816.F32 R48, R8, R16, R116 ;  /* 0x000000100830723c */ /* 0x000fe20000001874 */
[----:B-1----:R-:W-:Y:S02]  /*5760*/  FFMA.FTZ R5, R127, c[0x0][0x2d0], -R0 ;  /* 0x0000b4007f057a23 */ /* 0x002fe40000010800 */
[----:B------:R-:W-:-:S05]  /*5770*/  IMAD.MOV.U32 R127, RZ, RZ, R201 ;  /* 0x000000ffff7f7224 */ /* 0x000fca00078e00c9 */
[C---:B------:R-:W-:Y:S01]  /*5780*/  HMMA.16816.F32 R84, R8.reuse, R12, R112 ;  /* 0x0000000c0854723c */ /* 0x040fe20000001870 */
[----:B------:R1:W3:Y:S07]  /*5790*/  MUFU.EX2 R201, R5 ;  /* 0x0000000500c97308 */ /* 0x0002ee0000000800 */
[C---:B------:R-:W-:Y:S08]  /*57a0*/  HMMA.16816.F32 R96, R8.reuse, R24, R108 ;  /* 0x000000180860723c */ /* 0x040ff0000000186c */
[----:B------:R-:W-:Y:S01]  /*57b0*/  HMMA.16816.F32 R44, R8, R22, R104 ;  /* 0x00000016082c723c */ /* 0x000fe20000001868 */
[----:B-1----:R-:W-:-:S07]  /*57c0*/  FFMA.FTZ R5, R125, c[0x0][0x2d0], -R0 ;  /* 0x0000b4007d057a23 */ /* 0x002fce0000010800 */
[C---:B------:R-:W-:Y:S01]  /*57d0*/  HMMA.16816.F32 R76, R8.reuse, R18, R76 ;  /* 0x00000012084c723c */ /* 0x040fe2000000184c */
[----:B------:R1:W-:Y:S07]  /*57e0*/  MUFU.EX2 R200, R5 ;  /* 0x0000000500c87308 */ /* 0x0003ee0000000800 */
[C---:B------:R-:W-:Y:S08]  /*57f0*/  HMMA.16816.F32 R88, R8.reuse, R14, R100 ;  /* 0x0000000e0858723c */ /* 0x040ff00000001864 */
[----:B------:R-:W-:Y:S01]  /*5800*/  HMMA.16816.F32 R92, R8, R26, R92 ;  /* 0x0000001a085c723c */ /* 0x000fe2000000185c */
[----:B-1----:R-:W-:-:S06]  /*5810*/  FFMA.FTZ R5, R126, c[0x0][0x2d0], -R0 ;  /* 0x0000b4007e057a23 */ /* 0x002fcc0000010800 */
[----:B------:R-:W-:Y:S02]  /*5820*/  F2FP.PACK_AB R8, R250, R249 ;  /* 0x000000f9fa08723e */ /* 0x000fe400000000ff */
[----:B------:R-:W-:Y:S02]  /*5830*/  F2FP.PACK_AB R9, R217, R224 ;  /* 0x000000e0d909723e */ /* 0x000fe400000000ff */
[----:B------:R-:W-:Y:S02]  /*5840*/  F2FP.PACK_AB R10, R131, R252 ;  /* 0x000000fc830a723e */ /* 0x000fe400000000ff */
[----:B------:R-:W-:Y:S01]  /*5850*/  F2FP.PACK_AB R11, R215, R216 ;  /* 0x000000d8d70b723e */ /* 0x000fe200000000ff */
[----:B------:R-:W-:Y:S02]  /*5860*/  IMAD.MOV.U32 R126, RZ, RZ, R199 ;  /* 0x000000ffff7e7224 */ /* 0x000fe400078e00c7 */
[----:B------:R1:W4:Y:S04]  /*5870*/  MUFU.EX2 R199, R5 ;  /* 0x0000000500c77308 */ /* 0x0003280000000800 */
[C---:B------:R-:W-:Y:S08]  /*5880*/  HMMA.16816.F32 R100, R8.reuse, R20, R80 ;  /* 0x000000140864723c */ /* 0x040ff00000001850 */
[----:B------:R-:W-:Y:S01]  /*5890*/  HMMA.16816.F32 R80, R8, R16, R64 ;  /* 0x000000100850723c */ /* 0x000fe20000001840 */
[----:B-1----:R-:W-:-:S07]  /*58a0*/  FFMA.FTZ R5, R182, c[0x0][0x2d0], -R4 ;  /* 0x0000b400b6057a23 */ /* 0x002fce0000010804 */
[C---:B------:R-:W-:Y:S01]  /*58b0*/  HMMA.16816.F32 R64, R8.reuse, R12, R40 ;  /* 0x0000000c0840723c */ /* 0x040fe20000001828 */
[----:B------:R-:W-:Y:S02]  /*58c0*/  IMAD.MOV.U32 R182, RZ, RZ, R193 ;  /* 0x000000ffffb67224 */ /* 0x000fe400078e00c1 */
[----:B------:R1:W-:Y:S05]  /*58d0*/  MUFU.EX2 R193, R5 ;  /* 0x0000000500c17308 */ /* 0x0003ea0000000800 */
[----:B------:R-:W-:Y:S01]  /*58e0*/  HMMA.16816.F32 R104, R8, R22, R32 ;  /* 0x000000160868723c */ /* 0x000fe20000001820 */
[----:B------:R-:W2:Y:S01]  /*58f0*/  LDSM.16.MT88.4 R20, [R229+0x1800] ;  /* 0x00180000e514783b */ /* 0x000ea20000004200 */
[----:B------:R-:W-:-:S06]  /*5900*/  IMAD.MOV.U32 R156, RZ, RZ, R128 ;  /* 0x000000ffff9c7224 */ /* 0x000fcc00078e0080 */
[----:B------:R-:W-:Y:S01]  /*5910*/  HMMA.16816.F32 R72, R8, R18, R52 ;  /* 0x000000120848723c */ /* 0x000fe20000001834 */
[----:B------:R-:W2:Y:S01]  /*5920*/  LDSM.16.MT88.4 R16, [R233+0x1800] ;  /* 0x00180000e910783b */ /* 0x000ea20000004200 */
[----:B-1----:R-:W-:-:S06]  /*5930*/  FFMA.FTZ R5, R183, c[0x0][0x2d0], -R4 ;  /* 0x0000b400b7057a23 */ /* 0x002fcc0000010804 */
[----:B------:R-:W-:Y:S01]  /*5940*/  HMMA.16816.F32 R40, R8, R14, R28 ;  /* 0x0000000e0828723c */ /* 0x000fe2000000181c */
[----:B------:R-:W1:Y:S01]  /*5950*/  LDSM.16.MT88.4 R12, [R230+0x1800] ;  /* 0x00180000e60c783b */ /* 0x000e620000004200 */
[----:B------:R-:W-:-:S06]  /*5960*/  IMAD.MOV.U32 R128, RZ, RZ, R195 ;  /* 0x000000ffff807224 */ /* 0x000fcc00078e00c3 */
[C---:B------:R-:W-:Y:S01]  /*5970*/  HMMA.16816.F32 R32, R8.reuse, R24, R60 ;  /* 0x000000180820723c */ /* 0x040fe2000000183c */
[----:B------:R3:W-:Y:S07]  /*5980*/  MUFU.EX2 R195, R5 ;  /* 0x0000000500c37308 */ /* 0x0007ee0000000800 */
[----:B------:R-:W-:Y:S01]  /*5990*/  HMMA.16816.F32 R28, R8, R26, R36 ;  /* 0x0000001a081c723c */ /* 0x000fe20000001824 */
[----:B------:R-:W1:Y:S01]  /*59a0*/  LDSM.16.MT88.4 R24, [R232+0x1800] ;  /* 0x00180000e818783b */ /* 0x000e620000004200 */
[----:B---3--:R-:W-:-:S02]  /*59b0*/  FFMA.FTZ R5, R184, c[0x0][0x2d0], -R4 ;  /* 0x0000b400b8057a23 */ /* 0x008fc40000010804 */
[----:B------:R-:W-:Y:S02]  /*59c0*/  IMAD.MOV.U32 R184, RZ, RZ, R197 ;  /* 0x000000ffffb87224 */ /* 0x000fe400078e00c5 */
[----:B------:R3:W-:Y:S01]  /*59d0*/  MUFU.EX2 R197, R5 ;  /* 0x0000000500c57308 */ /* 0x0007e20000000800 */
[----:B------:R-:W-:Y:S02]  /*59e0*/  IMAD.MOV.U32 R157, RZ, RZ, R198 ;  /* 0x000000ffff9d7224 */ /* 0x000fe400078e00c6 */
[----:B------:R-:W-:Y:S02]  /*59f0*/  IMAD.MOV.U32 R149, RZ, RZ, R191 ;  /* 0x000000ffff957224 */ /* 0x000fe400078e00bf */
[----:B---3--:R-:W-:-:S04]  /*5a00*/  FFMA.FTZ R5, R185, c[0x0][0x2d0], -R4 ;  /* 0x0000b400b9057a23 */ /* 0x008fc80000010804 */
[----:B------:R3:W-:Y:S01]  /*5a10*/  MUFU.EX2 R198, R5 ;  /* 0x0000000500c67308 */ /* 0x0007e20000000800 */
[----:B------:R-:W-:Y:S01]  /*5a20*/  F2FP.PACK_AB R8, R208, R206 ;  /* 0x000000ced008723e */ /* 0x000fe200000000ff */
[----:B---3--:R-:W-:-:S06]  /*5a30*/  FFMA.FTZ R5, R140, c[0x0][0x2d0], -R0 ;  /* 0x0000b4008c057a23 */ /* 0x008fcc0000010800 */
[----:B------:R3:W-:Y:S01]  /*5a40*/  MUFU.EX2 R191, R5 ;  /* 0x0000000500bf7308 */ /* 0x0007e20000000800 */
[----:B------:R-:W-:Y:S02]  /*5a50*/  MOV R140, R192 ;  /* 0x000000c0008c7202 */ /* 0x000fe40000000f00 */
[----:B------:R-:W-:Y:S02]  /*5a60*/  F2FP.PACK_AB R9, R202, R205 ;  /* 0x000000cdca09723e */ /* 0x000fe400000000ff */
[----:B------:R-:W-:Y:S01]  /*5a70*/  F2FP.PACK_AB R10, R210, R209 ;  /* 0x000000d1d20a723e */ /* 0x000fe200000000ff */
[----:B---3--:R-:W-:Y:S02]  /*5a80*/  FFMA.FTZ R5, R177, c[0x0][0x2d0], -R3 ;  /* 0x0000b400b1057a23 */ /* 0x008fe40000010803 */
[----:B------:R-:W-:Y:S02]  /*5a90*/  IMAD.MOV.U32 R177, RZ, RZ, R190 ;  /* 0x000000ffffb17224 */ /* 0x000fe400078e00be */
[----:B------:R3:W-:Y:S01]  /*5aa0*/  MUFU.EX2 R190, R5 ;  /* 0x0000000500be7308 */ /* 0x0007e20000000800 */
[----:B--2---:R-:W-:Y:S01]  /*5ab0*/  F2FP.PACK_AB R11, R204, R203 ;  /* 0x000000cbcc0b723e */ /* 0x004fe200000000ff */
[----:B------:R-:W-:-:S02]  /*5ac0*/  IMAD.MOV.U32 R185, RZ, RZ, R194 ;  /* 0x000000ffffb97224 */ /* 0x000fc400078e00c2 */
[----:B------:R-:W-:Y:S02]  /*5ad0*/  IMAD.MOV.U32 R124, RZ, RZ, R68 ;  /* 0x000000ffff7c7224 */ /* 0x000fe400078e0044 */
[----:B---3--:R-:W-:-:S04]  /*5ae0*/  FFMA.FTZ R5, R176, c[0x0][0x2d0], -R3 ;  /* 0x0000b400b0057a23 */ /* 0x008fc80000010803 */
[----:B------:R2:W3:Y:S01]  /*5af0*/  MUFU.EX2 R192, R5 ;  /* 0x0000000500c07308 */ /* 0x0004e20000000800 */
[----:B------:R-:W-:Y:S01]  /*5b00*/  HMMA.16816.F32 R112, R8, R20, R56 ;  /* 0x000000140870723c */ /* 0x000fe20000001838 */
[----:B------:R-:W-:-:S07]  /*5b10*/  IMAD.MOV.U32 R68, RZ, RZ, R196 ;  /* 0x000000ffff447224 */ /* 0x000fce00078e00c4 */
[----:B------:R-:W-:Y:S01]  /*5b20*/  HMMA.16816.F32 R108, R8, R22, R44 ;  /* 0x00000016086c723c */ /* 0x000fe2000000182c */
[----:B--2---:R-:W-:-:S07]  /*5b30*/  FFMA.FTZ R5, R181, c[0x0][0x2d0], -R3 ;  /* 0x0000b400b5057a23 */ /* 0x004fce0000010803 */
[C---:B------:R-:W-:Y:S01]  /*5b40*/  HMMA.16816.F32 R60, R8.reuse, R16, R48 ;  /* 0x00000010083c723c */ /* 0x040fe20000001830 */
[----:B------:R2:W-:Y:S07]  /*5b50*/  MUFU.EX2 R194, R5 ;  /* 0x0000000500c27308 */ /* 0x0005ee0000000800 */
[----:B------:R-:W-:Y:S01]  /*5b60*/  HMMA.16816.F32 R56, R8, R18, R76 ;  /* 0x000000120838723c */ /* 0x000fe2000000184c */
[----:B------:R-:W-:-:S07]  /*5b70*/  IMAD.MOV.U32 R154, RZ, RZ, R189 ;  /* 0x000000ffff9a7224 */ /* 0x000fce00078e00bd */
[----:B-1----:R-:W-:Y:S01]  /*5b80*/  HMMA.16816.F32 R52, R8, R12, R84 ;  /* 0x0000000c0834723c */ /* 0x002fe20000001854 */
[----:B--2---:R-:W-:-:S04]  /*5b90*/  FFMA.FTZ R5, R180, c[0x0][0x2d0], -R3 ;  /* 0x0000b400b4057a23 */ /* 0x004fc80000010803 */
[----:B------:R1:W-:Y:S03]  /*5ba0*/  MUFU.EX2 R196, R5 ;  /* 0x0000000500c47308 */ /* 0x0003e60000000800 */
[C---:B------:R-:W-:Y:S08]  /*5bb0*/  HMMA.16816.F32 R48, R8.reuse, R14, R88 ;  /* 0x0000000e0830723c */ /* 0x040ff00000001858 */
[C---:B------:R-:W-:Y:S08]  /*5bc0*/  HMMA.16816.F32 R44, R8.reuse, R24, R96 ;  /* 0x00000018082c723c */ /* 0x040ff00000001860 */
[----:B------:R-:W-:Y:S01]  /*5bd0*/  HMMA.16816.F32 R36, R8, R26, R92 ;  /* 0x0000001a0824723c */ /* 0x000fe2000000185c */
[----:B-1----:R-:W-:-:S06]  /*5be0*/  FFMA.FTZ R5, R175, c[0x0][0x2d0], -R2 ;  /* 0x0000b400af057a23 */ /* 0x002fcc0000010802 */
[----:B------:R-:W-:Y:S02]  /*5bf0*/  F2FP.PACK_AB R8, R212, R211 ;  /* 0x000000d3d408723e */ /* 0x000fe400000000ff */
[----:B------:R-:W-:Y:S02]  /*5c00*/  F2FP.PACK_AB R9, R201, R207 ;  /* 0x000000cfc909723e */ /* 0x000fe400000000ff */
[----:B------:R-:W-:Y:S02]  /*5c10*/  F2FP.PACK_AB R10, R214, R213 ;  /* 0x000000d5d60a723e */ /* 0x000fe400000000ff */
[----:B----4-:R-:W-:Y:S01]  /*5c20*/  F2FP.PACK_AB R11, R199, R200 ;  /* 0x000000c8c70b723e */ /* 0x010fe200000000ff */
[----:B------:R1:W-:Y:S01]  /*5c30*/  MUFU.EX2 R189, R5 ;  /* 0x0000000500bd7308 */ /* 0x0003e20000000800 */
[----:B------:R-:W-:-:S05]  /*5c40*/  IMAD.MOV.U32 R183, RZ, RZ, R138 ;  /* 0x000000ffffb77224 */ /* 0x000fca00078e008a */
[C---:B------:R-:W-:Y:S08]  /*5c50*/  HMMA.16816.F32 R88, R8.reuse, R18, R72 ;  /* 0x000000120858723c */ /* 0x040ff00000001848 */
[----:B------:R-:W-:Y:S01]  /*5c60*/  HMMA.16816.F32 R100, R8, R20, R100 ;  /* 0x000000140864723c */ /* 0x000fe20000001864 */
[----:B-1----:R-:W-:-:S04]  /*5c70*/  FFMA.FTZ R5, R173, c[0x0][0x2d0], -R2 ;  /* 0x0000b400ad057a23 */ /* 0x002fc80000010802 */
[----:B------:R1:W2:Y:S03]  /*5c80*/  MUFU.EX2 R138, R5 ;  /* 0x00000005008a7308 */ /* 0x0002a60000000800 */
[C---:B------:R-:W-:Y:S01]  /*5c90*/  HMMA.16816.F32 R104, R8.reuse, R22, R104 ;  /* 0x000000160868723c */ /* 0x040fe20000001868 */
[----:B------:R-:W4:Y:S07]  /*5ca0*/  LDSM.16.MT88.4 R20, [R229+0x2000] ;  /* 0x00200000e514783b */ /* 0x000f2e0000004200 */
[C---:B------:R-:W-:Y:S08]  /*5cb0*/  HMMA.16816.F32 R84, R8.reuse, R12, R64 ;  /* 0x0000000c0854723c */ /* 0x040ff00000001840 */
[----:B------:R-:W-:Y:S01]  /*5cc0*/  HMMA.16816.F32 R72, R8, R14, R40 ;  /* 0x0000000e0848723c */ /* 0x000fe20000001828 */
[----:B------:R-:W2:Y:S01]  /*5cd0*/  LDSM.16.MT88.4 R12, [R230+0x2000] ;  /* 0x00200000e60c783b */ /* 0x000ea20000004200 */
[----:B-1----:R-:W-:-:S06]  /*5ce0*/  FFMA.FTZ R5, R174, c[0x0][0x2d0], -R2 ;  /* 0x0000b400ae057a23 */ /* 0x002fcc0000010802 */
[C---:B------:R-:W-:Y:S01]  /*5cf0*/  HMMA.16816.F32 R96, R8.reuse, R16, R80 ;  /* 0x000000100860723c */ /* 0x040fe20000001850 */
[----:B------:R-:W1:Y:S01]  /*5d00*/  LDSM.16.MT88.4 R16, [R233+0x2000] ;  /* 0x00200000e910783b */ /* 0x000e620000004200 */
[----:B------:R3:W-:Y:S06]  /*5d10*/  MUFU.EX2 R139, R5 ;  /* 0x00000005008b7308 */ /* 0x0007ec0000000800 */
[C---:B------:R-:W-:Y:S08]  /*5d20*/  HMMA.16816.F32 R32, R8.reuse, R24, R32 ;  /* 0x000000180820723c */ /* 0x040ff00000001820 */
[----:B------:R-:W-:Y:S01]  /*5d30*/  HMMA.16816.F32 R28, R8, R26, R28 ;  /* 0x0000001a081c723c */ /* 0x000fe2000000181c */
[----:B------:R-:W1:Y:S01]  /*5d40*/  LDSM.16.MT88.4 R24, [R232+0x2000] ;  /* 0x00200000e818783b */ /* 0x000e620000004200 */
[----:B---3--:R-:W-:-:S02]  /*5d50*/  FFMA.FTZ R5, R172, c[0x0][0x2d0], -R2 ;  /* 0x0000b400ac057a23 */ /* 0x008fc40000010802 */
[----:B------:R-:W-:Y:S02]  /*5d60*/  IMAD.MOV.U32 R176, RZ, RZ, R188 ;  /* 0x000000ffffb07224 */ /* 0x000fe400078e00bc */
[----:B------:R3:W1:Y:S01]  /*5d70*/  MUFU.EX2 R188, R5 ;  /* 0x0000000500bc7308 */ /* 0x0006620000000800 */
[----:B------:R-:W-:Y:S02]  /*5d80*/  IMAD.MOV.U32 R159, RZ, RZ, R134 ;  /* 0x000000ffff9f7224 */ /* 0x000fe400078e0086 */
[----:B------:R-:W-:Y:S02]  /*5d90*/  IMAD.MOV.U32 R158, RZ, RZ, R133 ;  /* 0x000000ffff9e7224 */ /* 0x000fe400078e0085 */
[----:B---3--:R-:W-:-:S04]  /*5da0*/  FFMA.FTZ R5, R142, c[0x0][0x2d0], -R0 ;  /* 0x0000b4008e057a23 */ /* 0x008fc80000010800 */
[----:B------:R3:W1:Y:S01]  /*5db0*/  MUFU.EX2 R134, R5 ;  /* 0x0000000500867308 */ /* 0x0006620000000800 */
[----:B------:R-:W-:Y:S02]  /*5dc0*/  IMAD.MOV.U32 R125, RZ, RZ, R132 ;  /* 0x000000ffff7d7224 */ /* 0x000fe400078e0084 */
[----:B---3--:R-:W-:-:S05]  /*5dd0*/  FFMA.FTZ R5, R141, c[0x0][0x2d0], -R0 ;  /* 0x0000b4008d057a23 */ /* 0x008fca0000010800 */
[----:B------:R3:W-:Y:S01]  /*5de0*/  MUFU.EX2 R133, R5 ;  /* 0x0000000500857308 */ /* 0x0007e20000000800 */
[----:B------:R-:W-:Y:S02]  /*5df0*/  F2FP.PACK_AB R8, R192, R190 ;  /* 0x000000bec008723e */ /* 0x000fe400000000ff */
[----:B--2---:R-:W-:Y:S02]  /*5e00*/  F2FP.PACK_AB R9, R138, R189 ;  /* 0x000000bd8a09723e */ /* 0x004fe400000000ff */
[----:B------:R-:W-:Y:S01]  /*5e10*/  F2FP.PACK_AB R10, R196, R194 ;  /* 0x000000c2c40a723e */ /* 0x000fe200000000ff */
[----:B---3--:R-:W-:-:S04]  /*5e20*/  FFMA.FTZ R5, R143, c[0x0][0x2d0], -R0 ;  /* 0x0000b4008f057a23 */ /* 0x008fc80000010800 */
[----:B------:R2:W3:Y:S01]  /*5e30*/  MUFU.EX2 R132, R5 ;  /* 0x0000000500847308 */ /* 0x0004e20000000800 */
[----:B-1----:R-:W-:-:S07]  /*5e40*/  F2FP.PACK_AB R11, R188, R139 ;  /* 0x0000008bbc0b723e */ /* 0x002fce00000000ff */
[C---:B----4-:R-:W-:Y:S08]  /*5e50*/  HMMA.16816.F32 R120, R8.reuse, R20, R112 ;  /* 0x000000140878723c */ /* 0x050ff00000001870 */
[----:B------:R-:W-:Y:S01]  /*5e60*/  HMMA.16816.F32 R116, R8, R22, R108 ;  /* 0x000000160874723c */ /* 0x000fe2000000186c */
[----:B--2---:R-:W-:-:S07]  /*5e70*/  FFMA.FTZ R5, R176, c[0x0][0x2d0], -R4 ;  /* 0x0000b400b0057a23 */ /* 0x004fce0000010804 */
[----:B------:R-:W-:Y:S01]  /*5e80*/  HMMA.16816.F32 R92, R8, R12, R52 ;  /* 0x0000000c085c723c */ /* 0x000fe20000001834 */
[----:B------:R-:W-:-:S07]  /*5e90*/  IMAD.MOV.U32 R176, RZ, RZ, R177 ;  /* 0x000000ffffb07224 */ /* 0x000fce00078e00b1 */
[----:B------:R-:W-:Y:S01]  /*5ea0*/  HMMA.16816.F32 R112, R8, R16, R60 ;  /* 0x000000100870723c */ /* 0x000fe2000000183c */
[----:B------:R-:W-:-:S07]  /*5eb0*/  IMAD.MOV.U32 R177, RZ, RZ, R140 ;  /* 0x000000ffffb17224 */ /* 0x000fce00078e008c */
[C---:B------:R-:W-:Y:S08]  /*5ec0*/  HMMA.16816.F32 R108, R8.reuse, R18, R56 ;  /* 0x00000012086c723c */ /* 0x040ff00000001838 */
[C---:B------:R-:W-:Y:S08]  /*5ed0*/  HMMA.16816.F32 R80, R8.reuse, R14, R48 ;  /* 0x0000000e0850723c */ /* 0x040ff00000001830 */
[C---:B------:R-:W-:Y:S08]  /*5ee0*/  HMMA.16816.F32 R76, R8.reuse, R24, R44 ;  /* 0x00000018084c723c */ /* 0x040ff0000000182c */
[----:B------:R-:W-:Y:S07]  /*5ef0*/  HMMA.16816.F32 R52, R8, R26, R36 ;  /* 0x0000001a0834723c */ /* 0x000fee0000001824 */
[----:B------:R-:W-:-:S02]  /*5f00*/  F2FP.PACK_AB R8, R195, R193 ;  /* 0x000000c1c308723e */ /* 0x000fc400000000ff */
[----:B------:R-:W-:Y:S02]  /*5f10*/  F2FP.PACK_AB R9, R134, R191 ;  /* 0x000000bf8609723e */ /* 0x000fe400000000ff */
[----:B------:R-:W-:Y:S02]  /*5f20*/  F2FP.PACK_AB R10, R198, R197 ;  /* 0x000000c5c60a723e */ /* 0x000fe400000000ff */
[----:B---3--:R-:W-:Y:S01]  /*5f30*/  F2FP.PACK_AB R11, R132, R133 ;  /* 0x00000085840b723e */ /* 0x008fe200000000ff */
[----:B------:R-:W-:Y:S02]  /*5f40*/  IMAD.MOV.U32 R140, RZ, RZ, R185 ;  /* 0x000000ffff8c7224 */ /* 0x000fe400078e00b9 */
[----:B------:R-:W-:-:S04]  /*5f50*/  IMAD.MOV.U32 R185, RZ, RZ, R184 ;  /* 0x000000ffffb97224 */ /* 0x000fc800078e00b8 */
[C---:B------:R-:W-:Y:S01]  /*5f60*/  HMMA.16816.F32 R48, R8.reuse, R16, R96 ;  /* 0x000000100830723c */ /* 0x040fe20000001860 */
[----:B------:R1:W-:Y:S01]  /*5f70*/  MUFU.EX2 R98, R5 ;  /* 0x0000000500627308 */ /* 0x0003e20000000800 */
[----:B------:R-:W-:Y:S02]  /*5f80*/  IMAD.MOV.U32 R184, RZ, RZ, R183 ;  /* 0x000000ffffb87224 */ /* 0x000fe400078e00b7 */
[----:B------:R-:W-:Y:S02]  /*5f90*/  IMAD.MOV.U32 R183, RZ, RZ, R182 ;  /* 0x000000ffffb77224 */ /* 0x000fe400078e00b6 */
[----:B------:R-:W-:Y:S02]  /*5fa0*/  IMAD.MOV.U32 R182, RZ, RZ, R126 ;  /* 0x000000ffffb67224 */ /* 0x000fe400078e007e */
[----:B------:R-:W-:Y:S01]  /*5fb0*/  IMAD.MOV.U32 R126, RZ, RZ, R125 ;  /* 0x000000ffff7e7224 */ /* 0x000fe200078e007d */
[----:B------:R-:W-:Y:S01]  /*5fc0*/  HMMA.16816.F32 R64, R8, R20, R100 ;  /* 0x000000140840723c */ /* 0x000fe20000001864 */
[----:B------:R-:W-:-:S02]  /*5fd0*/  IMAD.MOV.U32 R125, RZ, RZ, R127 ;  /* 0x000000ffff7d7224 */ /* 0x000fc400078e007f */
[----:B-1----:R-:W-:Y:S02]  /*5fe0*/  FFMA.FTZ R5, R176, c[0x0][0x2d0], -R3 ;  /* 0x0000b400b0057a23 */ /* 0x002fe40000010803 */
[----:B------:R-:W-:Y:S01]  /*5ff0*/  IMAD.MOV.U32 R176, RZ, RZ, R177 ;  /* 0x000000ffffb07224 */ /* 0x000fe200078e00b1 */
[----:B------:R-:W-:Y:S01]  /*6000*/  MOV R177, R140 ;  /* 0x0000008c00b17202 */ /* 0x000fe20000000f00 */
[----:B------:R1:W-:Y:S01]  /*6010*/  MUFU.EX2 R99, R5 ;  /* 0x0000000500637308 */ /* 0x0003e20000000800 */
[----:B------:R-:W-:Y:S02]  /*6020*/  IMAD.MOV.U32 R140, RZ, RZ, R185 ;  /* 0x000000ffff8c7224 */ /* 0x000fe400078e00b9 */
[----:B------:R-:W-:Y:S02]  /*6030*/  IMAD.MOV.U32 R185, RZ, RZ, R184 ;  /* 0x000000ffffb97224 */ /* 0x000fe400078e00b8 */
[----:B------:R-:W-:Y:S02]  /*6040*/  IMAD.MOV.U32 R127, RZ, RZ, R144 ;  /* 0x000000ffff7f7224 */ /* 0x000fe400078e0090 */
[----:B------:R-:W-:-:S02]  /*6050*/  IMAD.MOV.U32 R184, RZ, RZ, R183 ;  /* 0x000000ffffb87224 */ /* 0x000fc400078e00b7 */
[----:B------:R-:W-:Y:S02]  /*6060*/  IMAD.MOV.U32 R144, RZ, RZ, R145 ;  /* 0x000000ffff907224 */ /* 0x000fe400078e0091 */
[----:B------:R-:W-:Y:S02]  /*6070*/  IMAD.MOV.U32 R183, RZ, RZ, R182 ;  /* 0x000000ffffb77224 */ /* 0x000fe400078e00b6 */
[----:B-1----:R-:W-:Y:S02]  /*6080*/  FFMA.FTZ R5, R176, c[0x0][0x2d0], -R3 ;  /* 0x0000b400b0057a23 */ /* 0x002fe40000010803 */
[----:B------:R-:W-:Y:S02]  /*6090*/  IMAD.MOV.U32 R145, RZ, RZ, R151 ;  /* 0x000000ffff917224 */ /* 0x000fe400078e0097 */
[----:B------:R1:W2:Y:S01]  /*60a0*/  MUFU.EX2 R101, R5 ;  /* 0x0000000500657308 */ /* 0x0002a20000000800 */
[----:B------:R-:W-:Y:S02]  /*60b0*/  IMAD.MOV.U32 R182, RZ, RZ, R126 ;  /* 0x000000ffffb67224 */ /* 0x000fe400078e007e */
[----:B------:R-:W-:-:S02]  /*60c0*/  IMAD.MOV.U32 R126, RZ, RZ, R125 ;  /* 0x000000ffff7e7224 */ /* 0x000fc400078e007d */
[----:B------:R-:W-:Y:S02]  /*60d0*/  IMAD.MOV.U32 R125, RZ, RZ, R127 ;  /* 0x000000ffff7d7224 */ /* 0x000fe400078e007f */
[----:B------:R-:W-:Y:S02]  /*60e0*/  IMAD.MOV.U32 R151, RZ, RZ, R150 ;  /* 0x000000ffff977224 */ /* 0x000fe400078e0096 */
[----:B------:R-:W-:Y:S02]  /*60f0*/  IMAD.MOV.U32 R127, RZ, RZ, R144 ;  /* 0x000000ffff7f7224 */ /* 0x000fe400078e0090 */
[----:B------:R-:W-:Y:S02]  /*6100*/  IMAD.MOV.U32 R150, RZ, RZ, R148 ;  /* 0x000000ffff967224 */ /* 0x000fe400078e0094 */
[----:B-1----:R-:W-:Y:S02]  /*6110*/  FFMA.FTZ R5, R177, c[0x0][0x2d0], -R3 ;  /* 0x0000b400b1057a23 */ /* 0x002fe40000010803 */
[----:B------:R-:W-:-:S02]  /*6120*/  IMAD.MOV.U32 R177, RZ, RZ, R140 ;  /* 0x000000ffffb17224 */ /* 0x000fc400078e008c */
[----:B------:R-:W-:Y:S02]  /*6130*/  IMAD.MOV.U32 R140, RZ, RZ, R185 ;  /* 0x000000ffff8c7224 */ /* 0x000fe400078e00b9 */
[----:B------:R-:W-:Y:S02]  /*6140*/  IMAD.MOV.U32 R185, RZ, RZ, R184 ;  /* 0x000000ffffb97224 */ /* 0x000fe400078e00b8 */
[----:B------:R-:W-:Y:S02]  /*6150*/  IMAD.MOV.U32 R144, RZ, RZ, R145 ;  /* 0x000000ffff907224 */ /* 0x000fe400078e0091 */
[----:B------:R-:W-:Y:S02]  /*6160*/  IMAD.MOV.U32 R184, RZ, RZ, R183 ;  /* 0x000000ffffb87224 */ /* 0x000fe400078e00b7 */
[----:B------:R-:W-:Y:S02]  /*6170*/  IMAD.MOV.U32 R148, RZ, RZ, R155 ;  /* 0x000000ffff947224 */ /* 0x000fe400078e009b */
[----:B------:R-:W-:-:S02]  /*6180*/  IMAD.MOV.U32 R183, RZ, RZ, R182 ;  /* 0x000000ffffb77224 */ /* 0x000fc400078e00b6 */
[----:B------:R-:W-:Y:S02]  /*6190*/  IMAD.MOV.U32 R176, RZ, RZ, R177 ;  /* 0x000000ffffb07224 */ /* 0x000fe400078e00b1 */
[----:B------:R-:W-:Y:S02]  /*61a0*/  IMAD.MOV.U32 R155, RZ, RZ, R153 ;  /* 0x000000ffff9b7224 */ /* 0x000fe400078e0099 */
[----:B------:R-:W-:Y:S02]  /*61b0*/  IMAD.MOV.U32 R182, RZ, RZ, R126 ;  /* 0x000000ffffb67224 */ /* 0x000fe400078e007e */
[----:B------:R-:W-:Y:S01]  /*61c0*/  IMAD.MOV.U32 R177, RZ, RZ, R140 ;  /* 0x000000ffffb17224 */ /* 0x000fe200078e008c */
[----:B------:R-:W-:Y:S01]  /*61d0*/  HMMA.16816.F32 R40, R8, R12, R84 ;  /* 0x0000000c0828723c */ /* 0x000fe20000001854 */
[----:B------:R-:W-:Y:S02]  /*61e0*/  IMAD.MOV.U32 R145, RZ, RZ, R151 ;  /* 0x000000ffff917224 */ /* 0x000fe400078e0097 */
[----:B------:R-:W-:-:S02]  /*61f0*/  IMAD.MOV.U32 R126, RZ, RZ, R125 ;  /* 0x000000ffff7e7224 */ /* 0x000fc400078e007d */
[----:B------:R-:W-:Y:S02]  /*6200*/  IMAD.MOV.U32 R151, RZ, RZ, R150 ;  /* 0x000000ffff977224 */ /* 0x000fe400078e0096 */
[----:B------:R-:W-:Y:S01]  /*6210*/  IMAD.MOV.U32 R125, RZ, RZ, R127 ;  /* 0x000000ffff7d7224 */ /* 0x000fe200078e007f */
[----:B------:R-:W-:Y:S01]  /*6220*/  HMMA.16816.F32 R84, R8, R24, R32 ;  /* 0x000000180854723c */ /* 0x000fe20000001820 */
[----:B------:R-:W-:Y:S01]  /*6230*/  IMAD.MOV.U32 R140, RZ, RZ, R185 ;  /* 0x000000ffff8c7224 */ /* 0x000fe200078e00b9 */
[----:B------:R-:W-:Y:S01]  /*6240*/  MOV R127, R144 ;  /* 0x00000090007f7202 */ /* 0x000fe20000000f00 */
[----:B------:R-:W-:Y:S02]  /*6250*/  IMAD.MOV.U32 R150, RZ, RZ, R148 ;  /* 0x000000ffff967224 */ /* 0x000fe400078e0094 */
[----:B------:R-:W-:Y:S02]  /*6260*/  IMAD.MOV.U32 R185, RZ, RZ, R184 ;  /* 0x000000ffffb97224 */ /* 0x000fe400078e00b8 */
[----:B------:R-:W-:-:S02]  /*6270*/  IMAD.MOV.U32 R148, RZ, RZ, R155 ;  /* 0x000000ffff947224 */ /* 0x000fc400078e009b */
[----:B------:R-:W-:Y:S02]  /*6280*/  IMAD.MOV.U32 R184, RZ, RZ, R183 ;  /* 0x000000ffffb87224 */ /* 0x000fe400078e00b7 */
[----:B------:R-:W-:Y:S01]  /*6290*/  FFMA.FTZ R35, R176, c[0x0][0x2d0], -R4 ;  /* 0x0000b400b0237a23 */ /* 0x000fe20000010804 */
[----:B------:R-:W-:Y:S01]  /*62a0*/  MOV R176, R177 ;  /* 0x000000b100b07202 */ /* 0x000fe20000000f00 */
[----:B------:R-:W-:Y:S02]  /*62b0*/  IMAD.MOV.U32 R144, RZ, RZ, R145 ;  /* 0x000000ffff907224 */ /* 0x000fe400078e0091 */
[----:B------:R-:W-:Y:S02]  /*62c0*/  IMAD.MOV.U32 R183, RZ, RZ, R182 ;  /* 0x000000ffffb77224 */ /* 0x000fe400078e00b6 */
[----:B------:R-:W-:Y:S02]  /*62d0*/  IMAD.MOV.U32 R145, RZ, RZ, R151 ;  /* 0x000000ffff917224 */ /* 0x000fe400078e0097 */
        /* <DEDUP_REMOVED lines=32> */
[----:B------:R-:W-:Y:S01]  /*64e0*/  IMAD.MOV.U32 R182, RZ, RZ, R126 ;  /* 0x000000ffffb67224 */ /* 0x000fe200078e007e */
[C---:B------:R-:W-:Y:S01]  /*64f0*/  HMMA.16816.F32 R60, R8.reuse, R22, R104 ;  /* 0x00000016083c723c */ /* 0x040fe20000001868 */
[----:B------:R-:W-:Y:S01]  /*6500*/  IMAD.MOV.U32 R148, RZ, RZ, R149 ;  /* 0x000000ffff947224 */ /* 0x000fe200078e0095 */
[----:B------:R-:W1:Y:S01]  /*6510*/  LDSM.16.MT88.4 R20, [R229+0x2800] ;  /* 0x00280000e514783b */ /* 0x000e620000004200 */
[----:B------:R-:W-:Y:S01]  /*6520*/  IMAD.MOV.U32 R126, RZ, RZ, R125 ;  /* 0x000000ffff7e7224 */ /* 0x000fe200078e007d */
[----:B------:R-:W-:Y:S01]  /*6530*/  MOV R125, R127 ;  /* 0x0000007f007d7202 */ /* 0x000fe20000000f00 */
[----:B------:R-:W-:Y:S02]  /*6540*/  IMAD.MOV.U32 R149, RZ, RZ, R68 ;  /* 0x000000ffff957224 */ /* 0x000fe400078e0044 */
[--C-:B------:R-:W-:Y:S01]  /*6550*/  FFMA.FTZ R6, R241, c[0x0][0x2d0], -R4.reuse ;  /* 0x0000b400f1067a23 */ /* 0x100fe20000010804 */
[----:B------:R-:W-:Y:S01]  /*6560*/  HMMA.16816.F32 R44, R8, R18, R88 ;  /* 0x00000012082c723c */ /* 0x000fe20000001858 */
[--C-:B------:R-:W-:Y:S01]  /*6570*/  FFMA.FTZ R34, R239, c[0x0][0x2d0], -R4.reuse ;  /* 0x0000b400ef227a23 */ /* 0x100fe20000010804 */
[----:B------:R-:W3:Y:S01]  /*6580*/  LDSM.16.MT88.4 R16, [R233+0x2800] ;  /* 0x00280000e910783b */ /* 0x000ee20000004200 */
[----:B------:R-:W-:-:S02]  /*6590*/  FFMA.FTZ R68, R238, c[0x0][0x2d0], -R4 ;  /* 0x0000b400ee447a23 */ /* 0x000fc40000010804 */
[--C-:B------:R-:W-:Y:S02]  /*65a0*/  FFMA.FTZ R100, R235, c[0x0][0x2d0], -R4.reuse ;  /* 0x0000b400eb647a23 */ /* 0x100fe40000010804 */
[--C-:B------:R-:W-:Y:S02]  /*65b0*/  FFMA.FTZ R89, R236, c[0x0][0x2d0], -R4.reuse ;  /* 0x0000b400ec597a23 */ /* 0x100fe40000010804 */
[----:B------:R-:W-:Y:S02]  /*65c0*/  FFMA.FTZ R104, R234, c[0x0][0x2d0], -R4 ;  /* 0x0000b400ea687a23 */ /* 0x000fe40000010804 */
[----:B------:R-:W-:Y:S02]  /*65d0*/  IMAD.MOV.U32 R127, RZ, RZ, R144 ;  /* 0x000000ffff7f7224 */ /* 0x000fe400078e0090 */
[----:B------:R-:W-:Y:S02]  /*65e0*/  IMAD.MOV.U32 R144, RZ, RZ, R145 ;  /* 0x000000ffff907224 */ /* 0x000fe400078e0091 */
[----:B------:R-:W-:-:S02]  /*65f0*/  FFMA.FTZ R4, R181, c[0x0][0x2d0], -R2 ;  /* 0x0000b400b5047a23 */ /* 0x000fc40000010802 */
[----:B------:R-:W-:Y:S02]  /*6600*/  IMAD.MOV.U32 R145, RZ, RZ, R151 ;  /* 0x000000ffff917224 */ /* 0x000fe400078e0097 */
[----:B------:R-:W-:Y:S01]  /*6610*/  IMAD.MOV.U32 R181, RZ, RZ, R185 ;  /* 0x000000ffffb57224 */ /* 0x000fe200078e00b9 */
[C---:B------:R-:W-:Y:S01]  /*6620*/  HMMA.16816.F32 R56, R8.reuse, R14, R72 ;  /* 0x0000000e0838723c */ /* 0x040fe20000001848 */
[----:B------:R-:W-:Y:S01]  /*6630*/  IMAD.MOV.U32 R151, RZ, RZ, R150 ;  /* 0x000000ffff977224 */ /* 0x000fe200078e0096 */
[----:B------:R-:W4:Y:S01]  /*6640*/  LDSM.16.MT88.4 R12, [R230+0x2800] ;  /* 0x00280000e60c783b */ /* 0x000f220000004200 */
[----:B------:R-:W-:Y:S02]  /*6650*/  IMAD.MOV.U32 R185, RZ, RZ, R184 ;  /* 0x000000ffffb97224 */ /* 0x000fe400078e00b8 */
[----:B------:R-:W-:Y:S02]  /*6660*/  IMAD.MOV.U32 R150, RZ, RZ, R148 ;  /* 0x000000ffff967224 */ /* 0x000fe400078e0094 */
[----:B------:R-:W-:Y:S01]  /*6670*/  IMAD.MOV.U32 R184, RZ, RZ, R183 ;  /* 0x000000ffffb87224 */ /* 0x000fe200078e00b7 */
[----:B------:R-:W-:Y:S01]  /*6680*/  HMMA.16816.F32 R72, R8, R26, R28 ;  /* 0x0000001a0848723c */ /* 0x000fe2000000181c */
[----:B------:R-:W-:Y:S01]  /*6690*/  IMAD.MOV.U32 R148, RZ, RZ, R149 ;  /* 0x000000ffff947224 */ /* 0x000fe200078e0095 */
[----:B------:R-:W1:Y:S01]  /*66a0*/  LDSM.16.MT88.4 R8, [R232+0x2800] ;  /* 0x00280000e808783b */ /* 0x000e620000004200 */
[----:B------:R-:W-:-:S02]  /*66b0*/  IMAD.MOV.U32 R183, RZ, RZ, R182 ;  /* 0x000000ffffb77224 */ /* 0x000fc400078e00b6 */
[----:B------:R-:W-:Y:S02]  /*66c0*/  IMAD.MOV.U32 R149, RZ, RZ, R231 ;  /* 0x000000ffff957224 */ /* 0x000fe400078e00e7 */
[----:B------:R-:W-:Y:S02]  /*66d0*/  IMAD.MOV.U32 R182, RZ, RZ, R126 ;  /* 0x000000ffffb67224 */ /* 0x000fe400078e007e */
[----:B------:R-:W-:Y:S02]  /*66e0*/  IMAD.MOV.U32 R126, RZ, RZ, R127 ;  /* 0x000000ffff7e7224 */ /* 0x000fe400078e007f */
[----:B------:R-:W-:Y:S02]  /*66f0*/  IMAD.MOV.U32 R127, RZ, RZ, R145 ;  /* 0x000000ffff7f7224 */ /* 0x000fe400078e0091 */
[----:B------:R-:W-:Y:S02]  /*6700*/  IMAD.MOV.U32 R145, RZ, RZ, R150 ;  /* 0x000000ffff917224 */ /* 0x000fe400078e0096 */
[----:B------:R-:W-:-:S02]  /*6710*/  IMAD.MOV.U32 R180, RZ, RZ, R176 ;  /* 0x000000ffffb47224 */ /* 0x000fc400078e00b0 */
[----:B------:R-:W-:Y:S01]  /*6720*/  IMAD.MOV.U32 R150, RZ, RZ, R149 ;  /* 0x000000ffff967224 */ /* 0x000fe200078e0095 */
[----:B------:R-:W-:Y:S01]  /*6730*/  MOV R149, R124 ;  /* 0x0000007c00957202 */ /* 0x000fe20000000f00 */
[----:B------:R-:W-:Y:S02]  /*6740*/  IMAD.MOV.U32 R124, RZ, RZ, R128 ;  /* 0x000000ffff7c7224 */ /* 0x000fe400078e0080 */
[--C-:B------:R-:W-:Y:S02]  /*6750*/  FFMA.FTZ R33, R168, c[0x0][0x2d0], -R0.reuse ;  /* 0x0000b400a8217a23 */ /* 0x100fe40000010800 */
[--C-:B------:R-:W-:Y:S02]  /*6760*/  FFMA.FTZ R32, R167, c[0x0][0x2d0], -R0.reuse ;  /* 0x0000b400a7207a23 */ /* 0x100fe40000010800 */
[--C-:B------:R-:W-:Y:S02]  /*6770*/  FFMA.FTZ R25, R164, c[0x0][0x2d0], -R0.reuse ;  /* 0x0000b400a4197a23 */ /* 0x100fe40000010800 */
[----:B------:R-:W-:-:S02]  /*6780*/  FFMA.FTZ R24, R165, c[0x0][0x2d0], -R0 ;  /* 0x0000b400a5187a23 */ /* 0x000fc40000010800 */
[--C-:B------:R-:W-:Y:S02]  /*6790*/  FFMA.FTZ R105, R163, c[0x0][0x2d0], -R0.reuse ;  /* 0x0000b400a3697a23 */ /* 0x100fe40000010800 */
[--C-:B------:R-:W-:Y:S02]  /*67a0*/  FFMA.FTZ R106, R162, c[0x0][0x2d0], -R0.reuse ;  /* 0x0000b400a26a7a23 */ /* 0x100fe40000010800 */
[--C-:B------:R-:W-:Y:S02]  /*67b0*/  FFMA.FTZ R107, R161, c[0x0][0x2d0], -R0.reuse ;  /* 0x0000b400a16b7a23 */ /* 0x100fe40000010800 */
[----:B------:R-:W-:Y:S02]  /*67c0*/  FFMA.FTZ R128, R147, c[0x0][0x2d0], -R0 ;  /* 0x0000b40093807a23 */ /* 0x000fe40000010800 */
[----:B------:R-:W-:Y:S02]  /*67d0*/  IMAD.MOV.U32 R176, RZ, RZ, R125 ;  /* 0x000000ffffb07224 */ /* 0x000fe400078e007d */
[----:B------:R-:W-:-:S02]  /*67e0*/  FFMA.FTZ R0, R180, c[0x0][0x2d0], -R2 ;  /* 0x0000b400b4007a23 */ /* 0x000fc40000010802 */
[----:B------:R-:W-:Y:S01]  /*67f0*/  IMAD.MOV.U32 R125, RZ, RZ, R144 ;  /* 0x000000ffff7d7224 */ /* 0x000fe200078e0090 */
[----:B------:R1:W-:Y:S01]  /*6800*/  MUFU.EX2 R102, R5 ;  /* 0x0000000500667308 */ /* 0x0003e20000000800 */
[----:B------:R-:W-:Y:S02]  /*6810*/  IMAD.MOV.U32 R144, RZ, RZ, R151 ;  /* 0x000000ffff907224 */ /* 0x000fe400078e0097 */
[----:B------:R-:W-:Y:S02]  /*6820*/  IMAD.MOV.U32 R151, RZ, RZ, R148 ;  /* 0x000000ffff977224 */ /* 0x000fe400078e0094 */
[----:B------:R-:W-:Y:S02]  /*6830*/  IMAD.MOV.U32 R148, RZ, RZ, R156 ;  /* 0x000000ffff947224 */ /* 0x000fe400078e009c */
[--C-:B------:R-:W-:Y:S01]  /*6840*/  FFMA.FTZ R26, R181, c[0x0][0x2d0], -R3.reuse ;  /* 0x0000b400b51a7a23 */ /* 0x100fe20000010803 */
[----:B------:R2:W-:Y:S01]  /*6850*/  MUFU.EX2 R90, R0 ;  /* 0x00000000005a7308 */ /* 0x0005e20000000800 */
[----:B------:R-:W-:-:S02]  /*6860*/  FFMA.FTZ R27, R176, c[0x0][0x2d0], -R3 ;  /* 0x0000b400b01b7a23 */ /* 0x000fc40000010803 */
[--C-:B------:R-:W-:Y:S02]  /*6870*/  FFMA.FTZ R31, R177, c[0x0][0x2d0], -R3.reuse ;  /* 0x0000b400b11f7a23 */ /* 0x100fe40000010803 */
[----:B------:R-:W-:Y:S02]  /*6880*/  FFMA.FTZ R30, R140, c[0x0][0x2d0], -R3 ;  /* 0x0000b4008c1e7a23 */ /* 0x000fe40000010803 */
[----:B------:R-:W-:Y:S02]  /*6890*/  IMAD.MOV.U32 R156, RZ, RZ, R157 ;  /* 0x000000ffff9c7224 */ /* 0x000fe400078e009d */
[----:B-1----:R-:W-:Y:S02]  /*68a0*/  FFMA.FTZ R5, R237, c[0x0][0x2d0], -R3 ;  /* 0x0000b400ed057a23 */ /* 0x002fe40000010803 */
[----:B------:R-:W-:Y:S02]  /*68b0*/  FFMA.FTZ R3, R184, c[0x0][0x2d0], -R2 ;  /* 0x0000b400b8037a23 */ /* 0x000fe40000010802 */
[----:B------:R-:W-:-:S02]  /*68c0*/  IMAD.MOV.U32 R157, RZ, RZ, R228 ;  /* 0x000000ffff9d7224 */ /* 0x000fc400078e00e4 */
[----:B--2---:R-:W-:Y:S01]  /*68d0*/  FFMA.FTZ R0, R185, c[0x0][0x2d0], -R2 ;  /* 0x0000b400b9007a23 */ /* 0x004fe20000010802 */
[----:B------:R-:W-:Y:S01]  /*68e0*/  MUFU.EX2 R103, R5 ;  /* 0x0000000500677308 */ /* 0x000fe20000000800 */
[----:B------:R-:W-:Y:S02]  /*68f0*/  IMAD.MOV.U32 R185, RZ, RZ, R156 ;  /* 0x000000ffffb97224 */ /* 0x000fe400078e009c */
[----:B------:R-:W-:Y:S02]  /*6900*/  IMAD.MOV.U32 R156, RZ, RZ, R124 ;  /* 0x000000ffff9c7224 */ /* 0x000fe400078e007c */
[----:B------:R-:W-:-:S03]  /*6910*/  IMAD.MOV.U32 R124, RZ, RZ, R157 ;  /* 0x000000ffff7c7224 */ /* 0x000fc600078e009d */
[----:B------:R-:W1:Y:S01]  /*6920*/  MUFU.EX2 R97, R4 ;  /* 0x0000000400617308 */ /* 0x000e620000000800 */
[----:B------:R-:W-:Y:S02]  /*6930*/  IMAD.MOV.U32 R157, RZ, RZ, R158 ;  /* 0x000000ffff9d7224 */ /* 0x000fe400078e009e */
[----:B------:R-:W-:-:S05]  /*6940*/  IMAD.MOV.U32 R158, RZ, RZ, R159 ;  /* 0x000000ffff9e7224 */ /* 0x000fca00078e009f */
[----:B------:R2:W-:Y:S01]  /*6950*/  MUFU.EX2 R91, R0 ;  /* 0x00000000005b7308 */ /* 0x0005e20000000800 */
[----:B------:R-:W-:-:S07]  /*6960*/  IMAD.MOV.U32 R159, RZ, RZ, R160 ;  /* 0x000000ffff9f7224 */ /* 0x000fce00078e00a0 */
[----:B------:R1:W1:Y:S01]  /*6970*/  MUFU.EX2 R96, R3 ;  /* 0x0000000300607308 */ /* 0x0002620000000800 */
[----:B------:R-:W-:Y:S02]  /*6980*/  IMAD.MOV.U32 R160, RZ, RZ, R71 ;  /* 0x000000ffffa07224 */ /* 0x000fe400078e0047 */
[----:B------:R-:W-:-:S05]  /*6990*/  FFMA.FTZ R29, R183, c[0x0][0x2d0], -R2 ;  /* 0x0000b400b71d7a23 */ /* 0x000fca0000010802 */
[----:B------:R-:W-:Y:S01]  /*69a0*/  MUFU.EX2 R71, R35 ;  /* 0x0000002300477308 */ /* 0x000fe20000000800 */
[----:B--2---:R-:W-:Y:S02]  /*69b0*/  FADD.FTZ R0, R225, R186 ;  /* 0x000000bae1007221 */ /* 0x004fe40000010000 */
[----:B-1----:R-:W-:-:S05]  /*69c0*/  FADD.FTZ R3, R146, R69 ;  /* 0x0000004592037221 */ /* 0x002fca0000010000 */
[----:B------:R1:W2:Y:S01]  /*69d0*/  MUFU.EX2 R88, R6 ;  /* 0x0000000600587308 */ /* 0x0002a20000000800 */
[--C-:B------:R-:W-:Y:S02]  /*69e0*/  FFMA.FTZ R28, R182, c[0x0][0x2d0], -R2.reuse ;  /* 0x0000b400b61c7a23 */ /* 0x100fe40000010802 */
[----:B------:R-:W-:-:S05]  /*69f0*/  FFMA.FTZ R36, R126, c[0x0][0x2d0], -R2 ;  /* 0x0000b4007e247a23 */ /* 0x000fca0000010802 */
[----:B------:R-:W-:Y:S01]  /*6a00*/  MUFU.EX2 R69, R34 ;  /* 0x0000002200457308 */ /* 0x000fe20000000800 */
[----:B------:R-:W-:Y:S02]  /*6a10*/  FFMA.FTZ R37, R125, c[0x0][0x2d0], -R2 ;  /* 0x0000b4007d257a23 */ /* 0x000fe40000010802 */
[----:B------:R-:W-:-:S05]  /*6a20*/  IMAD.MOV.U32 R153, RZ, RZ, R243 ;  /* 0x000000ffff997224 */ /* 0x000fca00078e00f3 */
[----:B------:R-:W-:Y:S01]  /*6a30*/  MUFU.EX2 R39, R33 ;  /* 0x0000002100277308 */ /* 0x000fe20000000800 */
[----:B------:R-:W-:-:S07]  /*6a40*/  FADD.FTZ R2, R170, R0 ;  /* 0x00000000aa027221 */ /* 0x000fce0000010000 */
[----:B------:R-:W1:Y:S01]  /*6a50*/  MUFU.EX2 R38, R32 ;  /* 0x0000002000267308 */ /* 0x000e620000000800 */
[----:B------:R-:W-:-:S07]  /*6a60*/  IMAD.MOV.U32 R183, RZ, RZ, R129 ;  /* 0x000000ffffb77224 */ /* 0x000fce00078e0081 */
[----:B------:R-:W-:Y:S01]  /*6a70*/  MUFU.EX2 R35, R25 ;  /* 0x0000001900237308 */ /* 0x000fe20000000800 */
[----:B------:R-:W-:-:S07]  /*6a80*/  IMAD.MOV.U32 R129, RZ, RZ, R7 ;  /* 0x000000ffff817224 */ /* 0x000fce00078e0007 */
[----:B------:R2:W2:Y:S01]  /*6a90*/  MUFU.EX2 R34, R24 ;  /* 0x0000001800227308 */ /* 0x0004a20000000800 */
[----:B------:R-:W-:Y:S01]  /*6aa0*/  F2FP.PACK_AB R4, R101, R99 ;  /* 0x000000636504723e */ /* 0x000fe200000000ff */
[----:B------:R-:W-:Y:S01]  /*6ab0*/  FADD.FTZ R0, R166, R3 ;  /* 0x00000003a6007221 */ /* 0x000fe20000010000 */
[----:B------:R-:W-:Y:S01]  /*6ac0*/  F2FP.PACK_AB R5, R90, R97 ;  /* 0x000000615a05723e */ /* 0x000fe200000000ff */
[----:B------:R-:W-:Y:S01]  /*6ad0*/  IMAD.MOV.U32 R140, RZ, RZ, R153 ;  /* 0x000000ffff8c7224 */ /* 0x000fe200078e0099 */
[----:B-1----:R-:W-:Y:S01]  /*6ae0*/  F2FP.PACK_AB R6, R103, R102 ;  /* 0x000000666706723e */ /* 0x002fe200000000ff */
[----:B------:R-:W-:Y:S01]  /*6af0*/  FADD.FTZ R2, R171, R2 ;  /* 0x00000002ab027221 */ /* 0x000fe20000010000 */
[----:B------:R-:W-:Y:S01]  /*6b00*/  F2FP.PACK_AB R7, R96, R91 ;  /* 0x0000005b6007723e */ /* 0x000fe200000000ff */
[----:B------:R-:W-:Y:S02]  /*6b10*/  IMAD.MOV.U32 R125, RZ, RZ, R145 ;  /* 0x000000ffff7d7224 */ /* 0x000fe400078e0091 */
[----:B------:R-:W-:-:S02]  /*6b20*/  IMAD.MOV.U32 R182, RZ, RZ, R127 ;  /* 0x000000ffffb67224 */ /* 0x000fc400078e007f */
[----:B------:R-:W-:Y:S02]  /*6b30*/  IMAD.MOV.U32 R184, RZ, RZ, R149 ;  /* 0x000000ffffb87224 */ /* 0x000fe400078e0095 */
[----:B------:R-:W-:Y:S02]  /*6b40*/  IMAD.MOV.U32 R155, RZ, RZ, R242 ;  /* 0x000000ffff9b7224 */ /* 0x000fe400078e00f2 */
[----:B------:R-:W-:Y:S01]  /*6b50*/  IMAD.MOV.U32 R173, RZ, RZ, R156 ;  /* 0x000000ffffad7224 */ /* 0x000fe200078e009c */
[----:B------:R-:W-:Y:S01]  /*6b60*/  MUFU.EX2 R29, R29 ;  /* 0x0000001d001d7308 */ /* 0x000fe20000000800 */
[----:B------:R-:W-:Y:S01]  /*6b70*/  IMAD.MOV.U32 R126, RZ, RZ, R144 ;  /* 0x000000ffff7e7224 */ /* 0x000fe200078e0090 */
[----:B------:R1:W5:Y:S01]  /*6b80*/  LDL.LU R243, [R1+0xac] ;  /* 0x0000ac0001f37983 */ /* 0x0003620000300800 */
[----:B------:R-:W-:Y:S02]  /*6b90*/  IMAD.MOV.U32 R145, RZ, RZ, R148 ;  /* 0x000000ffff917224 */ /* 0x000fe400078e0094 */
[----:B------:R-:W-:-:S02]  /*6ba0*/  FADD.FTZ R0, R169, R0 ;  /* 0x00000000a9007221 */ /* 0x000fc40000010000 */
[----:B------:R-:W-:Y:S01]  /*6bb0*/  FADD.FTZ R2, R140, R2 ;  /* 0x000000028c027221 */ /* 0x000fe20000010000 */
[----:B------:R-:W-:Y:S01]  /*6bc0*/  HMMA.16816.F32 R120, R4, R20, R120 ;  /* 0x000000140478723c */ /* 0x000fe20000001878 */
[----:B------:R-:W-:Y:S01]  /*6bd0*/  IMAD.MOV.U32 R127, RZ, RZ, R151 ;  /* 0x000000ffff7f7224 */ /* 0x000fe200078e0097 */
[----:B------:R-:W-:Y:S01]  /*6be0*/  MUFU.EX2 R33, R26 ;  /* 0x0000001a00217308 */ /* 0x000fe20000000800 */
[----:B------:R-:W-:Y:S01]  /*6bf0*/  IMAD.MOV.U32 R144, RZ, RZ, R150 ;  /* 0x000000ffff907224 */ /* 0x000fe200078e0096 */
[----:B------:R-:W-:Y:S01]  /*6c00*/  LDSM.16.MT88.4 R168, [R233+0x3000] ;  /* 0x00300000e9a8783b */ /* 0x000fe20000004200 */
[----:B--2---:R-:W-:-:S03]  /*6c10*/  FADD.FTZ R24, R227, R187 ;  /* 0x000000bbe3187221 */ /* 0x004fc60000010000 */
[----:B------:R-:W-:Y:S01]  /*6c20*/  HMMA.16816.F32 R148, R4, R22, R116 ;  /* 0x000000160494723c */ /* 0x000fe20000001874 */
[----:B------:R-:W-:Y:S01]  /*6c30*/  FADD.FTZ R0, R179, R0 ;  /* 0x00000000b3007221 */ /* 0x000fe20000010000 */
[----:B------:R-:W-:Y:S01]  /*6c40*/  MUFU.EX2 R32, R27 ;  /* 0x0000001b00207308 */ /* 0x000fe20000000800 */
[----:B------:R-:W-:Y:S01]  /*6c50*/  FADD.FTZ R2, R126, R2 ;  /* 0x000000027e027221 */ /* 0x000fe20000010000 */
[----:B------:R1:W5:Y:S01]  /*6c60*/  LDL.LU R242, [R1+0xa8] ;  /* 0x0000a80001f27983 */ /* 0x0003620000300800 */
[----:B------:R-:W-:-:S03]  /*6c70*/  IMAD.MOV.U32 R174, RZ, RZ, R145 ;  /* 0x000000ffffae7224 */ /* 0x000fc600078e0091 */
[----:B---3--:R-:W-:Y:S01]  /*6c80*/  HMMA.16816.F32 R112, R4, R16, R112 ;  /* 0x000000100470723c */ /* 0x008fe20000001870 */
[----:B------:R-:W-:Y:S02]  /*6c90*/  IMAD.MOV.U32 R156, RZ, RZ, R157 ;  /* 0x000000ffff9c7224 */ /* 0x000fe400078e009d */
[----:B------:R-:W-:-:S05]  /*6ca0*/  IMAD.MOV.U32 R177, RZ, RZ, R155 ;  /* 0x000000ffffb17224 */ /* 0x000fca00078e009b */
[----:B------:R-:W-:Y:S01]  /*6cb0*/  HMMA.16816.F32 R108, R4, R18, R108 ;  /* 0x00000012046c723c */ /* 0x000fe2000000186c */
[----:B------:R-:W-:Y:S02]  /*6cc0*/  IMAD.MOV.U32 R157, RZ, RZ, R158 ;  /* 0x000000ffff9d7224 */ /* 0x000fe400078e009e */
[----:B------:R-:W-:-:S05]  /*6cd0*/  FADD.FTZ R3, R223, R24 ;  /* 0x00000018df037221 */ /* 0x000fca0000010000 */
[----:B----4-:R-:W-:Y:S01]  /*6ce0*/  HMMA.16816.F32 R92, R4, R12, R92 ;  /* 0x0000000c045c723c */ /* 0x010fe2000000185c */
[----:B------:R-:W-:-:S07]  /*6cf0*/  IMAD.MOV.U32 R158, RZ, RZ, R159 ;  /* 0x000000ffff9e7224 */ /* 0x000fce00078e009f */
[----:B------:R-:W-:Y:S01]  /*6d00*/  HMMA.16816.F32 R80, R4, R14, R80 ;  /* 0x0000000e0450723c */ /* 0x000fe20000001850 */
[----:B------:R-:W-:-:S07]  /*6d10*/  IMAD.MOV.U32 R159, RZ, RZ, R160 ;  /* 0x000000ffff9f7224 */ /* 0x000fce00078e00a0 */
[----:B------:R-:W-:Y:S01]  /*6d20*/  HMMA.16816.F32 R76, R4, R8, R76 ;  /* 0x00000008044c723c */ /* 0x000fe2000000184c */
[----:B------:R-:W-:-:S07]  /*6d30*/  FADD.FTZ R0, R178, R0 ;  /* 0x00000000b2007221 */ /* 0x000fce0000010000 */
[----:B------:R-:W-:Y:S01]  /*6d40*/  HMMA.16816.F32 R52, R4, R10, R52 ;  /* 0x0000000a0434723c */ /* 0x000fe20000001834 */
[----:B------:R-:W-:Y:S02]  /*6d50*/  FADD.FTZ R2, R174, R2 ;  /* 0x00000002ae027221 */ /* 0x000fe40000010000 */
[----:B------:R-:W-:Y:S02]  /*6d60*/  IMAD.MOV.U32 R176, RZ, RZ, R182 ;  /* 0x000000ffffb07224 */ /* 0x000fe400078e00b6 */
[----:B------:R-:W-:Y:S02]  /*6d70*/  IMAD.MOV.U32 R175, RZ, RZ, R127 ;  /* 0x000000ffffaf7224 */ /* 0x000fe400078e007f */
[----:B------:R-:W-:Y:S01]  /*6d80*/  FADD.FTZ R25, R184, R185 ;  /* 0x000000b9b8197221 */ /* 0x000fe20000010000 */
[----:B------:R-:W-:Y:S01]  /*6d90*/  F2FP.PACK_AB R4, R88, R98 ;  /* 0x000000625804723e */ /* 0x000fe200000000ff */
[----:B------:R-:W-:Y:S01]  /*6da0*/  FADD.FTZ R3, R177, R3 ;  /* 0x00000003b1037221 */ /* 0x000fe20000010000 */
[----:B------:R-:W-:Y:S01]  /*6db0*/  F2FP.PACK_AB R5, R38, R39 ;  /* 0x000000272605723e */ /* 0x000fe200000000ff */
[----:B------:R-:W-:Y:S01]  /*6dc0*/  IMAD.MOV.U32 R172, RZ, RZ, R144 ;  /* 0x000000ffffac7224 */ /* 0x000fe200078e0090 */
[----:B------:R-:W-:Y:S01]  /*6dd0*/  F2FP.PACK_AB R6, R69, R71 ;  /* 0x000000474506723e */ /* 0x000fe200000000ff */
[----:B------:R-:W-:Y:S01]  /*6de0*/  IMAD.MOV.U32 R142, RZ, RZ, R125 ;  /* 0x000000ffff8e7224 */ /* 0x000fe200078e007d */
[----:B------:R-:W-:Y:S01]  /*6df0*/  F2FP.PACK_AB R7, R34, R35 ;  /* 0x000000232207723e */ /* 0x000fe200000000ff */
[----:B------:R-:W-:Y:S01]  /*6e00*/  FADD.FTZ R0, R156, R0 ;  /* 0x000000009c007221 */ /* 0x000fe20000010000 */
[----:B------:R-:W-:Y:S01]  /*6e10*/  MOV R182, R154 ;  /* 0x0000009a00b67202 */ /* 0x000fe20000000f00 */
[----:B------:R-:W-:Y:S01]  /*6e20*/  IMAD.MOV.U32 R140, RZ, RZ, R124 ;  /* 0x000000ffff8c7224 */ /* 0x000fe200078e007c */
[----:B------:R2:W-:Y:S08]  /*6e30*/  MUFU.EX2 R26, R37 ;  /* 0x00000025001a7308 */ /* 0x0005f00000000800 */
[----:B------:R3:W-:Y:S01]  /*6e40*/  MUFU.EX2 R27, R36 ;  /* 0x00000024001b7308 */ /* 0x0007e20000000800 */
[C---:B------:R-:W-:Y:S01]  /*6e50*/  HMMA.16816.F32 R48, R4.reuse, R16, R48 ;  /* 0x000000100430723c */ /* 0x040fe20000001830 */
[----:B------:R-:W-:Y:S01]  /*6e60*/  FADD.FTZ R3, R182, R3 ;  /* 0x00000003b6037221 */ /* 0x000fe20000010000 */
[----:B------:R-:W-:Y:S05]  /*6e70*/  LDSM.16.MT88.4 R184, [R230+0x3000] ;  /* 0x00300000e6b8783b */ /* 0x000fea0000004200 */
[----:B------:R-:W-:Y:S01]  /*6e80*/  MUFU.EX2 R28, R28 ;  /* 0x0000001c001c7308 */ /* 0x000fe20000000800 */
[C---:B------:R-:W-:Y:S01]  /*6e90*/  HMMA.16816.F32 R44, R4.reuse, R18, R44 ;  /* 0x00000012042c723c */ /* 0x040fe2000000182c */
[----:B------:R1:W5:Y:S07]  /*6ea0*/  LDL.LU R241, [R1+0xa4] ;  /* 0x0000a40001f17983 */ /* 0x00036e0000300800 */
[C---:B------:R-:W-:Y:S08]  /*6eb0*/  HMMA.16816.F32 R64, R4.reuse, R20, R64 ;  /* 0x000000140440723c */ /* 0x040ff00000001840 */
[C---:B------:R-:W-:Y:S08]  /*6ec0*/  HMMA.16816.F32 R60, R4.reuse, R22, R60 ;  /* 0x00000016043c723c */ /* 0x040ff0000000183c */
[C---:B------:R-:W-:Y:S08]  /*6ed0*/  HMMA.16816.F32 R40, R4.reuse, R12, R40 ;  /* 0x0000000c0428723c */ /* 0x040ff00000001828 */
[C---:B------:R-:W-:Y:S08]  /*6ee0*/  HMMA.16816.F32 R56, R4.reuse, R14, R56 ;  /* 0x0000000e0438723c */ /* 0x040ff00000001838 */
[C---:B------:R-:W-:Y:S08]  /*6ef0*/  HMMA.16816.F32 R116, R4.reuse, R8, R84 ;  /* 0x000000080474723c */ /* 0x040ff00000001854 */
[----:B------:R-:W-:Y:S01]  /*6f00*/  HMMA.16816.F32 R16, R4, R10, R72 ;  /* 0x0000000a0410723c */ /* 0x000fe20000001848 */
[----:B------:R-:W-:-:S02]  /*6f10*/  FADD.FTZ R25, R183, R25 ;  /* 0x00000019b7197221 */ /* 0x000fc40000010000 */
[----:B------:R-:W-:Y:S02]  /*6f20*/  FADD.FTZ R3, R172, R3 ;  /* 0x00000003ac037221 */ /* 0x000fe40000010000 */
[----:B--2---:R-:W-:Y:S02]  /*6f30*/  IMAD.MOV.U32 R37, RZ, RZ, R173 ;  /* 0x000000ffff257224 */ /* 0x004fe400078e00ad */
[----:B---3--:R-:W-:Y:S02]  /*6f40*/  IMAD.MOV.U32 R36, RZ, RZ, R140 ;  /* 0x000000ffff247224 */ /* 0x008fe400078e008c */
[----:B------:R-:W-:Y:S01]  /*6f50*/  IMAD.MOV.U32 R223, RZ, RZ, R131 ;  /* 0x000000ffffdf7224 */ /* 0x000fe200078e0083 */
[----:B------:R-:W2:Y:S01]  /*6f60*/  MUFU.EX2 R22, R68 ;  /* 0x0000004400167308 */ /* 0x000ea20000000800 */
[----:B------:R-:W-:Y:S01]  /*6f70*/  FADD.FTZ R7, R159, R2 ;  /* 0x000000029f077221 */ /* 0x000fe20000010000 */
[----:B------:R-:W-:Y:S01]  /*6f80*/  LDSM.16.MT88.4 R12, [R232+0x3000] ;  /* 0x00300000e80c783b */ /* 0x000fe20000004200 */
[----:B------:R-:W-:-:S03]  /*6f90*/  @P4 IMAD.HI.U32 R2, R175, c[0x0][0x2c8], RZ ;  /* 0x0000b200af024a27 */ /* 0x000fc600078e00ff */
[----:B------:R1:W5:Y:S01]  /*6fa0*/  LDL.LU R240, [R1+0xa0] ;  /* 0x0000a00001f07983 */ /* 0x0003620000300800 */
[----:B------:R-:W-:Y:S02]  /*6fb0*/  FADD.FTZ R6, R251, R0 ;  /* 0x00000000fb067221 */ /* 0x000fe40000010000 */
[----:B------:R-:W-:Y:S01]  /*6fc0*/  IMAD.MOV.U32 R0, RZ, RZ, R175 ;  /* 0x000000ffff007224 */ /* 0x000fe200078e00af */
[----:B------:R-:W-:Y:S01]  /*6fd0*/  @P4 SHF.R.U32.HI R0, RZ, c[0x0][0x2cc], R2 ;  /* 0x0000b300ff004a19 */ /* 0x000fe20000011602 */
[----:B------:R-:W-:Y:S01]  /*6fe0*/  IMAD.MOV.U32 R2, RZ, RZ, c[0x0][0x168] ;  /* 0x00005a00ff027624 */ /* 0x000fe200078e00ff */
[----:B------:R-:W3:Y:S01]  /*6ff0*/  MUFU.EX2 R9, R105 ;  /* 0x0000006900097308 */ /* 0x000ee20000000800 */
[----:B------:R-:W-:Y:S01]  /*7000*/  IMAD.MOV.U32 R183, RZ, RZ, R152 ;  /* 0x000000ffffb77224 */ /* 0x000fe200078e0098 */
[----:B------:R1:W5:Y:S01]  /*7010*/  LDL.LU R239, [R1+0x9c] ;  /* 0x00009c0001ef7983 */ /* 0x0003620000300800 */
[----:B------:R-:W-:Y:S02]  /*7020*/  FADD.FTZ R8, R176, R25 ;  /* 0x00000019b0087221 */ /* 0x000fe40000010000 */
[----:B------:R-:W-:Y:S01]  /*7030*/  FADD.FTZ R5, R158, R3 ;  /* 0x000000039e057221 */ /* 0x000fe20000010000 */
[----:B------:R-:W-:Y:S01]  /*7040*/  IADD3 R3, R0, c[0x0][0x1d0], -R2 ;  /* 0x0000740000037a10 */ /* 0x000fe20007ffe802 */
[----:B------:R-:W-:Y:S01]  /*7050*/  IMAD.MOV.U32 R2, RZ, RZ, RZ ;  /* 0x000000ffff027224 */ /* 0x000fe200078e00ff */
[----:B------:R-:W4:Y:S01]  /*7060*/  MUFU.EX2 R10, R89 ;  /* 0x00000059000a7308 */ /* 0x000f220000000800 */
[----:B------:R-:W-:Y:S01]  /*7070*/  FADD.FTZ R8, R183, R8 ;  /* 0x00000008b7087221 */ /* 0x000fe20000010000 */
[----:B------:R-:W1:Y:S01]  /*7080*/  LDSM.16.MT88.4 R152, [R229+0x3000] ;  /* 0x00300000e598783b */ /* 0x000e620000004200 */
[----:B------:R-:W-:-:S03]  /*7090*/  IMAD.HI R2, R3, -0x6db6db6d, R2 ;  /* 0x9249249303027827 */ /* 0x000fc600078e0202 */
[----:B------:R1:W5:Y:S01]  /*70a0*/  LDL.LU R238, [R1+0x98] ;  /* 0x0000980001ee7983 */ /* 0x0003620000300800 */
[----:B------:R-:W-:Y:S01]  /*70b0*/  FADD.FTZ R4, R142, R8 ;  /* 0x000000088e047221 */ /* 0x000fe20000010000 */
[----:B------:R-:W-:Y:S01]  /*70c0*/  SHF.R.U32.HI R0, RZ, 0x1f, R2 ;  /* 0x0000001fff007819 */ /* 0x000fe20000011602 */
[----:B------:R-:W-:Y:S01]  /*70d0*/  FADD.FTZ R5, R36, R5 ;  /* 0x0000000524057221 */ /* 0x000fe20000010000 */
[----:B------:R-:W1:Y:S01]  /*70e0*/  MUFU.EX2 R11, R106 ;  /* 0x0000006a000b7308 */ /* 0x000e620000000800 */
[----:B------:R-:W-:Y:S01]  /*70f0*/  FADD.FTZ R4, R157, R4 ;  /* 0x000000049d047221 */ /* 0x000fe20000010000 */
[----:B------:R-:W-:Y:S01]  /*7100*/  LEA.HI.SX32 R8, R2, R0, 0x1a ;  /* 0x0000000002087211 */ /* 0x000fe200078fd2ff */
[----:B------:R-:W-:Y:S01]  /*7110*/  FADD.FTZ R0, R249, R7 ;  /* 0x00000007f9007221 */ /* 0x000fe20000010000 */
[----:B------:R1:W5:Y:S01]  /*7120*/  LDL.LU R237, [R1+0x94] ;  /* 0x0000940001ed7983 */ /* 0x0003620000300800 */
[----:B------:R-:W-:Y:S02]  /*7130*/  FADD.FTZ R2, R37, R4 ;  /* 0x0000000425027221 */ /* 0x000fe40000010000 */
[----:B------:R-:W-:Y:S01]  /*7140*/  FADD.FTZ R3, R224, R6 ;  /* 0x00000006e0037221 */ /* 0x000fe20000010000 */
[----:B------:R-:W1:Y:S01]  /*7150*/  MUFU.EX2 R20, R100 ;  /* 0x0000006400147308 */ /* 0x000e620000000800 */
[----:B------:R-:W-:Y:S01]  /*7160*/  FADD.FTZ R4, R222, R2 ;  /* 0x00000002de047221 */ /* 0x000fe20000010000 */
[----:B------:R1:W5:Y:S01]  /*7170*/  LDL.LU R236, [R1+0x90] ;  /* 0x0000900001ec7983 */ /* 0x0003620000300800 */
[----:B------:R-:W-:-:S02]  /*7180*/  FADD.FTZ R5, R220, R5 ;  /* 0x00000005dc057221 */ /* 0x000fc40000010000 */
[----:B------:R-:W-:Y:S01]  /*7190*/  FADD.FTZ R0, R250, R0 ;  /* 0x00000000fa007221 */ /* 0x000fe20000010000 */
[----:B------:R1:W5:Y:S01]  /*71a0*/  LDL.LU R235, [R1+0x8c] ;  /* 0x00008c0001eb7983 */ /* 0x0003620000300800 */
[----:B------:R-:W-:Y:S02]  /*71b0*/  FADD.FTZ R3, R217, R3 ;  /* 0x00000003d9037221 */ /* 0x000fe40000010000 */
[----:B------:R-:W-:Y:S01]  /*71c0*/  FADD.FTZ R4, R226, R4 ;  /* 0x00000004e2047221 */ /* 0x000fe20000010000 */
[----:B------:R-:W1:Y:S01]  /*71d0*/  MUFU.EX2 R21, R107 ;  /* 0x0000006b00157308 */ /* 0x000e620000000800 */
[----:B------:R-:W-:Y:S01]  /*71e0*/  FADD.FTZ R5, R221, R5 ;  /* 0x00000005dd057221 */ /* 0x000fe20000010000 */
[----:B------:R1:W5:Y:S01]  /*71f0*/  LDL.LU R234, [R1+0x88] ;  /* 0x0000880001ea7983 */ /* 0x0003620000300800 */
[----:B------:R-:W-:Y:S02]  /*7200*/  FADD.FTZ R0, R252, R0 ;  /* 0x00000000fc007221 */ /* 0x000fe40000010000 */
[----:B------:R-:W-:Y:S01]  /*7210*/  FADD.FTZ R3, R216, R3 ;  /* 0x00000003d8037221 */ /* 0x000fe20000010000 */
[----:B------:R1:W5:Y:S01]  /*7220*/  LDL.LU R231, [R1+0x84] ;  /* 0x0000840001e77983 */ /* 0x0003620000300800 */
[----:B------:R-:W-:-:S02]  /*7230*/  FADD.FTZ R4, R247, R4 ;  /* 0x00000004f7047221 */ /* 0x000fc40000010000 */
[----:B------:R-:W-:Y:S01]  /*7240*/  FADD.FTZ R5, R218, R5 ;  /* 0x00000005da057221 */ /* 0x000fe20000010000 */
[----:B------:R-:W1:Y:S01]  /*7250*/  MUFU.EX2 R31, R31 ;  /* 0x0000001f001f7308 */ /* 0x000e620000000800 */
[----:B------:R-:W-:Y:S01]  /*7260*/  FADD.FTZ R0, R223, R0 ;  /* 0x00000000df007221 */ /* 0x000fe20000010000 */
[----:B------:R1:W5:Y:S01]  /*7270*/  LDL.LU R228, [R1+0x80] ;  /* 0x0000800001e47983 */ /* 0x0003620000300800 */
        /* <DEDUP_REMOVED lines=45> */
[----:B------:R-:W-:Y:S01]  /*7550*/  FADD.FTZ R4, R102, R4 ;  /* 0x0000000466047221 */ /* 0x000fe20000010000 */
[----:B------:R-:W-:Y:S01]  /*7560*/  MUFU.EX2 R23, R104 ;  /* 0x0000006800177308 */ /* 0x000fe20000000800 */
[----:B------:R-:W-:-:S02]  /*7570*/  FADD.FTZ R5, R91, R5 ;  /* 0x000000055b057221 */ /* 0x000fc40000010000 */
[----:B------:R-:W-:Y:S02]  /*7580*/  FADD.FTZ R2, R69, R0 ;  /* 0x0000000045027221 */ /* 0x000fe40000010000 */
[----:B------:R-:W-:Y:S02]  /*7590*/  FADD.FTZ R0, R34, R3 ;  /* 0x0000000322007221 */ /* 0x000fe40000010000 */
[----:B------:R-:W-:Y:S01]  /*75a0*/  FADD.FTZ R4, R103, R4 ;  /* 0x0000000467047221 */ /* 0x000fe20000010000 */
[----:B------:R-:W-:Y:S01]  /*75b0*/  MUFU.EX2 R24, R128 ;  /* 0x0000008000187308 */ /* 0x000fe20000000800 */
[----:B------:R-:W-:Y:S02]  /*75c0*/  FADD.FTZ R5, R96, R5 ;  /* 0x0000000560057221 */ /* 0x000fe40000010000 */
[----:B--2---:R-:W-:Y:S02]  /*75d0*/  FADD.FTZ R3, R22, R2 ;  /* 0x0000000216037221 */ /* 0x004fe40000010000 */
[----:B------:R-:W-:-:S03]  /*75e0*/  IMAD.MOV.U32 R225, RZ, RZ, R130 ;  /* 0x000000ffffe17224 */ /* 0x000fc600078e0082 */
[----:B------:R-:W2:Y:S01]  /*75f0*/  MUFU.EX2 R30, R30 ;  /* 0x0000001e001e7308 */ /* 0x000ea20000000800 */
[----:B---3--:R-:W-:Y:S02]  /*7600*/  FADD.FTZ R2, R9, R0 ;  /* 0x0000000009027221 */ /* 0x008fe40000010000 */
[----:B------:R-:W-:Y:S02]  /*7610*/  IMAD.MOV.U32 R227, RZ, RZ, R129 ;  /* 0x000000ffffe37224 */ /* 0x000fe400078e0081 */
[----:B------:R-:W-:Y:S02]  /*7620*/  FADD.FTZ R0, R33, R4 ;  /* 0x0000000421007221 */ /* 0x000fe40000010000 */
[----:B------:R-:W-:Y:S02]  /*7630*/  FADD.FTZ R4, R29, R5 ;  /* 0x000000051d047221 */ /* 0x000fe40000010000 */
[----:B----4-:R-:W-:Y:S01]  /*7640*/  FADD.FTZ R3, R10, R3 ;  /* 0x000000030a037221 */ /* 0x010fe20000010000 */
[----:B------:R-:W-:Y:S01]  /*7650*/  IMNMX R5, R225, R8, !PT ;  /* 0x00000008e1057217 */ /* 0x000fe20007800200 */
[----:B-1----:R-:W-:Y:S01]  /*7660*/  FADD.FTZ R2, R11, R2 ;  /* 0x000000020b027221 */ /* 0x002fe20000010000 */
[----:B------:R-:W-:Y:S01]  /*7670*/  IADD3 R247, R227, -0x2, RZ ;  /* 0xfffffffee3f77810 */ /* 0x000fe20007ffe0ff */
[----:B------:R-:W-:-:S02]  /*7680*/  FADD.FTZ R0, R32, R0 ;  /* 0x0000000020007221 */ /* 0x000fc40000010000 */
[----:B------:R-:W-:Y:S02]  /*7690*/  FADD.FTZ R4, R28, R4 ;  /* 0x000000041c047221 */ /* 0x000fe40000010000 */
[----:B------:R-:W-:Y:S02]  /*76a0*/  FADD.FTZ R3, R20, R3 ;  /* 0x0000000314037221 */ /* 0x000fe40000010000 */
[----:B------:R-:W-:Y:S01]  /*76b0*/  FADD.FTZ R2, R21, R2 ;  /* 0x0000000215027221 */ /* 0x000fe20000010000 */
[----:B------:R1:W-:Y:S01]  /*76c0*/  STL [R1+0x2c], R5 ;  /* 0x00002c0501007387 */ /* 0x0003e20000100800 */
[----:B------:R-:W-:Y:S01]  /*76d0*/  FADD.FTZ R0, R31, R0 ;  /* 0x000000001f007221 */ /* 0x000fe20000010000 */
[----:B------:R-:W-:Y:S01]  /*76e0*/  ISETP.GE.AND P0, PT, R247, R5, PT ;  /* 0x00000005f700720c */ /* 0x000fe20003f06270 */
[----:B------:R-:W-:Y:S01]  /*76f0*/  FADD.FTZ R4, R27, R4 ;  /* 0x000000041b047221 */ /* 0x000fe20000010000 */
[----:B------:R-:W-:Y:S02]  /*7700*/  F2FP.PACK_AB R124, R32, R33 ;  /* 0x00000021207c723e */ /* 0x000fe400000000ff */
[----:B------:R-:W-:-:S02]  /*7710*/  F2FP.PACK_AB R125, R28, R29 ;  /* 0x0000001d1c7d723e */ /* 0x000fc400000000ff */
[----:B--2---:R-:W-:Y:S01]  /*7720*/  F2FP.PACK_AB R126, R30, R31 ;  /* 0x0000001f1e7e723e */ /* 0x004fe200000000ff */
[----:B-1----:R-:W-:Y:S02]  /*7730*/  FADD.FTZ R5, R23, R3 ;  /* 0x0000000317057221 */ /* 0x002fe40000010000 */
[----:B------:R-:W-:Y:S02]  /*7740*/  FADD.FTZ R3, R24, R2 ;  /* 0x0000000218037221 */ /* 0x000fe40000010000 */
[----:B------:R-:W-:Y:S02]  /*7750*/  FADD.FTZ R2, R30, R0 ;  /* 0x000000001e027221 */ /* 0x000fe40000010000 */
[C---:B------:R-:W-:Y:S01]  /*7760*/  FADD.FTZ R0, R26.reuse, R4 ;  /* 0x000000041a007221 */ /* 0x040fe20000010000 */
[----:B------:R1:W-:Y:S04]  /*7770*/  STL [R1+0x18], R5 ;  /* 0x0000180501007387 */ /* 0x0003e80000100800 */
[----:B------:R1:W-:Y:S04]  /*7780*/  STL [R1+0x1c], R3 ;  /* 0x00001c0301007387 */ /* 0x0003e80000100800 */
[----:B------:R1:W-:Y:S04]  /*7790*/  STL [R1+0x20], R0 ;  /* 0x0000200001007387 */ /* 0x0003e80000100800 */
[----:B------:R1:W-:Y:S01]  /*77a0*/  STL [R1+0x24], R2 ;  /* 0x0000240201007387 */ /* 0x0003e20000100800 */
[----:B------:R-:W-:-:S02]  /*77b0*/  F2FP.PACK_AB R127, R26, R27 ;  /* 0x0000001b1a7f723e */ /* 0x000fc400000000ff */
[----:B------:R-:W-:Y:S02]  /*77c0*/  F2FP.PACK_AB R128, R10, R22 ;  /* 0x000000160a80723e */ /* 0x000fe400000000ff */
[----:B------:R-:W-:Y:S02]  /*77d0*/  F2FP.PACK_AB R129, R11, R9 ;  /* 0x000000090b81723e */ /* 0x000fe400000000ff */
[----:B------:R-:W-:Y:S02]  /*77e0*/  F2FP.PACK_AB R130, R23, R20 ;  /* 0x000000141782723e */ /* 0x000fe400000000ff */
[----:B------:R-:W-:Y:S01]  /*77f0*/  F2FP.PACK_AB R131, R24, R21 ;  /* 0x000000151883723e */ /* 0x000fe200000000ff */
        /* <DEDUP_REMOVED lines=8> */
[----:B------:R-:W-:Y:S08]  /*7880*/  HMMA.16816.F32 R172, R128, R184, R40 ;  /* 0x000000b880ac723c */ /* 0x000ff00000001828 */
[----:B------:R-:W-:Y:S08]  /*7890*/  HMMA.16816.F32 R120, R124, R12, R76 ;  /* 0x0000000c7c78723c */ /* 0x000ff0000000184c */
[C---:B------:R-:W-:Y:S08]  /*78a0*/  HMMA.16816.F32 R152, R128.reuse, R154, R60 ;  /* 0x0000009a8098723c */ /* 0x040ff0000000183c */
[C---:B------:R-:W-:Y:S08]  /*78b0*/  HMMA.16816.F32 R168, R128.reuse, R170, R44 ;  /* 0x000000aa80a8723c */ /* 0x040ff0000000182c */
[C---:B------:R-:W-:Y:S08]  /*78c0*/  HMMA.16816.F32 R184, R128.reuse, R186, R56 ;  /* 0x000000ba80b8723c */ /* 0x040ff00000001838 */
[----:B------:R-:W-:Y:S08]  /*78d0*/  HMMA.16816.F32 R116, R128, R12, R116 ;  /* 0x0000000c8074723c */ /* 0x000ff00000001874 */
[-C--:B------:R-:W-:Y:S08]  /*78e0*/  HMMA.16816.F32 R124, R124, R14.reuse, R52 ;  /* 0x0000000e7c7c723c */ /* 0x080ff00000001834 */
[----:B------:R-:W-:Y:S01]  /*78f0*/  HMMA.16816.F32 R128, R128, R14, R16 ;  /* 0x0000000e8080723c */ /* 0x000fe20000001810 */
[----:B------:R-:W-:Y:S07]  /*7900*/  @!P0 BRA `(.L_x_1140) ;  /* 0x0000680000008947 */ /* 0x000fee0003800000 */
[----:B-1----:R-:W2:Y:S01]  /*7910*/  LDL R225, [R1+0x4c] ;  /* 0x00004c0001e17983 */ /* 0x002ea20000100800 */
[----:B------:R-:W-:Y:S01]  /*7920*/  MOV R132, R136 ;  /* 0x0000008800847202 */ /* 0x000fe20000000f00 */
[----:B------:R-:W-:Y:S01]  /*7930*/  IMAD.MOV.U32 R134, RZ, RZ, R70 ;  /* 0x000000ffff867224 */ /* 0x000fe200078e0046 */
[----:B------:R-:W-:Y:S01]  /*7940*/  MOV R3, R137 ;  /* 0x0000008900037202 */ /* 0x000fe20000000f00 */
[----:B------:R-:W-:Y:S01]  /*7950*/  IMAD.MOV.U32 R204, RZ, RZ, R247 ;  /* 0x000000ffffcc7224 */ /* 0x000fe200078e00f7 */
[----:B------:R-:W-:Y:S01]  /*7960*/  MOV R133, R135 ;  /* 0x0000008700857202 */ /* 0x000fe20000000f00 */
[----:B--2---:R-:W-:-:S05]  /*7970*/  @P4 IMAD.HI.U32 R0, R225, c[0x0][0x2c8], RZ ;  /* 0x0000b200e1004a27 */ /* 0x004fca00078e00ff */
[----:B------:R-:W-:-:S05]  /*7980*/  @P4 SHF.R.U32.HI R0, RZ, c[0x0][0x2cc], R0 ;  /* 0x0000b300ff004a19 */ /* 0x000fca0000011600 */
[----:B------:R1:W-:Y:S02]  /*7990*/  @P4 STL [R1+0x30], R0 ;  /* 0x0000300001004387 */ /* 0x0003e40000100800 */
.L_x_1141:
[----:B------:R-:W-:Y:S04]  /*79a0*/  DEPBAR.LE SB0, 0x0 ;  /* 0x000080000000791a */ /* 0x000fe80000000000 */
[----:B------:R-:W-:Y:S01]  /*79b0*/  WARPSYNC 0xffffffff ;  /* 0xffffffff00007948 */ /* 0x000fe20003800000 */
[----:B------:R-:W-:Y:S08]  /*79c0*/  BAR.SYNC.DEFER_BLOCKING 0x0 ;  /* 0x0000000000007b1d */ /* 0x000ff00000010000 */
[----:B-----5:R-:W-:Y:S08]  /*79d0*/  LDSM.16.M88.4 R112, [R235] ;  /* 0x00000000eb70783b */ /* 0x020ff00000000200 */
[----:B--2---:R-:W2:Y:S08]  /*79e0*/  LDSM.16.M88.4 R16, [R228] ;  /* 0x00000000e410783b */ /* 0x004eb00000000200 */
[----:B------:R-:W3:Y:S08]  /*79f0*/  LDSM.16.M88.4 R108, [R235+0x2000] ;  /* 0x00200000eb6c783b */ /* 0x000ef00000000200 */
[----:B------:R-:W3:Y:S08]  /*7a00*/  LDSM.16.M88.4 R32, [R228+0x800] ;  /* 0x00080000e420783b */ /* 0x000ef00000000200 */
[----:B------:R-:W4:Y:S04]  /*7a10*/  LDL R247, [R1+0x28] ;  /* 0x0000280001f77983 */ /* 0x000f280000100800 */
[----:B------:R-:W1:Y:S08]  /*7a20*/  LDSM.16.M88.4 R48, [R228+0x1000] ;  /* 0x00100000e430783b */ /* 0x000e700000000200 */
[----:B------:R-:W4:Y:S01]  /*7a30*/  LDL R2, [R1+0x48] ;  /* 0x0000480001027983 */ /* 0x000f220000100800 */
[-C--:B--2---:R-:W-:Y:S03]  /*7a40*/  HMMA.16816.F32 R4, R112, R16.reuse, RZ ;  /* 0x000000107004723c */ /* 0x084fe600000018ff */
[----:B------:R-:W2:Y:S05]  /*7a50*/  LDSM.16.M88.4 R64, [R228+0x1800] ;  /* 0x00180000e440783b */ /* 0x000eaa0000000200 */
[C---:B---3--:R-:W-:Y:S03]  /*7a60*/  HMMA.16816.F32 R8, R108.reuse, R16, RZ ;  /* 0x000000106c08723c */ /* 0x048fe600000018ff */
[----:B------:R-:W3:Y:S05]  /*7a70*/  LDSM.16.M88.4 R80, [R228+0x2000] ;  /* 0x00200000e450783b */ /* 0x000eea0000000200 */
[-C--:B------:R-:W-:Y:S03]  /*7a80*/  HMMA.16816.F32 R12, R108, R18.reuse, RZ ;  /* 0x000000126c0c723c */ /* 0x080fe600000018ff */
[----:B------:R-:W4:Y:S06]  /*7a90*/  LDL.64 R206, [R1+0x40] ;  /* 0x0000400001ce7983 */ /* 0x000f2c0000100a00 */
[----:B------:R-:W1:Y:S01]  /*7aa0*/  LDSM.16.M88.4 R96, [R228+0x2800] ;  /* 0x00280000e460783b */ /* 0x000e620000000200 */
[C---:B------:R-:W-:Y:S07]  /*7ab0*/  HMMA.16816.F32 R16, R112.reuse, R18, RZ ;  /* 0x000000127010723c */ /* 0x040fee00000018ff */
[----:B------:R-:W2:Y:S01]  /*7ac0*/  LDSM.16.M88.4 R136, [R228+0x3000] ;  /* 0x00300000e488783b */ /* 0x000ea20000000200 */
[-C--:B------:R-:W-:Y:S07]  /*7ad0*/  HMMA.16816.F32 R20, R112, R32.reuse, RZ ;  /* 0x000000207014723c */ /* 0x080fee00000018ff */
[----:B------:R-:W-:Y:S01]  /*7ae0*/  LDSM.16.M88.4 R188, [R238] ;  /* 0x00000000eebc783b */ /* 0x000fe20000000200 */
[C---:B------:R-:W-:Y:S07]  /*7af0*/  HMMA.16816.F32 R24, R108.reuse, R32, RZ ;  /* 0x000000206c18723c */ /* 0x040fee00000018ff */
[----:B------:R-:W2:Y:S01]  /*7b00*/  LDSM.16.M88.4 R192, [R239] ;  /* 0x00000000efc0783b */ /* 0x000ea20000000200 */
[-C--:B------:R-:W-:Y:S07]  /*7b10*/  HMMA.16816.F32 R28, R108, R34.reuse, RZ ;  /* 0x000000226c1c723c */ /* 0x080fee00000018ff */
[----:B------:R-:W2:Y:S01]  /*7b20*/  LDSM.16.M88.4 R196, [R238+0x2000] ;  /* 0x00200000eec4783b */ /* 0x000ea20000000200 */
[C---:B------:R-:W-:Y:S07]  /*7b30*/  HMMA.16816.F32 R32, R112.reuse, R34, RZ ;  /* 0x000000227020723c */ /* 0x040fee00000018ff */
[----:B------:R-:W3:Y:S01]  /*7b40*/  LDSM.16.M88.4 R200, [R245] ;  /* 0x00000000f5c8783b */ /* 0x000ee20000000200 */
[-C--:B-1----:R-:W-:Y:S07]  /*7b50*/  HMMA.16816.F32 R36, R112, R48.reuse, RZ ;  /* 0x000000307024723c */ /* 0x082fee00000018ff */
[----:B------:R-:W-:Y:S01]  /*7b60*/  STL [R1+0x80], R235 ;  /* 0x000080eb01007387 */ /* 0x000fe20000100800 */
[C---:B------:R-:W-:Y:S03]  /*7b70*/  HMMA.16816.F32 R40, R108.reuse, R48, RZ ;  /* 0x000000306c28723c */ /* 0x040fe600000018ff */
[----:B------:R-:W-:Y:S04]  /*7b80*/  STL [R1+0x84], R228 ;  /* 0x000084e401007387 */ /* 0x000fe80000100800 */
[----:B------:R-:W-:Y:S01]  /*7b90*/  STL [R1+0x88], R239 ;  /* 0x000088ef01007387 */ /* 0x000fe20000100800 */
[-C--:B------:R-:W-:Y:S03]  /*7ba0*/  HMMA.16816.F32 R44, R108, R50.reuse, RZ ;  /* 0x000000326c2c723c */ /* 0x080fe600000018ff */
[----:B------:R-:W-:Y:S04]  /*7bb0*/  STL [R1+0x8c], R238 ;  /* 0x00008cee01007387 */ /* 0x000fe80000100800 */
[----:B------:R-:W-:Y:S01]  /*7bc0*/  STL [R1+0x90], R245 ;  /* 0x000090f501007387 */ /* 0x000fe20000100800 */
[C---:B------:R-:W-:Y:S03]  /*7bd0*/  HMMA.16816.F32 R48, R112.reuse, R50, RZ ;  /* 0x000000327030723c */ /* 0x040fe600000018ff */
[----:B------:R-:W-:Y:S04]  /*7be0*/  STL [R1+0x94], R244 ;  /* 0x000094f401007387 */ /* 0x000fe80000100800 */
[----:B------:R-:W-:Y:S01]  /*7bf0*/  STL [R1+0x98], R243 ;  /* 0x000098f301007387 */ /* 0x000fe20000100800 */
[-C--:B--2---:R-:W-:Y:S03]  /*7c00*/  HMMA.16816.F32 R52, R112, R64.reuse, RZ ;  /* 0x000000407034723c */ /* 0x084fe600000018ff */
[----:B------:R-:W-:Y:S04]  /*7c10*/  STL [R1+0x9c], R242 ;  /* 0x00009cf201007387 */ /* 0x000fe80000100800 */
[----:B------:R-:W-:Y:S01]  /*7c20*/  STL [R1+0xa0], R241 ;  /* 0x0000a0f101007387 */ /* 0x000fe20000100800 */
[C---:B------:R-:W-:Y:S03]  /*7c30*/  HMMA.16816.F32 R56, R108.reuse, R64, RZ ;  /* 0x000000406c38723c */ /* 0x040fe600000018ff */
[----:B------:R-:W-:Y:S04]  /*7c40*/  STL [R1+0xa4], R240 ;  /* 0x0000a4f001007387 */ /* 0x000fe80000100800 */
[----:B------:R-:W2:Y:S01]  /*7c50*/  LDL R205, [R1+0x50] ;  /* 0x0000500001cd7983 */ /* 0x000ea20000100800 */
[-C--:B------:R-:W-:Y:S08]  /*7c60*/  HMMA.16816.F32 R60, R108, R66.reuse, RZ ;  /* 0x000000426c3c723c */ /* 0x080ff000000018ff */
[C---:B------:R-:W-:Y:S08]  /*7c70*/  HMMA.16816.F32 R64, R112.reuse, R66, RZ ;  /* 0x000000427040723c */ /* 0x040ff000000018ff */
[-C--:B---3--:R-:W-:Y:S08]  /*7c80*/  HMMA.16816.F32 R68, R112, R80.reuse, RZ ;  /* 0x000000507044723c */ /* 0x088ff000000018ff */
        /* <DEDUP_REMOVED lines=14> */
[-C--:B------:R-:W-:Y:S08]  /*7d70*/  HMMA.16816.F32 R12, R196, R194.reuse, R12 ;  /* 0x000000c2c40c723c */ /* 0x080ff0000000180c */
[C---:B------:R-:W-:Y:S01]  /*7d80*/  HMMA.16816.F32 R16, R188.reuse, R194, R16 ;  /* 0x000000c2bc10723c */ /* 0x040fe20000001810 */
[----:B------:R-:W3:Y:S07]  /*7d90*/  LDSM.16.M88.4 R192, [R243] ;  /* 0x00000000f3c0783b */ /* 0x000eee0000000200 */
[-C--:B------:R-:W-:Y:S08]  /*7da0*/  HMMA.16816.F32 R20, R188, R200.reuse, R20 ;  /* 0x000000c8bc14723c */ /* 0x080ff00000001814 */
[C---:B------:R-:W-:Y:S08]  /*7db0*/  HMMA.16816.F32 R24, R196.reuse, R200, R24 ;  /* 0x000000c8c418723c */ /* 0x040ff00000001818 */
[-C--:B------:R-:W-:Y:S08]  /*7dc0*/  HMMA.16816.F32 R28, R196, R202.reuse, R28 ;  /* 0x000000cac41c723c */ /* 0x080ff0000000181c */
[C---:B------:R-:W-:Y:S01]  /*7dd0*/  HMMA.16816.F32 R32, R188.reuse, R202, R32 ;  /* 0x000000cabc20723c */ /* 0x040fe20000001820 */
[----:B------:R-:W3:Y:S01]  /*7de0*/  LDSM.16.M88.4 R200, [R242] ;  /* 0x00000000f2c8783b */ /* 0x000ee20000000200 */
[----:B----4-:R-:W-:Y:S06]  /*7df0*/  ISETP.GT.AND P2, PT, R247, R204, PT ;  /* 0x000000ccf700720c */ /* 0x010fec0003f44270 */
[-C--:B-1----:R-:W-:Y:S08]  /*7e00*/  HMMA.16816.F32 R36, R188, R136.reuse, R36 ;  /* 0x00000088bc24723c */ /* 0x082ff00000001824 */
[C---:B------:R-:W-:Y:S01]  /*7e10*/  HMMA.16816.F32 R40, R196.reuse, R136, R40 ;  /* 0x00000088c428723c */ /* 0x040fe20000001828 */
[----:B------:R-:W-:Y:S03]  /*7e20*/  @!P2 IMAD.MOV.U32 R135, RZ, RZ, c[0x0][0x208] ;  /* 0x00008200ff87a624 */ /* 0x000fe600078e00ff */
[----:B------:R-:W-:Y:S04]  /*7e30*/  @!P2 SHF.R.S32.HI R0, RZ, 0x1f, R204 ;  /* 0x0000001fff00a819 */ /* 0x000fe800000114cc */
[-C--:B------:R-:W-:Y:S01]  /*7e40*/  HMMA.16816.F32 R44, R196, R138.reuse, R44 ;  /* 0x0000008ac42c723c */ /* 0x080fe2000000182c */
[----:B------:R-:W-:Y:S04]  /*7e50*/  @!P2 IMAD R0, R0, c[0x0][0x208], RZ ;  /* 0x000082000000aa24 */ /* 0x000fe800078e02ff */
[C---:B------:R-:W-:Y:S03]  /*7e60*/  @!P2 IMAD R0, R204.reuse, c[0x0][0x20c], R0 ;  /* 0x00008300cc00aa24 */ /* 0x040fe600078e0200 */
[C---:B------:R-:W-:Y:S01]  /*7e70*/  HMMA.16816.F32 R48, R188.reuse, R138, R48 ;  /* 0x0000008abc30723c */ /* 0x040fe20000001830 */
[----:B------:R-:W1:Y:S07]  /*7e80*/  LDSM.16.M88.4 R136, [R241] ;  /* 0x00000000f188783b */ /* 0x000e6e0000000200 */
[-C--:B---3--:R-:W-:Y:S08]  /*7e90*/  HMMA.16816.F32 R52, R188, R192.reuse, R52 ;  /* 0x000000c0bc34723c */ /* 0x088ff00000001834 */
[C---:B------:R-:W-:Y:S08]  /*7ea0*/  HMMA.16816.F32 R56, R196.reuse, R192, R56 ;  /* 0x000000c0c438723c */ /* 0x040ff00000001838 */
[-C--:B------:R-:W-:Y:S08]  /*7eb0*/  HMMA.16816.F32 R60, R196, R194.reuse, R60 ;  /* 0x000000c2c43c723c */ /* 0x080ff0000000183c */
[C---:B------:R-:W-:Y:S01]  /*7ec0*/  HMMA.16816.F32 R64, R188.reuse, R194, R64 ;  /* 0x000000c2bc40723c */ /* 0x040fe20000001840 */
[----:B------:R-:W3:Y:S07]  /*7ed0*/  LDSM.16.M88.4 R192, [R240] ;  /* 0x00000000f0c0783b */ /* 0x000eee0000000200 */
[-C--:B------:R-:W-:Y:S08]  /*7ee0*/  HMMA.16816.F32 R68, R188, R200.reuse, R68 ;  /* 0x000000c8bc44723c */ /* 0x080ff00000001844 */
[C---:B------:R-:W-:Y:S07]  /*7ef0*/  HMMA.16816.F32 R72, R196.reuse, R200, R72 ;  /* 0x000000c8c448723c */ /* 0x040fee0000001848 */
[----:B------:R-:W-:Y:S01]  /*7f00*/  @!P2 IMAD.MOV.U32 R200, RZ, RZ, R206 ;  /* 0x000000ffffc8a224 */ /* 0x000fe200078e00ce */
[-C--:B------:R-:W-:Y:S01]  /*7f10*/  HMMA.16816.F32 R76, R196, R202.reuse, R76 ;  /* 0x000000cac44c723c */ /* 0x080fe2000000184c */
[----:B------:R-:W4:Y:S03]  /*7f20*/  LDL R206, [R1+0x30] ;  /* 0x0000300001ce7983 */ /* 0x000f260000100800 */
[----:B------:R-:W-:Y:S01]  /*7f30*/  @!P2 MOV R201, R2 ;  /* 0x0000000200c9a202 */ /* 0x000fe20000000f00 */
[----:B------:R-:W-:Y:S01]  /*7f40*/  STL [R1+0xa8], R236 ;  /* 0x0000a8ec01007387 */ /* 0x000fe20000100800 */
[----:B------:R-:W-:Y:S02]  /*7f50*/  @!P2 IMAD.SHL.U32 R2, R135, 0x20, RZ ;  /* 0x000000208702a824 */ /* 0x000fe400078e00ff */
[C---:B------:R-:W-:Y:S01]  /*7f60*/  HMMA.16816.F32 R80, R188.reuse, R202, R80 ;  /* 0x000000cabc50723c */ /* 0x040fe20000001850 */
[----:B------:R-:W-:Y:S04]  /*7f70*/  STL [R1+0xac], R234 ;  /* 0x0000acea01007387 */ /* 0x000fe80000100800 */
[----:B------:R-:W-:Y:S02]  /*7f80*/  STL [R1+0xb0], R237 ;  /* 0x0000b0ed01007387 */ /* 0x000fe40000100800 */
[----:B------:R-:W-:Y:S01]  /*7f90*/  @!P2 IMAD.WIDE.U32 R202, R204, c[0x0][0x208], RZ ;  /* 0x00008200cccaaa25 */ /* 0x000fe200078e00ff */
[-C--:B-1----:R-:W-:Y:S04]  /*7fa0*/  HMMA.16816.F32 R84, R188, R136.reuse, R84 ;  /* 0x00000088bc54723c */ /* 0x082fe80000001854 */
[----:B------:R-:W-:Y:S02]  /*7fb0*/  @!P2 IMAD.IADD R0, R203, 0x1, R0 ;  /* 0x00000001cb00a824 */ /* 0x000fe400078e0200 */
[----:B------:R-:W-:Y:S02]  /*7fc0*/  @!P2 IMAD.WIDE.U32 R200, R202, 0x70, R200 ;  /* 0x00000070cac8a825 */ /* 0x000fe400078e00c8 */
[C---:B------:R-:W-:Y:S04]  /*7fd0*/  HMMA.16816.F32 R88, R196.reuse, R136, R88 ;  /* 0x00000088c458723c */ /* 0x040fe80000001858 */
[----:B------:R-:W-:Y:S03]  /*7fe0*/  @!P2 IMAD R0, R0, 0x70, RZ ;  /* 0x000000700000a824 */ /* 0x000fe600078e02ff */
[C---:B------:R-:W-:Y:S01]  /*7ff0*/  @!P2 LEA R136, P0, R200.reuse, c[0x0][0x1f8], 0x1 ;  /* 0x00007e00c888aa11 */ /* 0x040fe200078008ff */
[-C--:B------:R-:W-:Y:S01]  /*8000*/  HMMA.16816.F32 R92, R196, R138.reuse, R92 ;  /* 0x0000008ac45c723c */ /* 0x080fe2000000185c */
[----:B------:R-:W-:Y:S05]  /*8010*/  @!P2 IMAD.IADD R0, R201, 0x1, R0 ;  /* 0x00000001c900a824 */ /* 0x000fea00078e0200 */
[----:B------:R-:W-:Y:S02]  /*8020*/  @!P2 LEA.HI.X R137, R200, c[0x0][0x1fc], R0, 0x1, P0 ;  /* 0x00007f00c889aa11 */ /* 0x000fe400000f0c00 */
[C---:B------:R-:W-:Y:S01]  /*8030*/  HMMA.16816.F32 R96, R188.reuse, R138, R96 ;  /* 0x0000008abc60723c */ /* 0x040fe20000001860 */
[----:B------:R-:W-:Y:S02]  /*8040*/  @!P2 MOV R0, 0x5 ;  /* 0x000000050000a802 */ /* 0x000fe40000000f00 */
[----:B------:R-:W-:Y:S01]  /*8050*/  @!PT LDS RZ, [RZ] ;  /* 0x00000000fffff984 */ /* 0x000fe20000000800 */
[----:B------:R-:W-:Y:S01]  /*8060*/  @!PT LDS RZ, [RZ] ;  /* 0x00000000fffff984 */ /* 0x000fe20000000800 */
[----:B------:R-:W-:Y:S01]  /*8070*/  @!PT LDS RZ, [RZ] ;  /* 0x00000000fffff984 */ /* 0x000fe20000000800 */
[----:B------:R1:W-:Y:S01]  /*8080*/  @!P2 LDGSTS.E.BYPASS.LTC128B.128 [R246+0x100], [R136.64], !P6 ;  /* 0x0010000088f6afae */ /* 0x0003e2000f101d48 */
[----:B------:R-:W-:Y:S02]  /*8090*/  @!P2 IADD3 R200, P0, R136, R2, RZ ;  /* 0x0000000288c8a210 */ /* 0x000fe40007f1e0ff */
[----:B------:R-:W-:Y:S02]  /*80a0*/  @!P2 SHF.L.U64.HI R0, R135, R0, c[0x0][0x20c] ;  /* 0x000083008700a619 */ /* 0x000fe40000010200 */
[-C--:B---3--:R-:W-:Y:S04]  /*80b0*/  HMMA.16816.F32 R100, R188, R192.reuse, R100 ;  /* 0x000000c0bc64723c */ /* 0x088fe80000001864 */
[--C-:B------:R-:W-:Y:S04]  /*80c0*/  @!P2 IMAD.X R201, R137, 0x1, R0.reuse, P0 ;  /* 0x0000000189c9a824 */ /* 0x100fe800000e0600 */
[C---:B------:R-:W-:Y:S01]  /*80d0*/  HMMA.16816.F32 R104, R196.reuse, R192, R104 ;  /* 0x000000c0c468723c */ /* 0x040fe20000001868 */
[----:B------:R3:W-:Y:S07]  /*80e0*/  @!P2 LDGSTS.E.BYPASS.LTC128B.128 [R246+0x900], [R200.64], !P6 ;  /* 0x00900000c8f6afae */ /* 0x0007ee000f101d48 */
[-C--:B------:R-:W-:Y:S01]  /*80f0*/  HMMA.16816.F32 R108, R196, R194.reuse, R108 ;  /* 0x000000c2c46c723c */ /* 0x080fe2000000186c */
[----:B-1----:R-:W-:Y:S07]  /*8100*/  @!P2 IADD3 R136, P0, R200, R2, RZ ;  /* 0x00000002c888a210 */ /* 0x002fee0007f1e0ff */
[----:B------:R-:W-:Y:S01]  /*8110*/  HMMA.16816.F32 R112, R188, R194, R112 ;  /* 0x000000c2bc70723c */ /* 0x000fe20000001870 */
[----:B------:R-:W-:Y:S05]  /*8120*/  @!P2 IADD3.X R137, R201, R0, RZ, P0, !PT ;  /* 0x00000000c989a210 */ /* 0x000fea00007fe4ff */
[----:B------:R1:W-:Y:S01]  /*8130*/  @!P2 LDGSTS.E.BYPASS.LTC128B.128 [R246+0x1100], [R136.64], !P6 ;  /* 0x0110000088f6afae */ /* 0x0003e2000f101d48 */
[-C--:B---3--:R-:W-:Y:S05]  /*8140*/  @!P2 IADD3 R200, P1, R136, R2.reuse, RZ ;  /* 0x0000000288c8a210 */ /* 0x088fea0007f3e0ff */
[-C--:B------:R-:W-:Y:S01]  /*8150*/  @!P2 IADD3 R138, P0, R200, R2.reuse, RZ ;  /* 0x00000002c88aa210 */ /* 0x080fe20007f1e0ff */
[--C-:B------:R-:W-:Y:S04]  /*8160*/  @!P2 IMAD.X R201, R137, 0x1, R0.reuse, P1 ;  /* 0x0000000189c9a824 */ /* 0x100fe800008e0600 */
[--C-:B------:R-:W-:Y:S01]  /*8170*/  @!P2 IMAD.X R139, R201, 0x1, R0.reuse, P0 ;  /* 0x00000001c98ba824 */ /* 0x100fe200000e0600 */
[----:B------:R3:W-:Y:S08]  /*8180*/  @!P2 LDGSTS.E.BYPASS.LTC128B.128 [R246+0x1900], [R200.64], !P6 ;  /* 0x01900000c8f6afae */ /* 0x0007f0000f101d48 */
[----:B------:R2:W-:Y:S01]  /*8190*/  @!P2 LDGSTS.E.BYPASS.LTC128B.128 [R246+0x2100], [R138.64], !P6 ;  /* 0x021000008af6afae */ /* 0x0005e2000f101d48 */
[----:B-1----:R-:W-:Y:S04]  /*81a0*/  @!P2 IADD3 R136, P1, R138, R2, RZ ;  /* 0x000000028a88a210 */ /* 0x002fe80007f3e0ff */
[----:B------:R-:W-:Y:S02]  /*81b0*/  @!P2 IADD3.X R137, R139, R0, RZ, P1, !PT ;  /* 0x000000008b89a210 */ /* 0x000fe40000ffe4ff */
[----:B------:R-:W-:Y:S03]  /*81c0*/  @!P2 IADD3 R202, P0, R136, R2, RZ ;  /* 0x0000000288caa210 */ /* 0x000fe60007f1e0ff */
[----:B------:R2:W-:Y:S02]  /*81d0*/  @!P2 LDGSTS.E.BYPASS.LTC128B.128 [R246+0x2900], [R136.64], !P6 ;  /* 0x0290000088f6afae */ /* 0x0005e4000f101d48 */
[----:B------:R-:W-:Y:S06]  /*81e0*/  @!P2 IMAD.X R203, R137, 0x1, R0, P0 ;  /* 0x0000000189cba824 */ /* 0x000fec00000e0600 */
[----:B------:R3:W-:Y:S08]  /*81f0*/  @!P2 LDGSTS.E.BYPASS.LTC128B.128 [R246+0x3100], [R202.64], !P6 ;  /* 0x03100000caf6afae */ /* 0x0007f0000f101d48 */
[----:B------:R1:W4:Y:S04]  /*8200*/  LDL R0, [R1+0x4c] ;  /* 0x00004c0001007983 */ /* 0x0003280000100800 */
[----:B------:R-:W-:Y:S08]  /*8210*/  LDSM.16.M88.4 R196, [R236+0x2000] ;  /* 0x00200000ecc4783b */ /* 0x000ff00000000200 */
[----:B--2---:R-:W-:Y:S08]  /*8220*/  LDSM.16.M88.4 R136, [R236] ;  /* 0x00000000ec88783b */ /* 0x004ff00000000200 */
[----:B---3--:R-:W2:Y:S08]  /*8230*/  LDSM.16.M88.4 R200, [R234] ;  /* 0x00000000eac8783b */ /* 0x008eb00000000200 */
[----:B------:R-:W3:Y:S08]  /*8240*/  LDSM.16.M88.4 R188, [R234+0x800] ;  /* 0x00080000eabc783b */ /* 0x000ef00000000200 */
[----:B------:R-:W0:Y:S08]  /*8250*/  LDGDEPBAR ;  /* 0x00000000000079af */ /* 0x000e300000000000 */
[----:B------:R-:W1:Y:S01]  /*8260*/  LDSM.16.M88.4 R192, [R234+0x1000] ;  /* 0x00100000eac0783b */ /* 0x000e620000000200 */
[-C--:B--2---:R-:W-:Y:S08]  /*8270*/  HMMA.16816.F32 R4, R136, R200.reuse, R4 ;  /* 0x000000c88804723c */ /* 0x084ff00000001804 */
[C---:B------:R-:W-:Y:S08]  /*8280*/  HMMA.16816.F32 R8, R196.reuse, R200, R8 ;  /* 0x000000c8c408723c */ /* 0x040ff00000001808 */
[-C--:B------:R-:W-:Y:S08]  /*8290*/  HMMA.16816.F32 R12, R196, R202.reuse, R12 ;  /* 0x000000cac40c723c */ /* 0x080ff0000000180c */
[C---:B------:R-:W-:Y:S01]  /*82a0*/  HMMA.16816.F32 R16, R136.reuse, R202, R16 ;  /* 0x000000ca8810723c */ /* 0x040fe20000001810 */
[----:B------:R-:W2:Y:S07]  /*82b0*/  LDSM.16.M88.4 R200, [R234+0x1800] ;  /* 0x00180000eac8783b */ /* 0x000eae0000000200 */
[-C--:B---3--:R-:W-:Y:S08]  /*82c0*/  HMMA.16816.F32 R20, R136, R188.reuse, R20 ;  /* 0x000000bc8814723c */ /* 0x088ff00000001814 */
[C---:B------:R-:W-:Y:S08]  /*82d0*/  HMMA.16816.F32 R24, R196.reuse, R188, R24 ;  /* 0x000000bcc418723c */ /* 0x040ff00000001818 */
[-C--:B------:R-:W-:Y:S08]  /*82e0*/  HMMA.16816.F32 R28, R196, R190.reuse, R28 ;  /* 0x000000bec41c723c */ /* 0x080ff0000000181c */
[C---:B------:R-:W-:Y:S01]  /*82f0*/  HMMA.16816.F32 R32, R136.reuse, R190, R32 ;  /* 0x000000be8820723c */ /* 0x040fe20000001820 */
[----:B------:R-:W3:Y:S07]  /*8300*/  LDSM.16.M88.4 R188, [R234+0x2000] ;  /* 0x00200000eabc783b */ /* 0x000eee0000000200 */
        /* <DEDUP_REMOVED lines=14> */
[----:B------:R-:W-:Y:S07]  /*83f0*/  LDSM.16.M88.4 R188, [R237] ;  /* 0x00000000edbc783b */ /* 0x000fee0000000200 */
[-C--:B-1----:R-:W-:Y:S08]  /*8400*/  HMMA.16816.F32 R84, R136, R192.reuse, R84 ;  /* 0x000000c08854723c */ /* 0x082ff00000001854 */
[C---:B------:R-:W-:Y:S08]  /*8410*/  HMMA.16816.F32 R88, R196.reuse, R192, R88 ;  /* 0x000000c0c458723c */ /* 0x040ff00000001858 */
[-C--:B------:R-:W-:Y:S08]  /*8420*/  HMMA.16816.F32 R92, R196, R194.reuse, R92 ;  /* 0x000000c2c45c723c */ /* 0x080ff0000000185c */
[C---:B------:R-:W-:Y:S01]  /*8430*/  HMMA.16816.F32 R96, R136.reuse, R194, R96 ;  /* 0x000000c28860723c */ /* 0x040fe20000001860 */
[----:B------:R-:W1:Y:S07]  /*8440*/  LDSM.16.M88.4 R192, [R231] ;  /* 0x00000000e7c0783b */ /* 0x000e6e0000000200 */
[-C--:B--2---:R-:W-:Y:S08]  /*8450*/  HMMA.16816.F32 R100, R136, R200.reuse, R100 ;  /* 0x000000c88864723c */ /* 0x084ff00000001864 */
[C---:B------:R-:W-:Y:S07]  /*8460*/  HMMA.16816.F32 R104, R196.reuse, R200, R104 ;  /* 0x000000c8c468723c */ /* 0x040fee0000001868 */
[----:B------:R-:W-:Y:S01]  /*8470*/  IMAD R200, R204, -0x70, RZ ;  /* 0xffffff90ccc87824 */ /* 0x000fe200078e02ff */
[-C--:B------:R-:W-:Y:S01]  /*8480*/  HMMA.16816.F32 R108, R196, R202.reuse, R108 ;  /* 0x000000cac46c723c */ /* 0x080fe2000000186c */
[----:B------:R-:W2:Y:S03]  /*8490*/  LDSM.16.M88.4 R196, [R237+0x2000] ;  /* 0x00200000edc4783b */ /* 0x000ea60000000200 */
[----:B------:R-:W-:Y:S04]  /*84a0*/  IADD3 R200, -R205, 0x1, R200 ;  /* 0x00000001cdc87810 */ /* 0x000fe80007ffe1c8 */
[----:B------:R-:W-:Y:S01]  /*84b0*/  HMMA.16816.F32 R112, R136, R202, R112 ;  /* 0x000000ca8870723c */ /* 0x000fe20000001870 */
[----:B------:R-:W-:Y:S03]  /*84c0*/  LDSM.16.M88.4 R136, [R231+0x800] ;  /* 0x00080000e788783b */ /* 0x000fe60000000200 */
[----:B------:R-:W-:Y:S04]  /*84d0*/  IADD3 R200, R200, c[0x0][0x1d0], RZ ;  /* 0x00007400c8c87a10 */ /* 0x000fe80007ffe0ff */
[----:B------:R-:W-:Y:S01]  /*84e0*/  IADD3 R200, R200, -c[0x0][0x168], RZ ;  /* 0x80005a00c8c87a10 */ /* 0x000fe20007ffe0ff */
[-C--:B-1----:R-:W-:Y:S03]  /*84f0*/  HMMA.16816.F32 R4, R188, R192.reuse, R4 ;  /* 0x000000c0bc04723c */ /* 0x082fe60000001804 */
[----:B----4-:R-:W-:Y:S05]  /*8500*/  @P4 IMAD.MOV.U32 R0, RZ, RZ, R206 ;  /* 0x000000ffff004224 */ /* 0x010fea00078e00ce */
[----:B------:R-:W1:Y:S01]  /*8510*/  SHFL.IDX PT, R135, R0, 0x1, 0x1c1f ;  /* 0x003c1f0000877f89 */ /* 0x000e6200000e0000 */
[C---:B--2---:R-:W-:Y:S07]  /*8520*/  HMMA.16816.F32 R8, R196.reuse, R192, R8 ;  /* 0x000000c0c408723c */ /* 0x044fee0000001808 */
[----:B------:R-:W2:Y:S01]  /*8530*/  SHFL.IDX PT, R202, R0, RZ, 0x1c1f ;  /* 0x001c1fff00ca7589 */ /* 0x000ea200000e0000 */
[-C--:B------:R-:W-:Y:S07]  /*8540*/  HMMA.16816.F32 R12, R196, R194.reuse, R12 ;  /* 0x000000c2c40c723c */ /* 0x080fee000000180c */
[----:B------:R-:W-:Y:S01]  /*8550*/  SHFL.IDX PT, R201, R0, 0x3, 0x1c1f ;  /* 0x007c1f0000c97f89 */ /* 0x000fe200000e0000 */
[C---:B------:R-:W-:Y:S07]  /*8560*/  HMMA.16816.F32 R16, R188.reuse, R194, R16 ;  /* 0x000000c2bc10723c */ /* 0x040fee0000001810 */
[----:B------:R2:W3:Y:S01]  /*8570*/  SHFL.IDX PT, R2, R0, 0x2, 0x1c1f ;  /* 0x005c1f0000027f89 */ /* 0x0004e200000e0000 */
[----:B-1----:R-:W-:Y:S01]  /*8580*/  IMAD.IADD R135, R200, 0x1, R135 ;  /* 0x00000001c8877824 */ /* 0x002fe200078e0287 */
[-C--:B------:R-:W-:Y:S04]  /*8590*/  HMMA.16816.F32 R20, R188, R136.reuse, R20 ;  /* 0x00000088bc14723c */ /* 0x080fe80000001814 */
[C---:B------:R-:W-:Y:S02]  /*85a0*/  ISETP.GT.AND P1, PT, R135.reuse, RZ, PT ;  /* 0x000000ff8700720c */ /* 0x040fe40003f24270 */
[----:B------:R-:W1:Y:S01]  /*85b0*/  LDSM.16.M88.4 R192, [R231+0x1000] ;  /* 0x00100000e7c0783b */ /* 0x000e620000000200 */
[----:B------:R-:W-:Y:S02]  /*85c0*/  ISETP.GT.AND P0, PT, R135, 0x1, PT ;  /* 0x000000018700780c */ /* 0x000fe40003f04270 */
[----:B------:R-:W-:Y:S01]  /*85d0*/  FSEL R205, R6, -INF , P1 ;  /* 0xff80000006cd7808 */ /* 0x000fe20000800000 */
[C---:B------:R-:W-:Y:S02]  /*85e0*/  HMMA.16816.F32 R24, R196.reuse, R136, R24 ;  /* 0x00000088c418723c */ /* 0x040fe40000001818 */
[----:B------:R-:W-:Y:S06]  /*85f0*/  FSEL R203, R7, -INF , P0 ;  /* 0xff80000007cb7808 */ /* 0x000fec0000000000 */
[-C--:B------:R-:W-:Y:S01]  /*8600*/  HMMA.16816.F32 R28, R196, R138.reuse, R28 ;  /* 0x0000008ac41c723c */ /* 0x080fe2000000181c */
[C---:B--2---:R-:W-:Y:S03]  /*8610*/  IADD3 R0, R200.reuse, R202, RZ ;  /* 0x000000cac8007210 */ /* 0x044fe60007ffe0ff */
[C---:B---3--:R-:W-:Y:S01]  /*8620*/  IMAD.IADD R2, R200.reuse, 0x1, R2 ;  /* 0x00000001c8027824 */ /* 0x048fe200078e0202 */
[----:B------:R-:W-:Y:S02]  /*8630*/  IADD3 R200, R200, R201, RZ ;  /* 0x000000c9c8c87210 */ /* 0x000fe40007ffe0ff */
[C---:B------:R-:W-:Y:S01]  /*8640*/  ISETP.GT.AND P3, PT, R0.reuse, RZ, PT ;  /* 0x000000ff0000720c */ /* 0x040fe20003f64270 */
[C---:B------:R-:W-:Y:S01]  /*8650*/  HMMA.16816.F32 R32, R188.reuse, R138, R32 ;  /* 0x0000008abc20723c */ /* 0x040fe20000001820 */
[----:B------:R-:W-:Y:S03]  /*8660*/  ISETP.GT.AND P2, PT, R0, 0x1, PT ;  /* 0x000000010000780c */ /* 0x000fe60003f44270 */
[----:B------:R-:W-:Y:S02]  /*8670*/  FSEL R201, R4, -INF , P3 ;  /* 0xff80000004c97808 */ /* 0x000fe40001800000 */
[----:B------:R-:W-:Y:S02]  /*8680*/  FSEL R202, R5, -INF , P2 ;  /* 0xff80000005ca7808 */ /* 0x000fe40001000000 */
[----:B------:R-:W2:Y:S01]  /*8690*/  LDSM.16.M88.4 R4, [R231+0x1800] ;  /* 0x00180000e704783b */ /* 0x000ea20000000200 */
[C---:B------:R-:W-:Y:S02]  /*86a0*/  ISETP.GT.AND P3, PT, R2.reuse, RZ, PT ;  /* 0x000000ff0200720c */ /* 0x040fe40003f64270 */
[----:B------:R-:W-:Y:S02]  /*86b0*/  ISETP.GT.AND P2, PT, R2, 0x1, PT ;  /* 0x000000010200780c */ /* 0x000fe40003f44270 */
[C---:B------:R-:W-:Y:S02]  /*86c0*/  ISETP.GT.AND P1, PT, R200.reuse, RZ, PT ;  /* 0x000000ffc800720c */ /* 0x040fe40003f24270 */
[----:B------:R-:W-:Y:S02]  /*86d0*/  ISETP.GT.AND P0, PT, R200, 0x1, PT ;  /* 0x00000001c800780c */ /* 0x000fe40003f04270 */
[----:B------:R-:W-:Y:S02]  /*86e0*/  FSEL R206, R8, -INF , P3 ;  /* 0xff80000008ce7808 */ /* 0x000fe40001800000 */
[----:B------:R-:W-:Y:S01]  /*86f0*/  FSEL R207, R9, -INF , P2 ;  /* 0xff80000009cf7808 */ /* 0x000fe20001000000 */
[-C--:B-1----:R-:W-:Y:S01]  /*8700*/  HMMA.16816.F32 R36, R188, R192.reuse, R36 ;  /* 0x000000c0bc24723c */ /* 0x082fe20000001824 */
[----:B------:R-:W-:Y:S02]  /*8710*/  FSEL R209, R10, -INF , P1 ;  /* 0xff8000000ad17808 */ /* 0x000fe40000800000 */
[----:B------:R-:W-:Y:S02]  /*8720*/  FSEL R208, R11, -INF , P0 ;  /* 0xff8000000bd07808 */ /* 0x000fe40000000000 */
[----:B------:R-:W1:Y:S01]  /*8730*/  LDSM.16.M88.4 R8, [R231+0x2000] ;  /* 0x00200000e708783b */ /* 0x000e620000000200 */
[----:B------:R-:W-:Y:S02]  /*8740*/  ISETP.GT.AND P2, PT, R2, 0x9, PT ;  /* 0x000000090200780c */ /* 0x000fe40003f44270 */
[C---:B------:R-:W-:Y:S01]  /*8750*/  HMMA.16816.F32 R40, R196.reuse, R192, R40 ;  /* 0x000000c0c428723c */ /* 0x040fe20000001828 */
[C---:B------:R-:W-:Y:S02]  /*8760*/  ISETP.GT.AND P1, PT, R200.reuse, 0x8, PT ;  /* 0x00000008c800780c */ /* 0x040fe40003f24270 */
[----:B------:R-:W-:Y:S02]  /*8770*/  ISETP.GT.AND P0, PT, R200, 0x9, PT ;  /* 0x00000009c800780c */ /* 0x000fe40003f04270 */
[----:B------:R-:W-:Y:S02]  /*8780*/  FSEL R139, R13, -INF , P2 ;  /* 0xff8000000d8b7808 */ /* 0x000fe40001000000 */
[----:B------:R-:W-:Y:S01]  /*8790*/  ISETP.GT.AND P2, PT, R0, 0x9, PT ;  /* 0x000000090000780c */ /* 0x000fe20003f44270 */
[-C--:B------:R-:W-:Y:S01]  /*87a0*/  HMMA.16816.F32 R44, R196, R194.reuse, R44 ;  /* 0x000000c2c42c723c */ /* 0x080fe2000000182c */
[----:B------:R-:W-:Y:S02]  /*87b0*/  FSEL R14, R14, -INF , P1 ;  /* 0xff8000000e0e7808 */ /* 0x000fe40000800000 */
[----:B------:R-:W-:Y:S02]  /*87c0*/  ISETP.GT.AND P1, PT, R135, 0x8, PT ;  /* 0x000000088700780c */ /* 0x000fe40003f24270 */
[----:B------:R-:W-:Y:S02]  /*87d0*/  FSEL R17, R17, -INF , P2 ;  /* 0xff80000011117808 */ /* 0x000fe40001000000 */
[----:B------:R-:W-:Y:S01]  /*87e0*/  ISETP.GT.AND P2, PT, R0, 0x11, PT ;  /* 0x000000110000780c */ /* 0x000fe20003f44270 */
[C---:B------:R-:W-:Y:S01]  /*87f0*/  HMMA.16816.F32 R48, R188.reuse, R194, R48 ;  /* 0x000000c2bc30723c */ /* 0x040fe20000001830 */
[----:B------:R-:W-:Y:S02]  /*8800*/  FSEL R15, R15, -INF , P0 ;  /* 0xff8000000f0f7808 */ /* 0x000fe40000000000 */
[----:B------:R-:W-:Y:S02]  /*8810*/  ISETP.GT.AND P0, PT, R135, 0x9, PT ;  /* 0x000000098700780c */ /* 0x000fe40003f04270 */
[----:B------:R-:W-:Y:S02]  /*8820*/  FSEL R211, R21, -INF , P2 ;  /* 0xff80000015d37808 */ /* 0x000fe40001000000 */
[----:B------:R-:W-:Y:S01]  /*8830*/  ISETP.GT.AND P2, PT, R2, 0x11, PT ;  /* 0x000000110200780c */ /* 0x000fe20003f44270 */
[-C--:B--2---:R-:W-:Y:S01]  /*8840*/  HMMA.16816.F32 R52, R188, R4.reuse, R52 ;  /* 0x00000004bc34723c */ /* 0x084fe20000001834 */
        /* <DEDUP_REMOVED lines=8> */
[C---:B------:R-:W-:Y:S01]  /*88d0*/  ISETP.GT.AND P2, PT, R0.reuse, 0x19, PT ;  /* 0x000000190000780c */ /* 0x040fe20003f44270 */
[-C--:B------:R-:W-:Y:S01]  /*88e0*/  HMMA.16816.F32 R60, R196, R6.reuse, R60 ;  /* 0x00000006c43c723c */ /* 0x080fe2000000183c */
[----:B------:R-:W-:Y:S02]  /*88f0*/  FSEL R19, R19, -INF , P0 ;  /* 0xff80000013137808 */ /* 0x000fe40000000000 */
[----:B------:R-:W-:Y:S02]  /*8900*/  ISETP.GT.AND P0, PT, R135, 0x11, PT ;  /* 0x000000118700780c */ /* 0x000fe40003f04270 */
[----:B------:R-:W-:Y:S02]  /*8910*/  FSEL R193, R33, -INF , P2 ;  /* 0xff80000021c17808 */ /* 0x000fe40001000000 */
[----:B------:R-:W-:Y:S01]  /*8920*/  ISETP.GT.AND P2, PT, R0, 0x21, PT ;  /* 0x000000210000780c */ /* 0x000fe20003f44270 */
[C---:B------:R-:W-:Y:S01]  /*8930*/  HMMA.16816.F32 R64, R188.reuse, R6, R64 ;  /* 0x00000006bc40723c */ /* 0x040fe20000001840 */
[----:B------:R-:W2:Y:S01]  /*8940*/  LDSM.16.M88.4 R4, [R231+0x2800] ;  /* 0x00280000e704783b */ /* 0x000ea20000000200 */
[C---:B------:R-:W-:Y:S02]  /*8950*/  ISETP.GT.AND P3, PT, R2.reuse, 0x8, PT ;  /* 0x000000080200780c */ /* 0x040fe40003f64270 */
[----:B------:R-:W-:Y:S02]  /*8960*/  FSEL R250, R37, -INF , P2 ;  /* 0xff80000025fa7808 */ /* 0x000fe40001000000 */
[----:B------:R-:W-:Y:S02]  /*8970*/  ISETP.GT.AND P2, PT, R2, 0x21, PT ;  /* 0x000000210200780c */ /* 0x000fe40003f44270 */
[-C--:B-1----:R-:W-:Y:S01]  /*8980*/  HMMA.16816.F32 R68, R188, R8.reuse, R68 ;  /* 0x00000008bc44723c */ /* 0x082fe20000001844 */
        /* <DEDUP_REMOVED lines=9> */
[-C--:B------:R-:W-:Y:S01]  /*8a20*/  HMMA.16816.F32 R76, R196, R10.reuse, R76 ;  /* 0x0000000ac44c723c */ /* 0x080fe2000000184c */
[----:B------:R-:W-:Y:S02]  /*8a30*/  FSEL R221, R27, -INF , P0 ;  /* 0xff8000001bdd7808 */ /* 0x000fe40000000000 */
[----:B------:R-:W-:Y:S02]  /*8a40*/  ISETP.GT.AND P0, PT, R200, 0x19, PT ;  /* 0x00000019c800780c */ /* 0x000fe40003f04270 */
[----:B------:R-:W-:Y:S01]  /*8a50*/  FSEL R248, R49, -INF , P2 ;  /* 0xff80000031f87808 */ /* 0x000fe20001000000 */
[----:B------:R-:W-:Y:S01]  /*8a60*/  IMAD.MOV.U32 R49, RZ, RZ, R226 ;  /* 0x000000ffff317224 */ /* 0x000fe200078e00e2 */
[----:B------:R-:W-:Y:S01]  /*8a70*/  ISETP.GT.AND P2, PT, R0, 0x31, PT ;  /* 0x000000310000780c */ /* 0x000fe20003f44270 */
[C---:B------:R-:W-:Y:S01]  /*8a80*/  HMMA.16816.F32 R80, R188.reuse, R10, R80 ;  /* 0x0000000abc50723c */ /* 0x040fe20000001850 */
[----:B------:R-:W-:Y:S02]  /*8a90*/  FSEL R219, R30, -INF , P1 ;  /* 0xff8000001edb7808 */ /* 0x000fe40000800000 */
[----:B------:R-:W-:Y:S02]  /*8aa0*/  ISETP.GT.AND P1, PT, R135, 0x18, PT ;  /* 0x000000188700780c */ /* 0x000fe40003f24270 */
[----:B------:R-:W-:Y:S02]  /*8ab0*/  FSEL R53, R53, -INF , P2 ;  /* 0xff80000035357808 */ /* 0x000fe40001000000 */
[----:B------:R-:W-:Y:S02]  /*8ac0*/  ISETP.GT.AND P2, PT, R2, 0x31, PT ;  /* 0x000000310200780c */ /* 0x000fe40003f44270 */
[----:B------:R-:W-:Y:S01]  /*8ad0*/  FSEL R220, R31, -INF , P0 ;  /* 0xff8000001fdc7808 */ /* 0x000fe20000000000 */
[-C--:B--2---:R-:W-:Y:S01]  /*8ae0*/  HMMA.16816.F32 R84, R188, R4.reuse, R84 ;  /* 0x00000004bc54723c */ /* 0x084fe20000001854 */
[----:B------:R-:W-:Y:S02]  /*8af0*/  ISETP.GT.AND P0, PT, R135, 0x19, PT ;  /* 0x000000198700780c */ /* 0x000fe40003f04270 */
[----:B------:R-:W-:Y:S02]  /*8b00*/  FSEL R8, R57, -INF , P2 ;  /* 0xff80000039087808 */ /* 0x000fe40001000000 */
[----:B------:R-:W-:Y:S02]  /*8b10*/  FSEL R195, R34, -INF , P1 ;  /* 0xff80000022c37808 */ /* 0x000fe40000800000 */
[----:B------:R-:W-:Y:S01]  /*8b20*/  ISETP.GT.AND P1, PT, R135, 0x20, PT ;  /* 0x000000208700780c */ /* 0x000fe20003f24270 */
[----:B------:R1:W-:Y:S01]  /*8b30*/  STL [R1], R8 ;  /* 0x0000000801007387 */ /* 0x0003e20000100800 */
[----:B------:R-:W-:Y:S01]  /*8b40*/  FSEL R194, R35, -INF , P0 ;  /* 0xff80000023c27808 */ /* 0x000fe20000000000 */
[C---:B------:R-:W-:Y:S01]  /*8b50*/  HMMA.16816.F32 R88, R196.reuse, R4, R88 ;  /* 0x00000004c458723c */ /* 0x040fe20000001858 */
[----:B------:R-:W-:Y:S02]  /*8b60*/  ISETP.GT.AND P0, PT, R135, 0x21, PT ;  /* 0x000000218700780c */ /* 0x000fe40003f04270 */
[----:B------:R-:W-:Y:S02]  /*8b70*/  FSEL R34, R38, -INF , P1 ;  /* 0xff80000026227808 */ /* 0x000fe40000800000 */
[----:B------:R-:W-:Y:S02]  /*8b80*/  ISETP.GT.AND P1, PT, R200, 0x20, PT ;  /* 0x00000020c800780c */ /* 0x000fe40003f24270 */
[----:B------:R-:W-:Y:S01]  /*8b90*/  FSEL R235, R39, -INF , P0 ;  /* 0xff80000027eb7808 */ /* 0x000fe20000000000 */
[-C--:B------:R-:W-:Y:S01]  /*8ba0*/  HMMA.16816.F32 R92, R196, R6.reuse, R92 ;  /* 0x00000006c45c723c */ /* 0x080fe2000000185c */
[----:B------:R-:W-:Y:S02]  /*8bb0*/  FSEL R224, R42, -INF , P1 ;  /* 0xff8000002ae07808 */ /* 0x000fe40000800000 */
[C---:B------:R-:W-:Y:S01]  /*8bc0*/  ISETP.GT.AND P1, PT, R200.reuse, 0x28, PT ;  /* 0x00000028c800780c */ /* 0x040fe20003f24270 */
[----:B------:R-:W-:Y:S01]  /*8bd0*/  IMAD.MOV.U32 R41, RZ, RZ, R235 ;  /* 0x000000ffff297224 */ /* 0x000fe200078e00eb */
[----:B------:R-:W-:Y:S02]  /*8be0*/  ISETP.GT.AND P0, PT, R200, 0x21, PT ;  /* 0x00000021c800780c */ /* 0x000fe40003f04270 */
[----:B------:R-:W-:Y:S01]  /*8bf0*/  FSEL R222, R46, -INF , P1 ;  /* 0xff8000002ede7808 */ /* 0x000fe20000800000 */
[C---:B------:R-:W-:Y:S01]  /*8c00*/  HMMA.16816.F32 R96, R188.reuse, R6, R96 ;  /* 0x00000006bc60723c */ /* 0x040fe20000001860 */
[----:B------:R-:W-:Y:S02]  /*8c10*/  ISETP.GT.AND P1, PT, R135, 0x28, PT ;  /* 0x000000288700780c */ /* 0x000fe40003f24270 */
[----:B------:R-:W-:Y:S01]  /*8c20*/  ISETP.GT.AND P2, PT, R2, 0x39, PT ;  /* 0x000000390200780c */ /* 0x000fe20003f44270 */
[----:B------:R-:W-:Y:S01]  /*8c30*/  IMAD.MOV.U32 R57, RZ, RZ, R222 ;  /* 0x000000ffff397224 */ /* 0x000fe200078e00de */
[----:B------:R-:W-:Y:S02]  /*8c40*/  FSEL R223, R43, -INF , P0 ;  /* 0xff8000002bdf7808 */ /* 0x000fe40000000000 */
[----:B------:R-:W-:Y:S02]  /*8c50*/  ISETP.GT.AND P0, PT, R200, 0x29, PT ;  /* 0x00000029c800780c */ /* 0x000fe40003f04270 */
[----:B------:R-:W-:Y:S02]  /*8c60*/  FSEL R251, R50, -INF , P1 ;  /* 0xff80000032fb7808 */ /* 0x000fe40000800000 */
[----:B------:R-:W-:Y:S02]  /*8c70*/  ISETP.GT.AND P1, PT, R135, 0x30, PT ;  /* 0x000000308700780c */ /* 0x000fe40003f24270 */
[----:B------:R-:W-:Y:S02]  /*8c80*/  FSEL R25, R47, -INF , P0 ;  /* 0xff8000002f197808 */ /* 0x000fe40000000000 */
[----:B------:R-:W-:Y:S02]  /*8c90*/  ISETP.GT.AND P0, PT, R135, 0x29, PT ;  /* 0x000000298700780c */ /* 0x000fe40003f04270 */
[----:B------:R-:W-:Y:S02]  /*8ca0*/  FSEL R54, R54, -INF , P1 ;  /* 0xff80000036367808 */ /* 0x000fe40000800000 */
[----:B------:R-:W-:Y:S01]  /*8cb0*/  FSEL R252, R51, -INF , P0 ;  /* 0xff80000033fc7808 */ /* 0x000fe20000000000 */
[----:B------:R-:W-:Y:S01]  /*8cc0*/  IMAD.MOV.U32 R51, RZ, RZ, R223 ;  /* 0x000000ffff337224 */ /* 0x000fe200078e00df */
[----:B------:R-:W-:Y:S02]  /*8cd0*/  ISETP.GT.AND P0, PT, R135, 0x31, PT ;  /* 0x000000318700780c */ /* 0x000fe40003f04270 */
[----:B------:R-:W-:Y:S02]  /*8ce0*/  ISETP.GT.AND P1, PT, R200, 0x30, PT ;  /* 0x00000030c800780c */ /* 0x000fe40003f24270 */
[----:B------:R-:W-:Y:S02]  /*8cf0*/  FSEL R55, R55, -INF , P0 ;  /* 0xff80000037377808 */ /* 0x000fe40000000000 */
[----:B------:R-:W-:Y:S02]  /*8d00*/  FSEL R138, R12, -INF , P3 ;  /* 0xff8000000c8a7808 */ /* 0x000fe40001800000 */
[----:B------:R-:W-:Y:S02]  /*8d10*/  FSEL R30, R58, -INF , P1 ;  /* 0xff8000003a1e7808 */ /* 0x000fe40000800000 */
[----:B------:R-:W-:Y:S02]  /*8d20*/  ISETP.GT.AND P1, PT, R200, 0x38, PT ;  /* 0x00000038c800780c */ /* 0x000fe40003f24270 */
[----:B------:R-:W-:Y:S02]  /*8d30*/  ISETP.GT.AND P3, PT, R0, 0x8, PT ;  /* 0x000000080000780c */ /* 0x000fe40003f64270 */
[----:B------:R-:W-:Y:S02]  /*8d40*/  ISETP.GT.AND P0, PT, R200, 0x31, PT ;  /* 0x00000031c800780c */ /* 0x000fe40003f04270 */
[----:B-1----:R-:W-:Y:S02]  /*8d50*/  FSEL R8, R62, -INF , P1 ;  /* 0xff8000003e087808 */ /* 0x002fe40000800000 */
[----:B------:R-:W-:Y:S02]  /*8d60*/  FSEL R16, R16, -INF , P3 ;  /* 0xff80000010107808 */ /* 0x000fe40001800000 */
[----:B------:R-:W-:Y:S01]  /*8d70*/  ISETP.GT.AND P3, PT, R0, 0x10, PT ;  /* 0x000000100000780c */ /* 0x000fe20003f64270 */
[----:B------:R1:W-:Y:S01]  /*8d80*/  STL [R1+0x4], R8 ;  /* 0x0000040801007387 */ /* 0x0003e20000100800 */
[----:B------:R-:W-:Y:S02]  /*8d90*/  FSEL R31, R59, -INF , P0 ;  /* 0xff8000003b1f7808 */ /* 0x000fe40000000000 */
[----:B------:R-:W-:Y:S01]  /*8da0*/  ISETP.GT.AND P0, PT, R200, 0x39, PT ;  /* 0x00000039c800780c */ /* 0x000fe20003f04270 */
[----:B------:R-:W-:Y:S01]  /*8db0*/  STL [R1+0xb4], R231 ;  /* 0x0000b4e701007387 */ /* 0x000fe20000100800 */
[----:B------:R-:W-:Y:S02]  /*8dc0*/  FSEL R210, R20, -INF , P3 ;  /* 0xff80000014d27808 */ /* 0x000fe40001800000 */
[----:B------:R-:W-:Y:S02]  /*8dd0*/  ISETP.GT.AND P3, PT, R2, 0x10, PT ;  /* 0x000000100200780c */ /* 0x000fe40003f64270 */
[----:B------:R-:W-:Y:S02]  /*8de0*/  FSEL R42, R63, -INF , P0 ;  /* 0xff8000003f2a7808 */ /* 0x000fe40000000000 */
[----:B------:R-:W-:Y:S02]  /*8df0*/  ISETP.GT.AND P0, PT, R135, 0x39, PT ;  /* 0x000000398700780c */ /* 0x000fe40003f04270 */
[----:B------:R-:W-:Y:S02]  /*8e00*/  FSEL R214, R24, -INF , P3 ;  /* 0xff80000018d67808 */ /* 0x000fe40001800000 */
[----:B------:R-:W-:Y:S02]  /*8e10*/  FSEL R24, R67, -INF , P0 ;  /* 0xff80000043187808 */ /* 0x000fe40000000000 */
[----:B------:R-:W-:Y:S02]  /*8e20*/  ISETP.GT.AND P0, PT, R135, 0x41, PT ;  /* 0x000000418700780c */ /* 0x000fe40003f04270 */
[----:B------:R-:W-:Y:S02]  /*8e30*/  ISETP.GT.AND P3, PT, R2, 0x18, PT ;  /* 0x000000180200780c */ /* 0x000fe40003f64270 */
[----:B------:R-:W-:Y:S02]  /*8e40*/  FSEL R5, R71, -INF , P0 ;  /* 0xff80000047057808 */ /* 0x000fe40000000000 */
[----:B------:R-:W-:Y:S02]  /*8e50*/  FSEL R213, R28, -INF , P3 ;  /* 0xff8000001cd57808 */ /* 0x000fe40001800000 */
[----:B------:R-:W-:Y:S01]  /*8e60*/  ISETP.GT.AND P3, PT, R0, 0x18, PT ;  /* 0x000000180000780c */ /* 0x000fe20003f64270 */
[----:B------:R2:W-:Y:S01]  /*8e70*/  STL [R1+0x8], R5 ;  /* 0x0000080501007387 */ /* 0x0005e20000100800 */
[----:B------:R-:W-:Y:S02]  /*8e80*/  FSEL R241, R61, -INF , P2 ;  /* 0xff8000003df17808 */ /* 0x000fe40001000000 */
[----:B------:R-:W-:Y:S02]  /*8e90*/  FSEL R192, R32, -INF , P3 ;  /* 0xff80000020c07808 */ /* 0x000fe40001800000 */
[C---:B------:R-:W-:Y:S02]  /*8ea0*/  ISETP.GT.AND P3, PT, R0.reuse, 0x20, PT ;  /* 0x000000200000780c */ /* 0x040fe40003f64270 */
[----:B------:R-:W-:Y:S02]  /*8eb0*/  ISETP.GT.AND P2, PT, R0, 0x39, PT ;  /* 0x000000390000780c */ /* 0x000fe40003f44270 */
[----:B------:R-:W-:Y:S02]  /*8ec0*/  FSEL R249, R36, -INF , P3 ;  /* 0xff80000024f97808 */ /* 0x000fe40001800000 */
[----:B------:R-:W-:Y:S02]  /*8ed0*/  ISETP.GT.AND P3, PT, R2, 0x20, PT ;  /* 0x000000200200780c */ /* 0x000fe40003f64270 */
[----:B-1----:R-:W-:Y:S02]  /*8ee0*/  FMNMX.FTZ R8, R201, R3, !PT ;  /* 0x00000003c9087209 */ /* 0x002fe40007810000 */
[----:B------:R-:W-:Y:S02]  /*8ef0*/  FSEL R234, R40, -INF , P3 ;  /* 0xff80000028ea7808 */ /* 0x000fe40001800000 */
[----:B------:R-:W-:Y:S02]  /*8f00*/  ISETP.GT.AND P3, PT, R2, 0x28, PT ;  /* 0x000000280200780c */ /* 0x000fe40003f64270 */
[----:B------:R-:W-:Y:S01]  /*8f10*/  FMNMX.FTZ R12, R202, R8, !PT ;  /* 0x00000008ca0c7209 */ /* 0x000fe20007810000 */
[----:B------:R-:W-:Y:S01]  /*8f20*/  IMAD.MOV.U32 R46, RZ, RZ, R234 ;  /* 0x000000ffff2e7224 */ /* 0x000fe200078e00ea */
[----:B------:R-:W-:Y:S01]  /*8f30*/  FSEL R227, R44, -INF , P3 ;  /* 0xff8000002ce37808 */ /* 0x000fe20001800000 */
[----:B------:R-:W1:Y:S01]  /*8f40*/  LDSM.16.M88.4 R8, [R231+0x3000] ;  /* 0x00300000e708783b */ /* 0x000e620000000200 */
[----:B------:R-:W-:Y:S01]  /*8f50*/  FSEL R44, R65, -INF , P2 ;  /* 0xff800000412c7808 */ /* 0x000fe20001000000 */
[----:B------:R-:W-:Y:S04]  /*8f60*/  DEPBAR.LE SB0, 0x0 ;  /* 0x000080000000791a */ /* 0x000fe80000000000 */
[----:B------:R-:W-:Y:S02]  /*8f70*/  ISETP.GT.AND P2, PT, R0, 0x41, PT ;  /* 0x000000410000780c */ /* 0x000fe40003f44270 */
[----:B------:R-:W-:Y:S01]  /*8f80*/  FMNMX.FTZ R4, R16, R12, !PT ;  /* 0x0000000c10047209 */ /* 0x000fe20007810000 */
[----:B------:R-:W-:Y:S01]  /*8f90*/  BAR.SYNC.DEFER_BLOCKING 0x0 ;  /* 0x0000000000007b1d */ /* 0x000fe20000010000 */
[----:B------:R-:W-:Y:S02]  /*8fa0*/  FSEL R242, R69, -INF , P2 ;  /* 0xff80000045f27808 */ /* 0x000fe40001000000 */
[----:B------:R-:W-:Y:S02]  /*8fb0*/  ISETP.GT.AND P2, PT, R2, 0x41, PT ;  /* 0x000000410200780c */ /* 0x000fe40003f44270 */
[----:B------:R-:W-:Y:S02]  /*8fc0*/  ISETP.GT.AND P0, PT, R200, 0x41, PT ;  /* 0x00000041c800780c */ /* 0x000fe40003f04270 */
[----:B------:R-:W-:Y:S02]  /*8fd0*/  FSEL R12, R73, -INF , P2 ;  /* 0xff800000490c7808 */ /* 0x000fe40001000000 */
[----:B--2---:R-:W-:Y:S02]  /*8fe0*/  FSEL R5, R75, -INF , P0 ;  /* 0xff8000004b057808 */ /* 0x004fe40000000000 */
[----:B------:R-:W-:Y:S01]  /*8ff0*/  ISETP.GT.AND P2, PT, R2, 0x49, PT ;  /* 0x000000490200780c */ /* 0x000fe20003f44270 */
[----:B------:R-:W-:Y:S01]  /*9000*/  STL [R1+0xc], R12 ;  /* 0x00000c0c01007387 */ /* 0x000fe20000100800 */
[----:B------:R-:W-:Y:S02]  /*9010*/  ISETP.GT.AND P3, PT, R0, 0x28, PT ;  /* 0x000000280000780c */ /* 0x000fe40003f64270 */
[----:B------:R-:W-:Y:S01]  /*9020*/  FMNMX.FTZ R4, R17, R4, !PT ;  /* 0x0000000411047209 */ /* 0x000fe20007810000 */
[----:B------:R2:W-:Y:S01]  /*9030*/  STL [R1+0x14], R5 ;  /* 0x0000140501007387 */ /* 0x0005e20000100800 */
[----:B------:R-:W-:Y:S01]  /*9040*/  FSEL R225, R48, -INF , P3 ;  /* 0xff80000030e17808 */ /* 0x000fe20001800000 */
[----:B------:R-:W-:Y:S01]  /*9050*/  IMAD.MOV.U32 R48, RZ, RZ, R227 ;  /* 0x000000ffff307224 */ /* 0x000fe200078e00e3 */
[----:B------:R-:W-:Y:S02]  /*9060*/  ISETP.GT.AND P3, PT, R0, 0x30, PT ;  /* 0x000000300000780c */ /* 0x000fe40003f64270 */
[----:B------:R-:W-:Y:S02]  /*9070*/  FMNMX.FTZ R4, R210, R4, !PT ;  /* 0x00000004d2047209 */ /* 0x000fe40007810000 */
[----:B------:R-:W-:Y:S02]  /*9080*/  FSEL R36, R52, -INF , P3 ;  /* 0xff80000034247808 */ /* 0x000fe40001800000 */
[----:B------:R-:W-:Y:S02]  /*9090*/  ISETP.GT.AND P3, PT, R2, 0x30, PT ;  /* 0x000000300200780c */ /* 0x000fe40003f64270 */
[----:B------:R-:W-:Y:S02]  /*90a0*/  FMNMX.FTZ R4, R211, R4, !PT ;  /* 0x00000004d3047209 */ /* 0x000fe40007810000 */
[----:B------:R-:W-:Y:S02]  /*90b0*/  FSEL R26, R56, -INF , P3 ;  /* 0xff800000381a7808 */ /* 0x000fe40001800000 */
[----:B------:R-:W-:Y:S01]  /*90c0*/  ISETP.GT.AND P3, PT, R2, 0x38, PT ;  /* 0x000000380200780c */ /* 0x000fe20003f64270 */
[-C--:B-1----:R-:W-:Y:S01]  /*90d0*/  HMMA.16816.F32 R100, R188, R8.reuse, R100 ;  /* 0x00000008bc64723c */ /* 0x082fe20000001864 */
[----:B------:R-:W-:Y:S02]  /*90e0*/  FMNMX.FTZ R4, R192, R4, !PT ;  /* 0x00000004c0047209 */ /* 0x000fe40007810000 */
[----:B------:R-:W-:Y:S02]  /*90f0*/  FSEL R236, R60, -INF , P3 ;  /* 0xff8000003cec7808 */ /* 0x000fe40001800000 */
[C---:B------:R-:W-:Y:S02]  /*9100*/  ISETP.GT.AND P3, PT, R0.reuse, 0x38, PT ;  /* 0x000000380000780c */ /* 0x040fe40003f64270 */
[----:B------:R-:W-:Y:S01]  /*9110*/  FMNMX.FTZ R4, R193, R4, !PT ;  /* 0x00000004c1047209 */ /* 0x000fe20007810000 */
[C---:B------:R-:W-:Y:S01]  /*9120*/  HMMA.16816.F32 R104, R196.reuse, R8, R104 ;  /* 0x00000008c468723c */ /* 0x040fe20000001868 */
[----:B--2---:R-:W-:Y:S02]  /*9130*/  FSEL R5, R77, -INF , P2 ;  /* 0xff8000004d057808 */ /* 0x004fe40001000000 */
[----:B------:R-:W-:Y:S02]  /*9140*/  ISETP.GT.AND P2, PT, R0, 0x49, PT ;  /* 0x000000490000780c */ /* 0x000fe40003f44270 */
[----:B------:R-:W-:Y:S01]  /*9150*/  FSEL R35, R64, -INF , P3 ;  /* 0xff80000040237808 */ /* 0x000fe20001800000 */
[----:B------:R1:W-:Y:S01]  /*9160*/  STL [R1+0x10], R5 ;  /* 0x0000100501007387 */ /* 0x0003e20000100800 */
[----:B------:R-:W-:Y:S01]  /*9170*/  ISETP.GT.AND P3, PT, R0, 0x40, PT ;  /* 0x000000400000780c */ /* 0x000fe20003f64270 */
[-C--:B------:R-:W-:Y:S01]  /*9180*/  HMMA.16816.F32 R108, R196, R10.reuse, R108 ;  /* 0x0000000ac46c723c */ /* 0x080fe2000000186c */
[----:B------:R-:W-:Y:S01]  /*9190*/  FMNMX.FTZ R4, R249, R4, !PT ;  /* 0x00000004f9047209 */ /* 0x000fe20007810000 */
[----:B------:R-:W-:Y:S01]  /*91a0*/  STL [R1+0xb8], R242 ;  /* 0x0000b8f201007387 */ /* 0x000fe20000100800 */
[----:B------:R-:W-:Y:S02]  /*91b0*/  ISETP.GT.AND P0, PT, R200, 0x49, PT ;  /* 0x00000049c800780c */ /* 0x000fe40003f04270 */
[----:B------:R-:W-:Y:S01]  /*91c0*/  FSEL R43, R68, -INF , P3 ;  /* 0xff800000442b7808 */ /* 0x000fe20001800000 */
[----:B------:R2:W-:Y:S01]  /*91d0*/  STL [R1+0xd0], R251 ;  /* 0x0000d0fb01007387 */ /* 0x0005e20000100800 */
[----:B------:R-:W-:Y:S01]  /*91e0*/  ISETP.GT.AND P3, PT, R2, 0x40, PT ;  /* 0x000000400200780c */ /* 0x000fe20003f64270 */
[----:B------:R-:W-:Y:S01]  /*91f0*/  HMMA.16816.F32 R112, R188, R10, R112 ;  /* 0x0000000abc70723c */ /* 0x000fe20000001870 */
[----:B------:R-:W-:Y:S02]  /*9200*/  FMNMX.FTZ R4, R250, R4, !PT ;  /* 0x00000004fa047209 */ /* 0x000fe40007810000 */
[----:B------:R-:W-:Y:S02]  /*9210*/  ISETP.GT.AND P1, PT, R135, 0x38, PT ;  /* 0x000000388700780c */ /* 0x000fe40003f24270 */
[----:B------:R-:W-:Y:S02]  /*9220*/  FSEL R32, R72, -INF , P3 ;  /* 0xff80000048207808 */ /* 0x000fe40001800000 */
[----:B------:R-:W-:Y:S02]  /*9230*/  ISETP.GT.AND P3, PT, R2, 0x48, PT ;  /* 0x000000480200780c */ /* 0x000fe40003f64270 */
[----:B------:R-:W-:Y:S02]  /*9240*/  FMNMX.FTZ R4, R225, R4, !PT ;  /* 0x00000004e1047209 */ /* 0x000fe40007810000 */
[----:B------:R-:W-:Y:S02]  /*9250*/  ISETP.GT.AND P5, PT, R0, 0x60, PT ;  /* 0x000000600000780c */ /* 0x000fe40003fa4270 */
[----:B------:R-:W-:Y:S02]  /*9260*/  FSEL R244, R76, -INF , P3 ;  /* 0xff8000004cf47808 */ /* 0x000fe40001800000 */
[----:B-1----:R-:W-:Y:S02]  /*9270*/  FMNMX.FTZ R5, R205, R132, !PT ;  /* 0x00000084cd057209 */ /* 0x002fe40007810000 */
[----:B------:R-:W-:Y:S02]  /*9280*/  ISETP.GT.AND P3, PT, R0, 0x48, PT ;  /* 0x000000480000780c */ /* 0x000fe40003f64270 */
[----:B------:R-:W-:Y:S02]  /*9290*/  FMNMX.FTZ R5, R203, R5, !PT ;  /* 0x00000005cb057209 */ /* 0x000fe40007810000 */
[----:B------:R-:W-:Y:S02]  /*92a0*/  FSEL R231, R80, -INF , P3 ;  /* 0xff80000050e77808 */ /* 0x000fe40001800000 */
        /* <DEDUP_REMOVED lines=17> */
[----:B--2---:R-:W2:Y:S01]  /*93c0*/  LDL.LU R251, [R1] ;  /* 0x0000000001fb7983 */ /* 0x004ea20000300800 */
[----:B------:R-:W-:Y:S02]  /*93d0*/  FSEL R235, R81, -INF , P2 ;  /* 0xff80000051eb7808 */ /* 0x000fe40001000000 */
[----:B------:R-:W-:Y:S01]  /*93e0*/  ISETP.GT.AND P3, PT, R0, 0x50, PT ;  /* 0x000000500000780c */ /* 0x000fe20003f64270 */
[----:B------:R1:W-:Y:S01]  /*93f0*/  STL [R1+0xbc], R231 ;  /* 0x0000bce701007387 */ /* 0x0003e20000100800 */
[----:B------:R-:W-:Y:S02]  /*9400*/  FSEL R29, R79, -INF , P0 ;  /* 0xff8000004f1d7808 */ /* 0x000fe40000000000 */
[----:B------:R-:W-:Y:S02]  /*9410*/  FSEL R243, R84, -INF , P3 ;  /* 0xff80000054f37808 */ /* 0x000fe40001800000 */
[----:B------:R-:W-:Y:S02]  /*9420*/  ISETP.GT.AND P0, PT, R135, 0x49, PT ;  /* 0x000000498700780c */ /* 0x000fe40003f04270 */
[----:B------:R-:W-:Y:S02]  /*9430*/  MOV R47, R228 ;  /* 0x000000e4002f7202 */ /* 0x000fe40000000f00 */
[----:B------:R-:W-:Y:S02]  /*9440*/  FSEL R228, R83, -INF , P0 ;  /* 0xff80000053e47808 */ /* 0x000fe40000000000 */
[----:B------:R-:W-:Y:S02]  /*9450*/  ISETP.GT.AND P0, PT, R135, 0x51, PT ;  /* 0x000000518700780c */ /* 0x000fe40003f04270 */
[----:B------:R-:W-:Y:S02]  /*9460*/  FMNMX.FTZ R137, R235, R4, !PT ;  /* 0x00000004eb897209 */ /* 0x000fe40007810000 */
[----:B------:R-:W-:Y:S02]  /*9470*/  FSEL R237, R87, -INF , P0 ;  /* 0xff80000057ed7808 */ /* 0x000fe40000000000 */
[----:B------:R-:W-:Y:S02]  /*9480*/  FSEL R56, R66, -INF , P1 ;  /* 0xff80000042387808 */ /* 0x000fe40000800000 */
[----:B------:R-:W-:Y:S02]  /*9490*/  ISETP.GT.AND P1, PT, R135, 0x40, PT ;  /* 0x000000408700780c */ /* 0x000fe40003f24270 */
[----:B------:R-:W-:Y:S02]  /*94a0*/  ISETP.GT.AND P0, PT, R0, 0x59, PT ;  /* 0x000000590000780c */ /* 0x000fe40003f04270 */
[----:B------:R-:W-:Y:S01]  /*94b0*/  FMNMX.FTZ R137, R243, R137, !PT ;  /* 0x00000089f3897209 */ /* 0x000fe20007810000 */
[----:B-1----:R-:W3:Y:S01]  /*94c0*/  LDL.LU R231, [R1+0x8] ;  /* 0x0000080001e77983 */ /* 0x002ee20000300800 */
[----:B------:R-:W-:Y:S02]  /*94d0*/  FSEL R97, R97, -INF , P0 ;  /* 0xff80000061617808 */ /* 0x000fe40000000000 */
[----:B------:R-:W-:Y:S01]  /*94e0*/  FSEL R33, R70, -INF , P1 ;  /* 0xff80000046217808 */ /* 0x000fe20000800000 */
[----:B------:R-:W-:Y:S01]  /*94f0*/  STL [R1+0xc0], R235 ;  /* 0x0000c0eb01007387 */ /* 0x000fe20000100800 */
[----:B------:R-:W-:Y:S02]  /*9500*/  ISETP.GT.AND P1, PT, R200, 0x40, PT ;  /* 0x00000040c800780c */ /* 0x000fe40003f24270 */
[----:B------:R-:W-:Y:S01]  /*9510*/  FSEL R198, R100, -INF , P5 ;  /* 0xff80000064c67808 */ /* 0x000fe20002800000 */
[----:B------:R1:W-:Y:S01]  /*9520*/  STL [R1+0xc4], R243 ;  /* 0x0000c4f301007387 */ /* 0x0003e20000100800 */
[----:B------:R-:W-:Y:S02]  /*9530*/  FSEL R13, R74, -INF , P1 ;  /* 0xff8000004a0d7808 */ /* 0x000fe40000800000 */
[----:B------:R-:W-:Y:S02]  /*9540*/  ISETP.GT.AND P1, PT, R200, 0x48, PT ;  /* 0x00000048c800780c */ /* 0x000fe40003f24270 */
[----:B------:R-:W-:Y:S01]  /*9550*/  ISETP.GT.AND P2, PT, R0, 0x51, PT ;  /* 0x000000510000780c */ /* 0x000fe20003f44270 */
[----:B------:R-:W-:Y:S01]  /*9560*/  IMAD.MOV.U32 R197, RZ, RZ, R13 ;  /* 0x000000ffffc57224 */ /* 0x000fe200078e000d */
[----:B------:R-:W-:Y:S02]  /*9570*/  FSEL R12, R78, -INF , P1 ;  /* 0xff8000004e0c7808 */ /* 0x000fe40000800000 */
[----:B------:R-:W-:Y:S02]  /*9580*/  ISETP.GT.AND P1, PT, R135, 0x48, PT ;  /* 0x000000488700780c */ /* 0x000fe40003f24270 */
[----:B------:R-:W-:Y:S01]  /*9590*/  FSEL R28, R85, -INF , P2 ;  /* 0xff800000551c7808 */ /* 0x000fe20001000000 */
[----:B------:R-:W-:Y:S01]  /*95a0*/  IMAD.MOV.U32 R199, RZ, RZ, R12 ;  /* 0x000000ffffc77224 */ /* 0x000fe200078e000c */
[----:B------:R-:W-:Y:S02]  /*95b0*/  FSEL R27, R82, -INF , P1 ;  /* 0xff800000521b7808 */ /* 0x000fe40000800000 */
[----:B------:R-:W-:Y:S02]  /*95c0*/  ISETP.GT.AND P1, PT, R135, 0x50, PT ;  /* 0x000000508700780c */ /* 0x000fe40003f24270 */
[----:B------:R-:W-:Y:S02]  /*95d0*/  FMNMX.FTZ R137, R28, R137, !PT ;  /* 0x000000891c897209 */ /* 0x000fe40007810000 */
[----:B------:R-:W-:Y:S02]  /*95e0*/  FSEL R245, R86, -INF , P1 ;  /* 0xff80000056f57808 */ /* 0x000fe40000800000 */
[----:B------:R-:W-:Y:S02]  /*95f0*/  ISETP.GT.AND P1, PT, R0, 0x58, PT ;  /* 0x000000580000780c */ /* 0x000fe40003f24270 */
[----:B------:R-:W-:Y:S01]  /*9600*/  FMNMX.FTZ R4, R206, R133, !PT ;  /* 0x00000085ce047209 */ /* 0x000fe20007810000 */
[----:B-1----:R-:W4:Y:S01]  /*9610*/  LDL.LU R243, [R1+0xc] ;  /* 0x00000c0001f37983 */ /* 0x002f220000300800 */
[----:B------:R-:W-:Y:S02]  /*9620*/  FSEL R52, R96, -INF , P1 ;  /* 0xff80000060347808 */ /* 0x000fe40000800000 */
[----:B------:R-:W-:Y:S01]  /*9630*/  ISETP.GT.AND P3, PT, R0, 0x61, PT ;  /* 0x000000610000780c */ /* 0x000fe20003f64270 */
[----:B------:R-:W-:Y:S01]  /*9640*/  STL [R1+0xc8], R97 ;  /* 0x0000c86101007387 */ /* 0x000fe20000100800 */
[----:B------:R-:W-:Y:S02]  /*9650*/  FMNMX.FTZ R137, R52, R137, !PT ;  /* 0x0000008934897209 */ /* 0x000fe40007810000 */
[C---:B------:R-:W-:Y:S01]  /*9660*/  ISETP.GT.AND P2, PT, R0.reuse, 0x68, PT ;  /* 0x000000680000780c */ /* 0x040fe20003f44270 */
[----:B------:R1:W-:Y:S01]  /*9670*/  STL [R1+0xcc], R198 ;  /* 0x0000ccc601007387 */ /* 0x0003e20000100800 */
[----:B------:R-:W-:Y:S02]  /*9680*/  FMNMX.FTZ R137, R97, R137, !PT ;  /* 0x0000008961897209 */ /* 0x000fe40007810000 */
[----:B------:R-:W-:Y:S01]  /*9690*/  ISETP.GT.AND P1, PT, R0, 0x69, PT ;  /* 0x000000690000780c */ /* 0x000fe20003f24270 */
[----:B------:R-:W4:Y:S01]  /*96a0*/  LDL.64 R8, [R1+0x38] ;  /* 0x0000380001087983 */ /* 0x000f220000100a00 */
[----:B------:R-:W-:Y:S02]  /*96b0*/  FMNMX.FTZ R137, R198, R137, !PT ;  /* 0x00000089c6897209 */ /* 0x000fe40007810000 */
[----:B------:R-:W-:Y:S02]  /*96c0*/  FMNMX.FTZ R0, R252, R5, !PT ;  /* 0x00000005fc007209 */ /* 0x000fe40007810000 */
[----:B------:R-:W-:Y:S01]  /*96d0*/  FMNMX.FTZ R4, R207, R4, !PT ;  /* 0x00000004cf047209 */ /* 0x000fe20007810000 */
[----:B------:R-:W4:Y:S01]  /*96e0*/  LDL R10, [R1+0x34] ;  /* 0x00003400010a7983 */ /* 0x000f220000100800 */
[----:B------:R-:W-:Y:S02]  /*96f0*/  FMNMX.FTZ R0, R54, R0, !PT ;  /* 0x0000000036007209 */ /* 0x000fe40007810000 */
[----:B------:R-:W-:Y:S02]  /*9700*/  FMNMX.FTZ R4, R138, R4, !PT ;  /* 0x000000048a047209 */ /* 0x000fe40007810000 */
[----:B------:R-:W-:Y:S02]  /*9710*/  FMNMX.FTZ R0, R55, R0, !PT ;  /* 0x0000000037007209 */ /* 0x000fe40007810000 */
[----:B------:R-:W-:Y:S02]  /*9720*/  FSEL R196, R101, -INF , P3 ;  /* 0xff80000065c47808 */ /* 0x000fe40001800000 */
[----:B------:R-:W-:Y:S02]  /*9730*/  FMNMX.FTZ R0, R56, R0, !PT ;  /* 0x0000000038007209 */ /* 0x000fe40007810000 */
[----:B------:R-:W-:Y:S02]  /*9740*/  FMNMX.FTZ R4, R139, R4, !PT ;  /* 0x000000048b047209 */ /* 0x000fe40007810000 */
[----:B------:R-:W-:Y:S01]  /*9750*/  FSEL R190, R112, -INF , P2 ;  /* 0xff80000070be7808 */ /* 0x000fe20001000000 */
[----:B-1----:R-:W4:Y:S01]  /*9760*/  LDL.LU R198, [R1+0x4] ;  /* 0x0000040001c67983 */ /* 0x002f220000300800 */
[----:B------:R-:W-:Y:S02]  /*9770*/  FMNMX.FTZ R137, R196, R137, !PT ;  /* 0x00000089c4897209 */ /* 0x000fe40007810000 */
[----:B------:R-:W-:Y:S01]  /*9780*/  FMNMX.FTZ R5, R209, R134, !PT ;  /* 0x00000086d1057209 */ /* 0x000fe20007810000 */
[----:B------:R-:W4:Y:S01]  /*9790*/  LDL.LU R97, [R1+0x10] ;  /* 0x0000100001617983 */ /* 0x000f220000300800 */
[----:B------:R-:W-:Y:S02]  /*97a0*/  FMNMX.FTZ R0, R24, R0, !PT ;  /* 0x0000000018007209 */ /* 0x000fe40007810000 */
[----:B------:R-:W-:Y:S01]  /*97b0*/  FMNMX.FTZ R4, R214, R4, !PT ;  /* 0x00000004d6047209 */ /* 0x000fe20007810000 */
[----:B------:R-:W4:Y:S01]  /*97c0*/  LDL.LU R242, [R1+0x14] ;  /* 0x0000140001f27983 */ /* 0x000f220000300800 */
[----:B------:R-:W-:Y:S02]  /*97d0*/  FSEL R96, R113, -INF , P1 ;  /* 0xff80000071607808 */ /* 0x000fe40000800000 */
        /* <DEDUP_REMOVED lines=15> */
[----:B------:R-:W-:Y:S02]  /*98d0*/  MOV R50, R224 ;  /* 0x000000e000327202 */ /* 0x000fe40000000f00 */
[----:B------:R-:W-:Y:S02]  /*98e0*/  FMNMX.FTZ R4, R220, R4, !PT ;  /* 0x00000004dc047209 */ /* 0x000fe40007810000 */
[----:B------:R-:W-:Y:S02]  /*98f0*/  ISETP.GT.AND P0, PT, R135, 0x58, PT ;  /* 0x000000588700780c */ /* 0x000fe40003f04270 */
[----:B------:R-:W-:Y:S02]  /*9900*/  FMNMX.FTZ R4, R50, R4, !PT ;  /* 0x0000000432047209 */ /* 0x000fe40007810000 */
[----:B------:R-:W-:Y:S02]  /*9910*/  FSEL R238, R98, -INF , P0 ;  /* 0xff80000062ee7808 */ /* 0x000fe40000000000 */
[----:B------:R-:W-:Y:S02]  /*9920*/  FMNMX.FTZ R4, R51, R4, !PT ;  /* 0x0000000433047209 */ /* 0x000fe40007810000 */
[----:B-1----:R-:W-:Y:S02]  /*9930*/  FMNMX.FTZ R137, R137, R7, !PT ;  /* 0x0000000789897209 */ /* 0x002fe40007810000 */
[----:B------:R-:W-:Y:S02]  /*9940*/  FMNMX.FTZ R4, R57, R4, !PT ;  /* 0x0000000439047209 */ /* 0x000fe40007810000 */
[C---:B------:R-:W-:Y:S02]  /*9950*/  ISETP.GT.AND P5, PT, R135.reuse, 0x59, PT ;  /* 0x000000598700780c */ /* 0x040fe40003fa4270 */
[C---:B------:R-:W-:Y:S02]  /*9960*/  ISETP.GT.AND P3, PT, R135.reuse, 0x60, PT ;  /* 0x000000608700780c */ /* 0x040fe40003f64270 */
[C---:B------:R-:W-:Y:S02]  /*9970*/  ISETP.GT.AND P2, PT, R135.reuse, 0x61, PT ;  /* 0x000000618700780c */ /* 0x040fe40003f44270 */
[C---:B------:R-:W-:Y:S02]  /*9980*/  ISETP.GT.AND P1, PT, R135.reuse, 0x68, PT ;  /* 0x000000688700780c */ /* 0x040fe40003f24270 */
[----:B------:R-:W-:Y:S02]  /*9990*/  ISETP.GT.AND P0, PT, R135, 0x69, PT ;  /* 0x000000698700780c */ /* 0x000fe40003f04270 */
[----:B------:R-:W-:Y:S02]  /*99a0*/  FSEL R98, R99, -INF , P5 ;  /* 0xff80000063627808 */ /* 0x000fe40002800000 */
[----:B------:R-:W-:Y:S02]  /*99b0*/  FSEL R20, R103, -INF , P2 ;  /* 0xff80000067147808 */ /* 0x000fe40001000000 */
[----:B------:R-:W-:Y:S02]  /*99c0*/  FSEL R40, R102, -INF , P3 ;  /* 0xff80000066287808 */ /* 0x000fe40001800000 */
[----:B------:R-:W-:Y:S02]  /*99d0*/  ISETP.GT.AND P3, PT, R2, 0x50, PT ;  /* 0x000000500200780c */ /* 0x000fe40003f64270 */
[----:B------:R-:W-:Y:S02]  /*99e0*/  FSEL R239, R114, -INF , P1 ;  /* 0xff80000072ef7808 */ /* 0x000fe40000800000 */
[----:B------:R-:W-:Y:S02]  /*99f0*/  MOV R114, R20 ;  /* 0x0000001400727202 */ /* 0x000fe40000000f00 */
[----:B------:R-:W-:Y:S01]  /*9a00*/  FSEL R99, R88, -INF , P3 ;  /* 0xff80000058637808 */ /* 0x000fe20001800000 */
[----:B------:R-:W-:Y:S01]  /*9a10*/  IMAD.MOV.U32 R88, RZ, RZ, R34 ;  /* 0x000000ffff587224 */ /* 0x000fe200078e0022 */
[----:B------:R-:W-:Y:S02]  /*9a20*/  ISETP.GT.AND P3, PT, R2, 0x60, PT ;  /* 0x000000600200780c */ /* 0x000fe40003f64270 */
[----:B------:R-:W-:Y:S02]  /*9a30*/  FSEL R235, R115, -INF , P0 ;  /* 0xff80000073eb7808 */ /* 0x000fe40000000000 */
[----:B------:R-:W-:Y:S02]  /*9a40*/  FSEL R188, R104, -INF , P3 ;  /* 0xff80000068bc7808 */ /* 0x000fe40001800000 */
[C---:B------:R-:W-:Y:S02]  /*9a50*/  ISETP.GT.AND P0, PT, R200.reuse, 0x51, PT ;  /* 0x00000051c800780c */ /* 0x040fe40003f04270 */
[----:B------:R-:W-:Y:S02]  /*9a60*/  ISETP.GT.AND P1, PT, R200, 0x50, PT ;  /* 0x00000050c800780c */ /* 0x000fe40003f24270 */
[----:B------:R-:W-:Y:S02]  /*9a70*/  FSEL R240, R91, -INF , P0 ;  /* 0xff8000005bf07808 */ /* 0x000fe40000000000 */
[----:B------:R-:W-:Y:S02]  /*9a80*/  FSEL R45, R90, -INF , P1 ;  /* 0xff8000005a2d7808 */ /* 0x000fe40000800000 */
[C---:B------:R-:W-:Y:S02]  /*9a90*/  ISETP.GT.AND P2, PT, R2.reuse, 0x51, PT ;  /* 0x000000510200780c */ /* 0x040fe40003f44270 */
        /* <DEDUP_REMOVED lines=8> */
[----:B------:R-:W-:Y:S02]  /*9b20*/  ISETP.GT.AND P2, PT, R200, 0x58, PT ;  /* 0x00000058c800780c */ /* 0x000fe40003f44270 */
[----:B------:R-:W-:Y:S01]  /*9b30*/  FSEL R191, R93, -INF , P5 ;  /* 0xff8000005dbf7808 */ /* 0x000fe20002800000 */
[----:B------:R-:W-:Y:S01]  /*9b40*/  IMAD.MOV.U32 R93, RZ, RZ, R24 ;  /* 0x000000ffff5d7224 */ /* 0x000fe200078e0018 */
[----:B------:R-:W-:Y:S01]  /*9b50*/  FSEL R227, R94, -INF , P2 ;  /* 0xff8000005ee37808 */ /* 0x000fe20001000000 */
[----:B------:R-:W-:Y:S01]  /*9b60*/  IMAD.MOV.U32 R94, RZ, RZ, R52 ;  /* 0x000000ffff5e7224 */ /* 0x000fe200078e0034 */
        /* <DEDUP_REMOVED lines=8> */
[----:B------:R-:W-:Y:S01]  /*9bf0*/  FSEL R222, R107, -INF , P0 ;  /* 0xff8000006bde7808 */ /* 0x000fe20000000000 */
[----:B------:R-:W-:Y:S01]  /*9c00*/  IMAD.MOV.U32 R107, RZ, RZ, R40 ;  /* 0x000000ffff6b7224 */ /* 0x000fe200078e0028 */
[----:B------:R-:W-:Y:S01]  /*9c10*/  ISETP.GT.AND P0, PT, R200, 0x69, PT ;  /* 0x00000069c800780c */ /* 0x000fe20003f04270 */
[----:B------:R-:W-:Y:S01]  /*9c20*/  IMAD.MOV.U32 R200, RZ, RZ, R45 ;  /* 0x000000ffffc87224 */ /* 0x000fe200078e002d */
[----:B------:R-:W-:Y:S01]  /*9c30*/  FSEL R189, R110, -INF , P1 ;  /* 0xff8000006ebd7808 */ /* 0x000fe20000800000 */
[----:B------:R-:W-:Y:S01]  /*9c40*/  IMAD.MOV.U32 R110, RZ, RZ, R36 ;  /* 0x000000ffff6e7224 */ /* 0x000fe200078e0024 */
[----:B------:R-:W-:Y:S02]  /*9c50*/  FSEL R71, R111, -INF , P0 ;  /* 0xff8000006f477808 */ /* 0x000fe40000000000 */
[C---:B------:R-:W-:Y:S02]  /*9c60*/  ISETP.GT.AND P5, PT, R204.reuse, R247, PT ;  /* 0x000000f7cc00720c */ /* 0x040fe40003fa4270 */
[----:B------:R-:W-:Y:S02]  /*9c70*/  IADD3 R247, R204, -0x1, RZ ;  /* 0xffffffffccf77810 */ /* 0x000fe40007ffe0ff */
[----:B------:R-:W-:Y:S09]  /*9c80*/  MOV R89, R43 ;  /* 0x0000002b00597202 */ /* 0x000ff20000000f00 */
[----:B------:R-:W-:Y:S05]  /*9c90*/  @P5 SHF.R.S32.HI R7, RZ, 0x1f, R247 ;  /* 0x0000001fff075819 */ /* 0x000fea00000114f7 */
[----:B------:R-:W-:Y:S04]  /*9ca0*/  @P5 IMAD R7, R7, c[0x0][0x1e0], RZ ;  /* 0x0000780007075a24 */ /* 0x000fe800078e02ff */
[----:B------:R-:W-:Y:S01]  /*9cb0*/  @P5 IMAD R7, R247, c[0x0][0x1e4], R7 ;  /* 0x00007900f7075a24 */ /* 0x000fe200078e0207 */
[----:B---3--:R-:W-:Y:S04]  /*9cc0*/  FMNMX.FTZ R0, R231, R0, !PT ;  /* 0x00000000e7007209 */ /* 0x008fe80007810000 */
[----:B------:R-:W-:Y:S04]  /*9cd0*/  FMNMX.FTZ R0, R27, R0, !PT ;  /* 0x000000001b007209 */ /* 0x000fe80007810000 */
[----:B------:R-:W-:Y:S04]  /*9ce0*/  FMNMX.FTZ R0, R228, R0, !PT ;  /* 0x00000000e4007209 */ /* 0x000fe80007810000 */
[----:B------:R-:W-:Y:S04]  /*9cf0*/  FMNMX.FTZ R0, R245, R0, !PT ;  /* 0x00000000f5007209 */ /* 0x000fe80007810000 */
[----:B------:R-:W-:Y:S02]  /*9d00*/  FMNMX.FTZ R136, R237, R0, !PT ;  /* 0x00000000ed887209 */ /* 0x000fe40007810000 */
[----:B------:R-:W-:Y:S02]  /*9d10*/  FMNMX.FTZ R0, R48, R5, !PT ;  /* 0x0000000530007209 */ /* 0x000fe40007810000 */
[----:B------:R-:W1:Y:S01]  /*9d20*/  SHFL.BFLY PT, R5, R137, 0x1, 0x1f ;  /* 0x0c201f0089057f89 */ /* 0x000e6200000e0000 */
[----:B------:R-:W-:Y:S02]  /*9d30*/  FMNMX.FTZ R136, R238, R136, !PT ;  /* 0x00000088ee887209 */ /* 0x000fe40007810000 */
[----:B------:R-:W-:Y:S02]  /*9d40*/  FMNMX.FTZ R0, R49, R0, !PT ;  /* 0x0000000031007209 */ /* 0x000fe40007810000 */
[----:B------:R-:W-:Y:S02]  /*9d50*/  FMNMX.FTZ R136, R98, R136, !PT ;  /* 0x0000008862887209 */ /* 0x000fe40007810000 */
[----:B------:R-:W-:Y:S02]  /*9d60*/  FMNMX.FTZ R0, R26, R0, !PT ;  /* 0x000000001a007209 */ /* 0x000fe40007810000 */
[----:B------:R-:W-:Y:S02]  /*9d70*/  FMNMX.FTZ R136, R40, R136, !PT ;  /* 0x0000008828887209 */ /* 0x000fe40007810000 */
[----:B--2---:R-:W-:Y:S02]  /*9d80*/  FMNMX.FTZ R0, R251, R0, !PT ;  /* 0x00000000fb007209 */ /* 0x004fe40007810000 */
[----:B------:R-:W-:Y:S02]  /*9d90*/  FMNMX.FTZ R136, R114, R136, !PT ;  /* 0x0000008872887209 */ /* 0x000fe40007810000 */
[----:B------:R-:W-:Y:S02]  /*9da0*/  FMNMX.FTZ R0, R236, R0, !PT ;  /* 0x00000000ec007209 */ /* 0x000fe40007810000 */
[----:B------:R-:W-:Y:S02]  /*9db0*/  FMNMX.FTZ R136, R239, R136, !PT ;  /* 0x00000088ef887209 */ /* 0x000fe40007810000 */
[----:B------:R-:W-:Y:S02]  /*9dc0*/  FMNMX.FTZ R135, R241, R0, !PT ;  /* 0x00000000f1877209 */ /* 0x000fe40007810000 */
[----:B------:R-:W-:Y:S02]  /*9dd0*/  FMNMX.FTZ R0, R25, R4, !PT ;  /* 0x0000000419007209 */ /* 0x000fe40007810000 */
[----:B------:R-:W-:Y:S02]  /*9de0*/  FMNMX.FTZ R136, R235, R136, !PT ;  /* 0x00000088eb887209 */ /* 0x000fe40007810000 */
[----:B------:R-:W-:Y:S02]  /*9df0*/  FMNMX.FTZ R0, R30, R0, !PT ;  /* 0x000000001e007209 */ /* 0x000fe40007810000 */
[----:B-1----:R-:W-:Y:S01]  /*9e00*/  FMNMX.FTZ R137, R137, R5, !PT ;  /* 0x0000000589897209 */ /* 0x002fe20007810000 */
[----:B------:R-:W1:Y:S01]  /*9e10*/  SHFL.BFLY PT, R4, R136, 0x2, 0x1f ;  /* 0x0c401f0088047f89 */ /* 0x000e6200000e0000 */
[----:B------:R-:W-:Y:S02]  /*9e20*/  FMNMX.FTZ R0, R31, R0, !PT ;  /* 0x000000001f007209 */ /* 0x000fe40007810000 */
[C---:B------:R-:W-:Y:S01]  /*9e30*/  FSETP.NEU.FTZ.AND P3, PT, R137.reuse, -INF , PT ;  /* 0xff8000008900780b */ /* 0x040fe20003f7d000 */
[----:B------:R-:W-:Y:S01]  /*9e40*/  FMUL.FTZ R85, R137, c[0x0][0x2d0] ;  /* 0x0000b40089557a20 */ /* 0x000fe20000410000 */
[----:B------:R-:W-:Y:S02]  /*9e50*/  FMNMX.FTZ R135, R32, R135, !PT ;  /* 0x0000008720877209 */ /* 0x000fe40007810000 */
[----:B----4-:R-:W-:Y:S02]  /*9e60*/  @P5 MOV R9, c[0x0][0x1e0] ;  /* 0x0000780000095a02 */ /* 0x010fe40000000f00 */
[----:B------:R-:W-:Y:S02]  /*9e70*/  FSEL R85, R85, RZ, P3 ;  /* 0x000000ff55557208 */ /* 0x000fe40001800000 */
[----:B------:R-:W-:Y:S03]  /*9e80*/  FMNMX.FTZ R135, R243, R135, !PT ;  /* 0x00000087f3877209 */ /* 0x000fe60007810000 */
[--C-:B------:R-:W-:Y:S01]  /*9e90*/  FFMA.FTZ R89, R89, c[0x0][0x2d0], -R85.reuse ;  /* 0x0000b40059597a23 */ /* 0x100fe20000010855 */
[----:B------:R-:W-:Y:S01]  /*9ea0*/  FMNMX.FTZ R135, R244, R135, !PT ;  /* 0x00000087f4877209 */ /* 0x000fe20007810000 */
[--C-:B------:R-:W-:Y:S01]  /*9eb0*/  FFMA.FTZ R94, R94, c[0x0][0x2d0], -R85.reuse ;  /* 0x0000b4005e5e7a23 */ /* 0x100fe20000010855 */
        /* <DEDUP_REMOVED lines=12> */
[--C-:B------:R-:W-:Y:S01]  /*9f80*/  FFMA.FTZ R0, R201, c[0x0][0x2d0], -R85.reuse ;  /* 0x0000b400c9007a23 */ /* 0x100fe20000010855 */
[----:B-1----:R-:W-:Y:S01]  /*9f90*/  FMNMX.FTZ R136, R136, R4, !PT ;  /* 0x0000000488887209 */ /* 0x002fe20007810000 */
[----:B------:R-:W-:Y:S01]  /*9fa0*/  IMAD.MOV.U32 R201, RZ, RZ, R28 ;  /* 0x000000ffffc97224 */ /* 0x000fe200078e001c */
[----:B------:R-:W-:Y:S01]  /*9fb0*/  FMNMX.FTZ R2, R240, R2, !PT ;  /* 0x00000002f0027209 */ /* 0x000fe20007810000 */
[----:B------:R1:W-:Y:S01]  /*9fc0*/  MUFU.EX2 R100, R0 ;  /* 0x0000000000647308 */ /* 0x0003e20000000800 */
[----:B------:R-:W-:Y:S01]  /*9fd0*/  FMNMX.FTZ R135, R188, R135, !PT ;  /* 0x00000087bc877209 */ /* 0x000fe20007810000 */
[----:B------:R-:W2:Y:S03]  /*9fe0*/  SHFL.BFLY PT, R5, R136, 0x1, 0x1f ;  /* 0x0c201f0088057f89 */ /* 0x000ea600000e0000 */
[----:B------:R-:W-:Y:S04]  /*9ff0*/  FMNMX.FTZ R135, R105, R135, !PT ;  /* 0x0000008769877209 */ /* 0x000fe80007810000 */
[----:B------:R-:W-:Y:S04]  /*a000*/  FMNMX.FTZ R135, R103, R135, !PT ;  /* 0x0000008767877209 */ /* 0x000fe80007810000 */
[----:B------:R-:W-:Y:S05]  /*a010*/  FMNMX.FTZ R135, R91, R135, !PT ;  /* 0x000000875b877209 */ /* 0x000fea0007810000 */
[----:B------:R-:W3:Y:S01]  /*a020*/  SHFL.BFLY PT, R4, R135, 0x2, 0x1f ;  /* 0x0c401f0087047f89 */ /* 0x000ee200000e0000 */
[----:B-1----:R-:W-:Y:S01]  /*a030*/  FMNMX.FTZ R0, R227, R2, !PT ;  /* 0x00000002e3007209 */ /* 0x002fe20007810000 */
[--C-:B------:R-:W-:Y:S01]  /*a040*/  FFMA.FTZ R2, R202, c[0x0][0x2d0], -R85.reuse ;  /* 0x0000b400ca027a23 */ /* 0x100fe20000010855 */
[----:B--2---:R-:W-:Y:S01]  /*a050*/  FMNMX.FTZ R136, R136, R5, !PT ;  /* 0x0000000588887209 */ /* 0x004fe20007810000 */
[----:B------:R-:W-:Y:S01]  /*a060*/  IMAD.MOV.U32 R202, RZ, RZ, R30 ;  /* 0x000000ffffca7224 */ /* 0x000fe200078e001e */
[----:B------:R-:W-:Y:S01]  /*a070*/  FMNMX.FTZ R0, R226, R0, !PT ;  /* 0x00000000e2007209 */ /* 0x000fe20007810000 */
[----:B------:R-:W1:Y:S01]  /*a080*/  MUFU.EX2 R223, R2 ;  /* 0x0000000200df7308 */ /* 0x000e620000000800 */
[C---:B------:R-:W-:Y:S01]  /*a090*/  FSETP.NEU.FTZ.AND P2, PT, R136.reuse, -INF , PT ;  /* 0xff8000008800780b */ /* 0x040fe20003f5d000 */
[----:B------:R-:W-:Y:S01]  /*a0a0*/  FMUL.FTZ R84, R136, c[0x0][0x2d0] ;  /* 0x0000b40088547a20 */ /* 0x000fe20000410000 */
[----:B------:R-:W-:Y:S04]  /*a0b0*/  FMNMX.FTZ R0, R224, R0, !PT ;  /* 0x00000000e0007209 */ /* 0x000fe80007810000 */
[----:B------:R-:W-:Y:S02]  /*a0c0*/  FSEL R84, R84, RZ, P2 ;  /* 0x000000ff54547208 */ /* 0x000fe40001000000 */
[----:B------:R-:W-:Y:S03]  /*a0d0*/  FMNMX.FTZ R0, R222, R0, !PT ;  /* 0x00000000de007209 */ /* 0x000fe60007810000 */
[--C-:B------:R-:W-:Y:S01]  /*a0e0*/  FFMA.FTZ R6, R19, c[0x0][0x2d0], -R84.reuse ;  /* 0x0000b40013067a23 */ /* 0x100fe20000010854 */
[----:B---3--:R-:W-:Y:S01]  /*a0f0*/  FMNMX.FTZ R135, R135, R4, !PT ;  /* 0x0000000487877209 */ /* 0x008fe20007810000 */
[--C-:B------:R-:W-:Y:S01]  /*a100*/  FFMA.FTZ R4, R205, c[0x0][0x2d0], -R84.reuse ;  /* 0x0000b400cd047a23 */ /* 0x100fe20000010854 */
[----:B------:R-:W-:Y:S01]  /*a110*/  FMNMX.FTZ R0, R189, R0, !PT ;  /* 0x00000000bd007209 */ /* 0x000fe20007810000 */
[----:B------:R2:W-:Y:S01]  /*a120*/  MUFU.EX2 R87, R6 ;  /* 0x0000000600577308 */ /* 0x0005e20000000800 */
[--C-:B------:R-:W-:Y:S01]  /*a130*/  FFMA.FTZ R88, R88, c[0x0][0x2d0], -R84.reuse ;  /* 0x0000b40058587a23 */ /* 0x100fe20000010854 */
[----:B------:R-:W3:Y:S01]  /*a140*/  SHFL.BFLY PT, R5, R135, 0x1, 0x1f ;  /* 0x0c201f0087057f89 */ /* 0x000ee200000e0000 */
[--C-:B------:R-:W-:Y:S01]  /*a150*/  FFMA.FTZ R98, R98, c[0x0][0x2d0], -R84.reuse ;  /* 0x0000b40062627a23 */ /* 0x100fe20000010854 */
[----:B------:R-:W-:Y:S01]  /*a160*/  FMNMX.FTZ R0, R71, R0, !PT ;  /* 0x0000000047007209 */ /* 0x000fe20007810000 */
[----:B------:R-:W-:Y:S02]  /*a170*/  FFMA.FTZ R114, R114, c[0x0][0x2d0], -R84 ;  /* 0x0000b40072727a23 */ /* 0x000fe40000010854 */
[----:B------:R-:W-:Y:S01]  /*a180*/  IMAD.MOV.U32 R205, RZ, RZ, R32 ;  /* 0x000000ffffcd7224 */ /* 0x000fe200078e0020 */
[----:B-1----:R-:W-:Y:S01]  /*a190*/  F2FP.PACK_AB R72, R223, R100 ;  /* 0x00000064df48723e */ /* 0x002fe200000000ff */
[--C-:B------:R-:W-:Y:S01]  /*a1a0*/  FFMA.FTZ R2, R16, c[0x0][0x2d0], -R85.reuse ;  /* 0x0000b40010027a23 */ /* 0x100fe20000010855 */
[----:B------:R1:W-:Y:S10]  /*a1b0*/  MUFU.EX2 R90, R4 ;  /* 0x00000004005a7308 */ /* 0x0003f40000000800 */
[----:B------:R4:W-:Y:S01]  /*a1c0*/  MUFU.EX2 R13, R2 ;  /* 0x00000002000d7308 */ /* 0x0009e20000000800 */
[----:B--2---:R-:W-:Y:S01]  /*a1d0*/  @P5 IMAD.MOV.U32 R6, RZ, RZ, R8 ;  /* 0x000000ffff065224 */ /* 0x004fe200078e0008 */
[----:B---3--:R-:W-:Y:S04]  /*a1e0*/  FMNMX.FTZ R135, R135, R5, !PT ;  /* 0x0000000587877209 */ /* 0x008fe80007810000 */
[C---:B------:R-:W-:Y:S01]  /*a1f0*/  FSETP.NEU.FTZ.AND P1, PT, R135.reuse, -INF , PT ;  /* 0xff8000008700780b */ /* 0x040fe20003f3d000 */
[----:B------:R-:W-:Y:S02]  /*a200*/  FMUL.FTZ R86, R135, c[0x0][0x2d0] ;  /* 0x0000b40087567a20 */ /* 0x000fe40000410000 */
[----:B-1----:R-:W-:Y:S03]  /*a210*/  FFMA.FTZ R4, R203, c[0x0][0x2d0], -R84 ;  /* 0x0000b400cb047a23 */ /* 0x002fe60000010854 */
[----:B------:R-:W-:Y:S01]  /*a220*/  FSEL R86, R86, RZ, P1 ;  /* 0x000000ff56567208 */ /* 0x000fe20000800000 */
[----:B------:R1:W2:Y:S04]  /*a230*/  MUFU.EX2 R115, R4 ;  /* 0x0000000400737308 */ /* 0x0002a80000000800 */
[--C-:B------:R-:W-:Y:S02]  /*a240*/  FFMA.FTZ R99, R99, c[0x0][0x2d0], -R86.reuse ;  /* 0x0000b40063637a23 */ /* 0x100fe40000010856 */
[--C-:B------:R-:W-:Y:S02]  /*a250*/  FFMA.FTZ R101, R101, c[0x0][0x2d0], -R86.reuse ;  /* 0x0000b40065657a23 */ /* 0x100fe40000010856 */
[----:B----4-:R-:W-:Y:S02]  /*a260*/  FFMA.FTZ R2, R17, c[0x0][0x2d0], -R85 ;  /* 0x0000b40011027a23 */ /* 0x010fe40000010855 */
[----:B------:R-:W-:Y:S02]  /*a270*/  FFMA.FTZ R102, R102, c[0x0][0x2d0], -R86 ;  /* 0x0000b40066667a23 */ /* 0x000fe40000010856 */
[----:B------:R3:W4:Y:S01]  /*a280*/  MUFU.EX2 R12, R2 ;  /* 0x00000002000c7308 */ /* 0x0007220000000800 */
[----:B-1----:R-:W-:Y:S01]  /*a290*/  FFMA.FTZ R4, R18, c[0x0][0x2d0], -R84 ;  /* 0x0000b40012047a23 */ /* 0x002fe20000010854 */
[----:B--2---:R-:W-:Y:S08]  /*a2a0*/  F2FP.PACK_AB R73, R115, R90 ;  /* 0x0000005a7349723e */ /* 0x004ff000000000ff */
[----:B------:R1:W-:Y:S01]  /*a2b0*/  MUFU.EX2 R16, R4 ;  /* 0x0000000400107308 */ /* 0x0003e20000000800 */
[----:B---3--:R-:W2:Y:S01]  /*a2c0*/  SHFL.BFLY PT, R2, R0, 0x2, 0x1f ;  /* 0x0c401f0000027f89 */ /* 0x008ea200000e0000 */
[----:B-1----:R-:W-:Y:S05]  /*a2d0*/  @P5 IMAD.WIDE.U32 R4, R247, c[0x0][0x1e0], RZ ;  /* 0x00007800f7045a25 */ /* 0x002fea00078e00ff */
[----:B------:R-:W-:Y:S01]  /*a2e0*/  @P5 IADD3 R5, R5, R7, RZ ;  /* 0x0000000705055210 */ /* 0x000fe20007ffe0ff */
[----:B------:R-:W-:Y:S01]  /*a2f0*/  @P5 IMAD.MOV.U32 R7, RZ, RZ, R10 ;  /* 0x000000ffff075224 */ /* 0x000fe200078e000a */
[----:B--2---:R-:W-:Y:S01]  /*a300*/  FMNMX.FTZ R0, R0, R2, !PT ;  /* 0x0000000200007209 */ /* 0x004fe20007810000 */
[----:B------:R-:W-:Y:S02]  /*a310*/  @P5 IMAD.MOV.U32 R10, RZ, RZ, 0x5 ;  /* 0x00000005ff0a5424 */ /* 0x000fe400078e00ff */
[----:B------:R-:W-:Y:S02]  /*a320*/  @P5 IMAD.WIDE.U32 R6, R4, 0x70, R6 ;  /* 0x0000007004065825 */ /* 0x000fe400078e0006 */
[----:B------:R-:W1:Y:S02]  /*a330*/  SHFL.BFLY PT, R2, R0, 0x1, 0x1f ;  /* 0x0c201f0000027f89 */ /* 0x000e6400000e0000 */
[----:B------:R-:W-:Y:S01]  /*a340*/  @P5 IMAD R4, R5, 0x70, RZ ;  /* 0x0000007005045824 */ /* 0x000fe200078e02ff */
[----:B------:R-:W-:Y:S01]  /*a350*/  @P5 LEA R8, P0, R6, c[0x0][0x1c8], 0x1 ;  /* 0x0000720006085a11 */ /* 0x000fe200078008ff */
[----:B------:R-:W-:Y:S02]  /*a360*/  FFMA.FTZ R5, R206, c[0x0][0x2d0], -R86 ;  /* 0x0000b400ce057a23 */ /* 0x000fe40000010856 */
[----:B------:R-:W-:Y:S02]  /*a370*/  IMAD.MOV.U32 R206, RZ, RZ, R55 ;  /* 0x000000ffffce7224 */ /* 0x000fe400078e0037 */
[----:B------:R2:W-:Y:S01]  /*a380*/  MUFU.EX2 R112, R5 ;  /* 0x0000000500707308 */ /* 0x0005e20000000800 */
[----:B------:R-:W-:Y:S01]  /*a390*/  @P5 IMAD.IADD R7, R7, 0x1, R4 ;  /* 0x0000000107075824 */ /* 0x000fe200078e0204 */
[----:B------:R-:W-:Y:S01]  /*a3a0*/  @P5 SHF.L.U64.HI R4, R9, R10, c[0x0][0x1e4] ;  /* 0x0000790009045619 */ /* 0x000fe2000001020a */
[----:B------:R-:W-:Y:S02]  /*a3b0*/  FFMA.FTZ R10, R207, c[0x0][0x2d0], -R86 ;  /* 0x0000b400cf0a7a23 */ /* 0x000fe40000010856 */
[----:B----4-:R-:W-:Y:S05]  /*a3c0*/  IMAD.MOV.U32 R207, RZ, RZ, R12 ;  /* 0x000000ffffcf7224 */ /* 0x010fea00078e000c */
[----:B------:R3:W4:Y:S01]  /*a3d0*/  MUFU.EX2 R113, R10 ;  /* 0x0000000a00717308 */ /* 0x0007220000000800 */
[----:B-1----:R-:W-:Y:S01]  /*a3e0*/  FMNMX.FTZ R70, R0, R2, !PT ;  /* 0x0000000200467209 */ /* 0x002fe20007810000 */
[----:B------:R-:W-:Y:S01]  /*a3f0*/  FFMA.FTZ R0, R138, c[0x0][0x2d0], -R86 ;  /* 0x0000b4008a007a23 */ /* 0x000fe20000010856 */
[----:B------:R-:W-:Y:S07]  /*a400*/  MOV R138, R13 ;  /* 0x0000000d008a7202 */ /* 0x000fee0000000f00 */
[----:B------:R1:W-:Y:S01]  /*a410*/  MUFU.EX2 R106, R0 ;  /* 0x00000000006a7308 */ /* 0x0003e20000000800 */
[----:B------:R-:W-:Y:S01]  /*a420*/  FMUL.FTZ R92, R70, c[0x0][0x2d0] ;  /* 0x0000b400465c7a20 */ /* 0x000fe20000410000 */
[----:B------:R-:W-:Y:S02]  /*a430*/  F2FP.PACK_AB R74, R207, R138 ;  /* 0x0000008acf4a723e */ /* 0x000fe400000000ff */
[----:B--2---:R-:W-:Y:S02]  /*a440*/  @P5 SHF.L.U32 R5, R9, 0x5, RZ ;  /* 0x0000000509055819 */ /* 0x004fe400000006ff */
[----:B------:R-:W-:Y:S02]  /*a450*/  @P5 LEA.HI.X R9, R6, c[0x0][0x1cc], R7, 0x1, P0 ;  /* 0x0000730006095a11 */ /* 0x000fe400000f0c07 */
[-C--:B------:R-:W-:Y:S03]  /*a460*/  @P5 IADD3 R6, P0, R8, R5.reuse, RZ ;  /* 0x0000000508065210 */ /* 0x080fe60007f1e0ff */
[----:B------:R2:W-:Y:S02]  /*a470*/  @P5 LDGSTS.E.BYPASS.LTC128B.128 [R246+0x3900], [R8.64], !P6 ;  /* 0x0390000008f65fae */ /* 0x0005e4000f101d48 */
[----:B------:R-:W-:Y:S01]  /*a480*/  @P5 IMAD.X R7, R4, 0x1, R9, P0 ;  /* 0x0000000104075824 */ /* 0x000fe200000e0609 */
[-C--:B---3--:R-:W-:Y:S02]  /*a490*/  @P5 IADD3 R10, P0, R6, R5.reuse, RZ ;  /* 0x00000005060a5210 */ /* 0x088fe40007f1e0ff */
[----:B----4-:R-:W-:Y:S03]  /*a4a0*/  F2FP.PACK_AB R64, R113, R112 ;  /* 0x000000707140723e */ /* 0x010fe600000000ff */
[----:B------:R-:W-:Y:S01]  /*a4b0*/  @P5 IMAD.X R11, R7, 0x1, R4, P0 ;  /* 0x00000001070b5824 */ /* 0x000fe200000e0604 */
[----:B------:R-:W-:Y:S01]  /*a4c0*/  @P5 IADD3 R12, P0, R10, R5, RZ ;  /* 0x000000050a0c5210 */ /* 0x000fe20007f1e0ff */
[----:B------:R3:W-:Y:S01]  /*a4d0*/  @P5 LDGSTS.E.BYPASS.LTC128B.128 [R246+0x4100], [R6.64], !P6 ;  /* 0x0410000006f65fae */ /* 0x0007e2000f101d48 */
[----:B-1----:R-:W-:Y:S03]  /*a4e0*/  FFMA.FTZ R0, R139, c[0x0][0x2d0], -R86 ;  /* 0x0000b4008b007a23 */ /* 0x002fe60000010856 */
[----:B------:R-:W-:Y:S01]  /*a4f0*/  @P5 IMAD.X R13, R11, 0x1, R4, P0 ;  /* 0x000000010b0d5824 */ /* 0x000fe200000e0604 */
[----:B------:R-:W-:Y:S01]  /*a500*/  FSETP.NEU.FTZ.AND P0, PT, R70, -INF , PT ;  /* 0xff8000004600780b */ /* 0x000fe20003f1d000 */
[----:B------:R1:W4:Y:S02]  /*a510*/  MUFU.EX2 R234, R0 ;  /* 0x0000000000ea7308 */ /* 0x0003240000000800 */
[----:B------:R2:W-:Y:S01]  /*a520*/  @P5 LDGSTS.E.BYPASS.LTC128B.128 [R246+0x4900], [R10.64], !P6 ;  /* 0x049000000af65fae */ /* 0x0005e2000f101d48 */
[----:B------:R-:W-:Y:S05]  /*a530*/  FSEL R92, R92, RZ, P0 ;  /* 0x000000ff5c5c7208 */ /* 0x000fea0000000000 */
[--C-:B------:R-:W-:Y:S02]  /*a540*/  FFMA.FTZ R2, R15, c[0x0][0x2d0], -R92.reuse ;  /* 0x0000b4000f027a23 */ /* 0x100fe4000001085c */
[----:B------:R2:W-:Y:S02]  /*a550*/  @P5 LDGSTS.E.BYPASS.LTC128B.128 [R246+0x5100], [R12.64], !P6 ;  /* 0x051000000cf65fae */ /* 0x0005e4000f101d48 */
[----:B------:R-:W-:Y:S01]  /*a560*/  MUFU.EX2 R104, R2 ;  /* 0x0000000200687308 */ /* 0x000fe20000000800 */
[--C-:B-1----:R-:W-:Y:S01]  /*a570*/  FFMA.FTZ R0, R209, c[0x0][0x2d0], -R92.reuse ;  /* 0x0000b400d1007a23 */ /* 0x102fe2000001085c */
[----:B----4-:R-:W-:Y:S01]  /*a580*/  F2FP.PACK_AB R66, R234, R106 ;  /* 0x0000006aea42723e */ /* 0x010fe200000000ff */
[----:B------:R-:W-:Y:S07]  /*a590*/  IMAD.MOV.U32 R209, RZ, RZ, R29 ;  /* 0x000000ffffd17224 */ /* 0x000fee00078e001d */
[----:B------:R1:W-:Y:S02]  /*a5a0*/  MUFU.EX2 R95, R0 ;  /* 0x00000000005f7308 */ /* 0x0003e40000000800 */
[--C-:B-1----:R-:W-:Y:S02]  /*a5b0*/  FFMA.FTZ R0, R208, c[0x0][0x2d0], -R92.reuse ;  /* 0x0000b400d0007a23 */ /* 0x102fe4000001085c */
[----:B------:R-:W-:Y:S06]  /*a5c0*/  IMAD.MOV.U32 R208, RZ, RZ, R27 ;  /* 0x000000ffffd07224 */ /* 0x000fec00078e001b */
[----:B------:R1:W4:Y:S02]  /*a5d0*/  MUFU.EX2 R111, R0 ;  /* 0x00000000006f7308 */ /* 0x0003240000000800 */
[----:B-1----:R-:W-:Y:S01]  /*a5e0*/  FFMA.FTZ R0, R14, c[0x0][0x2d0], -R92 ;  /* 0x0000b4000e007a23 */ /* 0x002fe2000001085c */
[----:B----4-:R-:W-:Y:S07]  /*a5f0*/  F2FP.PACK_AB R65, R111, R95 ;  /* 0x0000005f6f41723e */ /* 0x010fee00000000ff */
[----:B------:R1:W4:Y:S02]  /*a600*/  MUFU.EX2 R203, R0 ;  /* 0x0000000000cb7308 */ /* 0x0003240000000800 */
[----:B-1----:R-:W-:Y:S02]  /*a610*/  FSEL R0, R137, RZ, P3 ;  /* 0x000000ff89007208 */ /* 0x002fe40001800000 */
[----:B--2---:R-:W-:Y:S02]  /*a620*/  @P5 IADD3 R8, P3, R12, R5, RZ ;  /* 0x000000050c085210 */ /* 0x004fe40007f7e0ff */
[----:B----4-:R-:W-:Y:S01]  /*a630*/  F2FP.PACK_AB R67, R104, R203 ;  /* 0x000000cb6843723e */ /* 0x010fe200000000ff */
[----:B------:R-:W-:Y:S01]  /*a640*/  FADD.FTZ R2, -R0, R3 ;  /* 0x0000000300027221 */ /* 0x000fe20000010100 */
[----:B------:R-:W-:Y:S02]  /*a650*/  FSEL R0, R136, RZ, P2 ;  /* 0x000000ff88007208 */ /* 0x000fe40001000000 */
[----:B------:R-:W-:Y:S01]  /*a660*/  @P5 IADD3.X R9, R13, R4, RZ, P3, !PT ;  /* 0x000000040d095210 */ /* 0x000fe20001ffe4ff */
[----:B------:R-:W-:Y:S01]  /*a670*/  FMUL.FTZ R2, R2, c[0x0][0x2d0] ;  /* 0x0000b40002027a20 */ /* 0x000fe20000410000 */
[-C--:B---3--:R-:W-:Y:S01]  /*a680*/  @P5 IADD3 R6, P2, R8, R5.reuse, RZ ;  /* 0x0000000508065210 */ /* 0x088fe20007f5e0ff */
[----:B------:R-:W-:Y:S02]  /*a690*/  FADD.FTZ R0, -R0, R132 ;  /* 0x0000008400007221 */ /* 0x000fe40000010100 */
[----:B------:R1:W2:Y:S01]  /*a6a0*/  MUFU.EX2 R69, R2 ;  /* 0x0000000200457308 */ /* 0x0002a20000000800 */
[----:B------:R3:W-:Y:S01]  /*a6b0*/  @P5 LDGSTS.E.BYPASS.LTC128B.128 [R246+0x5900], [R8.64], !P6 ;  /* 0x0590000008f65fae */ /* 0x0007e2000f101d48 */
[----:B------:R-:W-:Y:S01]  /*a6c0*/  FMUL.FTZ R0, R0, c[0x0][0x2d0] ;  /* 0x0000b40000007a20 */ /* 0x000fe20000410000 */
[----:B------:R-:W-:Y:S01]  /*a6d0*/  @P5 IADD3 R10, P3, R6, R5, RZ ;  /* 0x00000005060a5210 */ /* 0x000fe20007f7e0ff */
[--C-:B------:R-:W-:Y:S04]  /*a6e0*/  @P5 IMAD.X R7, R9, 0x1, R4.reuse, P2 ;  /* 0x0000000109075824 */ /* 0x100fe800010e0604 */
[----:B------:R-:W-:Y:S01]  /*a6f0*/  @P5 IMAD.X R11, R7, 0x1, R4, P3 ;  /* 0x00000001070b5824 */ /* 0x000fe200018e0604 */
[----:B------:R4:W-:Y:S01]  /*a700*/  @P5 LDGSTS.E.BYPASS.LTC128B.128 [R246+0x6100], [R6.64], !P6 ;  /* 0x0610000006f65fae */ /* 0x0009e2000f101d48 */
[----:B------:R3:W4:Y:S07]  /*a710*/  MUFU.EX2 R3, R0 ;  /* 0x0000000000037308 */ /* 0x00072e0000000800 */
[----:B------:R4:W-:Y:S01]  /*a720*/  @P5 LDGSTS.E.BYPASS.LTC128B.128 [R246+0x6900], [R10.64], !P6 ;  /* 0x069000000af65fae */ /* 0x0009e2000f101d48 */
[----:B-1----:R-:W-:Y:S07]  /*a730*/  FSEL R2, R135, RZ, P1 ;  /* 0x000000ff87027208 */ /* 0x002fee0000800000 */
[----:B------:R-:W1:Y:S01]  /*a740*/  LDSM.16.MT88.4 R20, [R229] ;  /* 0x00000000e514783b */ /* 0x000e620000004200 */
[C---:B--2---:R-:W-:Y:S02]  /*a750*/  FMUL.FTZ R4, R69.reuse, R140 ;  /* 0x0000008c45047220 */ /* 0x044fe40000410000 */
[C---:B------:R-:W-:Y:S02]  /*a760*/  FMUL.FTZ R5, R69.reuse, R141 ;  /* 0x0000008d45057220 */ /* 0x040fe40000410000 */
[C---:B------:R-:W-:Y:S02]  /*a770*/  FMUL.FTZ R17, R69.reuse, R153 ;  /* 0x0000009945117220 */ /* 0x040fe40000410000 */
[----:B------:R-:W-:Y:S01]  /*a780*/  FMUL.FTZ R32, R69, R168 ;  /* 0x000000a845207220 */ /* 0x000fe20000410000 */
[----:B------:R-:W-:Y:S01]  /*a790*/  MOV R168, R46 ;  /* 0x0000002e00a87202 */ /* 0x000fe20000000f00 */
[----:B---3--:R-:W-:Y:S01]  /*a7a0*/  FADD.FTZ R0, -R2, R133 ;  /* 0x0000008502007221 */ /* 0x008fe20000010100 */
[----:B------:R-:W-:Y:S01]  /*a7b0*/  FSEL R2, R70, RZ, P0 ;  /* 0x000000ff46027208 */ /* 0x000fe20000000000 */
[C---:B----4-:R-:W-:Y:S01]  /*a7c0*/  FMUL.FTZ R6, R3.reuse, R142 ;  /* 0x0000008e03067220 */ /* 0x050fe20000410000 */
[----:B------:R-:W2:Y:S01]  /*a7d0*/  LDSM.16.MT88.4 R36, [R233] ;  /* 0x00000000e924783b */ /* 0x000ea20000004200 */
[----:B------:R-:W-:Y:S02]  /*a7e0*/  FMUL.FTZ R0, R0, c[0x0][0x2d0] ;  /* 0x0000b40000007a20 */ /* 0x000fe40000410000 */
[C---:B------:R-:W-:Y:S01]  /*a7f0*/  FMUL.FTZ R7, R3.reuse, R143 ;  /* 0x0000008f03077220 */ /* 0x040fe20000410000 */
[----:B------:R-:W-:Y:S01]  /*a800*/  MOV R143, R35 ;  /* 0x00000023008f7202 */ /* 0x000fe20000000f00 */
[----:B------:R3:W4:Y:S01]  /*a810*/  MUFU.EX2 R68, R0 ;  /* 0x0000000000447308 */ /* 0x0007220000000800 */
[C---:B------:R-:W-:Y:S02]  /*a820*/  FMUL.FTZ R18, R3.reuse, R154 ;  /* 0x0000009a03127220 */ /* 0x040fe40000410000 */
[----:B------:R-:W-:Y:S01]  /*a830*/  FMUL.FTZ R19, R3, R155 ;  /* 0x0000009b03137220 */ /* 0x000fe20000410000 */
[----:B------:R-:W-:Y:S01]  /*a840*/  LDSM.16.MT88.4 R76, [R232] ;  /* 0x00000000e84c783b */ /* 0x000fe20000004200 */
[----:B------:R-:W-:Y:S01]  /*a850*/  IMAD.MOV.U32 R142, RZ, RZ, R33 ;  /* 0x000000ffff8e7224 */ /* 0x000fe200078e0021 */
[----:B------:R-:W-:Y:S01]  /*a860*/  MOV R155, R56 ;  /* 0x00000038009b7202 */ /* 0x000fe20000000f00 */
[----:B------:R-:W-:Y:S01]  /*a870*/  FMUL.FTZ R33, R69, R169 ;  /* 0x000000a945217220 */ /* 0x000fe20000410000 */
[----:B------:R-:W-:Y:S01]  /*a880*/  MOV R169, R41 ;  /* 0x0000002900a97202 */ /* 0x000fe20000000f00 */
[C---:B------:R-:W-:Y:S02]  /*a890*/  FMUL.FTZ R34, R3.reuse, R170 ;  /* 0x000000aa03227220 */ /* 0x040fe40000410000 */
[----:B------:R-:W-:Y:S01]  /*a8a0*/  FMUL.FTZ R35, R3, R171 ;  /* 0x000000ab03237220 */ /* 0x000fe20000410000 */
[----:B------:R-:W-:Y:S01]  /*a8b0*/  LDSM.16.MT88.4 R80, [R229+0x800] ;  /* 0x00080000e550783b */ /* 0x000fe20000004200 */
[----:B------:R-:W-:Y:S01]  /*a8c0*/  IMAD.MOV.U32 R170, RZ, RZ, R169 ;  /* 0x000000ffffaa7224 */ /* 0x000fe200078e00a9 */
[----:B------:R-:W-:Y:S06]  /*a8d0*/  MOV R169, R168 ;  /* 0x000000a800a97202 */ /* 0x000fec0000000f00 */
[----:B------:R-:W0:Y:S01]  /*a8e0*/  LDGDEPBAR ;  /* 0x00000000000079af */ /* 0x000e220000000000 */
[----:B---3--:R-:W-:Y:S01]  /*a8f0*/  FADD.FTZ R0, -R2, R134 ;  /* 0x0000008602007221 */ /* 0x008fe20000010100 */
[----:B------:R-:W-:Y:S01]  /*a900*/  MOV R134, R16 ;  /* 0x0000001000867202 */ /* 0x000fe20000000f00 */
[----:B------:R-:W-:Y:S02]  /*a910*/  FFMA.FTZ R2, R210, c[0x0][0x2d0], -R85 ;  /* 0x0000b400d2027a23 */ /* 0x000fe40000010855 */
[----:B------:R-:W-:Y:S01]  /*a920*/  FMUL.FTZ R0, R0, c[0x0][0x2d0] ;  /* 0x0000b40000007a20 */ /* 0x000fe20000410000 */
[----:B------:R-:W-:Y:S01]  /*a930*/  F2FP.PACK_AB R75, R87, R134 ;  /* 0x00000086574b723e */ /* 0x000fe200000000ff */
[----:B------:R3:W-:Y:S01]  /*a940*/  MUFU.EX2 R139, R2 ;  /* 0x00000002008b7308 */ /* 0x0007e20000000800 */
[C---:B----4-:R-:W-:Y:S02]  /*a950*/  FMUL.FTZ R56, R68.reuse, R120 ;  /* 0x0000007844387220 */ /* 0x050fe40000410000 */
[C---:B------:R-:W-:Y:S02]  /*a960*/  FMUL.FTZ R9, R68.reuse, R145 ;  /* 0x0000009144097220 */ /* 0x040fe40000410000 */
[----:B------:R-:W-:Y:S01]  /*a970*/  IMAD.MOV.U32 R145, RZ, RZ, R53 ;  /* 0x000000ffff917224 */ /* 0x000fe200078e0035 */
[-C--:B-1----:R-:W-:Y:S01]  /*a980*/  HMMA.16816.F32 R4, R72, R20.reuse, R4 ;  /* 0x000000144804723c */ /* 0x082fe20000001804 */
[----:B------:R-:W-:Y:S02]  /*a990*/  IMAD.MOV.U32 R210, RZ, RZ, R169 ;  /* 0x000000ffffd27224 */ /* 0x000fe400078e00a9 */
[C---:B------:R-:W-:Y:S01]  /*a9a0*/  FMUL.FTZ R8, R68.reuse, R144 ;  /* 0x0000009044087220 */ /* 0x040fe20000410000 */
[----:B------:R-:W1:Y:S01]  /*a9b0*/  MUFU.EX2 R0, R0 ;  /* 0x0000000000007308 */ /* 0x000e620000000800 */
[C---:B------:R-:W-:Y:S02]  /*a9c0*/  FMUL.FTZ R12, R68.reuse, R148 ;  /* 0x00000094440c7220 */ /* 0x040fe40000410000 */
[C---:B------:R-:W-:Y:S02]  /*a9d0*/  FMUL.FTZ R13, R68.reuse, R149 ;  /* 0x00000095440d7220 */ /* 0x040fe40000410000 */
[----:B------:R-:W-:Y:S03]  /*a9e0*/  FMUL.FTZ R16, R69, R152 ;  /* 0x0000009845107220 */ /* 0x000fe60000410000 */
[----:B------:R-:W-:Y:S01]  /*a9f0*/  IMAD.MOV.U32 R149, RZ, RZ, R26 ;  /* 0x000000ffff957224 */ /* 0x000fe200078e001a */
[----:B------:R-:W-:Y:S01]  /*aa00*/  MOV R152, R25 ;  /* 0x0000001900987202 */ /* 0x000fe20000000f00 */
[C---:B------:R-:W-:Y:S01]  /*aa10*/  FMUL.FTZ R28, R68.reuse, R164 ;  /* 0x000000a4441c7220 */ /* 0x040fe20000410000 */
[----:B------:R-:W-:Y:S01]  /*aa20*/  MOV R164, R50 ;  /* 0x0000003200a47202 */ /* 0x000fe20000000f00 */
[C---:B------:R-:W-:Y:S01]  /*aa30*/  FMUL.FTZ R29, R68.reuse, R165 ;  /* 0x000000a5441d7220 */ /* 0x040fe20000410000 */
[----:B------:R-:W-:Y:S01]  /*aa40*/  MOV R165, R49 ;  /* 0x0000003100a57202 */ /* 0x000fe20000000f00 */
[----:B---3--:R-:W-:Y:S02]  /*aa50*/  FFMA.FTZ R2, R211, c[0x0][0x2d0], -R85 ;  /* 0x0000b400d3027a23 */ /* 0x008fe40000010855 */
[C---:B------:R-:W-:Y:S02]  /*aa60*/  FMUL.FTZ R49, R69.reuse, R185 ;  /* 0x000000b945317220 */ /* 0x040fe40000410000 */
[----:B------:R3:W-:Y:S01]  /*aa70*/  MUFU.EX2 R140, R2 ;  /* 0x00000002008c7308 */ /* 0x0007e20000000800 */
[C---:B------:R-:W-:Y:S02]  /*aa80*/  FMUL.FTZ R60, R68.reuse, R124 ;  /* 0x0000007c443c7220 */ /* 0x040fe40000410000 */
[C---:B------:R-:W-:Y:S02]  /*aa90*/  FMUL.FTZ R61, R68.reuse, R125 ;  /* 0x0000007d443d7220 */ /* 0x040fe40000410000 */
[----:B------:R-:W-:Y:S02]  /*aaa0*/  FMUL.FTZ R24, R68, R160 ;  /* 0x000000a044187220 */ /* 0x000fe40000410000 */
[C---:B-1----:R-:W-:Y:S02]  /*aab0*/  FMUL.FTZ R10, R0.reuse, R146 ;  /* 0x00000092000a7220 */ /* 0x042fe40000410000 */
[C---:B------:R-:W-:Y:S01]  /*aac0*/  FMUL.FTZ R11, R0.reuse, R147 ;  /* 0x00000093000b7220 */ /* 0x040fe20000410000 */
[----:B------:R-:W-:Y:S01]  /*aad0*/  MOV R147, R31 ;  /* 0x0000001f00937202 */ /* 0x000fe20000000f00 */
[C---:B------:R-:W-:Y:S02]  /*aae0*/  FMUL.FTZ R14, R0.reuse, R150 ;  /* 0x00000096000e7220 */ /* 0x040fe40000410000 */
[C---:B------:R-:W-:Y:S02]  /*aaf0*/  FMUL.FTZ R15, R0.reuse, R151 ;  /* 0x00000097000f7220 */ /* 0x040fe40000410000 */
[C---:B------:R-:W-:Y:S01]  /*ab00*/  FMUL.FTZ R26, R0.reuse, R162 ;  /* 0x000000a2001a7220 */ /* 0x040fe20000410000 */
[C---:B------:R-:W-:Y:S01]  /*ab10*/  HMMA.16816.F32 R8, R64.reuse, R20, R8 ;  /* 0x000000144008723c */ /* 0x040fe20000001808 */
[----:B------:R-:W-:Y:S02]  /*ab20*/  IMAD.MOV.U32 R162, RZ, RZ, R57 ;  /* 0x000000ffffa27224 */ /* 0x000fe400078e0039 */
[C---:B------:R-:W-:Y:S01]  /*ab30*/  FMUL.FTZ R27, R0.reuse, R163 ;  /* 0x000000a3001b7220 */ /* 0x040fe20000410000 */
[----:B------:R-:W-:Y:S01]  /*ab40*/  MOV R163, R51 ;  /* 0x0000003300a37202 */ /* 0x000fe20000000f00 */
[----:B------:R-:W-:Y:S02]  /*ab50*/  FMUL.FTZ R30, R0, R166 ;  /* 0x000000a6001e7220 */ /* 0x000fe40000410000 */
[----:B------:R-:W-:Y:S01]  /*ab60*/  IMAD.MOV.U32 R166, RZ, RZ, R48 ;  /* 0x000000ffffa67224 */ /* 0x000fe200078e0030 */
[-C--:B------:R-:W-:Y:S01]  /*ab70*/  HMMA.16816.F32 R12, R64, R22.reuse, R12 ;  /* 0x00000016400c723c */ /* 0x080fe2000000180c */
[----:B---3--:R-:W-:Y:S03]  /*ab80*/  FFMA.FTZ R2, R192, c[0x0][0x2d0], -R85 ;  /* 0x0000b400c0027a23 */ /* 0x008fe60000010855 */
[----:B------:R-:W-:Y:S02]  /*ab90*/  FMUL.FTZ R31, R0, R167 ;  /* 0x000000a7001f7220 */ /* 0x000fe40000410000 */
[----:B------:R-:W-:Y:S02]  /*aba0*/  IMAD.MOV.U32 R167, RZ, RZ, R47 ;  /* 0x000000ffffa77224 */ /* 0x000fe400078e002f */
[C---:B------:R-:W-:Y:S01]  /*abb0*/  HMMA.16816.F32 R16, R72.reuse, R22, R16 ;  /* 0x000000164810723c */ /* 0x040fe20000001810 */
[----:B------:R-:W-:Y:S03]  /*abc0*/  FMUL.FTZ R20, R69, R156 ;  /* 0x0000009c45147220 */ /* 0x000fe60000410000 */
[----:B------:R-:W-:Y:S02]  /*abd0*/  IMAD.MOV.U32 R168, RZ, RZ, R167 ;  /* 0x000000ffffa87224 */ /* 0x000fe400078e00a7 */
[----:B------:R-:W-:Y:S01]  /*abe0*/  IMAD.MOV.U32 R167, RZ, RZ, R166 ;  /* 0x000000ffffa77224 */ /* 0x000fe200078e00a6 */
[----:B------:R-:W-:Y:S01]  /*abf0*/  MOV R166, R165 ;  /* 0x000000a500a67202 */ /* 0x000fe20000000f00 */
[C---:B------:R-:W-:Y:S01]  /*ac00*/  FMUL.FTZ R23, R3.reuse, R159 ;  /* 0x0000009f03177220 */ /* 0x040fe20000410000 */
[----:B------:R-:W-:Y:S01]  /*ac10*/  MOV R171, R168 ;  /* 0x000000a800ab7202 */ /* 0x000fe20000000f00 */
[----:B------:R1:W-:Y:S02]  /*ac20*/  MUFU.EX2 R159, R2 ;  /* 0x00000002009f7308 */ /* 0x0003e40000000800 */
[----:B------:R-:W-:Y:S02]  /*ac30*/  IMAD.MOV.U32 R165, RZ, RZ, R164 ;  /* 0x000000ffffa57224 */ /* 0x000fe400078e00a4 */
[----:B------:R-:W-:Y:S01]  /*ac40*/  IMAD.MOV.U32 R164, RZ, RZ, R163 ;  /* 0x000000ffffa47224 */ /* 0x000fe200078e00a3 */
[----:B------:R-:W-:Y:S01]  /*ac50*/  MOV R163, R162 ;  /* 0x000000a200a37202 */ /* 0x000fe20000000f00 */
[----:B------:R-:W-:Y:S01]  /*ac60*/  IMAD.MOV.U32 R162, RZ, RZ, R152 ;  /* 0x000000ffffa27224 */ /* 0x000fe200078e0098 */
[----:B------:R-:W-:Y:S01]  /*ac70*/  MOV R168, R165 ;  /* 0x000000a500a87202 */ /* 0x000fe20000000f00 */
[----:B------:R-:W-:Y:S01]  /*ac80*/  IMAD.MOV.U32 R152, RZ, RZ, R149 ;  /* 0x000000ffff987224 */ /* 0x000fe200078e0095 */
[----:B------:R-:W-:Y:S01]  /*ac90*/  MOV R149, R110 ;  /* 0x0000006e00957202 */ /* 0x000fe20000000f00 */
[----:B------:R-:W-:Y:S01]  /*aca0*/  IMAD.MOV.U32 R110, RZ, RZ, R251 ;  /* 0x000000ffff6e7224 */ /* 0x000fe200078e00fb */
[----:B------:R-:W-:Y:S01]  /*acb0*/  MOV R165, R162 ;  /* 0x000000a200a57202 */ /* 0x000fe20000000f00 */
[----:B------:R-:W3:Y:S01]  /*acc0*/  LDL.LU R251, [R1+0xd0] ;  /* 0x0000d00001fb7983 */ /* 0x000ee20000300800 */
[----:B------:R-:W-:Y:S01]  /*acd0*/  FMUL.FTZ R22, R3, R158 ;  /* 0x0000009e03167220 */ /* 0x000fe20000410000 */
[----:B------:R-:W-:Y:S01]  /*ace0*/  MOV R162, R143 ;  /* 0x0000008f00a27202 */ /* 0x000fe20000000f00 */
[----:B------:R-:W-:Y:S02]  /*acf0*/  FMUL.FTZ R21, R69, R157 ;  /* 0x0000009d45157220 */ /* 0x000fe40000410000 */
[----:B------:R-:W-:Y:S02]  /*ad00*/  IMAD.MOV.U32 R158, RZ, RZ, R54 ;  /* 0x000000ffff9e7224 */ /* 0x000fe400078e0036 */
[----:B------:R-:W4:Y:S01]  /*ad10*/  LDSM.16.MT88.4 R52, [R230] ;  /* 0x00000000e634783b */ /* 0x000f220000004200 */
[----:B------:R-:W-:Y:S02]  /*ad20*/  FMUL.FTZ R25, R68, R161 ;  /* 0x000000a144197220 */ /* 0x000fe40000410000 */
[-C--:B--2---:R-:W-:Y:S01]  /*ad30*/  HMMA.16816.F32 R20, R72, R36.reuse, R20 ;  /* 0x000000244814723c */ /* 0x084fe20000001814 */
[----:B------:R-:W-:Y:S02]  /*ad40*/  IMAD.MOV.U32 R160, RZ, RZ, R42 ;  /* 0x000000ffffa07224 */ /* 0x000fe400078e002a */
[--C-:B-1----:R-:W-:Y:S02]  /*ad50*/  FFMA.FTZ R2, R193, c[0x0][0x2d0], -R85.reuse ;  /* 0x0000b400c1027a23 */ /* 0x102fe40000010855 */
[C---:B------:R-:W-:Y:S02]  /*ad60*/  FMUL.FTZ R48, R69.reuse, R184 ;  /* 0x000000b845307220 */ /* 0x040fe40000410000 */
[----:B------:R1:W2:Y:S01]  /*ad70*/  MUFU.EX2 R154, R2 ;  /* 0x00000002009a7308 */ /* 0x0002a20000000800 */
[C---:B------:R-:W-:Y:S01]  /*ad80*/  HMMA.16816.F32 R24, R64.reuse, R36, R24 ;  /* 0x000000244018723c */ /* 0x040fe20000001818 */
[C---:B------:R-:W-:Y:S03]  /*ad90*/  FMUL.FTZ R42, R0.reuse, R178 ;  /* 0x000000b2002a7220 */ /* 0x040fe60000410000 */
[----:B------:R-:W-:Y:S02]  /*ada0*/  FMUL.FTZ R43, R0, R179 ;  /* 0x000000b3002b7220 */ /* 0x000fe40000410000 */
[C---:B------:R-:W-:Y:S02]  /*adb0*/  FMUL.FTZ R40, R68.reuse, R176 ;  /* 0x000000b044287220 */ /* 0x040fe40000410000 */
[-C--:B------:R-:W-:Y:S01]  /*adc0*/  HMMA.16816.F32 R28, R64, R38.reuse, R28 ;  /* 0x00000026401c723c */ /* 0x080fe2000000181c */
[C---:B------:R-:W-:Y:S03]  /*add0*/  FMUL.FTZ R36, R69.reuse, R172 ;  /* 0x000000ac45247220 */ /* 0x040fe60000410000 */
[----:B------:R-:W-:Y:S02]  /*ade0*/  FMUL.FTZ R37, R69, R173 ;  /* 0x000000ad45257220 */ /* 0x000fe40000410000 */
[----:B------:R-:W-:Y:S02]  /*adf0*/  FMUL.FTZ R41, R68, R177 ;  /* 0x000000b144297220 */ /* 0x000fe40000410000 */
[C---:B------:R-:W-:Y:S01]  /*ae00*/  HMMA.16816.F32 R32, R72.reuse, R38, R32 ;  /* 0x000000264820723c */ /* 0x040fe20000001820 */
[C---:B------:R-:W-:Y:S02]  /*ae10*/  FMUL.FTZ R46, R0.reuse, R182 ;  /* 0x000000b6002e7220 */ /* 0x040fe40000410000 */
[----:B------:R-:W-:Y:S01]  /*ae20*/  MUFU.EX2 R182, R89 ;  /* 0x0000005900b67308 */ /* 0x000fe20000000800 */
[----:B------:R-:W-:Y:S02]  /*ae30*/  FMUL.FTZ R47, R0, R183 ;  /* 0x000000b7002f7220 */ /* 0x000fe40000410000 */
[----:B------:R-:W-:Y:S02]  /*ae40*/  IMAD.MOV.U32 R161, RZ, RZ, R44 ;  /* 0x000000ffffa17224 */ /* 0x000fe400078e002c */
[----:B-1----:R-:W-:Y:S04]  /*ae50*/  FFMA.FTZ R2, R212, c[0x0][0x2d0], -R84 ;  /* 0x0000b400d4027a23 */ /* 0x002fe80000010854 */
[C---:B------:R-:W-:Y:S01]  /*ae60*/  FMUL.FTZ R50, R3.reuse, R186 ;  /* 0x000000ba03327220 */ /* 0x040fe20000410000 */
[----:B------:R1:W-:Y:S01]  /*ae70*/  MUFU.EX2 R132, R2 ;  /* 0x0000000200847308 */ /* 0x0003e20000000800 */
[C---:B------:R-:W-:Y:S02]  /*ae80*/  FMUL.FTZ R38, R3.reuse, R174 ;  /* 0x000000ae03267220 */ /* 0x040fe40000410000 */
[C---:B------:R-:W-:Y:S02]  /*ae90*/  FMUL.FTZ R39, R3.reuse, R175 ;  /* 0x000000af03277220 */ /* 0x040fe40000410000 */
[C---:B------:R-:W-:Y:S02]  /*aea0*/  FMUL.FTZ R44, R68.reuse, R180 ;  /* 0x000000b4442c7220 */ /* 0x040fe40000410000 */
[C---:B------:R-:W-:Y:S02]  /*aeb0*/  FMUL.FTZ R45, R68.reuse, R181 ;  /* 0x000000b5442d7220 */ /* 0x040fe40000410000 */
[----:B------:R-:W-:Y:S01]  /*aec0*/  FMUL.FTZ R51, R3, R187 ;  /* 0x000000bb03337220 */ /* 0x000fe20000410000 */
[-C--:B----4-:R-:W-:Y:S01]  /*aed0*/  HMMA.16816.F32 R36, R72, R52.reuse, R36 ;  /* 0x000000344824723c */ /* 0x090fe20000001824 */
[----:B------:R-:W-:Y:S01]  /*aee0*/  FMUL.FTZ R57, R68, R121 ;  /* 0x0000007944397220 */ /* 0x000fe20000410000 */
[----:B------:R-:W-:Y:S01]  /*aef0*/  LDSM.16.MT88.4 R184, [R230+0x3000] ;  /* 0x00300000e6b8783b */ /* 0x000fe20000004200 */
[C---:B------:R-:W-:Y:S02]  /*af00*/  FMUL.FTZ R58, R0.reuse, R122 ;  /* 0x0000007a003a7220 */ /* 0x040fe40000410000 */
[C---:B------:R-:W-:Y:S02]  /*af10*/  FMUL.FTZ R59, R0.reuse, R123 ;  /* 0x0000007b003b7220 */ /* 0x040fe40000410000 */
[C---:B------:R-:W-:Y:S01]  /*af20*/  FMUL.FTZ R62, R0.reuse, R126 ;  /* 0x0000007e003e7220 */ /* 0x040fe20000410000 */
[C---:B------:R-:W-:Y:S01]  /*af30*/  HMMA.16816.F32 R40, R64.reuse, R52, R40 ;  /* 0x000000344028723c */ /* 0x040fe20000001828 */
[----:B------:R-:W-:Y:S03]  /*af40*/  FMUL.FTZ R63, R0, R127 ;  /* 0x0000007f003f7220 */ /* 0x000fe60000410000 */
[----:B------:R-:W-:Y:S02]  /*af50*/  IMAD.MOV.U32 R169, RZ, RZ, R166 ;  /* 0x000000ffffa97224 */ /* 0x000fe400078e00a6 */
[--C-:B-1----:R-:W-:Y:S02]  /*af60*/  FFMA.FTZ R2, R195, c[0x0][0x2d0], -R84.reuse ;  /* 0x0000b400c3027a23 */ /* 0x102fe40000010854 */
[----:B------:R-:W-:Y:S01]  /*af70*/  FFMA.FTZ R53, R216, c[0x0][0x2d0], -R84 ;  /* 0x0000b400d8357a23 */ /* 0x000fe20000010854 */
[-C--:B------:R-:W-:Y:S01]  /*af80*/  HMMA.16816.F32 R44, R64, R54.reuse, R44 ;  /* 0x00000036402c723c */ /* 0x080fe2000000182c */
[----:B------:R1:W-:Y:S02]  /*af90*/  MUFU.EX2 R151, R2 ;  /* 0x0000000200977308 */ /* 0x0003e40000000800 */
[----:B------:R-:W-:Y:S02]  /*afa0*/  FFMA.FTZ R126, R188, c[0x0][0x2d0], -R86 ;  /* 0x0000b400bc7e7a23 */ /* 0x000fe40000010856 */
[----:B------:R-:W-:Y:S02]  /*afb0*/  FMUL.FTZ R52, R69, R116 ;  /* 0x0000007445347220 */ /* 0x000fe40000410000 */
[----:B------:R-:W-:Y:S01]  /*afc0*/  FFMA.FTZ R116, R190, c[0x0][0x2d0], -R85 ;  /* 0x0000b400be747a23 */ /* 0x000fe20000010855 */
[C---:B------:R-:W-:Y:S01]  /*afd0*/  HMMA.16816.F32 R48, R72.reuse, R54, R48 ;  /* 0x000000364830723c */ /* 0x040fe20000001830 */
[----:B------:R-:W-:Y:S02]  /*afe0*/  IMAD.MOV.U32 R166, RZ, RZ, R163 ;  /* 0x000000ffffa67224 */ /* 0x000fe400078e00a3 */
[----:B------:R4:W-:Y:S01]  /*aff0*/  MUFU.EX2 R133, R53 ;  /* 0x0000003500857308 */ /* 0x0009e20000000800 */
[----:B------:R-:W-:Y:S02]  /*b000*/  IMAD.MOV.U32 R163, RZ, RZ, R145 ;  /* 0x000000ffffa37224 */ /* 0x000fe400078e0091 */
[----:B------:R-:W-:Y:S02]  /*b010*/  IMAD.MOV.U32 R145, RZ, RZ, R87 ;  /* 0x000000ffff917224 */ /* 0x000fe400078e0057 */
[C---:B------:R-:W-:Y:S04]  /*b020*/  FMUL.FTZ R54, R3.reuse, R118 ;  /* 0x0000007603367220 */ /* 0x040fe80000410000 */
[----:B------:R-:W-:Y:S02]  /*b030*/  FMUL.FTZ R55, R3, R119 ;  /* 0x0000007703377220 */ /* 0x000fe40000410000 */
[--C-:B------:R-:W-:Y:S02]  /*b040*/  FFMA.FTZ R87, R252, c[0x0][0x2d0], -R84.reuse ;  /* 0x0000b400fc577a23 */ /* 0x100fe40000010854 */
[--C-:B------:R-:W-:Y:S02]  /*b050*/  FFMA.FTZ R118, R96, c[0x0][0x2d0], -R85.reuse ;  /* 0x0000b40060767a23 */ /* 0x100fe40000010855 */
[----:B-1----:R-:W-:Y:S04]  /*b060*/  FFMA.FTZ R2, R194, c[0x0][0x2d0], -R84 ;  /* 0x0000b400c2027a23 */ /* 0x002fe80000010854 */
[----:B------:R1:W1:Y:S01]  /*b070*/  MUFU.EX2 R153, R2 ;  /* 0x0000000200997308 */ /* 0x0002620000000800 */
[----:B----4-:R-:W-:Y:S07]  /*b080*/  FMUL.FTZ R53, R69, R117 ;  /* 0x0000007545357220 */ /* 0x010fee0000410000 */
[-C--:B------:R-:W-:Y:S08]  /*b090*/  HMMA.16816.F32 R52, R72, R76.reuse, R52 ;  /* 0x0000004c4834723c */ /* 0x080ff00000001834 */
[C---:B------:R-:W-:Y:S01]  /*b0a0*/  HMMA.16816.F32 R56, R64.reuse, R76, R56 ;  /* 0x0000004c4038723c */ /* 0x040fe20000001838 */
[----:B-1----:R-:W-:Y:S04]  /*b0b0*/  FFMA.FTZ R2, R214, c[0x0][0x2d0], -R86 ;  /* 0x0000b400d6027a23 */ /* 0x002fe80000010856 */
[----:B------:R1:W-:Y:S03]  /*b0c0*/  MUFU.EX2 R109, R2 ;  /* 0x00000002006d7308 */ /* 0x0003e60000000800 */
[-C--:B------:R-:W-:Y:S07]  /*b0d0*/  HMMA.16816.F32 R60, R64, R78.reuse, R60 ;  /* 0x0000004e403c723c */ /* 0x080fee000000183c */
[----:B------:R-:W-:Y:S02]  /*b0e0*/  FMUL.FTZ R67, R3, R131 ;  /* 0x0000008303437220 */ /* 0x000fe40000410000 */
[----:B------:R-:W-:Y:S03]  /*b0f0*/  FMUL.FTZ R65, R69, R129 ;  /* 0x0000008145417220 */ /* 0x000fe60000410000 */
[----:B------:R-:W-:Y:S02]  /*b100*/  FMUL.FTZ R66, R3, R130 ;  /* 0x0000008203427220 */ /* 0x000fe40000410000 */
[----:B------:R-:W-:Y:S01]  /*b110*/  MUFU.EX2 R130, R88 ;  /* 0x0000005800827308 */ /* 0x000fe20000000800 */
[----:B------:R-:W-:Y:S02]  /*b120*/  FMUL.FTZ R64, R69, R128 ;  /* 0x0000008045407220 */ /* 0x000fe40000410000 */
[----:B------:R-:W-:Y:S05]  /*b130*/  FFMA.FTZ R129, R224, c[0x0][0x2d0], -R92 ;  /* 0x0000b400e0817a23 */ /* 0x000fea000001085c */
[----:B------:R-:W-:Y:S01]  /*b140*/  HMMA.16816.F32 R64, R72, R78, R64 ;  /* 0x0000004e4840723c */ /* 0x000fe20000001840 */
[--C-:B-1----:R-:W-:Y:S02]  /*b150*/  FFMA.FTZ R2, R215, c[0x0][0x2d0], -R86.reuse ;  /* 0x0000b400d7027a23 */ /* 0x102fe40000010856 */
[----:B------:R-:W-:Y:S04]  /*b160*/  MUFU.EX2 R215, R87 ;  /* 0x0000005700d77308 */ /* 0x000fe80000000800 */
[----:B--2---:R-:W-:Y:S02]  /*b170*/  F2FP.PACK_AB R74, R154, R159 ;  /* 0x0000009f9a4a723e */ /* 0x004fe400000000ff */
[----:B------:R-:W-:Y:S03]  /*b180*/  F2FP.PACK_AB R75, R153, R151 ;  /* 0x00000097994b723e */ /* 0x000fe600000000ff */
[----:B------:R-:W-:Y:S01]  /*b190*/  F2FP.PACK_AB R72, R140, R139 ;  /* 0x0000008b8c48723e */ /* 0x000fe200000000ff */
[----:B------:R1:W2:Y:S01]  /*b1a0*/  MUFU.EX2 R144, R2 ;  /* 0x0000000200907308 */ /* 0x0002a20000000800 */
[----:B------:R-:W-:Y:S07]  /*b1b0*/  F2FP.PACK_AB R73, R133, R132 ;  /* 0x000000848549723e */ /* 0x000fee00000000ff */
[-C--:B------:R-:W-:Y:S01]  /*b1c0*/  HMMA.16816.F32 R4, R72, R80.reuse, R4 ;  /* 0x000000504804723c */ /* 0x080fe20000001804 */
[--C-:B-1----:R-:W-:Y:S01]  /*b1d0*/  FFMA.FTZ R2, R213, c[0x0][0x2d0], -R86.reuse ;  /* 0x0000b400d5027a23 */ /* 0x102fe20000010856 */
[----:B--2---:R-:W-:Y:S03]  /*b1e0*/  F2FP.PACK_AB R76, R144, R109 ;  /* 0x0000006d904c723e */ /* 0x004fe600000000ff */
[----:B------:R1:W-:Y:S02]  /*b1f0*/  MUFU.EX2 R146, R2 ;  /* 0x0000000200927308 */ /* 0x0003e40000000800 */
[----:B-1----:R-:W-:Y:S08]  /*b200*/  FFMA.FTZ R2, R217, c[0x0][0x2d0], -R86 ;  /* 0x0000b400d9027a23 */ /* 0x002ff00000010856 */
[----:B------:R1:W2:Y:S02]  /*b210*/  MUFU.EX2 R148, R2 ;  /* 0x0000000200947308 */ /* 0x0002a40000000800 */
[--C-:B-1----:R-:W-:Y:S01]  /*b220*/  FFMA.FTZ R2, R218, c[0x0][0x2d0], -R92.reuse ;  /* 0x0000b400da027a23 */ /* 0x102fe2000001085c */
[----:B--2---:R-:W-:Y:S07]  /*b230*/  F2FP.PACK_AB R78, R148, R146 ;  /* 0x00000092944e723e */ /* 0x004fee00000000ff */
[----:B------:R1:W-:Y:S02]  /*b240*/  MUFU.EX2 R108, R2 ;  /* 0x00000002006c7308 */ /* 0x0003e40000000800 */
[--C-:B-1----:R-:W-:Y:S08]  /*b250*/  FFMA.FTZ R2, R221, c[0x0][0x2d0], -R92.reuse ;  /* 0x0000b400dd027a23 */ /* 0x102ff0000001085c */
[----:B------:R1:W2:Y:S02]  /*b260*/  MUFU.EX2 R124, R2 ;  /* 0x00000002007c7308 */ /* 0x0002a40000000800 */
[--C-:B-1----:R-:W-:Y:S01]  /*b270*/  FFMA.FTZ R2, R219, c[0x0][0x2d0], -R92.reuse ;  /* 0x0000b400db027a23 */ /* 0x102fe2000001085c */
[----:B--2---:R-:W-:Y:S07]  /*b280*/  F2FP.PACK_AB R77, R124, R108 ;  /* 0x0000006c7c4d723e */ /* 0x004fee00000000ff */
[----:B------:R1:W-:Y:S02]  /*b290*/  MUFU.EX2 R125, R2 ;  /* 0x00000002007d7308 */ /* 0x0003e40000000800 */
[----:B-1----:R-:W-:Y:S08]  /*b2a0*/  FFMA.FTZ R2, R220, c[0x0][0x2d0], -R92 ;  /* 0x0000b400dc027a23 */ /* 0x002ff0000001085c */
[----:B------:R1:W2:Y:S02]  /*b2b0*/  MUFU.EX2 R141, R2 ;  /* 0x00000002008d7308 */ /* 0x0002a40000000800 */
[--C-:B-1----:R-:W-:Y:S01]  /*b2c0*/  FFMA.FTZ R2, R249, c[0x0][0x2d0], -R85.reuse ;  /* 0x0000b400f9027a23 */ /* 0x102fe20000010855 */
[----:B--2---:R-:W-:Y:S07]  /*b2d0*/  F2FP.PACK_AB R79, R141, R125 ;  /* 0x0000007d8d4f723e */ /* 0x004fee00000000ff */
[----:B------:R1:W-:Y:S01]  /*b2e0*/  MUFU.EX2 R150, R2 ;  /* 0x0000000200967308 */ /* 0x0003e20000000800 */
[C---:B------:R-:W-:Y:S08]  /*b2f0*/  HMMA.16816.F32 R8, R76.reuse, R80, R8 ;  /* 0x000000504c08723c */ /* 0x040ff00000001808 */
[-C--:B------:R-:W-:Y:S08]  /*b300*/  HMMA.16816.F32 R12, R76, R82.reuse, R12 ;  /* 0x000000524c0c723c */ /* 0x080ff0000000180c */
[C---:B------:R-:W-:Y:S01]  /*b310*/  HMMA.16816.F32 R16, R72.reuse, R82, R16 ;  /* 0x000000524810723c */ /* 0x040fe20000001810 */
[----:B------:R-:W2:Y:S03]  /*b320*/  LDSM.16.MT88.4 R80, [R233+0x800] ;  /* 0x00080000e950783b */ /* 0x000ea60000004200 */
[--C-:B-1----:R-:W-:Y:S04]  /*b330*/  FFMA.FTZ R2, R250, c[0x0][0x2d0], -R85.reuse ;  /* 0x0000b400fa027a23 */ /* 0x102fe80000010855 */
[----:B------:R1:W4:Y:S04]  /*b340*/  MUFU.EX2 R156, R2 ;  /* 0x00000002009c7308 */ /* 0x0003280000000800 */
[--C-:B-1----:R-:W-:Y:S06]  /*b350*/  FFMA.FTZ R2, R225, c[0x0][0x2d0], -R85.reuse ;  /* 0x0000b400e1027a23 */ /* 0x102fec0000010855 */
[----:B------:R1:W-:Y:S01]  /*b360*/  MUFU.EX2 R157, R2 ;  /* 0x00000002009d7308 */ /* 0x0003e20000000800 */
[-C--:B--2---:R-:W-:Y:S08]  /*b370*/  HMMA.16816.F32 R20, R72, R80.reuse, R20 ;  /* 0x000000504814723c */ /* 0x084ff00000001814 */
[C---:B------:R-:W-:Y:S08]  /*b380*/  HMMA.16816.F32 R24, R76.reuse, R80, R24 ;  /* 0x000000504c18723c */ /* 0x040ff00000001818 */
[-C--:B------:R-:W-:Y:S01]  /*b390*/  HMMA.16816.F32 R28, R76, R82.reuse, R28 ;  /* 0x000000524c1c723c */ /* 0x080fe2000000181c */
[----:B-1----:R-:W-:Y:S04]  /*b3a0*/  FFMA.FTZ R2, R248, c[0x0][0x2d0], -R85 ;  /* 0x0000b400f8027a23 */ /* 0x002fe80000010855 */
[----:B------:R1:W2:Y:S03]  /*b3b0*/  MUFU.EX2 R217, R2 ;  /* 0x0000000200d97308 */ /* 0x0002a60000000800 */
[C---:B------:R-:W-:Y:S01]  /*b3c0*/  HMMA.16816.F32 R32, R72.reuse, R82, R32 ;  /* 0x000000524820723c */ /* 0x040fe20000001820 */
[----:B------:R-:W2:Y:S03]  /*b3d0*/  LDSM.16.MT88.4 R80, [R230+0x800] ;  /* 0x00080000e650783b */ /* 0x000ea60000004200 */
[----:B-1----:R-:W-:Y:S02]  /*b3e0*/  FFMA.FTZ R2, R170, c[0x0][0x2d0], -R84 ;  /* 0x0000b400aa027a23 */ /* 0x002fe40000010854 */
[----:B------:R-:W-:Y:S02]  /*b3f0*/  IMAD.MOV.U32 R170, RZ, RZ, R167 ;  /* 0x000000ffffaa7224 */ /* 0x000fe400078e00a7 */
[----:B------:R-:W-:Y:S01]  /*b400*/  IMAD.MOV.U32 R167, RZ, RZ, R164 ;  /* 0x000000ffffa77224 */ /* 0x000fe200078e00a4 */
[----:B------:R3:W1:Y:S03]  /*b410*/  MUFU.EX2 R143, R2 ;  /* 0x00000002008f7308 */ /* 0x0006660000000800 */
[----:B------:R-:W-:Y:S01]  /*b420*/  IMAD.MOV.U32 R164, RZ, RZ, R149 ;  /* 0x000000ffffa47224 */ /* 0x000fe200078e0095 */
[-C--:B--2---:R-:W-:Y:S08]  /*b430*/  HMMA.16816.F32 R36, R72, R80.reuse, R36 ;  /* 0x000000504824723c */ /* 0x084ff00000001824 */
[C---:B------:R-:W-:Y:S01]  /*b440*/  HMMA.16816.F32 R40, R76.reuse, R80, R40 ;  /* 0x000000504c28723c */ /* 0x040fe20000001828 */
[----:B---3--:R-:W-:Y:S04]  /*b450*/  FFMA.FTZ R2, R251, c[0x0][0x2d0], -R84 ;  /* 0x0000b400fb027a23 */ /* 0x008fe80000010854 */
[----:B------:R2:W2:Y:S03]  /*b460*/  MUFU.EX2 R149, R2 ;  /* 0x0000000200957308 */ /* 0x0004a60000000800 */
[-C--:B------:R-:W-:Y:S08]  /*b470*/  HMMA.16816.F32 R44, R76, R82.reuse, R44 ;  /* 0x000000524c2c723c */ /* 0x080ff0000000182c */
[C---:B------:R-:W-:Y:S01]  /*b480*/  HMMA.16816.F32 R48, R72.reuse, R82, R48 ;  /* 0x000000524830723c */ /* 0x040fe20000001830 */
[----:B------:R-:W1:Y:S03]  /*b490*/  LDSM.16.MT88.4 R80, [R232+0x800] ;  /* 0x00080000e850783b */ /* 0x000e660000004200 */
[----:B--2---:R-:W-:Y:S02]  /*b4a0*/  FFMA.FTZ R2, R210, c[0x0][0x2d0], -R86 ;  /* 0x0000b400d2027a23 */ /* 0x004fe40000010856 */
[----:B------:R-:W-:Y:S01]  /*b4b0*/  IMAD.MOV.U32 R210, RZ, RZ, R171 ;  /* 0x000000ffffd27224 */ /* 0x000fe200078e00ab */
[----:B------:R-:W-:Y:S01]  /*b4c0*/  MOV R171, R170 ;  /* 0x000000aa00ab7202 */ /* 0x000fe20000000f00 */
[----:B------:R-:W-:Y:S01]  /*b4d0*/  IMAD.MOV.U32 R170, RZ, RZ, R169 ;  /* 0x000000ffffaa7224 */ /* 0x000fe200078e00a9 */
[----:B------:R2:W-:Y:S03]  /*b4e0*/  MUFU.EX2 R131, R2 ;  /* 0x0000000200837308 */ /* 0x0005e60000000800 */
[----:B------:R-:W-:Y:S01]  /*b4f0*/  IMAD.MOV.U32 R169, RZ, RZ, R168 ;  /* 0x000000ffffa97224 */ /* 0x000fe200078e00a8 */
[----:B------:R-:W-:Y:S01]  /*b500*/  MOV R168, R167 ;  /* 0x000000a700a87202 */ /* 0x000fe20000000f00 */
[----:B------:R-:W-:Y:S01]  /*b510*/  IMAD.MOV.U32 R167, RZ, RZ, R166 ;  /* 0x000000ffffa77224 */ /* 0x000fe200078e00a6 */
[----:B------:R-:W-:Y:S01]  /*b520*/  MOV R211, R171 ;  /* 0x000000ab00d37202 */ /* 0x000fe20000000f00 */
[----:B------:R-:W-:Y:S01]  /*b530*/  IMAD.MOV.U32 R166, RZ, RZ, R165 ;  /* 0x000000ffffa67224 */ /* 0x000fe200078e00a5 */
[----:B------:R-:W-:Y:S01]  /*b540*/  MOV R165, R164 ;  /* 0x000000a400a57202 */ /* 0x000fe20000000f00 */
[----:B------:R-:W-:Y:S02]  /*b550*/  IMAD.MOV.U32 R164, RZ, RZ, R163 ;  /* 0x000000ffffa47224 */ /* 0x000fe400078e00a3 */
[----:B------:R-:W-:Y:S01]  /*b560*/  IMAD.MOV.U32 R163, RZ, RZ, R162 ;  /* 0x000000ffffa37224 */ /* 0x000fe200078e00a2 */
[----:B------:R-:W-:Y:S01]  /*b570*/  MOV R162, R161 ;  /* 0x000000a100a27202 */ /* 0x000fe20000000f00 */
[----:B------:R-:W-:Y:S02]  /*b580*/  IMAD.MOV.U32 R161, RZ, RZ, R142 ;  /* 0x000000ffffa17224 */ /* 0x000fe400078e008e */
[----:B------:R-:W-:Y:S02]  /*b590*/  IMAD.MOV.U32 R142, RZ, RZ, R198 ;  /* 0x000000ffff8e7224 */ /* 0x000fe400078e00c6 */
[----:B------:R-:W-:Y:S01]  /*b5a0*/  IMAD.MOV.U32 R171, RZ, RZ, R169 ;  /* 0x000000ffffab7224 */ /* 0x000fe200078e00a9 */
[----:B------:R-:W3:Y:S01]  /*b5b0*/  LDL.LU R198, [R1+0xcc] ;  /* 0x0000cc0001c67983 */ /* 0x000ee20000300800 */
[----:B------:R-:W-:Y:S01]  /*b5c0*/  IMAD.MOV.U32 R169, RZ, RZ, R167 ;  /* 0x000000ffffa97224 */ /* 0x000fe200078e00a7 */
[----:B------:R-:W-:Y:S01]  /*b5d0*/  MOV R167, R165 ;  /* 0x000000a500a77202 */ /* 0x000fe20000000f00 */
[----:B------:R-:W-:Y:S02]  /*b5e0*/  IMAD.MOV.U32 R165, RZ, RZ, R163 ;  /* 0x000000ffffa57224 */ /* 0x000fe400078e00a3 */
[----:B------:R-:W-:Y:S01]  /*b5f0*/  IMAD.MOV.U32 R163, RZ, RZ, R97 ;  /* 0x000000ffffa37224 */ /* 0x000fe200078e0061 */
[-C--:B-1----:R-:W-:Y:S01]  /*b600*/  HMMA.16816.F32 R52, R72, R80.reuse, R52 ;  /* 0x000000504834723c */ /* 0x082fe20000001834 */
[----:B------:R-:W3:Y:S01]  /*b610*/  LDL.LU R97, [R1+0xc8] ;  /* 0x0000c80001617983 */ /* 0x000ee20000300800 */
[----:B--2---:R-:W-:Y:S02]  /*b620*/  FFMA.FTZ R2, R210, c[0x0][0x2d0], -R86 ;  /* 0x0000b400d2027a23 */ /* 0x004fe40000010856 */
[----:B------:R-:W-:Y:S01]  /*b630*/  IMAD.MOV.U32 R210, RZ, RZ, R170 ;  /* 0x000000ffffd27224 */ /* 0x000fe200078e00aa */
[----:B------:R-:W-:Y:S01]  /*b640*/  MOV R170, R168 ;  /* 0x000000a800aa7202 */ /* 0x000fe20000000f00 */
[----:B------:R-:W-:Y:S02]  /*b650*/  IMAD.MOV.U32 R168, RZ, RZ, R166 ;  /* 0x000000ffffa87224 */ /* 0x000fe400078e00a6 */
[----:B------:R-:W-:Y:S01]  /*b660*/  IMAD.MOV.U32 R166, RZ, RZ, R164 ;  /* 0x000000ffffa67224 */ /* 0x000fe200078e00a4 */
[----:B------:R-:W-:Y:S01]  /*b670*/  MOV R164, R162 ;  /* 0x000000a200a47202 */ /* 0x000fe20000000f00 */
[C---:B------:R-:W-:Y:S02]  /*b680*/  HMMA.16816.F32 R56, R76.reuse, R80, R56 ;  /* 0x000000504c38723c */ /* 0x040fe40000001838 */
[----:B------:R-:W-:Y:S01]  /*b690*/  IMAD.MOV.U32 R162, RZ, RZ, R142 ;  /* 0x000000ffffa27224 */ /* 0x000fe200078e008e */
[----:B------:R-:W-:Y:S01]  /*b6a0*/  MOV R172, R210 ;  /* 0x000000d200ac7202 */ /* 0x000fe20000000f00 */
[----:B------:R1:W-:Y:S01]  /*b6b0*/  MUFU.EX2 R142, R2 ;  /* 0x00000002008e7308 */ /* 0x0003e20000000800 */
[----:B------:R-:W-:Y:S02]  /*b6c0*/  IMAD.MOV.U32 R210, RZ, RZ, R170 ;  /* 0x000000ffffd27224 */ /* 0x000fe400078e00aa */
[----:B------:R-:W-:Y:S01]  /*b6d0*/  IMAD.MOV.U32 R170, RZ, RZ, R168 ;  /* 0x000000ffffaa7224 */ /* 0x000fe200078e00a8 */
[----:B------:R-:W-:Y:S01]  /*b6e0*/  MOV R168, R166 ;  /* 0x000000a600a87202 */ /* 0x000fe20000000f00 */
[----:B------:R-:W-:Y:S01]  /*b6f0*/  IMAD.MOV.U32 R166, RZ, RZ, R164 ;  /* 0x000000ffffa67224 */ /* 0x000fe200078e00a4 */
[-C--:B------:R-:W-:Y:S01]  /*b700*/  HMMA.16816.F32 R60, R76, R82.reuse, R60 ;  /* 0x000000524c3c723c */ /* 0x080fe2000000183c */
[----:B------:R-:W2:Y:S01]  /*b710*/  LDSM.16.MT88.4 R76, [R229+0x1000] ;  /* 0x00100000e54c783b */ /* 0x000ea20000004200 */
[----:B------:R-:W-:Y:S06]  /*b720*/  MOV R164, R147 ;  /* 0x0000009300a47202 */ /* 0x000fec0000000f00 */
[----:B------:R-:W-:Y:S07]  /*b730*/  HMMA.16816.F32 R64, R72, R82, R64 ;  /* 0x000000524840723c */ /* 0x000fee0000001840 */
[----:B----4-:R-:W-:Y:S02]  /*b740*/  F2FP.PACK_AB R72, R156, R150 ;  /* 0x000000969c48723e */ /* 0x010fe400000000ff */
[----:B------:R-:W-:Y:S03]  /*b750*/  F2FP.PACK_AB R74, R217, R157 ;  /* 0x0000009dd94a723e */ /* 0x000fe600000000ff */
[--C-:B-1----:R-:W-:Y:S01]  /*b760*/  FFMA.FTZ R2, R211, c[0x0][0x2d0], -R86.reuse ;  /* 0x0000b400d3027a23 */ /* 0x102fe20000010856 */
[----:B------:R-:W-:Y:S01]  /*b770*/  F2FP.PACK_AB R73, R143, R130 ;  /* 0x000000828f49723e */ /* 0x000fe200000000ff */
[----:B------:R-:W-:Y:S01]  /*b780*/  IMAD.MOV.U32 R211, RZ, RZ, R171 ;  /* 0x000000ffffd37224 */ /* 0x000fe200078e00ab */
[----:B------:R-:W-:Y:S01]  /*b790*/  F2FP.PACK_AB R75, R215, R149 ;  /* 0x00000095d74b723e */ /* 0x000fe200000000ff */
[----:B------:R1:W-:Y:S01]  /*b7a0*/  MUFU.EX2 R147, R2 ;  /* 0x0000000200937308 */ /* 0x0003e20000000800 */
[----:B------:R-:W-:Y:S01]  /*b7b0*/  MOV R171, R169 ;  /* 0x000000a900ab7202 */ /* 0x000fe20000000f00 */
[----:B------:R-:W-:Y:S02]  /*b7c0*/  IMAD.MOV.U32 R169, RZ, RZ, R167 ;  /* 0x000000ffffa97224 */ /* 0x000fe400078e00a7 */
[----:B------:R-:W-:Y:S02]  /*b7d0*/  IMAD.MOV.U32 R167, RZ, RZ, R165 ;  /* 0x000000ffffa77224 */ /* 0x000fe400078e00a5 */
[----:B------:R-:W-:Y:S02]  /*b7e0*/  IMAD.MOV.U32 R165, RZ, RZ, R243 ;  /* 0x000000ffffa57224 */ /* 0x000fe400078e00f3 */
[----:B------:R-:W4:Y:S01]  /*b7f0*/  LDL.LU R243, [R1+0xc4] ;  /* 0x0000c40001f37983 */ /* 0x000f220000300800 */
[-C--:B--2---:R-:W-:Y:S01]  /*b800*/  HMMA.16816.F32 R4, R72, R76.reuse, R4 ;  /* 0x0000004c4804723c */ /* 0x084fe20000001804 */
[----:B-1----:R-:W-:Y:S02]  /*b810*/  FFMA.FTZ R2, R172, c[0x0][0x2d0], -R86 ;  /* 0x0000b400ac027a23 */ /* 0x002fe40000010856 */
[----:B------:R-:W-:Y:S02]  /*b820*/  IMAD.MOV.U32 R172, RZ, RZ, R211 ;  /* 0x000000ffffac7224 */ /* 0x000fe400078e00d3 */
[----:B------:R1:W2:Y:S01]  /*b830*/  MUFU.EX2 R216, R2 ;  /* 0x0000000200d87308 */ /* 0x0002a20000000800 */
[----:B------:R-:W-:Y:S01]  /*b840*/  MOV R211, R210 ;  /* 0x000000d200d37202 */ /* 0x000fe20000000f00 */
[----:B------:R-:W-:Y:S02]  /*b850*/  IMAD.MOV.U32 R210, RZ, RZ, R171 ;  /* 0x000000ffffd27224 */ /* 0x000fe400078e00ab */
[----:B------:R-:W-:Y:S03]  /*b860*/  IMAD.MOV.U32 R171, RZ, RZ, R170 ;  /* 0x000000ffffab7224 */ /* 0x000fe600078e00aa */
[----:B------:R-:W-:Y:S01]  /*b870*/  MOV R170, R169 ;  /* 0x000000a900aa7202 */ /* 0x000fe20000000f00 */
[----:B------:R-:W-:Y:S02]  /*b880*/  IMAD.MOV.U32 R169, RZ, RZ, R168 ;  /* 0x000000ffffa97224 */ /* 0x000fe400078e00a8 */
[----:B------:R-:W-:Y:S01]  /*b890*/  IMAD.MOV.U32 R168, RZ, RZ, R167 ;  /* 0x000000ffffa87224 */ /* 0x000fe200078e00a7 */
[----:B------:R-:W-:Y:S01]  /*b8a0*/  MOV R167, R166 ;  /* 0x000000a600a77202 */ /* 0x000fe20000000f00 */
[----:B------:R-:W-:Y:S02]  /*b8b0*/  IMAD.MOV.U32 R166, RZ, RZ, R202 ;  /* 0x000000ffffa67224 */ /* 0x000fe400078e00ca */
[----:B------:R-:W-:Y:S02]  /*b8c0*/  IMAD.MOV.U32 R202, RZ, RZ, R235 ;  /* 0x000000ffffca7224 */ /* 0x000fe400078e00eb */
[----:B------:R-:W3:Y:S01]  /*b8d0*/  LDL.LU R235, [R1+0xc0] ;  /* 0x0000c00001eb7983 */ /* 0x000ee20000300800 */
[----:B-1----:R-:W-:Y:S01]  /*b8e0*/  FFMA.FTZ R2, R172, c[0x0][0x2d0], -R92 ;  /* 0x0000b400ac027a23 */ /* 0x002fe2000001085c */
[----:B--2---:R-:W-:Y:S02]  /*b8f0*/  F2FP.PACK_AB R82, R216, R147 ;  /* 0x00000093d852723e */ /* 0x004fe400000000ff */
[----:B------:R-:W-:Y:S01]  /*b900*/  MOV R172, R211 ;  /* 0x000000d300ac7202 */ /* 0x000fe20000000f00 */
[----:B------:R1:W-:Y:S01]  /*b910*/  MUFU.EX2 R127, R2 ;  /* 0x00000002007f7308 */ /* 0x0003e20000000800 */
[----:B------:R-:W-:Y:S02]  /*b920*/  IMAD.MOV.U32 R211, RZ, RZ, R210 ;  /* 0x000000ffffd37224 */ /* 0x000fe400078e00d2 */
[----:B------:R-:W-:Y:S01]  /*b930*/  IMAD.MOV.U32 R210, RZ, RZ, R171 ;  /* 0x000000ffffd27224 */ /* 0x000fe200078e00ab */
[----:B------:R-:W-:Y:S01]  /*b940*/  MOV R171, R170 ;  /* 0x000000aa00ab7202 */ /* 0x000fe20000000f00 */
[----:B------:R-:W-:Y:S02]  /*b950*/  IMAD.MOV.U32 R170, RZ, RZ, R169 ;  /* 0x000000ffffaa7224 */ /* 0x000fe400078e00a9 */
[----:B------:R-:W-:Y:S01]  /*b960*/  IMAD.MOV.U32 R169, RZ, RZ, R168 ;  /* 0x000000ffffa97224 */ /* 0x000fe200078e00a8 */
[----:B------:R-:W-:Y:S01]  /*b970*/  MOV R168, R167 ;  /* 0x000000a700a87202 */ /* 0x000fe20000000f00 */
[----:B------:R-:W-:Y:S02]  /*b980*/  IMAD.MOV.U32 R167, RZ, RZ, R158 ;  /* 0x000000ffffa77224 */ /* 0x000fe400078e009e */
[----:B------:R-:W-:Y:S02]  /*b990*/  IMAD.MOV.U32 R158, RZ, RZ, R231 ;  /* 0x000000ffff9e7224 */ /* 0x000fe400078e00e7 */
[----:B------:R-:W2:Y:S01]  /*b9a0*/  LDL.LU R231, [R1+0xbc] ;  /* 0x0000bc0001e77983 */ /* 0x000ea20000300800 */
[----:B-1----:R-:W-:Y:S01]  /*b9b0*/  FFMA.FTZ R2, R172, c[0x0][0x2d0], -R92 ;  /* 0x0000b400ac027a23 */ /* 0x002fe2000001085c */
[----:B------:R-:W-:Y:S01]  /*b9c0*/  MOV R172, R211 ;  /* 0x000000d300ac7202 */ /* 0x000fe20000000f00 */
[----:B------:R-:W-:Y:S02]  /*b9d0*/  IMAD.MOV.U32 R211, RZ, RZ, R210 ;  /* 0x000000ffffd37224 */ /* 0x000fe400078e00d2 */
[----:B------:R1:W1:Y:S01]  /*b9e0*/  MUFU.EX2 R128, R2 ;  /* 0x0000000200807308 */ /* 0x0002620000000800 */
        /* <DEDUP_REMOVED lines=9> */
[----:B------:R-:W-:Y:S02]  /*ba80*/  F2FP.PACK_AB R81, R128, R127 ;  /* 0x0000007f8051723e */ /* 0x000fe400000000ff */
[----:B------:R-:W-:Y:S01]  /*ba90*/  MOV R172, R211 ;  /* 0x000000d300ac7202 */ /* 0x000fe20000000f00 */
[----:B------:R1:W-:Y:S01]  /*baa0*/  MUFU.EX2 R175, R2 ;  /* 0x0000000200af7308 */ /* 0x0003e20000000800 */
        /* <DEDUP_REMOVED lines=9> */
[----:B------:R-:W-:Y:S02]  /*bb40*/  FFMA.FTZ R80, R173, c[0x0][0x2d0], -R85 ;  /* 0x0000b400ad507a23 */ /* 0x000fe40000010855 */
[----:B------:R-:W-:Y:S02]  /*bb50*/  IMAD.MOV.U32 R173, RZ, RZ, R211 ;  /* 0x000000ffffad7224 */ /* 0x000fe400078e00d3 */
[----:B------:R1:W-:Y:S01]  /*bb60*/  MUFU.EX2 R211, R80 ;  /* 0x0000005000d37308 */ /* 0x0003e20000000800 */
[----:B------:R-:W-:Y:S02]  /*bb70*/  IMAD.MOV.U32 R170, RZ, RZ, R169 ;  /* 0x000000ffffaa7224 */ /* 0x000fe400078e00a9 */
[----:B------:R-:W-:Y:S02]  /*bb80*/  IMAD.MOV.U32 R167, RZ, RZ, R155 ;  /* 0x000000ffffa77224 */ /* 0x000fe400078e009b */
[----:B------:R-:W-:Y:S03]  /*bb90*/  IMAD.MOV.U32 R169, RZ, RZ, R168 ;  /* 0x000000ffffa97224 */ /* 0x000fe600078e00a8 */
[----:B------:R-:W-:Y:S01]  /*bba0*/  MOV R168, R167 ;  /* 0x000000a700a87202 */ /* 0x000fe20000000f00 */
[----:B-1----:R-:W-:Y:S02]  /*bbb0*/  FFMA.FTZ R2, R172, c[0x0][0x2d0], -R92 ;  /* 0x0000b400ac027a23 */ /* 0x002fe4000001085c */
[----:B------:R-:W-:Y:S02]  /*bbc0*/  IMAD.MOV.U32 R172, RZ, RZ, R210 ;  /* 0x000000ffffac7224 */ /* 0x000fe400078e00d2 */
[----:B------:R1:W1:Y:S01]  /*bbd0*/  MUFU.EX2 R210, R2 ;  /* 0x0000000200d27308 */ /* 0x0002620000000800 */
[----:B------:R-:W-:Y:S02]  /*bbe0*/  IMAD.MOV.U32 R167, RZ, RZ, R93 ;  /* 0x000000ffffa77224 */ /* 0x000fe400078e005d */
[----:B------:R-:W-:Y:S01]  /*bbf0*/  MOV R174, R172 ;  /* 0x000000ac00ae7202 */ /* 0x000fe20000000f00 */
[----:B------:R-:W-:Y:S01]  /*bc00*/  IMAD.MOV.U32 R172, RZ, RZ, R171 ;  /* 0x000000ffffac7224 */ /* 0x000fe200078e00ab */
[----:B------:R-:W-:Y:S01]  /*bc10*/  MOV R171, R170 ;  /* 0x000000aa00ab7202 */ /* 0x000fe20000000f00 */
[----:B------:R-:W-:Y:S02]  /*bc20*/  IMAD.MOV.U32 R170, RZ, RZ, R169 ;  /* 0x000000ffffaa7224 */ /* 0x000fe400078e00a9 */
[----:B------:R-:W-:Y:S01]  /*bc30*/  IMAD.MOV.U32 R169, RZ, RZ, R168 ;  /* 0x000000ffffa97224 */ /* 0x000fe200078e00a8 */
[----:B------:R-:W-:Y:S01]  /*bc40*/  MOV R168, R167 ;  /* 0x000000a700a87202 */ /* 0x000fe20000000f00 */
[----:B------:R-:W-:Y:S01]  /*bc50*/  IMAD.MOV.U32 R167, RZ, RZ, R152 ;  /* 0x000000ffffa77224 */ /* 0x000fe200078e0098 */
[----:B------:R-:W-:Y:S01]  /*bc60*/  F2FP.PACK_AB R80, R142, R131 ;  /* 0x000000838e50723e */ /* 0x000fe200000000ff */
[----:B------:R-:W-:Y:S02]  /*bc70*/  IMAD.MOV.U32 R93, RZ, RZ, R237 ;  /* 0x000000ffff5d7224 */ /* 0x000fe400078e00ed */
[----:B------:R-:W-:Y:S02]  /*bc80*/  IMAD.MOV.U32 R152, RZ, RZ, R234 ;  /* 0x000000ffff987224 */ /* 0x000fe400078e00ea */
[----:B------:R-:W-:Y:S02]  /*bc90*/  FFMA.FTZ R93, R93, c[0x0][0x2d0], -R84 ;  /* 0x0000b4005d5d7a23 */ /* 0x000fe40000010854 */
[----:B-1----:R-:W-:Y:S01]  /*bca0*/  FFMA.FTZ R2, R174, c[0x0][0x2d0], -R85 ;  /* 0x0000b400ae027a23 */ /* 0x002fe20000010855 */
[----:B------:R-:W-:Y:S01]  /*bcb0*/  MOV R174, R173 ;  /* 0x000000ad00ae7202 */ /* 0x000fe20000000f00 */
[----:B------:R-:W-:Y:S01]  /*bcc0*/  IMAD.MOV.U32 R173, RZ, RZ, R172 ;  /* 0x000000ffffad7224 */ /* 0x000fe200078e00ac */
[----:B------:R-:W-:Y:S01]  /*bcd0*/  F2FP.PACK_AB R83, R210, R175 ;  /* 0x000000afd253723e */ /* 0x000fe200000000ff */
[----:B------:R1:W-:Y:S01]  /*bce0*/  MUFU.EX2 R212, R2 ;  /* 0x0000000200d47308 */ /* 0x0003e20000000800 */
[----:B------:R-:W-:Y:S01]  /*bcf0*/  IMAD.MOV.U32 R172, RZ, RZ, R171 ;  /* 0x000000ffffac7224 */ /* 0x000fe200078e00ab */
[----:B------:R-:W-:Y:S01]  /*bd00*/  MOV R171, R170 ;  /* 0x000000aa00ab7202 */ /* 0x000fe20000000f00 */
[----:B------:R-:W-:Y:S02]  /*bd10*/  IMAD.MOV.U32 R170, RZ, RZ, R169 ;  /* 0x000000ffffaa7224 */ /* 0x000fe400078e00a9 */
[----:B------:R-:W-:Y:S01]  /*bd20*/  IMAD.MOV.U32 R169, RZ, RZ, R168 ;  /* 0x000000ffffa97224 */ /* 0x000fe200078e00a8 */
[C---:B------:R-:W-:Y:S01]  /*bd30*/  HMMA.16816.F32 R8, R80.reuse, R76, R8 ;  /* 0x0000004c5008723c */ /* 0x040fe20000001808 */
[----:B------:R-:W-:Y:S01]  /*bd40*/  MOV R168, R167 ;  /* 0x000000a700a87202 */ /* 0x000fe20000000f00 */
[----:B------:R-:W-:Y:S02]  /*bd50*/  IMAD.MOV.U32 R167, RZ, RZ, R110 ;  /* 0x000000ffffa77224 */ /* 0x000fe400078e006e */
[----:B------:R-:W-:Y:S04]  /*bd60*/  IMAD.MOV.U32 R110, RZ, RZ, R236 ;  /* 0x000000ffff6e7224 */ /* 0x000fe800078e00ec */
[-C--:B------:R-:W-:Y:S08]  /*bd70*/  HMMA.16816.F32 R12, R80, R78.reuse, R12 ;  /* 0x0000004e500c723c */ /* 0x080ff0000000180c */
[C---:B------:R-:W-:Y:S01]  /*bd80*/  HMMA.16816.F32 R16, R72.reuse, R78, R16 ;  /* 0x0000004e4810723c */ /* 0x040fe20000001810 */
[----:B------:R-:W1:Y:S03]  /*bd90*/  LDSM.16.MT88.4 R76, [R233+0x1000] ;  /* 0x00100000e94c783b */ /* 0x000e660000004200 */
[----:B-1----:R-:W-:Y:S01]  /*bda0*/  FFMA.FTZ R2, R174, c[0x0][0x2d0], -R85 ;  /* 0x0000b400ae027a23 */ /* 0x002fe20000010855 */
[----:B------:R-:W-:Y:S01]  /*bdb0*/  MOV R174, R173 ;  /* 0x000000ad00ae7202 */ /* 0x000fe20000000f00 */
[----:B------:R-:W-:Y:S02]  /*bdc0*/  IMAD.MOV.U32 R173, RZ, RZ, R172 ;  /* 0x000000ffffad7224 */ /* 0x000fe400078e00ac */
[----:B------:R1:W-:Y:S01]  /*bdd0*/  MUFU.EX2 R214, R2 ;  /* 0x0000000200d67308 */ /* 0x0003e20000000800 */
[----:B------:R-:W-:Y:S03]  /*bde0*/  IMAD.MOV.U32 R172, RZ, RZ, R171 ;  /* 0x000000ffffac7224 */ /* 0x000fe600078e00ab */
[----:B------:R-:W-:Y:S01]  /*bdf0*/  MOV R171, R170 ;  /* 0x000000aa00ab7202 */ /* 0x000fe20000000f00 */
[----:B------:R-:W-:Y:S02]  /*be00*/  IMAD.MOV.U32 R170, RZ, RZ, R169 ;  /* 0x000000ffffaa7224 */ /* 0x000fe400078e00a9 */
[----:B------:R-:W-:Y:S01]  /*be10*/  IMAD.MOV.U32 R169, RZ, RZ, R168 ;  /* 0x000000ffffa97224 */ /* 0x000fe200078e00a8 */
[----:B------:R-:W-:Y:S01]  /*be20*/  MOV R168, R167 ;  /* 0x000000a700a87202 */ /* 0x000fe20000000f00 */
[----:B------:R-:W-:Y:S02]  /*be30*/  IMAD.MOV.U32 R167, RZ, RZ, R110 ;  /* 0x000000ffffa77224 */ /* 0x000fe400078e006e */
[----:B------:R-:W-:Y:S01]  /*be40*/  IMAD.MOV.U32 R110, RZ, RZ, R107 ;  /* 0x000000ffff6e7224 */ /* 0x000fe200078e006b */
[----:B------:R-:W-:Y:S03]  /*be50*/  MOV R107, R240 ;  /* 0x000000f0006b7202 */ /* 0x000fe60000000f00 */
[----:B------:R-:W-:Y:S02]  /*be60*/  FFMA.FTZ R110, R110, c[0x0][0x2d0], -R84 ;  /* 0x0000b4006e6e7a23 */ /* 0x000fe40000010854 */
[----:B-1----:R-:W-:Y:S02]  /*be70*/  FFMA.FTZ R2, R174, c[0x0][0x2d0], -R85 ;  /* 0x0000b400ae027a23 */ /* 0x002fe40000010855 */
[----:B------:R-:W-:Y:S02]  /*be80*/  IMAD.MOV.U32 R174, RZ, RZ, R173 ;  /* 0x000000ffffae7224 */ /* 0x000fe400078e00ad */
[----:B------:R1:W-:Y:S01]  /*be90*/  MUFU.EX2 R213, R2 ;  /* 0x0000000200d57308 */ /* 0x0003e20000000800 */
[----:B------:R-:W-:Y:S01]  /*bea0*/  IMAD.MOV.U32 R173, RZ, RZ, R172 ;  /* 0x000000ffffad7224 */ /* 0x000fe200078e00ac */
[----:B------:R-:W-:Y:S01]  /*beb0*/  MOV R172, R171 ;  /* 0x000000ab00ac7202 */ /* 0x000fe20000000f00 */
[----:B------:R-:W-:Y:S01]  /*bec0*/  IMAD.MOV.U32 R171, RZ, RZ, R170 ;  /* 0x000000ffffab7224 */ /* 0x000fe200078e00aa */
[-C--:B------:R-:W-:Y:S01]  /*bed0*/  HMMA.16816.F32 R20, R72, R76.reuse, R20 ;  /* 0x0000004c4814723c */ /* 0x080fe20000001814 */
[----:B------:R-:W-:Y:S01]  /*bee0*/  IMAD.MOV.U32 R170, RZ, RZ, R169 ;  /* 0x000000ffffaa7224 */ /* 0x000fe200078e00a9 */
[----:B------:R-:W-:Y:S01]  /*bef0*/  MOV R169, R168 ;  /* 0x000000a800a97202 */ /* 0x000fe20000000f00 */
[----:B------:R-:W-:Y:S01]  /*bf00*/  IMAD.MOV.U32 R168, RZ, RZ, R167 ;  /* 0x000000ffffa87224 */ /* 0x000fe200078e00a7 */
[----:B------:R-:W-:Y:S01]  /*bf10*/  MOV R176, R173 ;  /* 0x000000ad00b07202 */ /* 0x000fe20000000f00 */
[----:B------:R-:W-:Y:S02]  /*bf20*/  IMAD.MOV.U32 R167, RZ, RZ, R241 ;  /* 0x000000ffffa77224 */ /* 0x000fe400078e00f1 */
[----:B------:R-:W-:Y:S01]  /*bf30*/  IMAD.MOV.U32 R173, RZ, RZ, R172 ;  /* 0x000000ffffad7224 */ /* 0x000fe200078e00ac */
[C---:B------:R-:W-:Y:S01]  /*bf40*/  HMMA.16816.F32 R24, R80.reuse, R76, R24 ;  /* 0x0000004c5018723c */ /* 0x040fe20000001818 */
[----:B------:R-:W-:Y:S03]  /*bf50*/  IMAD.MOV.U32 R172, RZ, RZ, R171 ;  /* 0x000000ffffac7224 */ /* 0x000fe600078e00ab */
[----:B------:R-:W-:Y:S01]  /*bf60*/  MOV R171, R170 ;  /* 0x000000aa00ab7202 */ /* 0x000fe20000000f00 */
[----:B------:R-:W-:Y:S01]  /*bf70*/  IMAD.MOV.U32 R170, RZ, RZ, R169 ;  /* 0x000000ffffaa7224 */ /* 0x000fe200078e00a9 */
[----:B------:R-:W-:Y:S01]  /*bf80*/  MOV R177, R173 ;  /* 0x000000ad00b17202 */ /* 0x000fe20000000f00 */
[----:B------:R-:W-:Y:S01]  /*bf90*/  IMAD.MOV.U32 R169, RZ, RZ, R168 ;  /* 0x000000ffffa97224 */ /* 0x000fe200078e00a8 */
[-C--:B------:R-:W-:Y:S01]  /*bfa0*/  HMMA.16816.F32 R28, R80, R78.reuse, R28 ;  /* 0x0000004e501c723c */ /* 0x080fe2000000181c */
[----:B------:R-:W-:Y:S03]  /*bfb0*/  MOV R168, R167 ;  /* 0x000000a700a87202 */ /* 0x000fe60000000f00 */
[--C-:B-1----:R-:W-:Y:S02]  /*bfc0*/  FFMA.FTZ R2, R174, c[0x0][0x2d0], -R84.reuse ;  /* 0x0000b400ae027a23 */ /* 0x102fe40000010854 */
[----:B------:R-:W-:Y:S02]  /*bfd0*/  FFMA.FTZ R88, R177, c[0x0][0x2d0], -R84 ;  /* 0x0000b400b1587a23 */ /* 0x000fe40000010854 */
[----:B------:R1:W-:Y:S01]  /*bfe0*/  MUFU.EX2 R174, R2 ;  /* 0x0000000200ae7308 */ /* 0x0003e20000000800 */
[C---:B------:R-:W-:Y:S01]  /*bff0*/  HMMA.16816.F32 R32, R72.reuse, R78, R32 ;  /* 0x0000004e4820723c */ /* 0x040fe20000001820 */
[----:B------:R-:W4:Y:S02]  /*c000*/  LDSM.16.MT88.4 R76, [R230+0x1000] ;  /* 0x00100000e64c783b */ /* 0x000f240000004200 */
[----:B------:R-:W-:Y:S02]  /*c010*/  IMAD.MOV.U32 R167, RZ, RZ, R166 ;  /* 0x000000ffffa77224 */ /* 0x000fe400078e00a6 */
[----:B------:R-:W-:Y:S01]  /*c020*/  IMAD.MOV.U32 R166, RZ, RZ, R165 ;  /* 0x000000ffffa67224 */ /* 0x000fe200078e00a5 */
[----:B------:R-:W-:Y:S01]  /*c030*/  MOV R165, R164 ;  /* 0x000000a400a57202 */ /* 0x000fe20000000f00 */
[----:B------:R-:W-:Y:S02]  /*c040*/  IMAD.MOV.U32 R164, RZ, RZ, R163 ;  /* 0x000000ffffa47224 */ /* 0x000fe400078e00a3 */
[----:B------:R-:W-:Y:S03]  /*c050*/  IMAD.MOV.U32 R163, RZ, RZ, R162 ;  /* 0x000000ffffa37224 */ /* 0x000fe600078e00a2 */
[----:B------:R-:W-:Y:S01]  /*c060*/  MOV R162, R161 ;  /* 0x000000a100a27202 */ /* 0x000fe20000000f00 */
[----:B------:R-:W-:Y:S02]  /*c070*/  IMAD.MOV.U32 R161, RZ, RZ, R160 ;  /* 0x000000ffffa17224 */ /* 0x000fe400078e00a0 */
[----:B------:R-:W-:Y:S02]  /*c080*/  IMAD.MOV.U32 R173, RZ, RZ, R171 ;  /* 0x000000ffffad7224 */ /* 0x000fe400078e00ab */
[----:B------:R-:W-:Y:S01]  /*c090*/  IMAD.MOV.U32 R171, RZ, RZ, R169 ;  /* 0x000000ffffab7224 */ /* 0x000fe200078e00a9 */
[----:B------:R-:W-:Y:S01]  /*c0a0*/  MOV R169, R167 ;  /* 0x000000a700a97202 */ /* 0x000fe20000000f00 */
[----:B------:R-:W-:Y:S01]  /*c0b0*/  IMAD.MOV.U32 R167, RZ, RZ, R165 ;  /* 0x000000ffffa77224 */ /* 0x000fe200078e00a5 */
[----:B------:R-:W-:Y:S01]  /*c0c0*/  MOV R177, R173 ;  /* 0x000000ad00b17202 */ /* 0x000fe20000000f00 */
[----:B------:R-:W-:Y:S01]  /*c0d0*/  IMAD.MOV.U32 R165, RZ, RZ, R163 ;  /* 0x000000ffffa57224 */ /* 0x000fe200078e00a3 */
[----:B------:R-:W-:Y:S01]  /*c0e0*/  MOV R163, R161 ;  /* 0x000000a100a37202 */ /* 0x000fe20000000f00 */
[----:B-1----:R-:W-:Y:S02]  /*c0f0*/  FFMA.FTZ R2, R176, c[0x0][0x2d0], -R84 ;  /* 0x0000b400b0027a23 */ /* 0x002fe40000010854 */
[----:B------:R-:W-:Y:S01]  /*c100*/  IMAD.MOV.U32 R176, RZ, RZ, R172 ;  /* 0x000000ffffb07224 */ /* 0x000fe200078e00ac */
[----:B------:R-:W-:Y:S01]  /*c110*/  MOV R172, R170 ;  /* 0x000000aa00ac7202 */ /* 0x000fe20000000f00 */
[----:B------:R-:W-:Y:S02]  /*c120*/  IMAD.MOV.U32 R170, RZ, RZ, R168 ;  /* 0x000000ffffaa7224 */ /* 0x000fe400078e00a8 */
[----:B------:R-:W-:Y:S01]  /*c130*/  IMAD.MOV.U32 R168, RZ, RZ, R166 ;  /* 0x000000ffffa87224 */ /* 0x000fe200078e00a6 */
[----:B------:R-:W-:Y:S01]  /*c140*/  MOV R166, R164 ;  /* 0x000000a400a67202 */ /* 0x000fe20000000f00 */
[----:B------:R-:W-:Y:S02]  /*c150*/  IMAD.MOV.U32 R164, RZ, RZ, R162 ;  /* 0x000000ffffa47224 */ /* 0x000fe400078e00a2 */
[----:B------:R-:W-:Y:S02]  /*c160*/  IMAD.MOV.U32 R161, RZ, RZ, R158 ;  /* 0x000000ffffa17224 */ /* 0x000fe400078e009e */
[----:B------:R-:W-:Y:S02]  /*c170*/  IMAD.MOV.U32 R178, RZ, RZ, R176 ;  /* 0x000000ffffb27224 */ /* 0x000fe400078e00b0 */
[----:B------:R-:W-:Y:S02]  /*c180*/  IMAD.MOV.U32 R173, RZ, RZ, R171 ;  /* 0x000000ffffad7224 */ /* 0x000fe400078e00ab */
[----:B------:R-:W-:Y:S01]  /*c190*/  IMAD.MOV.U32 R171, RZ, RZ, R169 ;  /* 0x000000ffffab7224 */ /* 0x000fe200078e00a9 */
[----:B------:R-:W-:Y:S01]  /*c1a0*/  MOV R169, R167 ;  /* 0x000000a700a97202 */ /* 0x000fe20000000f00 */
[----:B------:R-:W-:Y:S01]  /*c1b0*/  IMAD.MOV.U32 R167, RZ, RZ, R165 ;  /* 0x000000ffffa77224 */ /* 0x000fe200078e00a5 */
[-C--:B----4-:R-:W-:Y:S01]  /*c1c0*/  HMMA.16816.F32 R36, R72, R76.reuse, R36 ;  /* 0x0000004c4824723c */ /* 0x090fe20000001824 */
[----:B------:R-:W-:Y:S01]  /*c1d0*/  IMAD.MOV.U32 R165, RZ, RZ, R163 ;  /* 0x000000ffffa57224 */ /* 0x000fe200078e00a3 */
[----:B------:R-:W-:Y:S01]  /*c1e0*/  MOV R163, R161 ;  /* 0x000000a100a37202 */ /* 0x000fe20000000f00 */
[----:B------:R-:W-:Y:S02]  /*c1f0*/  IMAD.MOV.U32 R179, RZ, RZ, R177 ;  /* 0x000000ffffb37224 */ /* 0x000fe400078e00b1 */
[----:B------:R-:W-:Y:S01]  /*c200*/  IMAD.MOV.U32 R177, RZ, RZ, R173 ;  /* 0x000000ffffb17224 */ /* 0x000fe200078e00ad */
[----:B------:R-:W-:Y:S01]  /*c210*/  MOV R173, R171 ;  /* 0x000000ab00ad7202 */ /* 0x000fe20000000f00 */
[----:B------:R-:W-:Y:S01]  /*c220*/  IMAD.MOV.U32 R171, RZ, RZ, R169 ;  /* 0x000000ffffab7224 */ /* 0x000fe200078e00a9 */
[C---:B------:R-:W-:Y:S01]  /*c230*/  HMMA.16816.F32 R40, R80.reuse, R76, R40 ;  /* 0x0000004c5028723c */ /* 0x040fe20000001828 */
[----:B------:R-:W-:Y:S03]  /*c240*/  IMAD.MOV.U32 R169, RZ, RZ, R167 ;  /* 0x000000ffffa97224 */ /* 0x000fe600078e00a7 */
[----:B------:R-:W-:Y:S01]  /*c250*/  IMAD.MOV.U32 R158, RZ, RZ, R243 ;  /* 0x000000ffff9e7224 */ /* 0x000fe200078e00f3 */
[----:B------:R-:W-:Y:S01]  /*c260*/  MOV R167, R165 ;  /* 0x000000a500a77202 */ /* 0x000fe20000000f00 */
[----:B------:R-:W-:Y:S02]  /*c270*/  IMAD.MOV.U32 R165, RZ, RZ, R163 ;  /* 0x000000ffffa57224 */ /* 0x000fe400078e00a3 */
[----:B------:R-:W-:Y:S01]  /*c280*/  IMAD.MOV.U32 R161, RZ, RZ, R158 ;  /* 0x000000ffffa17224 */ /* 0x000fe200078e009e */
[-C--:B------:R-:W-:Y:S03]  /*c290*/  HMMA.16816.F32 R44, R80, R78.reuse, R44 ;  /* 0x0000004e502c723c */ /* 0x080fe6000000182c */
[----:B------:R-:W-:Y:S02]  /*c2a0*/  IMAD.MOV.U32 R158, RZ, RZ, R244 ;  /* 0x000000ffff9e7224 */ /* 0x000fe400078e00f4 */
[----:B------:R-:W-:Y:S02]  /*c2b0*/  IMAD.MOV.U32 R163, RZ, RZ, R161 ;  /* 0x000000ffffa37224 */ /* 0x000fe400078e00a1 */
[----:B------:R-:W-:Y:S01]  /*c2c0*/  IMAD.MOV.U32 R176, RZ, RZ, R172 ;  /* 0x000000ffffb07224 */ /* 0x000fe200078e00ac */
[----:B------:R-:W-:Y:S01]  /*c2d0*/  MOV R161, R158 ;  /* 0x0000009e00a17202 */ /* 0x000fe20000000f00 */
[----:B------:R-:W-:Y:S01]  /*c2e0*/  IMAD.MOV.U32 R158, RZ, RZ, R208 ;  /* 0x000000ffff9e7224 */ /* 0x000fe200078e00d0 */
[C---:B------:R-:W-:Y:S02]  /*c2f0*/  HMMA.16816.F32 R48, R72.reuse, R78, R48 ;  /* 0x0000004e4830723c */ /* 0x040fe40000001830 */
[----:B------:R-:W-:Y:S01]  /*c300*/  MOV R172, R170 ;  /* 0x000000aa00ac7202 */ /* 0x000fe20000000f00 */
[----:B------:R-:W-:Y:S02]  /*c310*/  IMAD.MOV.U32 R170, RZ, RZ, R168 ;  /* 0x000000ffffaa7224 */ /* 0x000fe400078e00a8 */
[----:B------:R-:W-:Y:S01]  /*c320*/  IMAD.MOV.U32 R168, RZ, RZ, R166 ;  /* 0x000000ffffa87224 */ /* 0x000fe200078e00a6 */
[----:B------:R-:W-:Y:S01]  /*c330*/  MOV R166, R164 ;  /* 0x000000a400a67202 */ /* 0x000fe20000000f00 */
[----:B---3--:R-:W-:Y:S04]  /*c340*/  FFMA.FTZ R97, R97, c[0x0][0x2d0], -R85 ;  /* 0x0000b40061617a23 */ /* 0x008fe80000010855 */
[----:B------:R-:W-:Y:S10]  /*c350*/  MUFU.EX2 R188, R97 ;  /* 0x0000006100bc7308 */ /* 0x000ff40000000800 */
[----:B------:R-:W-:Y:S01]  /*c360*/  MUFU.EX2 R97, R129 ;  /* 0x0000008100617308 */ /* 0x000fe20000000800 */
[----:B--2---:R-:W-:Y:S02]  /*c370*/  IMAD.MOV.U32 R155, RZ, RZ, R231 ;  /* 0x000000ffff9b7224 */ /* 0x004fe400078e00e7 */
[----:B------:R1:W5:Y:S04]  /*c380*/  LDL.LU R231, [R1+0xb4] ;  /* 0x0000b40001e77983 */ /* 0x0003680000300800 */
[----:B------:R1:W5:Y:S04]  /*c390*/  LDL.LU R237, [R1+0xb0] ;  /* 0x0000b00001ed7983 */ /* 0x0003680000300800 */
[----:B------:R1:W5:Y:S04]  /*c3a0*/  LDL.LU R234, [R1+0xac] ;  /* 0x0000ac0001ea7983 */ /* 0x0003680000300800 */
[----:B------:R1:W5:Y:S04]  /*c3b0*/  LDL.LU R236, [R1+0xa8] ;  /* 0x0000a80001ec7983 */ /* 0x0003680000300800 */
[----:B------:R1:W5:Y:S04]  /*c3c0*/  LDL.LU R240, [R1+0xa4] ;  /* 0x0000a40001f07983 */ /* 0x0003680000300800 */
[----:B------:R1:W5:Y:S01]  /*c3d0*/  LDL.LU R241, [R1+0xa0] ;  /* 0x0000a00001f17983 */ /* 0x0003620000300800 */
[----:B------:R-:W-:Y:S03]  /*c3e0*/  IMAD.MOV.U32 R160, RZ, RZ, R242 ;  /* 0x000000ffffa07224 */ /* 0x000fe600078e00f2 */
[----:B------:R1:W5:Y:S01]  /*c3f0*/  LDL.LU R242, [R1+0x9c] ;  /* 0x00009c0001f27983 */ /* 0x0003620000300800 */
[----:B------:R-:W-:Y:S01]  /*c400*/  IMAD.MOV.U32 R162, RZ, RZ, R160 ;  /* 0x000000ffffa27224 */ /* 0x000fe200078e00a0 */
[----:B------:R-:W-:Y:S02]  /*c410*/  MOV R160, R209 ;  /* 0x000000d100a07202 */ /* 0x000fe40000000f00 */
[----:B------:R1:W5:Y:S01]  /*c420*/  LDL.LU R243, [R1+0x98] ;  /* 0x0000980001f37983 */ /* 0x0003620000300800 */
[----:B------:R2:W-:Y:S01]  /*c430*/  MUFU.EX2 R209, R2 ;  /* 0x0000000200d17308 */ /* 0x0005e20000000800 */
[----:B------:R-:W-:Y:S02]  /*c440*/  IMAD.MOV.U32 R164, RZ, RZ, R162 ;  /* 0x000000ffffa47224 */ /* 0x000fe400078e00a2 */
[----:B------:R-:W-:Y:S01]  /*c450*/  IMAD.MOV.U32 R162, RZ, RZ, R160 ;  /* 0x000000ffffa27224 */ /* 0x000fe200078e00a0 */
[----:B------:R-:W-:Y:S01]  /*c460*/  MOV R160, R206 ;  /* 0x000000ce00a07202 */ /* 0x000fe20000000f00 */
[----:B------:R1:W5:Y:S05]  /*c470*/  LDL.LU R244, [R1+0x94] ;  /* 0x0000940001f47983 */ /* 0x00036a0000300800 */
[----:B------:R-:W-:Y:S01]  /*c480*/  MUFU.EX2 R206, R88 ;  /* 0x0000005800ce7308 */ /* 0x000fe20000000800 */
[----:B--2---:R-:W-:Y:S01]  /*c490*/  FFMA.FTZ R2, R178, c[0x0][0x2d0], -R84 ;  /* 0x0000b400b2027a23 */ /* 0x004fe20000010854 */
[----:B------:R-:W-:Y:S01]  /*c4a0*/  MOV R178, R176 ;  /* 0x000000b000b27202 */ /* 0x000fe20000000f00 */
[----:B------:R-:W-:Y:S07]  /*c4b0*/  IMAD.MOV.U32 R176, RZ, RZ, R172 ;  /* 0x000000ffffb07224 */ /* 0x000fee00078e00ac */
[----:B------:R2:W-:Y:S01]  /*c4c0*/  MUFU.EX2 R208, R2 ;  /* 0x0000000200d07308 */ /* 0x0005e20000000800 */
        /* <DEDUP_REMOVED lines=8> */
[----:B------:R-:W-:Y:S01]  /*c550*/  IMAD.MOV.U32 R160, RZ, RZ, R155 ;  /* 0x000000ffffa07224 */ /* 0x000fe200078e009b */
[----:B------:R-:W-:Y:S01]  /*c560*/  MOV R155, R245 ;  /* 0x000000f5009b7202 */ /* 0x000fe20000000f00 */
[----:B------:R-:W-:Y:S01]  /*c570*/  FFMA.FTZ R87, R192, c[0x0][0x2d0], -R86 ;  /* 0x0000b400c0577a23 */ /* 0x000fe20000010856 */
[----:B------:R1:W5:Y:S01]  /*c580*/  LDL.LU R245, [R1+0x90] ;  /* 0x0000900001f57983 */ /* 0x0003620000300800 */
[----:B------:R-:W-:Y:S02]  /*c590*/  IMAD.MOV.U32 R192, RZ, RZ, R178 ;  /* 0x000000ffffc07224 */ /* 0x000fe400078e00b2 */
[----:B------:R-:W-:Y:S01]  /*c5a0*/  IMAD.MOV.U32 R176, RZ, RZ, R172 ;  /* 0x000000ffffb07224 */ /* 0x000fe200078e00ac */
[----:B------:R-:W-:Y:S01]  /*c5b0*/  MOV R172, R171 ;  /* 0x000000ab00ac7202 */ /* 0x000fe20000000f00 */
[----:B------:R-:W-:Y:S01]  /*c5c0*/  IMAD.MOV.U32 R171, RZ, RZ, R169 ;  /* 0x000000ffffab7224 */ /* 0x000fe200078e00a9 */
[----:B------:R-:W-:Y:S01]  /*c5d0*/  MUFU.EX2 R178, R87 ;  /* 0x0000005700b27308 */ /* 0x000fe20000000800 */
[----:B------:R-:W-:Y:S01]  /*c5e0*/  IMAD.MOV.U32 R169, RZ, RZ, R168 ;  /* 0x000000ffffa97224 */ /* 0x000fe200078e00a8 */
[----:B------:R-:W-:Y:S01]  /*c5f0*/  MOV R168, R167 ;  /* 0x000000a700a87202 */ /* 0x000fe20000000f00 */
[----:B------:R-:W-:Y:S02]  /*c600*/  IMAD.MOV.U32 R167, RZ, RZ, R166 ;  /* 0x000000ffffa77224 */ /* 0x000fe400078e00a6 */
[----:B--2---:R-:W-:Y:S02]  /*c610*/  FFMA.FTZ R2, R179, c[0x0][0x2d0], -R86 ;  /* 0x0000b400b3027a23 */ /* 0x004fe40000010856 */
[----:B------:R-:W-:Y:S02]  /*c620*/  IMAD.MOV.U32 R179, RZ, RZ, R177 ;  /* 0x000000ffffb37224 */ /* 0x000fe400078e00b1 */
[----:B------:R-:W-:Y:S02]  /*c630*/  IMAD.MOV.U32 R177, RZ, RZ, R173 ;  /* 0x000000ffffb17224 */ /* 0x000fe400078e00ad */
[----:B------:R2:W3:Y:S01]  /*c640*/  MUFU.EX2 R173, R2 ;  /* 0x0000000200ad7308 */ /* 0x0004e20000000800 */
        /* <DEDUP_REMOVED lines=15> */
[----:B------:R-:W-:Y:S01]  /*c740*/  IMAD.MOV.U32 R155, RZ, RZ, R238 ;  /* 0x000000ffff9b7224 */ /* 0x000fe200078e00ee */
[----:B------:R-:W-:Y:S01]  /*c750*/  MOV R158, R207 ;  /* 0x000000cf009e7202 */ /* 0x000fe20000000f00 */
[----:B------:R1:W5:Y:S01]  /*c760*/  LDL.LU R238, [R1+0x8c] ;  /* 0x00008c0001ee7983 */ /* 0x0003620000300800 */
[--C-:B--2---:R-:W-:Y:S04]  /*c770*/  FFMA.FTZ R2, R179, c[0x0][0x2d0], -R86.reuse ;  /* 0x0000b400b3027a23 */ /* 0x104fe80000010856 */
[----:B------:R2:W-:Y:S02]  /*c780*/  MUFU.EX2 R179, R2 ;  /* 0x0000000200b37308 */ /* 0x0005e40000000800 */
[----:B--2---:R-:W-:Y:S02]  /*c790*/  FFMA.FTZ R2, R192, c[0x0][0x2d0], -R86 ;  /* 0x0000b400c0027a23 */ /* 0x004fe40000010856 */
[----:B------:R-:W-:Y:S01]  /*c7a0*/  IMAD.MOV.U32 R192, RZ, RZ, R172 ;  /* 0x000000ffffc07224 */ /* 0x000fe200078e00ac */
[----:B------:R-:W-:Y:S05]  /*c7b0*/  MOV R172, R169 ;  /* 0x000000a900ac7202 */ /* 0x000fea0000000f00 */
[----:B------:R2:W-:Y:S01]  /*c7c0*/  MUFU.EX2 R207, R2 ;  /* 0x0000000200cf7308 */ /* 0x0005e20000000800 */
[----:B------:R-:W-:Y:S02]  /*c7d0*/  IMAD.MOV.U32 R169, RZ, RZ, R167 ;  /* 0x000000ffffa97224 */ /* 0x000fe400078e00a7 */
[----:B------:R-:W-:Y:S02]  /*c7e0*/  IMAD.MOV.U32 R180, RZ, RZ, R192 ;  /* 0x000000ffffb47224 */ /* 0x000fe400078e00c0 */
        /* <DEDUP_REMOVED lines=9> */
[----:B------:R-:W-:Y:S02]  /*c880*/  IMAD.MOV.U32 R107, RZ, RZ, R239 ;  /* 0x000000ffff6b7224 */ /* 0x000fe400078e00ef */
[----:B------:R-:W-:Y:S01]  /*c890*/  FFMA.FTZ R88, R169, c[0x0][0x2d0], -R85 ;  /* 0x0000b400a9587a23 */ /* 0x000fe20000010855 */
[----:B------:R1:W5:Y:S01]  /*c8a0*/  LDL.LU R239, [R1+0x88] ;  /* 0x0000880001ef7983 */ /* 0x0003620000300800 */
[----:B------:R-:W-:Y:S02]  /*c8b0*/  IMAD.MOV.U32 R169, RZ, RZ, R168 ;  /* 0x000000ffffa97224 */ /* 0x000fe400078e00a8 */
[----:B--2---:R-:W-:Y:S01]  /*c8c0*/  FFMA.FTZ R2, R193, c[0x0][0x2d0], -R92 ;  /* 0x0000b400c1027a23 */ /* 0x004fe2000001085c */
[----:B------:R-:W-:Y:S01]  /*c8d0*/  MOV R193, R177 ;  /* 0x000000b100c17202 */ /* 0x000fe20000000f00 */
[----:B------:R-:W-:Y:S01]  /*c8e0*/  IMAD.MOV.U32 R177, RZ, RZ, R171 ;  /* 0x000000ffffb17224 */ /* 0x000fe200078e00ab */
[----:B------:R-:W-:Y:S01]  /*c8f0*/  MOV R171, R164 ;  /* 0x000000a400ab7202 */ /* 0x000fe20000000f00 */
[----:B------:R2:W-:Y:S01]  /*c900*/  MUFU.EX2 R172, R2 ;  /* 0x0000000200ac7308 */ /* 0x0005e20000000800 */
[----:B------:R-:W-:Y:S01]  /*c910*/  MOV R181, R193 ;  /* 0x000000c100b57202 */ /* 0x000fe20000000f00 */
[----:B------:R-:W-:Y:S02]  /*c920*/  IMAD.MOV.U32 R193, RZ, RZ, R177 ;  /* 0x000000ffffc17224 */ /* 0x000fe400078e00b1 */
        /* <DEDUP_REMOVED lines=12> */
[----:B------:R-:W-:Y:S01]  /*c9f0*/  MOV R167, R166 ;  /* 0x000000a600a77202 */ /* 0x000fe20000000f00 */
[----:B------:R-:W-:Y:S01]  /*ca00*/  IMAD.MOV.U32 R166, RZ, RZ, R201 ;  /* 0x000000ffffa67224 */ /* 0x000fe200078e00c9 */
[----:B------:R1:W5:Y:S01]  /*ca10*/  LDL.LU R228, [R1+0x84] ;  /* 0x0000840001e47983 */ /* 0x0003620000300800 */
[----:B--2---:R-:W-:Y:S01]  /*ca20*/  FFMA.FTZ R2, R180, c[0x0][0x2d0], -R92 ;  /* 0x0000b400b4027a23 */ /* 0x004fe2000001085c */
[----:B------:R-:W-:Y:S01]  /*ca30*/  MUFU.EX2 R201, R88 ;  /* 0x0000005800c97308 */ /* 0x000fe20000000800 */
[----:B------:R-:W-:Y:S01]  /*ca40*/  IMAD.MOV.U32 R180, RZ, RZ, R192 ;  /* 0x000000ffffb47224 */ /* 0x000fe200078e00c0 */
[----:B------:R-:W-:Y:S01]  /*ca50*/  MOV R192, R176 ;  /* 0x000000b000c07202 */ /* 0x000fe20000000f00 */
[----:B------:R-:W-:Y:S02]  /*ca60*/  IMAD.MOV.U32 R176, RZ, RZ, R235 ;  /* 0x000000ffffb07224 */ /* 0x000fe400078e00eb */
[----:B------:R1:W5:Y:S01]  /*ca70*/  LDL.LU R235, [R1+0x80] ;  /* 0x0000800001eb7983 */ /* 0x0003620000300800 */
[----:B------:R-:W-:Y:S02]  /*ca80*/  FFMA.FTZ R76, R171, c[0x0][0x2d0], -R86 ;  /* 0x0000b400ab4c7a23 */ /* 0x000fe40000010856 */
[----:B------:R-:W-:Y:S01]  /*ca90*/  IMAD.MOV.U32 R171, RZ, RZ, R170 ;  /* 0x000000ffffab7224 */ /* 0x000fe200078e00aa */
[----:B------:R-:W2:Y:S01]  /*caa0*/  LDL.LU R122, [R1+0x18] ;  /* 0x00001800017a7983 */ /* 0x000ea20000300800 */
[----:B------:R4:W1:Y:S01]  /*cab0*/  MUFU.EX2 R177, R2 ;  /* 0x0000000200b17308 */ /* 0x0008620000000800 */
[----:B------:R-:W-:Y:S02]  /*cac0*/  MOV R170, R197 ;  /* 0x000000c500aa7202 */ /* 0x000fe40000000f00 */
[----:B------:R-:W2:Y:S04]  /*cad0*/  LDL.LU R89, [R1+0x1c] ;  /* 0x00001c0001597983 */ /* 0x000ea80000300800 */
[----:B------:R-:W2:Y:S04]  /*cae0*/  LDL.LU R121, [R1+0x24] ;  /* 0x0000240001797983 */ /* 0x000ea80000300800 */
[----:B------:R-:W2:Y:S04]  /*caf0*/  LDL.LU R120, [R1+0x20] ;  /* 0x0000200001787983 */ /* 0x000ea80000300800 */
[----:B------:R-:W2:Y:S01]  /*cb00*/  LDL R218, [R1+0x2c] ;  /* 0x00002c0001da7983 */ /* 0x000ea20000100800 */
[--C-:B----4-:R-:W-:Y:S02]  /*cb10*/  FFMA.FTZ R2, R181, c[0x0][0x2d0], -R92.reuse ;  /* 0x0000b400b5027a23 */ /* 0x110fe4000001085c */
[----:B------:R-:W-:Y:S01]  /*cb20*/  IMAD.MOV.U32 R181, RZ, RZ, R193 ;  /* 0x000000ffffb57224 */ /* 0x000fe200078e00c1 */
[----:B------:R-:W-:Y:S02]  /*cb30*/  MOV R193, R176 ;  /* 0x000000b000c17202 */ /* 0x000fe40000000f00 */
[----:B------:R4:W-:Y:S03]  /*cb40*/  MUFU.EX2 R176, R2 ;  /* 0x0000000200b07308 */ /* 0x0009e60000000800 */
[--C-:B------:R-:W-:Y:S01]  /*cb50*/  FFMA.FTZ R87, R193, c[0x0][0x2d0], -R85.reuse ;  /* 0x0000b400c1577a23 */ /* 0x100fe20000010855 */
[----:B------:R-:W-:Y:S06]  /*cb60*/  MOV R193, R205 ;  /* 0x000000cd00c17202 */ /* 0x000fec0000000f00 */
[----:B------:R-:W-:Y:S01]  /*cb70*/  MUFU.EX2 R205, R87 ;  /* 0x0000005700cd7308 */ /* 0x000fe20000000800 */
[----:B----4-:R-:W-:Y:S09]  /*cb80*/  FFMA.FTZ R2, R181, c[0x0][0x2d0], -R92 ;  /* 0x0000b400b5027a23 */ /* 0x010ff2000001085c */
[----:B------:R4:W1:Y:S02]  /*cb90*/  MUFU.EX2 R183, R2 ;  /* 0x0000000200b77308 */ /* 0x0008640000000800 */
[----:B----4-:R-:W-:Y:S02]  /*cba0*/  FFMA.FTZ R2, R164, c[0x0][0x2d0], -R85 ;  /* 0x0000b400a4027a23 */ /* 0x010fe40000010855 */
[----:B------:R-:W-:Y:S01]  /*cbb0*/  IMAD.MOV.U32 R164, RZ, RZ, R163 ;  /* 0x000000ffffa47224 */ /* 0x000fe200078e00a3 */
[----:B------:R-:W-:Y:S01]  /*cbc0*/  MOV R163, R162 ;  /* 0x000000a200a37202 */ /* 0x000fe20000000f00 */
[----:B------:R-:W-:Y:S02]  /*cbd0*/  IMAD.MOV.U32 R162, RZ, RZ, R161 ;  /* 0x000000ffffa27224 */ /* 0x000fe400078e00a1 */
[----:B------:R-:W-:Y:S01]  /*cbe0*/  IMAD.MOV.U32 R161, RZ, RZ, R158 ;  /* 0x000000ffffa17224 */ /* 0x000fe200078e009e */
[----:B------:R-:W-:Y:S01]  /*cbf0*/  MOV R158, R145 ;  /* 0x00000091009e7202 */ /* 0x000fe20000000f00 */
[----:B------:R-:W-:Y:S02]  /*cc00*/  IMAD.MOV.U32 R145, RZ, RZ, R203 ;  /* 0x000000ffff917224 */ /* 0x000fe400078e00cb */
[----:B------:R-:W-:Y:S02]  /*cc10*/  IMAD.MOV.U32 R203, RZ, RZ, R202 ;  /* 0x000000ffffcb7224 */ /* 0x000fe400078e00ca */
[----:B------:R4:W-:Y:S02]  /*cc20*/  MUFU.EX2 R202, R2 ;  /* 0x0000000200ca7308 */ /* 0x0009e40000000800 */
[--C-:B----4-:R-:W-:Y:S08]  /*cc30*/  FFMA.FTZ R2, R180, c[0x0][0x2d0], -R84.reuse ;  /* 0x0000b400b4027a23 */ /* 0x110ff00000010854 */
[----:B------:R4:W-:Y:S02]  /*cc40*/  MUFU.EX2 R181, R2 ;  /* 0x0000000200b57308 */ /* 0x0009e40000000800 */
[----:B----4-:R-:W-:Y:S02]  /*cc50*/  FFMA.FTZ R2, R169, c[0x0][0x2d0], -R84 ;  /* 0x0000b400a9027a23 */ /* 0x010fe40000010854 */
[----:B------:R-:W-:Y:S02]  /*cc60*/  IMAD.MOV.U32 R169, RZ, RZ, R168 ;  /* 0x000000ffffa97224 */ /* 0x000fe400078e00a8 */
[----:B------:R-:W-:Y:S01]  /*cc70*/  IMAD.MOV.U32 R168, RZ, RZ, R167 ;  /* 0x000000ffffa87224 */ /* 0x000fe200078e00a7 */
[----:B------:R-:W-:Y:S01]  /*cc80*/  MOV R167, R166 ;  /* 0x000000a600a77202 */ /* 0x000fe20000000f00 */
[----:B------:R-:W-:Y:S02]  /*cc90*/  IMAD.MOV.U32 R166, RZ, RZ, R199 ;  /* 0x000000ffffa67224 */ /* 0x000fe400078e00c7 */
[----:B------:R4:W-:Y:S01]  /*cca0*/  MUFU.EX2 R199, R2 ;  /* 0x0000000200c77308 */ /* 0x0009e20000000800 */
[--C-:B------:R-:W-:Y:S02]  /*ccb0*/  FFMA.FTZ R87, R169, c[0x0][0x2d0], -R85.reuse ;  /* 0x0000b400a9577a23 */ /* 0x100fe40000010855 */
[----:B------:R-:W-:Y:S02]  /*ccc0*/  IMAD.MOV.U32 R169, RZ, RZ, R168 ;  /* 0x000000ffffa97224 */ /* 0x000fe400078e00a8 */
[----:B------:R-:W-:Y:S02]  /*ccd0*/  IMAD.MOV.U32 R168, RZ, RZ, R166 ;  /* 0x000000ffffa87224 */ /* 0x000fe400078e00a6 */
[----:B------:R-:W-:Y:S01]  /*cce0*/  FFMA.FTZ R88, R167, c[0x0][0x2d0], -R85 ;  /* 0x0000b400a7587a23 */ /* 0x000fe20000010855 */
[----:B------:R-:W-:Y:S03]  /*ccf0*/  MOV R167, R165 ;  /* 0x000000a500a77202 */ /* 0x000fe60000000f00 */
[----:B------:R-:W-:Y:S01]  /*cd00*/  MUFU.EX2 R195, R88 ;  /* 0x0000005800c37308 */ /* 0x000fe20000000800 */
[----:B----4-:R-:W-:Y:S02]  /*cd10*/  FFMA.FTZ R2, R164, c[0x0][0x2d0], -R84 ;  /* 0x0000b400a4027a23 */ /* 0x010fe40000010854 */
[----:B------:R-:W-:Y:S01]  /*cd20*/  IMAD.MOV.U32 R164, RZ, RZ, R163 ;  /* 0x000000ffffa47224 */ /* 0x000fe200078e00a3 */
[----:B------:R-:W-:Y:S01]  /*cd30*/  MOV R163, R162 ;  /* 0x000000a200a37202 */ /* 0x000fe20000000f00 */
[----:B------:R-:W-:Y:S05]  /*cd40*/  IMAD.MOV.U32 R162, RZ, RZ, R200 ;  /* 0x000000ffffa27224 */ /* 0x000fea00078e00c8 */
[----:B------:R4:W-:Y:S01]  /*cd50*/  MUFU.EX2 R200, R2 ;  /* 0x0000000200c87308 */ /* 0x0009e20000000800 */
[----:B------:R-:W-:Y:S01]  /*cd60*/  IMAD.MOV.U32 R166, RZ, RZ, R164 ;  /* 0x000000ffffa67224 */ /* 0x000fe200078e00a4 */
[----:B------:R-:W-:Y:S01]  /*cd70*/  MOV R165, R163 ;  /* 0x000000a300a57202 */ /* 0x000fe20000000f00 */
[----:B------:R-:W-:Y:S01]  /*cd80*/  IMAD.MOV.U32 R164, RZ, RZ, R162 ;  /* 0x000000ffffa47224 */ /* 0x000fe200078e00a2 */
[----:B------:R-:W-:Y:S01]  /*cd90*/  MOV R163, R107 ;  /* 0x0000006b00a37202 */ /* 0x000fe20000000f00 */
[----:B------:R-:W-:Y:S02]  /*cda0*/  IMAD.MOV.U32 R162, RZ, RZ, R106 ;  /* 0x000000ffffa27224 */ /* 0x000fe400078e006a */
[--C-:B------:R-:W-:Y:S02]  /*cdb0*/  FFMA.FTZ R106, R196, c[0x0][0x2d0], -R85.reuse ;  /* 0x0000b400c46a7a23 */ /* 0x100fe40000010855 */
[----:B------:R-:W-:Y:S02]  /*cdc0*/  FFMA.FTZ R107, R198, c[0x0][0x2d0], -R85 ;  /* 0x0000b400c66b7a23 */ /* 0x000fe40000010855 */
[----:B------:R1:W-:Y:S01]  /*cdd0*/  MUFU.EX2 R198, R76 ;  /* 0x0000004c00c67308 */ /* 0x0003e20000000800 */
[--C-:B------:R-:W-:Y:S01]  /*cde0*/  FFMA.FTZ R96, R165, c[0x0][0x2d0], -R84.reuse ;  /* 0x0000b400a5607a23 */ /* 0x100fe20000010854 */
[----:B------:R-:W-:Y:S01]  /*cdf0*/  MOV R165, R160 ;  /* 0x000000a000a57202 */ /* 0x000fe20000000f00 */
[--C-:B------:R-:W-:Y:S02]  /*ce00*/  FFMA.FTZ R117, R164, c[0x0][0x2d0], -R84.reuse ;  /* 0x0000b400a4757a23 */ /* 0x100fe40000010854 */
[----:B------:R-:W-:Y:S01]  /*ce10*/  FFMA.FTZ R119, R163, c[0x0][0x2d0], -R84 ;  /* 0x0000b400a3777a23 */ /* 0x000fe20000010854 */
[----:B------:R-:W-:Y:S01]  /*ce20*/  MOV R163, R152 ;  /* 0x0000009800a37202 */ /* 0x000fe20000000f00 */
[--C-:B------:R-:W-:Y:S02]  /*ce30*/  FFMA.FTZ R152, R105, c[0x0][0x2d0], -R86.reuse ;  /* 0x0000b40069987a23 */ /* 0x100fe40000010856 */
[----:B------:R-:W-:Y:S01]  /*ce40*/  IMAD.MOV.U32 R164, RZ, RZ, R155 ;  /* 0x000000ffffa47224 */ /* 0x000fe200078e009b */
[----:B------:R-:W-:Y:S01]  /*ce50*/  MUFU.EX2 R107, R107 ;  /* 0x0000006b006b7308 */ /* 0x000fe20000000800 */
[----:B------:R-:W-:Y:S02]  /*ce60*/  FFMA.FTZ R155, R103, c[0x0][0x2d0], -R86 ;  /* 0x0000b400679b7a23 */ /* 0x000fe40000010856 */
[----:B----4-:R-:W-:Y:S02]  /*ce70*/  FFMA.FTZ R2, R203, c[0x0][0x2d0], -R84 ;  /* 0x0000b400cb027a23 */ /* 0x010fe40000010854 */
[--C-:B------:R-:W-:Y:S02]  /*ce80*/  FFMA.FTZ R103, R227, c[0x0][0x2d0], -R92.reuse ;  /* 0x0000b400e3677a23 */ /* 0x100fe4000001085c */
[--C-:B------:R-:W-:Y:S02]  /*ce90*/  FFMA.FTZ R105, R226, c[0x0][0x2d0], -R92.reuse ;  /* 0x0000b400e2697a23 */ /* 0x100fe4000001085c */
[----:B------:R-:W-:Y:S01]  /*cea0*/  FFMA.FTZ R160, R71, c[0x0][0x2d0], -R92 ;  /* 0x0000b40047a07a23 */ /* 0x000fe2000001085c */
[----:B------:R4:W-:Y:S01]  /*ceb0*/  MUFU.EX2 R203, R2 ;  /* 0x0000000200cb7308 */ /* 0x0009e20000000800 */
[----:B-1----:R-:W1:Y:S09]  /*cec0*/  LDSM.16.MT88.4 R76, [R232+0x1000] ;  /* 0x00100000e84c783b */ /* 0x002e720000004200 */
[----:B------:R-:W-:Y:S01]  /*ced0*/  MUFU.EX2 R106, R106 ;  /* 0x0000006a006a7308 */ /* 0x000fe20000000800 */
[--C-:B----4-:R-:W-:Y:S09]  /*cee0*/  FFMA.FTZ R2, R193, c[0x0][0x2d0], -R86.reuse ;  /* 0x0000b400c1027a23 */ /* 0x110ff20000010856 */
[----:B------:R-:W-:Y:S10]  /*cef0*/  MUFU.EX2 R193, R87 ;  /* 0x0000005700c17308 */ /* 0x000ff40000000800 */
[----:B------:R4:W-:Y:S01]  /*cf00*/  MUFU.EX2 R180, R2 ;  /* 0x0000000200b47308 */ /* 0x0009e20000000800 */
[-C--:B-1----:R-:W-:Y:S08]  /*cf10*/  HMMA.16816.F32 R52, R72, R76.reuse, R52 ;  /* 0x0000004c4834723c */ /* 0x082ff00000001834 */
[C---:B------:R-:W-:Y:S07]  /*cf20*/  HMMA.16816.F32 R56, R80.reuse, R76, R56 ;  /* 0x0000004c5038723c */ /* 0x040fee0000001838 */
[----:B---3--:R-:W-:Y:S01]  /*cf30*/  F2FP.PACK_AB R76, R178, R173 ;  /* 0x000000adb24c723e */ /* 0x008fe200000000ff */
[-C--:B------:R-:W-:Y:S01]  /*cf40*/  HMMA.16816.F32 R60, R80, R78.reuse, R60 ;  /* 0x0000004e503c723c */ /* 0x080fe2000000183c */
[----:B----4-:R-:W-:Y:S01]  /*cf50*/  FFMA.FTZ R2, R192, c[0x0][0x2d0], -R86 ;  /* 0x0000b400c0027a23 */ /* 0x010fe20000010856 */
[----:B------:R-:W-:Y:S02]  /*cf60*/  LDSM.16.MT88.4 R80, [R233+0x1800] ;  /* 0x00180000e950783b */ /* 0x000fe40000004200 */
[----:B------:R-:W-:Y:S01]  /*cf70*/  F2FP.PACK_AB R77, R177, R172 ;  /* 0x000000acb14d723e */ /* 0x000fe200000000ff */
[----:B------:R1:W-:Y:S03]  /*cf80*/  MUFU.EX2 R197, R2 ;  /* 0x0000000200c57308 */ /* 0x0003e60000000800 */
[----:B------:R-:W-:Y:S07]  /*cf90*/  HMMA.16816.F32 R64, R72, R78, R64 ;  /* 0x0000004e4840723c */ /* 0x000fee0000001840 */
[----:B------:R-:W-:Y:S02]  /*cfa0*/  F2FP.PACK_AB R72, R212, R211 ;  /* 0x000000d3d448723e */ /* 0x000fe400000000ff */
[----:B------:R-:W-:Y:S03]  /*cfb0*/  F2FP.PACK_AB R74, R213, R214 ;  /* 0x000000d6d54a723e */ /* 0x000fe600000000ff */
[----:B------:R-:W-:Y:S02]  /*cfc0*/  F2FP.PACK_AB R73, R209, R174 ;  /* 0x000000aed149723e */ /* 0x000fe400000000ff */
[----:B------:R-:W-:Y:S02]  /*cfd0*/  F2FP.PACK_AB R75, R208, R206 ;  /* 0x000000ced04b723e */ /* 0x000fe400000000ff */
[----:B------:R-:W-:Y:S01]  /*cfe0*/  F2FP.PACK_AB R78, R207, R179 ;  /* 0x000000b3cf4e723e */ /* 0x000fe200000000ff */
[----:B--2---:R-:W-:Y:S01]  /*cff0*/  FFMA.FTZ R69, R69, R122, R100 ;  /* 0x0000007a45457223 */ /* 0x004fe20000010064 */
[----:B------:R-:W-:Y:S01]  /*d000*/  F2FP.PACK_AB R79, R183, R176 ;  /* 0x000000b0b74f723e */ /* 0x000fe200000000ff */
[----:B------:R-:W-:Y:S01]  /*d010*/  MUFU.EX2 R122, R93 ;  /* 0x0000005d007a7308 */ /* 0x000fe20000000800 */
[----:B------:R-:W-:Y:S02]  /*d020*/  FFMA.FTZ R100, R145, c[0x0][0x2d0], -R92 ;  /* 0x0000b40091647a23 */ /* 0x000fe4000001085c */
[----:B-1----:R-:W-:Y:S02]  /*d030*/  FFMA.FTZ R2, R171, c[0x0][0x2d0], -R86 ;  /* 0x0000b400ab027a23 */ /* 0x002fe40000010856 */
[----:B------:R-:W-:Y:S02]  /*d040*/  FFMA.FTZ R3, R3, R89, R90 ;  /* 0x0000005903037223 */ /* 0x000fe4000001005a */
[----:B------:R-:W-:Y:S02]  /*d050*/  FFMA.FTZ R145, R222, c[0x0][0x2d0], -R92 ;  /* 0x0000b400de917a23 */ /* 0x000fe4000001085c */
[----:B------:R-:W-:Y:S01]  /*d060*/  FADD.FTZ R3, R115, R3 ;  /* 0x0000000373037221 */ /* 0x000fe20000010000 */
[----:B------:R1:W-:Y:S01]  /*d070*/  MUFU.EX2 R196, R2 ;  /* 0x0000000200c47308 */ /* 0x0003e20000000800 */
[----:B------:R-:W-:Y:S02]  /*d080*/  FFMA.FTZ R0, R0, R120, R95 ;  /* 0x0000007800007223 */ /* 0x000fe4000001005f */
[----:B------:R-:W-:Y:S01]  /*d090*/  FADD.FTZ R71, R223, R69 ;  /* 0x00000045df477221 */ /* 0x000fe20000010000 */
[----:B------:R-:W-:Y:S01]  /*d0a0*/  ISETP.GT.AND P0, PT, R204, R218, PT ;  /* 0x000000dacc00720c */ /* 0x000fe20003f04270 */
[----:B------:R-:W-:Y:S01]  /*d0b0*/  FADD.FTZ R69, R111, R0 ;  /* 0x000000006f457221 */ /* 0x000fe20000010000 */
[----:B------:R-:W-:Y:S01]  /*d0c0*/  MOV R204, R247 ;  /* 0x000000f700cc7202 */ /* 0x000fe20000000f00 */
[----:B------:R-:W-:Y:S03]  /*d0d0*/  FFMA.FTZ R68, R68, R121, R112 ;  /* 0x0000007944447223 */ /* 0x000fe60000010070 */
[----:B------:R-:W-:Y:S01]  /*d0e0*/  MUFU.EX2 R112, R100 ;  /* 0x0000006400707308 */ /* 0x000fe20000000800 */
[----:B------:R-:W-:Y:S09]  /*d0f0*/  FADD.FTZ R68, R113, R68 ;  /* 0x0000004471447221 */ /* 0x000ff20000010000 */
[----:B------:R-:W-:Y:S01]  /*d100*/  MUFU.EX2 R100, R119 ;  /* 0x0000007700647308 */ /* 0x000fe20000000800 */
[--C-:B-1----:R-:W-:Y:S09]  /*d110*/  FFMA.FTZ R2, R170, c[0x0][0x2d0], -R92.reuse ;  /* 0x0000b400aa027a23 */ /* 0x102ff2000001085c */
[----:B------:R1:W-:Y:S10]  /*d120*/  MUFU.EX2 R123, R2 ;  /* 0x00000002007b7308 */ /* 0x0003f40000000800 */
[----:B------:R-:W-:Y:S10]  /*d130*/  MUFU.EX2 R113, R102 ;  /* 0x0000006600717308 */ /* 0x000ff40000000800 */
[----:B------:R-:W-:Y:S01]  /*d140*/  MUFU.EX2 R102, R118 ;  /* 0x0000007600667308 */ /* 0x000fe20000000800 */
[----:B-1----:R-:W-:Y:S02]  /*d150*/  FFMA.FTZ R2, R169, c[0x0][0x2d0], -R92 ;  /* 0x0000b400a9027a23 */ /* 0x002fe4000001085c */
[----:B------:R-:W-:Y:S07]  /*d160*/  IMAD.MOV.U32 R169, RZ, RZ, R138 ;  /* 0x000000ffffa97224 */ /* 0x000fee00078e008a */
[----:B------:R1:W-:Y:S01]  /*d170*/  MUFU.EX2 R190, R2 ;  /* 0x0000000200be7308 */ /* 0x0003e20000000800 */
[----:B------:R-:W-:Y:S09]  /*d180*/  FADD.FTZ R0, R169, R71 ;  /* 0x00000047a9007221 */ /* 0x000ff20000010000 */
[----:B------:R-:W-:Y:S10]  /*d190*/  MUFU.EX2 R138, R96 ;  /* 0x00000060008a7308 */ /* 0x000ff40000000800 */
[----:B------:R-:W-:Y:S01]  /*d1a0*/  MUFU.EX2 R121, R99 ;  /* 0x0000006300797308 */ /* 0x000fe20000000800 */
[--C-:B-1----:R-:W-:Y:S01]  /*d1b0*/  FFMA.FTZ R2, R168, c[0x0][0x2d0], -R92.reuse ;  /* 0x0000b400a8027a23 */ /* 0x102fe2000001085c */
[----:B------:R-:W-:Y:S08]  /*d1c0*/  MOV R168, R134 ;  /* 0x0000008600a87202 */ /* 0x000ff00000000f00 */
[----:B------:R1:W-:Y:S01]  /*d1d0*/  MUFU.EX2 R192, R2 ;  /* 0x0000000200c07308 */ /* 0x0003e20000000800 */
[----:B------:R-:W-:Y:S02]  /*d1e0*/  FADD.FTZ R3, R168, R3 ;  /* 0x00000003a8037221 */ /* 0x000fe40000010000 */
[----:B------:R-:W-:Y:S02]  /*d1f0*/  LDSM.16.MT88.4 R168, [R233+0x3000] ;  /* 0x00300000e9a8783b */ /* 0x000fe40000004200 */
[----:B------:R-:W-:Y:S04]  /*d200*/  FADD.FTZ R3, R164, R3 ;  /* 0x00000003a4037221 */ /* 0x000fe80000010000 */
[----:B------:R-:W-:Y:S01]  /*d210*/  FADD.FTZ R3, R132, R3 ;  /* 0x0000000384037221 */ /* 0x000fe20000010000 */
[----:B------:R-:W-:Y:S01]  /*d220*/  MUFU.EX2 R134, R98 ;  /* 0x0000006200867308 */ /* 0x000fe20000000800 */
[----:B------:R-:W-:Y:S09]  /*d230*/  MOV R132, R136 ;  /* 0x0000008800847202 */ /* 0x000ff20000000f00 */
[----:B------:R-:W-:Y:S01]  /*d240*/  MUFU.EX2 R98, R152 ;  /* 0x0000009800627308 */ /* 0x000fe20000000800 */
[----:B-1----:R-:W-:Y:S01]  /*d250*/  FFMA.FTZ R2, R167, c[0x0][0x2d0], -R92 ;  /* 0x0000b400a7027a23 */ /* 0x002fe2000001085c */
[----:B------:R-:W-:Y:S01]  /*d260*/  MOV R167, R162 ;  /* 0x000000a200a77202 */ /* 0x000fe20000000f00 */
[----:B------:R-:W-:Y:S02]  /*d270*/  IMAD.MOV.U32 R162, RZ, RZ, R104 ;  /* 0x000000ffffa27224 */ /* 0x000fe400078e0068 */
[----:B------:R-:W-:Y:S05]  /*d280*/  FFMA.FTZ R104, R191, c[0x0][0x2d0], -R86 ;  /* 0x0000b400bf687a23 */ /* 0x000fea0000010856 */
[----:B------:R1:W-:Y:S10]  /*d290*/  MUFU.EX2 R194, R2 ;  /* 0x0000000200c27308 */ /* 0x0003f40000000800 */
[----:B------:R-:W-:Y:S10]  /*d2a0*/  MUFU.EX2 R120, R101 ;  /* 0x0000006500787308 */ /* 0x000ff40000000800 */
[----:B------:R-:W-:Y:S01]  /*d2b0*/  MUFU.EX2 R101, R117 ;  /* 0x0000007500657308 */ /* 0x000fe20000000800 */
[----:B-1----:R-:W-:Y:S02]  /*d2c0*/  FFMA.FTZ R2, R166, c[0x0][0x2d0], -R84 ;  /* 0x0000b400a6027a23 */ /* 0x002fe40000010854 */
[----:B------:R-:W-:Y:S02]  /*d2d0*/  IMAD.MOV.U32 R166, RZ, RZ, R161 ;  /* 0x000000ffffa67224 */ /* 0x000fe400078e00a1 */
[----:B------:R-:W-:Y:S02]  /*d2e0*/  FFMA.FTZ R161, R91, c[0x0][0x2d0], -R86 ;  /* 0x0000b4005ba17a23 */ /* 0x000fe40000010856 */
[----:B------:R-:W1:Y:S03]  /*d2f0*/  LDSM.16.MT88.4 R84, [R229+0x1800] ;  /* 0x00180000e554783b */ /* 0x000e660000004200 */
[----:B------:R2:W-:Y:S01]  /*d300*/  MUFU.EX2 R191, R2 ;  /* 0x0000000200bf7308 */ /* 0x0005e20000000800 */
[----:B------:R-:W-:Y:S04]  /*d310*/  FADD.FTZ R69, R166, R69 ;  /* 0x00000045a6457221 */ /* 0x000fe80000010000 */
[----:B------:R-:W3:Y:S05]  /*d320*/  LDSM.16.MT88.4 R88, [R230+0x1800] ;  /* 0x00180000e658783b */ /* 0x000eea0000004200 */
[----:B------:R-:W-:Y:S10]  /*d330*/  MUFU.EX2 R111, R104 ;  /* 0x00000068006f7308 */ /* 0x000ff40000000800 */
[----:B------:R-:W-:Y:S01]  /*d340*/  MUFU.EX2 R104, R116 ;  /* 0x0000007400687308 */ /* 0x000fe20000000800 */
[--C-:B--2---:R-:W-:Y:S02]  /*d350*/  FFMA.FTZ R2, R158, c[0x0][0x2d0], -R92.reuse ;  /* 0x0000b4009e027a23 */ /* 0x104fe4000001085c */
[----:B------:R-:W-:Y:S07]  /*d360*/  FFMA.FTZ R158, R189, c[0x0][0x2d0], -R92 ;  /* 0x0000b400bd9e7a23 */ /* 0x000fee000001085c */
[----:B------:R2:W-:Y:S01]  /*d370*/  MUFU.EX2 R189, R94 ;  /* 0x0000005e00bd7308 */ /* 0x0005e20000000800 */
[-C--:B-1----:R-:W-:Y:S09]  /*d380*/  HMMA.16816.F32 R4, R72, R84.reuse, R4 ;  /* 0x000000544804723c */ /* 0x082ff20000001804 */
[----:B------:R1:W-:Y:S01]  /*d390*/  MUFU.EX2 R115, R2 ;  /* 0x0000000200737308 */ /* 0x0003e20000000800 */
[C---:B------:R-:W-:Y:S09]  /*d3a0*/  HMMA.16816.F32 R8, R76.reuse, R84, R8 ;  /* 0x000000544c08723c */ /* 0x040ff20000001808 */
[----:B------:R-:W4:Y:S01]  /*d3b0*/  MUFU.EX2 R99, R126 ;  /* 0x0000007e00637308 */ /* 0x000f220000000800 */
[----:B--2---:R-:W2:Y:S01]  /*d3c0*/  LDSM.16.MT88.4 R92, [R232+0x1800] ;  /* 0x00180000e85c783b */ /* 0x004ea20000004200 */
[-C--:B------:R-:W-:Y:S08]  /*d3d0*/  HMMA.16816.F32 R12, R76, R86.reuse, R12 ;  /* 0x000000564c0c723c */ /* 0x080ff0000000180c */
[C---:B------:R-:W-:Y:S01]  /*d3e0*/  HMMA.16816.F32 R16, R72.reuse, R86, R16 ;  /* 0x000000564810723c */ /* 0x040fe20000001810 */
[----:B------:R-:W-:Y:S03]  /*d3f0*/  LDSM.16.MT88.4 R84, [R233+0x2000] ;  /* 0x00200000e954783b */ /* 0x000fe60000004200 */
[----:B-1----:R-:W-:Y:S02]  /*d400*/  FADD.FTZ R2, R167, R68 ;  /* 0x00000044a7027221 */ /* 0x002fe40000010000 */
[----:B------:R-:W-:Y:S02]  /*d410*/  FADD.FTZ R68, R165, R0 ;  /* 0x00000000a5447221 */ /* 0x000fe40000010000 */
[-C--:B------:R-:W-:Y:S01]  /*d420*/  HMMA.16816.F32 R20, R72, R80.reuse, R20 ;  /* 0x000000504814723c */ /* 0x080fe20000001814 */
[----:B------:R-:W-:Y:S03]  /*d430*/  FADD.FTZ R2, R163, R2 ;  /* 0x00000002a3027221 */ /* 0x000fe60000010000 */
[----:B------:R-:W-:Y:S02]  /*d440*/  FADD.FTZ R0, R162, R69 ;  /* 0x00000045a2007221 */ /* 0x000fe40000010000 */
[----:B------:R-:W-:Y:S02]  /*d450*/  FADD.FTZ R71, R109, R2 ;  /* 0x000000026d477221 */ /* 0x000fe40000010000 */
[C---:B------:R-:W-:Y:S01]  /*d460*/  HMMA.16816.F32 R24, R76.reuse, R80, R24 ;  /* 0x000000504c18723c */ /* 0x040fe20000001818 */
[----:B------:R-:W-:Y:S01]  /*d470*/  FADD.FTZ R69, R108, R0 ;  /* 0x000000006c457221 */ /* 0x000fe20000010000 */
[----:B------:R-:W-:Y:S02]  /*d480*/  MUFU.EX2 R109, R103 ;  /* 0x00000067006d7308 */ /* 0x000fe40000000800 */
[----:B------:R-:W-:Y:S02]  /*d490*/  FADD.FTZ R68, R139, R68 ;  /* 0x000000448b447221 */ /* 0x000fe40000010000 */
[----:B------:R-:W-:Y:S01]  /*d4a0*/  FADD.FTZ R0, R133, R3 ;  /* 0x0000000385007221 */ /* 0x000fe20000010000 */
[----:B------:R-:W-:Y:S01]  /*d4b0*/  MOV R133, R135 ;  /* 0x0000008700857202 */ /* 0x000fe20000000f00 */
[-C--:B------:R-:W-:Y:S01]  /*d4c0*/  HMMA.16816.F32 R28, R76, R82.reuse, R28 ;  /* 0x000000524c1c723c */ /* 0x080fe2000000181c */
[----:B------:R-:W-:Y:S03]  /*d4d0*/  FADD.FTZ R2, R140, R68 ;  /* 0x000000448c027221 */ /* 0x000fe60000010000 */
[----:B------:R-:W-:Y:S01]  /*d4e0*/  FADD.FTZ R0, R151, R0 ;  /* 0x0000000097007221 */ /* 0x000fe20000010000 */
[----:B------:R-:W-:Y:S01]  /*d4f0*/  MUFU.EX2 R103, R114 ;  /* 0x0000007200677308 */ /* 0x000fe20000000800 */
[----:B------:R-:W-:Y:S02]  /*d500*/  FADD.FTZ R2, R159, R2 ;  /* 0x000000029f027221 */ /* 0x000fe40000010000 */
[C---:B------:R-:W-:Y:S01]  /*d510*/  HMMA.16816.F32 R32, R72.reuse, R82, R32 ;  /* 0x000000524820723c */ /* 0x040fe20000001820 */
[----:B------:R-:W1:Y:S03]  /*d520*/  LDSM.16.MT88.4 R80, [R229+0x2000] ;  /* 0x00200000e550783b */ /* 0x000e660000004200 */
[----:B------:R-:W-:Y:S02]  /*d530*/  FADD.FTZ R96, R154, R2 ;  /* 0x000000029a607221 */ /* 0x000fe40000010000 */
[----:B------:R-:W-:Y:S01]  /*d540*/  FADD.FTZ R3, R124, R69 ;  /* 0x000000457c037221 */ /* 0x000fe20000010000 */
[----:B------:R-:W-:Y:S01]  /*d550*/  MUFU.EX2 R108, R105 ;  /* 0x00000069006c7308 */ /* 0x000fe20000000800 */
[-C--:B---3--:R-:W-:Y:S01]  /*d560*/  HMMA.16816.F32 R36, R72, R88.reuse, R36 ;  /* 0x000000584824723c */ /* 0x088fe20000001824 */
[----:B------:R-:W-:Y:S03]  /*d570*/  FADD.FTZ R69, R153, R0 ;  /* 0x0000000099457221 */ /* 0x000fe60000010000 */
[----:B------:R-:W-:Y:S01]  /*d580*/  FADD.FTZ R68, R144, R71 ;  /* 0x0000004790447221 */ /* 0x000fe20000010000 */
[----:B----4-:R-:W-:Y:S01]  /*d590*/  F2FP.PACK_AB R124, R98, R99 ;  /* 0x00000063627c723e */ /* 0x010fe200000000ff */
[----:B------:R-:W-:Y:S02]  /*d5a0*/  FADD.FTZ R3, R125, R3 ;  /* 0x000000037d037221 */ /* 0x000fe40000010000 */
[C---:B------:R-:W-:Y:S01]  /*d5b0*/  HMMA.16816.F32 R40, R76.reuse, R88, R40 ;  /* 0x000000584c28723c */ /* 0x040fe20000001828 */
[----:B------:R-:W-:Y:S03]  /*d5c0*/  MUFU.EX2 R71, R160 ;  /* 0x000000a000477308 */ /* 0x000fe60000000800 */
[----:B------:R-:W-:Y:S02]  /*d5d0*/  FADD.FTZ R2, R141, R3 ;  /* 0x000000038d027221 */ /* 0x000fe40000010000 */
[----:B------:R-:W-:Y:S01]  /*d5e0*/  FADD.FTZ R3, R130, R69 ;  /* 0x0000004582037221 */ /* 0x000fe20000010000 */
[----:B------:R-:W-:Y:S01]  /*d5f0*/  F2FP.PACK_AB R130, R102, R104 ;  /* 0x000000686682723e */ /* 0x000fe200000000ff */
[-C--:B------:R-:W-:Y:S01]  /*d600*/  HMMA.16816.F32 R44, R76, R90.reuse, R44 ;  /* 0x0000005a4c2c723c */ /* 0x080fe2000000182c */
[----:B------:R-:W-:Y:S02]  /*d610*/  FADD.FTZ R2, R127, R2 ;  /* 0x000000027f027221 */ /* 0x000fe40000010000 */
[----:B------:R-:W3:Y:S01]  /*d620*/  MUFU.EX2 R105, R110 ;  /* 0x0000006e00697308 */ /* 0x000ee20000000800 */
[----:B------:R-:W-:Y:S02]  /*d630*/  FADD.FTZ R3, R143, R3 ;  /* 0x000000038f037221 */ /* 0x000fe40000010000 */
[----:B------:R-:W-:Y:S01]  /*d640*/  FADD.FTZ R2, R128, R2 ;  /* 0x0000000280027221 */ /* 0x000fe20000010000 */
[----:B------:R-:W-:Y:S01]  /*d650*/  F2FP.PACK_AB R128, R106, R107 ;  /* 0x0000006b6a80723e */ /* 0x000fe200000000ff */
[C---:B------:R-:W-:Y:S01]  /*d660*/  HMMA.16816.F32 R48, R72.reuse, R90, R48 ;  /* 0x0000005a4830723c */ /* 0x040fe20000001830 */
[----:B------:R-:W4:Y:S03]  /*d670*/  LDSM.16.MT88.4 R88, [R230+0x2000] ;  /* 0x00200000e658783b */ /* 0x000f260000004200 */
[----:B------:R-:W-:Y:S02]  /*d680*/  FADD.FTZ R68, R146, R68 ;  /* 0x0000004492447221 */ /* 0x000fe40000010000 */
[----:B------:R-:W-:Y:S02]  /*d690*/  FADD.FTZ R2, R175, R2 ;  /* 0x00000002af027221 */ /* 0x000fe40000010000 */
[-C--:B--2---:R-:W-:Y:S01]  /*d6a0*/  HMMA.16816.F32 R52, R72, R92.reuse, R52 ;  /* 0x0000005c4834723c */ /* 0x084fe20000001834 */
[----:B------:R-:W-:Y:S03]  /*d6b0*/  FADD.FTZ R0, R148, R68 ;  /* 0x0000004494007221 */ /* 0x000fe60000010000 */
[----:B------:R-:W-:Y:S02]  /*d6c0*/  FADD.FTZ R2, R210, R2 ;  /* 0x00000002d2027221 */ /* 0x000fe40000010000 */
[----:B------:R-:W-:Y:S01]  /*d6d0*/  FADD.FTZ R0, R131, R0 ;  /* 0x0000000083007221 */ /* 0x000fe20000010000 */
[----:B------:R-:W-:Y:S01]  /*d6e0*/  F2FP.PACK_AB R131, R100, R101 ;  /* 0x000000656483723e */ /* 0x000fe200000000ff */
[C---:B------:R-:W-:Y:S01]  /*d6f0*/  HMMA.16816.F32 R56, R76.reuse, R92, R56 ;  /* 0x0000005c4c38723c */ /* 0x040fe20000001838 */
[----:B------:R-:W-:Y:S03]  /*d700*/  FADD.FTZ R3, R149, R3 ;  /* 0x0000000395037221 */ /* 0x000fe60000010000 */
[----:B------:R-:W-:Y:S01]  /*d710*/  FADD.FTZ R0, R142, R0 ;  /* 0x000000008e007221 */ /* 0x000fe20000010000 */
[----:B---3--:R-:W-:Y:S01]  /*d720*/  F2FP.PACK_AB R129, R103, R105 ;  /* 0x000000696781723e */ /* 0x008fe200000000ff */
[----:B------:R-:W-:Y:S02]  /*d730*/  FADD.FTZ R68, R150, R96 ;  /* 0x0000006096447221 */ /* 0x000fe40000010000 */
[-C--:B------:R-:W-:Y:S01]  /*d740*/  HMMA.16816.F32 R60, R76, R94.reuse, R60 ;  /* 0x0000005e4c3c723c */ /* 0x080fe2000000183c */
[----:B------:R-:W-:Y:S03]  /*d750*/  FADD.FTZ R69, R147, R0 ;  /* 0x0000000093457221 */ /* 0x000fe60000010000 */
[----:B------:R-:W-:Y:S03]  /*d760*/  FADD.FTZ R68, R156, R68 ;  /* 0x000000449c447221 */ /* 0x000fe60000010000 */
[----:B------:R-:W-:Y:S01]  /*d770*/  F2FP.PACK_AB R76, R197, R180 ;  /* 0x000000b4c54c723e */ /* 0x000fe200000000ff */
[----:B------:R-:W-:Y:S01]  /*d780*/  HMMA.16816.F32 R64, R72, R94, R64 ;  /* 0x0000005e4840723c */ /* 0x000fe20000001840 */
[----:B------:R-:W-:Y:S01]  /*d790*/  F2FP.PACK_AB R78, R196, R198 ;  /* 0x000000c6c44e723e */ /* 0x000fe200000000ff */
[----:B------:R-:W2:Y:S02]  /*d7a0*/  LDSM.16.MT88.4 R92, [R232+0x2000] ;  /* 0x00200000e85c783b */ /* 0x000ea40000004200 */
[----:B------:R-:W-:Y:S01]  /*d7b0*/  F2FP.PACK_AB R77, R190, R123 ;  /* 0x0000007bbe4d723e */ /* 0x000fe200000000ff */
[----:B------:R-:W-:Y:S01]  /*d7c0*/  FADD.FTZ R68, R157, R68 ;  /* 0x000000449d447221 */ /* 0x000fe20000010000 */
[----:B------:R-:W-:Y:S02]  /*d7d0*/  F2FP.PACK_AB R79, R194, R192 ;  /* 0x000000c0c24f723e */ /* 0x000fe400000000ff */
[----:B------:R-:W-:Y:S01]  /*d7e0*/  F2FP.PACK_AB R72, R201, R182 ;  /* 0x000000b6c948723e */ /* 0x000fe200000000ff */
[----:B------:R-:W-:Y:S03]  /*d7f0*/  FADD.FTZ R0, R217, R68 ;  /* 0x00000044d9007221 */ /* 0x000fe60000010000 */
[----:B------:R-:W-:Y:S01]  /*d800*/  F2FP.PACK_AB R74, R205, R202 ;  /* 0x000000cacd4a723e */ /* 0x000fe200000000ff */
[----:B------:R-:W-:Y:S01]  /*d810*/  FADD.FTZ R0, R211, R0 ;  /* 0x00000000d3007221 */ /* 0x000fe20000010000 */
[----:B------:R-:W-:Y:S02]  /*d820*/  F2FP.PACK_AB R73, R199, R181 ;  /* 0x000000b5c749723e */ /* 0x000fe400000000ff */
[----:B------:R-:W-:Y:S07]  /*d830*/  F2FP.PACK_AB R75, R203, R200 ;  /* 0x000000c8cb4b723e */ /* 0x000fee00000000ff */
[-C--:B-1----:R-:W-:Y:S08]  /*d840*/  HMMA.16816.F32 R4, R72, R80.reuse, R4 ;  /* 0x000000504804723c */ /* 0x082ff00000001804 */
[C---:B------:R-:W-:Y:S08]  /*d850*/  HMMA.16816.F32 R8, R76.reuse, R80, R8 ;  /* 0x000000504c08723c */ /* 0x040ff00000001808 */
[-C--:B------:R-:W-:Y:S08]  /*d860*/  HMMA.16816.F32 R12, R76, R82.reuse, R12 ;  /* 0x000000524c0c723c */ /* 0x080ff0000000180c */
[C---:B------:R-:W-:Y:S01]  /*d870*/  HMMA.16816.F32 R16, R72.reuse, R82, R16 ;  /* 0x000000524810723c */ /* 0x040fe20000001810 */
[----:B------:R-:W1:Y:S07]  /*d880*/  LDSM.16.MT88.4 R80, [R229+0x2800] ;  /* 0x00280000e550783b */ /* 0x000e6e0000004200 */
[-C--:B------:R-:W-:Y:S08]  /*d890*/  HMMA.16816.F32 R20, R72, R84.reuse, R20 ;  /* 0x000000544814723c */ /* 0x080ff00000001814 */
[C---:B------:R-:W-:Y:S08]  /*d8a0*/  HMMA.16816.F32 R24, R76.reuse, R84, R24 ;  /* 0x000000544c18723c */ /* 0x040ff00000001818 */
[-C--:B------:R-:W-:Y:S08]  /*d8b0*/  HMMA.16816.F32 R28, R76, R86.reuse, R28 ;  /* 0x000000564c1c723c */ /* 0x080ff0000000181c */
[C---:B------:R-:W-:Y:S01]  /*d8c0*/  HMMA.16816.F32 R32, R72.reuse, R86, R32 ;  /* 0x000000564820723c */ /* 0x040fe20000001820 */
[----:B------:R-:W3:Y:S07]  /*d8d0*/  LDSM.16.MT88.4 R84, [R233+0x2800] ;  /* 0x00280000e954783b */ /* 0x000eee0000004200 */
[-C--:B----4-:R-:W-:Y:S08]  /*d8e0*/  HMMA.16816.F32 R36, R72, R88.reuse, R36 ;  /* 0x000000584824723c */ /* 0x090ff00000001824 */
[C---:B------:R-:W-:Y:S08]  /*d8f0*/  HMMA.16816.F32 R40, R76.reuse, R88, R40 ;  /* 0x000000584c28723c */ /* 0x040ff00000001828 */
[-C--:B------:R-:W-:Y:S08]  /*d900*/  HMMA.16816.F32 R44, R76, R90.reuse, R44 ;  /* 0x0000005a4c2c723c */ /* 0x080ff0000000182c */
[C---:B------:R-:W-:Y:S01]  /*d910*/  HMMA.16816.F32 R48, R72.reuse, R90, R48 ;  /* 0x0000005a4830723c */ /* 0x040fe20000001830 */
[----:B------:R-:W4:Y:S07]  /*d920*/  LDSM.16.MT88.4 R88, [R230+0x2800] ;  /* 0x00280000e658783b */ /* 0x000f2e0000004200 */
[-C--:B--2---:R-:W-:Y:S08]  /*d930*/  HMMA.16816.F32 R52, R72, R92.reuse, R52 ;  /* 0x0000005c4834723c */ /* 0x084ff00000001834 */
[C---:B------:R-:W-:Y:S08]  /*d940*/  HMMA.16816.F32 R56, R76.reuse, R92, R56 ;  /* 0x0000005c4c38723c */ /* 0x040ff00000001838 */
[-C--:B------:R-:W-:Y:S07]  /*d950*/  HMMA.16816.F32 R60, R76, R94.reuse, R60 ;  /* 0x0000005e4c3c723c */ /* 0x080fee000000183c */
[----:B------:R-:W-:Y:S01]  /*d960*/  F2FP.PACK_AB R76, R120, R121 ;  /* 0x00000079784c723e */ /* 0x000fe200000000ff */
[----:B------:R-:W-:Y:S01]  /*d970*/  HMMA.16816.F32 R64, R72, R94, R64 ;  /* 0x0000005e4840723c */ /* 0x000fe20000001840 */
[----:B------:R-:W-:Y:S01]  /*d980*/  F2FP.PACK_AB R77, R112, R115 ;  /* 0x00000073704d723e */ /* 0x000fe200000000ff */
[----:B------:R-:W2:Y:S02]  /*d990*/  LDSM.16.MT88.4 R92, [R232+0x2800] ;  /* 0x00280000e85c783b */ /* 0x000ea40000004200 */
[----:B------:R-:W-:Y:S02]  /*d9a0*/  F2FP.PACK_AB R78, R111, R113 ;  /* 0x000000716f4e723e */ /* 0x000fe400000000ff */
[----:B------:R-:W-:Y:S02]  /*d9b0*/  F2FP.PACK_AB R79, R108, R109 ;  /* 0x0000006d6c4f723e */ /* 0x000fe400000000ff */
[----:B------:R-:W-:Y:S04]  /*d9c0*/  F2FP.PACK_AB R72, R195, R193 ;  /* 0x000000c1c348723e */ /* 0x000fe800000000ff */
[----:B------:R-:W-:Y:S02]  /*d9d0*/  F2FP.PACK_AB R73, R122, R191 ;  /* 0x000000bf7a49723e */ /* 0x000fe400000000ff */
[----:B------:R-:W-:Y:S02]  /*d9e0*/  F2FP.PACK_AB R74, R188, R189 ;  /* 0x000000bdbc4a723e */ /* 0x000fe400000000ff */
[----:B------:R-:W-:Y:S07]  /*d9f0*/  F2FP.PACK_AB R75, R134, R138 ;  /* 0x0000008a864b723e */ /* 0x000fee00000000ff */
[-C--:B-1----:R-:W-:Y:S08]  /*da00*/  HMMA.16816.F32 R4, R72, R80.reuse, R4 ;  /* 0x000000504804723c */ /* 0x082ff00000001804 */
[C---:B------:R-:W-:Y:S01]  /*da10*/  HMMA.16816.F32 R8, R76.reuse, R80, R8 ;  /* 0x000000504c08723c */ /* 0x040fe20000001808 */
[----:B------:R-:W-:Y:S07]  /*da20*/  MUFU.EX2 R81, R161 ;  /* 0x000000a100517308 */ /* 0x000fee0000000800 */
[-C--:B------:R-:W-:Y:S03]  /*da30*/  HMMA.16816.F32 R12, R76, R82.reuse, R12 ;  /* 0x000000524c0c723c */ /* 0x080fe6000000180c */
[----:B------:R-:W1:Y:S05]  /*da40*/  MUFU.EX2 R80, R158 ;  /* 0x0000009e00507308 */ /* 0x000e6a0000000800 */
[C---:B------:R-:W-:Y:S05]  /*da50*/  HMMA.16816.F32 R16, R72.reuse, R82, R16 ;  /* 0x000000524810723c */ /* 0x040fea0000001810 */
[----:B------:R2:W2:Y:S03]  /*da60*/  MUFU.EX2 R82, R155 ;  /* 0x0000009b00527308 */ /* 0x0004a60000000800 */
[-C--:B---3--:R-:W-:Y:S07]  /*da70*/  HMMA.16816.F32 R20, R72, R84.reuse, R20 ;  /* 0x000000544814723c */ /* 0x088fee0000001814 */
[----:B------:R-:W3:Y:S01]  /*da80*/  MUFU.EX2 R83, R145 ;  /* 0x0000009100537308 */ /* 0x000ee20000000800 */
[C---:B------:R-:W-:Y:S01]  /*da90*/  HMMA.16816.F32 R24, R76.reuse, R84, R24 ;  /* 0x000000544c18723c */ /* 0x040fe20000001818 */
[----:B-1----:R-:W-:Y:S07]  /*daa0*/  F2FP.PACK_AB R127, R71, R80 ;  /* 0x00000050477f723e */ /* 0x002fee00000000ff */
[-C--:B------:R-:W-:Y:S01]  /*dab0*/  HMMA.16816.F32 R28, R76, R86.reuse, R28 ;  /* 0x000000564c1c723c */ /* 0x080fe2000000181c */
[----:B--2---:R-:W1:Y:S03]  /*dac0*/  LDSM.16.MT88.4 R152, [R229+0x3000] ;  /* 0x00300000e598783b */ /* 0x004e660000004200 */
[----:B------:R-:W-:Y:S04]  /*dad0*/  F2FP.PACK_AB R126, R81, R82 ;  /* 0x00000052517e723e */ /* 0x000fe800000000ff */
[C---:B------:R-:W-:Y:S01]  /*dae0*/  HMMA.16816.F32 R32, R72.reuse, R86, R32 ;  /* 0x000000564820723c */ /* 0x040fe20000001820 */
[----:B---3--:R-:W-:Y:S07]  /*daf0*/  F2FP.PACK_AB R125, R83, R97 ;  /* 0x00000061537d723e */ /* 0x008fee00000000ff */
[-C--:B----4-:R-:W-:Y:S08]  /*db00*/  HMMA.16816.F32 R36, R72, R88.reuse, R36 ;  /* 0x000000584824723c */ /* 0x090ff00000001824 */
[C---:B------:R-:W-:Y:S08]  /*db10*/  HMMA.16816.F32 R40, R76.reuse, R88, R40 ;  /* 0x000000584c28723c */ /* 0x040ff00000001828 */
[-C--:B------:R-:W-:Y:S08]  /*db20*/  HMMA.16816.F32 R44, R76, R90.reuse, R44 ;  /* 0x0000005a4c2c723c */ /* 0x080ff0000000182c */
[C---:B------:R-:W-:Y:S08]  /*db30*/  HMMA.16816.F32 R48, R72.reuse, R90, R48 ;  /* 0x0000005a4830723c */ /* 0x040ff00000001830 */
[-C--:B------:R-:W-:Y:S08]  /*db40*/  HMMA.16816.F32 R52, R72, R92.reuse, R52 ;  /* 0x0000005c4834723c */ /* 0x080ff00000001834 */
[C---:B------:R-:W-:Y:S08]  /*db50*/  HMMA.16816.F32 R56, R76.reuse, R92, R56 ;  /* 0x0000005c4c38723c */ /* 0x040ff00000001838 */
[-C--:B------:R-:W-:Y:S08]  /*db60*/  HMMA.16816.F32 R60, R76, R94.reuse, R60 ;  /* 0x0000005e4c3c723c */ /* 0x080ff0000000183c */
[----:B------:R-:W-:Y:S08]  /*db70*/  HMMA.16816.F32 R64, R72, R94, R64 ;  /* 0x0000005e4840723c */ /* 0x000ff00000001840 */
[-C--:B-1----:R-:W-:Y:S01]  /*db80*/  HMMA.16816.F32 R140, R128, R152.reuse, R4 ;  /* 0x00000098808c723c */ /* 0x082fe20000001804 */
[----:B------:R-:W1:Y:S07]  /*db90*/  LDSM.16.MT88.4 R4, [R232+0x3000] ;  /* 0x00300000e804783b */ /* 0x000e6e0000004200 */
[C---:B------:R-:W-:Y:S07]  /*dba0*/  HMMA.16816.F32 R144, R124.reuse, R152, R8 ;  /* 0x000000987c90723c */ /* 0x040fee0000001808 */
        /* <DEDUP_REMOVED lines=46> */
[-C--:B-1----:R-:W-:Y:S01]  /*de90*/  HMMA.16816.F32 R116, R128, R4.reuse, R52 ;  /* 0x000000048074723c */ /* 0x082fe20000001834 */
[----:B------:R-:W-:Y:S03]  /*dea0*/  FADD.FTZ R0, R115, R9 ;  /* 0x0000000973007221 */ /* 0x000fe60000010000 */
[----:B------:R-:W-:Y:S02]  /*deb0*/  FADD.FTZ R11, R195, R8 ;  /* 0x00000008c30b7221 */ /* 0x000fe40000010000 */
[----:B------:R-:W-:Y:S02]  /*dec0*/  FADD.FTZ R10, R122, R3 ;  /* 0x000000037a0a7221 */ /* 0x000fe40000010000 */
[----:B------:R-:W-:Y:S02]  /*ded0*/  FADD.FTZ R9, R120, R2 ;  /* 0x0000000278097221 */ /* 0x000fe40000010000 */
[C---:B------:R-:W-:Y:S02]  /*dee0*/  HMMA.16816.F32 R120, R124.reuse, R4, R56 ;  /* 0x000000047c78723c */ /* 0x040fe40000001838 */
        /* <DEDUP_REMOVED lines=8> */
[----:B------:R-:W-:Y:S01]  /*df70*/  HMMA.16816.F32 R128, R128, R6, R64 ;  /* 0x000000068080723c */ /* 0x000fe20000001840 */
        /* <DEDUP_REMOVED lines=18> */
[----:B------:R-:W-:Y:S01]  /*e0a0*/  FADD.FTZ R0, R71, R0 ;  /* 0x0000000047007221 */ /* 0x000fe20000010000 */
[----:B------:R1:W-:Y:S01]  /*e0b0*/  STL [R1+0x1c], R3 ;  /* 0x00001c0301007387 */ /* 0x0003e20000100800 */
[----:B------:R-:W-:Y:S03]  /*e0c0*/  IMAD.MOV.U32 R134, RZ, RZ, R70 ;  /* 0x000000ffff867224 */ /* 0x000fe600078e0046 */
[----:B------:R2:W-:Y:S04]  /*e0d0*/  STL [R1+0x24], R2 ;  /* 0x0000240201007387 */ /* 0x0005e80000100800 */
[----:B------:R2:W-:Y:S01]  /*e0e0*/  STL [R1+0x20], R0 ;  /* 0x0000200001007387 */ /* 0x0005e20000100800 */
[----:B-1----:R-:W-:Y:S01]  /*e0f0*/  IMAD.MOV.U32 R3, RZ, RZ, R137 ;  /* 0x000000ffff037224 */ /* 0x002fe200078e0089 */
[----:B------:R-:W-:-:S05]  /*e100*/  @P0 BRA `(.L_x_1141) ;  /* 0xffff989000000947 */ /* 0x000fca000383ffff */
.L_x_1140:
[----:B-12---:R-:W2:Y:S02]  /*e110*/  LDL R0, [R1+0x28] ;  /* 0x0000280001007983 */ /* 0x006ea40000100800 */
[----:B--2---:R-:W-:-:S13]  /*e120*/  ISETP.GE.AND P0, PT, R247, R0, PT ;  /* 0x00000000f700720c */ /* 0x004fda0003f06270 */
[----:B------:R-:W-:Y:S05]  /*e130*/  @!P0 BRA `(.L_x_1142) ;  /* 0x0000404000008947 */ /* 0x000fea0003800000 */
[----:B------:R-:W-:Y:S01]  /*e140*/  IMAD.MOV.U32 R3, RZ, RZ, R136 ;  /* 0x000000ffff037224 */ /* 0x000fe200078e0088 */
[----:B------:R-:W-:Y:S01]  /*e150*/  MOV R138, R70 ;  /* 0x00000046008a7202 */ /* 0x000fe20000000f00 */
[----:B------:R-:W-:Y:S01]  /*e160*/  IMAD.MOV.U32 R0, RZ, RZ, R137 ;  /* 0x000000ffff007224 */ /* 0x000fe200078e0089 */
[----:B------:R-:W-:Y:S02]  /*e170*/  MOV R132, R135 ;  /* 0x0000008700847202 */ /* 0x000fe40000000f00 */
.L_x_1143:
        /* <DEDUP_REMOVED lines=9> */
[----:B------:R-:W-:Y:S02]  /*e210*/  SHF.L.U32 R104, R78, 0x5, RZ ;  /* 0x000000054e687819 */ /* 0x000fe400000006ff */
[----:B------:R-:W-:Y:S01]  /*e220*/  MOV R252, 0x5 ;  /* 0x0000000500fc7802 */ /* 0x000fe20000000f00 */
[----:B------:R-:W-:Y:S05]  /*e230*/  IMAD R2, R247, c[0x0][0x20c], R2 ;  /* 0x00008300f7027a24 */ /* 0x000fea00078e0202 */
[----:B------:R-:W-:Y:S05]  /*e240*/  IADD3 R2, R73, R2, RZ ;  /* 0x0000000249027210 */ /* 0x000fea0007ffe0ff */
[----:B------:R-:W-:Y:S01]  /*e250*/  IMAD R2, R2, 0x70, RZ ;  /* 0x0000007002027824 */ /* 0x000fe200078e02ff */
[----:B-----5:R-:W-:Y:S08]  /*e260*/  LDSM.16.M88.4 R112, [R235] ;  /* 0x00000000eb70783b */ /* 0x020ff00000000200 */
[----:B------:R-:W1:Y:S08]  /*e270*/  LDSM.16.M88.4 R16, [R228] ;  /* 0x00000000e410783b */ /* 0x000e700000000200 */
[----:B------:R-:W4:Y:S08]  /*e280*/  LDSM.16.M88.4 R108, [R235+0x2000] ;  /* 0x00200000eb6c783b */ /* 0x000f300000000200 */
[----:B------:R-:W4:Y:S08]  /*e290*/  LDSM.16.M88.4 R32, [R228+0x800] ;  /* 0x00080000e420783b */ /* 0x000f300000000200 */
[----:B------:R-:W4:Y:S08]  /*e2a0*/  LDSM.16.M88.4 R48, [R228+0x1000] ;  /* 0x00100000e430783b */ /* 0x000f300000000200 */
[----:B------:R-:W4:Y:S01]  /*e2b0*/  LDSM.16.M88.4 R64, [R228+0x1800] ;  /* 0x00180000e440783b */ /* 0x000f220000000200 */
[-C--:B-1----:R-:W-:Y:S07]  /*e2c0*/  HMMA.16816.F32 R4, R112, R16.reuse, RZ ;  /* 0x000000107004723c */ /* 0x082fee00000018ff */
[----:B------:R-:W1:Y:S01]  /*e2d0*/  LDSM.16.M88.4 R80, [R228+0x2000] ;  /* 0x00200000e450783b */ /* 0x000e620000000200 */
[C---:B----4-:R-:W-:Y:S07]  /*e2e0*/  HMMA.16816.F32 R8, R108.reuse, R16, RZ ;  /* 0x000000106c08723c */ /* 0x050fee00000018ff */
[----:B------:R-:W4:Y:S01]  /*e2f0*/  LDSM.16.M88.4 R96, [R228+0x2800] ;  /* 0x00280000e460783b */ /* 0x000f220000000200 */
[-C--:B------:R-:W-:Y:S07]  /*e300*/  HMMA.16816.F32 R12, R108, R18.reuse, RZ ;  /* 0x000000126c0c723c */ /* 0x080fee00000018ff */
[----:B------:R-:W1:Y:S01]  /*e310*/  LDSM.16.M88.4 R188, [R228+0x3000] ;  /* 0x00300000e4bc783b */ /* 0x000e620000000200 */
[C---:B------:R-:W-:Y:S07]  /*e320*/  HMMA.16816.F32 R16, R112.reuse, R18, RZ ;  /* 0x000000127010723c */ /* 0x040fee00000018ff */
[----:B------:R-:W-:Y:S01]  /*e330*/  LDSM.16.M88.4 R192, [R238] ;  /* 0x00000000eec0783b */ /* 0x000fe20000000200 */
[-C--:B------:R-:W-:Y:S07]  /*e340*/  HMMA.16816.F32 R20, R112, R32.reuse, RZ ;  /* 0x000000207014723c */ /* 0x080fee00000018ff */
[----:B------:R-:W1:Y:S01]  /*e350*/  LDSM.16.M88.4 R196, [R239] ;  /* 0x00000000efc4783b */ /* 0x000e620000000200 */
        /* <DEDUP_REMOVED lines=11> */
[----:B------:R-:W1:Y:S01]  /*e410*/  LDSM.16.M88.4 R220, [R241] ;  /* 0x00000000f1dc783b */ /* 0x000e620000000200 */
[C---:B------:R-:W-:Y:S07]  /*e420*/  HMMA.16816.F32 R48, R112.reuse, R50, RZ ;  /* 0x000000327030723c */ /* 0x040fee00000018ff */
[----:B------:R-:W2:Y:S01]  /*e430*/  LDSM.16.M88.4 R224, [R240] ;  /* 0x00000000f0e0783b */ /* 0x000ea20000000200 */
[-C--:B------:R-:W-:Y:S08]  /*e440*/  HMMA.16816.F32 R52, R112, R64.reuse, RZ ;  /* 0x000000407034723c */ /* 0x080ff000000018ff */
[C---:B------:R-:W-:Y:S08]  /*e450*/  HMMA.16816.F32 R56, R108.reuse, R64, RZ ;  /* 0x000000406c38723c */ /* 0x040ff000000018ff */
[-C--:B------:R-:W-:Y:S08]  /*e460*/  HMMA.16816.F32 R60, R108, R66.reuse, RZ ;  /* 0x000000426c3c723c */ /* 0x080ff000000018ff */
[C---:B------:R-:W-:Y:S08]  /*e470*/  HMMA.16816.F32 R64, R112.reuse, R66, RZ ;  /* 0x000000427040723c */ /* 0x040ff000000018ff */
[-C--:B-1----:R-:W-:Y:S01]  /*e480*/  HMMA.16816.F32 R68, R112, R80.reuse, RZ ;  /* 0x000000507044723c */ /* 0x082fe200000018ff */
[----:B--2---:R-:W-:Y:S03]  /*e490*/  MOV R77, R76 ;  /* 0x0000004c004d7202 */ /* 0x004fe60000000f00 */
[----:B---3--:R-:W-:Y:S05]  /*e4a0*/  MOV R76, R74 ;  /* 0x0000004a004c7202 */ /* 0x008fea0000000f00 */
[----:B------:R-:W-:Y:S02]  /*e4b0*/  IMAD.WIDE.U32 R76, R72, 0x70, R76 ;  /* 0x00000070484c7825 */ /* 0x000fe400078e004c */
[C---:B------:R-:W-:Y:S03]  /*e4c0*/  HMMA.16816.F32 R72, R108.reuse, R80, RZ ;  /* 0x000000506c48723c */ /* 0x040fe600000018ff */
[----:B------:R-:W-:Y:S02]  /*e4d0*/  LEA R90, P0, R76, c[0x0][0x1f8], 0x1 ;  /* 0x00007e004c5a7a11 */ /* 0x000fe400078008ff */
[----:B------:R-:W-:Y:S02]  /*e4e0*/  IADD3 R2, R77, R2, RZ ;  /* 0x000000024d027210 */ /* 0x000fe40007ffe0ff */
[----:B------:R-:W-:Y:S02]  /*e4f0*/  IADD3 R88, P1, R90, R104, RZ ;  /* 0x000000685a587210 */ /* 0x000fe40007f3e0ff */
[----:B------:R-:W-:Y:S03]  /*e500*/  LEA.HI.X R91, R76, c[0x0][0x1fc], R2, 0x1, P0 ;  /* 0x00007f004c5b7a11 */ /* 0x000fe600000f0c02 */
[----:B------:R-:W-:Y:S02]  /*e510*/  SHF.L.U64.HI R2, R78, R252, c[0x0][0x20c] ;  /* 0x000083004e027619 */ /* 0x000fe400000102fc */
[-C--:B------:R-:W-:Y:S01]  /*e520*/  HMMA.16816.F32 R76, R108, R82.reuse, RZ ;  /* 0x000000526c4c723c */ /* 0x080fe200000018ff */
[----:B------:R-:W-:Y:S01]  /*e530*/  @!PT LDS RZ, [RZ] ;  /* 0x00000000fffff984 */ /* 0x000fe20000000800 */
[----:B------:R-:W-:Y:S01]  /*e540*/  @!PT LDS RZ, [RZ] ;  /* 0x00000000fffff984 */ /* 0x000fe20000000800 */
[----:B------:R-:W-:Y:S01]  /*e550*/  @!PT LDS RZ, [RZ] ;  /* 0x00000000fffff984 */ /* 0x000fe20000000800 */
[----:B------:R1:W-:Y:S01]  /*e560*/  LDGSTS.E.BYPASS.LTC128B.128 [R246+0x100], [R90.64], !P6 ;  /* 0x001000005af67fae */ /* 0x0003e2000f101d48 */
[----:B------:R-:W-:Y:S02]  /*e570*/  IADD3.X R89, R91, R2, RZ, P1, !PT ;  /* 0x000000025b597210 */ /* 0x000fe40000ffe4ff */
[----:B------:R-:W-:Y:S04]  /*e580*/  IADD3 R94, P0, R88, R104, RZ ;  /* 0x00000068585e7210 */ /* 0x000fe80007f1e0ff */
[C---:B------:R-:W-:Y:S01]  /*e590*/  HMMA.16816.F32 R80, R112.reuse, R82, RZ ;  /* 0x000000527050723c */ /* 0x040fe200000018ff */
[----:B------:R1:W-:Y:S03]  /*e5a0*/  LDGSTS.E.BYPASS.LTC128B.128 [R246+0x900], [R88.64], !P6 ;  /* 0x0090000058f67fae */ /* 0x0003e6000f101d48 */
[----:B------:R-:W-:Y:S02]  /*e5b0*/  IADD3.X R95, R89, R2, RZ, P0, !PT ;  /* 0x00000002595f7210 */ /* 0x000fe400007fe4ff */
[----:B------:R-:W-:Y:S02]  /*e5c0*/  IADD3 R92, P1, R94, R104, RZ ;  /* 0x000000685e5c7210 */ /* 0x000fe40007f3e0ff */
[-C--:B----4-:R-:W-:Y:S01]  /*e5d0*/  HMMA.16816.F32 R84, R112, R96.reuse, RZ ;  /* 0x000000607054723c */ /* 0x090fe200000018ff */
[----:B------:R2:W-:Y:S03]  /*e5e0*/  LDGSTS.E.BYPASS.LTC128B.128 [R246+0x1100], [R94.64], !P6 ;  /* 0x011000005ef67fae */ /* 0x0005e6000f101d48 */
[----:B------:R-:W-:Y:S02]  /*e5f0*/  IADD3.X R93, R95, R2, RZ, P1, !PT ;  /* 0x000000025f5d7210 */ /* 0x000fe40000ffe4ff */
[----:B------:R-:W-:Y:S03]  /*e600*/  IADD3 R102, P0, R92, R104, RZ ;  /* 0x000000685c667210 */ /* 0x000fe60007f1e0ff */
[----:B------:R2:W-:Y:S03]  /*e610*/  LDGSTS.E.BYPASS.LTC128B.128 [R246+0x1900], [R92.64], !P6 ;  /* 0x019000005cf67fae */ /* 0x0005e6000f101d48 */
[----:B------:R-:W-:Y:S02]  /*e620*/  IADD3.X R103, R93, R2, RZ, P0, !PT ;  /* 0x000000025d677210 */ /* 0x000fe400007fe4ff */
[----:B------:R-:W-:Y:S03]  /*e630*/  IADD3 R100, P0, R102, R104, RZ ;  /* 0x0000006866647210 */ /* 0x000fe60007f1e0ff */
[----:B------:R3:W-:Y:S01]  /*e640*/  LDGSTS.E.BYPASS.LTC128B.128 [R246+0x2100], [R102.64], !P6 ;  /* 0x0210000066f67fae */ /* 0x0007e2000f101d48 */
[----:B------:R-:W-:Y:S01]  /*e650*/  IADD3.X R101, R103, R2, RZ, P0, !PT ;  /* 0x0000000267657210 */ /* 0x000fe200007fe4ff */
[C---:B-1----:R-:W-:Y:S06]  /*e660*/  HMMA.16816.F32 R88, R108.reuse, R96, RZ ;  /* 0x000000606c58723c */ /* 0x042fec00000018ff */
[----:B------:R1:W-:Y:S02]  /*e670*/  LDGSTS.E.BYPASS.LTC128B.128 [R246+0x2900], [R100.64], !P6 ;  /* 0x0290000064f67fae */ /* 0x0003e4000f101d48 */
[-C--:B--2---:R-:W-:Y:S08]  /*e680*/  HMMA.16816.F32 R92, R108, R98.reuse, RZ ;  /* 0x000000626c5c723c */ /* 0x084ff000000018ff */
[C---:B------:R-:W-:Y:S04]  /*e690*/  HMMA.16816.F32 R96, R112.reuse, R98, RZ ;  /* 0x000000627060723c */ /* 0x040fe800000018ff */
[----:B---3--:R-:W-:Y:S04]  /*e6a0*/  IADD3 R102, P0, R100, R104, RZ ;  /* 0x0000006864667210 */ /* 0x008fe80007f1e0ff */
[----:B------:R-:W-:Y:S05]  /*e6b0*/  IADD3.X R103, R101, R2, RZ, P0, !PT ;  /* 0x0000000265677210 */ /* 0x000fea00007fe4ff */
[----:B------:R1:W-:Y:S08]  /*e6c0*/  LDGSTS.E.BYPASS.LTC128B.128 [R246+0x3100], [R102.64], !P6 ;  /* 0x0310000066f67fae */ /* 0x0003f0000f101d48 */
[----:B------:R-:W0:Y:S01]  /*e6d0*/  LDGDEPBAR ;  /* 0x00000000000079af */ /* 0x000e220000000000 */
[-C--:B-1----:R-:W-:Y:S08]  /*e6e0*/  HMMA.16816.F32 R100, R112, R188.reuse, RZ ;  /* 0x000000bc7064723c */ /* 0x082ff000000018ff */
[C---:B------:R-:W-:Y:S08]  /*e6f0*/  HMMA.16816.F32 R104, R108.reuse, R188, RZ ;  /* 0x000000bc6c68723c */ /* 0x040ff000000018ff */
[-C--:B------:R-:W-:Y:S08]  /*e700*/  HMMA.16816.F32 R108, R108, R190.reuse, RZ ;  /* 0x000000be6c6c723c */ /* 0x080ff000000018ff */
[----:B------:R-:W-:Y:S01]  /*e710*/  HMMA.16816.F32 R112, R112, R190, RZ ;  /* 0x000000be7070723c */ /* 0x000fe200000018ff */
[----:B------:R-:W-:Y:S07]  /*e720*/  LDSM.16.M88.4 R188, [R236] ;  /* 0x00000000ecbc783b */ /* 0x000fee0000000200 */
[-C--:B------:R-:W-:Y:S08]  /*e730*/  HMMA.16816.F32 R4, R192, R196.reuse, R4 ;  /* 0x000000c4c004723c */ /* 0x080ff00000001804 */
        /* <DEDUP_REMOVED lines=64> */
[----:B------:R-:W1:Y:S07]  /*eb40*/  LDSM.16.M88.4 R192, [R237] ;  /* 0x00000000edc0783b */ /* 0x000e6e0000000200 */
        /* <DEDUP_REMOVED lines=35> */
[C---:B------:R-:W-:Y:S01]  /*ed80*/  HMMA.16816.F32 R48, R192.reuse, R214, R48 ;  /* 0x000000d6c030723c */ /* 0x040fe20000001830 */
[----:B------:R-:W4:Y:S03]  /*ed90*/  LDL R214, [R1+0x34] ;  /* 0x0000340001d67983 */ /* 0x000f260000100800 */
        /* <DEDUP_REMOVED lines=15> */
[-C--:B--2---:R-:W-:Y:S04]  /*ee90*/  HMMA.16816.F32 R68, R192, R204.reuse, R68 ;  /* 0x000000ccc044723c */ /* 0x084fe80000001844 */
[----:B------:R-:W-:Y:S02]  /*eea0*/  FMNMX.FTZ R134, R25, R134, !PT ;  /* 0x0000008619867209 */ /* 0x000fe40007810000 */
[----:B------:R-:W-:Y:S02]  /*eeb0*/  FMNMX.FTZ R2, R49, R2, !PT ;  /* 0x0000000231027209 */ /* 0x000fe40007810000 */
[C---:B------:R-:W-:Y:S01]  /*eec0*/  HMMA.16816.F32 R72, R200.reuse, R204, R72 ;  /* 0x000000ccc848723c */ /* 0x040fe20000001848 */
[----:B------:R-:W2:Y:S03]  /*eed0*/  LDL.64 R204, [R1+0x38] ;  /* 0x0000380001cc7983 */ /* 0x000ea60000100a00 */
        /* <DEDUP_REMOVED lines=72> */
[----:B------:R-:W3:Y:S01]  /*f360*/  SHFL.BFLY PT, R136, R2, 0x2, 0x1f ;  /* 0x0c401f0002887f89 */ /* 0x000ee200000e0000 */
        /* <DEDUP_REMOVED lines=14> */
[----:B---3--:R-:W-:Y:S02]  /*f450*/  FMNMX.FTZ R2, R2, R136, !PT ;  /* 0x0000008802027209 */ /* 0x008fe40007810000 */
[----:B------:R-:W-:Y:S02]  /*f460*/  FMNMX.FTZ R133, R108, R133, !PT ;  /* 0x000000856c857209 */ /* 0x000fe40007810000 */
[----:B------:R-:W-:Y:S01]  /*f470*/  FMNMX.FTZ R134, R78, R134, !PT ;  /* 0x000000864e867209 */ /* 0x000fe20007810000 */
[----:B------:R-:W3:Y:S01]  /*f480*/  SHFL.BFLY PT, R136, R2, 0x1, 0x1f ;  /* 0x0c201f0002887f89 */ /* 0x000ee200000e0000 */
[----:B------:R-:W-:Y:S02]  /*f490*/  FMNMX.FTZ R133, R109, R133, !PT ;  /* 0x000000856d857209 */ /* 0x000fe40007810000 */
        /* <DEDUP_REMOVED lines=11> */
[----:B---3--:R-:W-:Y:S01]  /*f550*/  FMNMX.FTZ R136, R2, R136, !PT ;  /* 0x0000008802887209 */ /* 0x008fe20007810000 */
[----:B------:R-:W-:Y:S01]  /*f560*/  FMUL.FTZ R2, R0, c[0x0][0x2d0] ;  /* 0x0000b40000027a20 */ /* 0x000fe20000410000 */
[----:B------:R-:W-:Y:S01]  /*f570*/  FMNMX.FTZ R0, R107, R134, !PT ;  /* 0x000000866b007209 */ /* 0x000fe20007810000 */
[----:B------:R-:W-:Y:S01]  /*f580*/  MUFU.EX2 R217, R4 ;  /* 0x0000000400d97308 */ /* 0x000fe20000000800 */
[--C-:B------:R-:W-:Y:S02]  /*f590*/  FFMA.FTZ R20, R20, c[0x0][0x2d0], -R139.reuse ;  /* 0x0000b40014147a23 */ /* 0x100fe4000001088b */
[--C-:B------:R-:W-:Y:S01]  /*f5a0*/  FFMA.FTZ R21, R21, c[0x0][0x2d0], -R139.reuse ;  /* 0x0000b40015157a23 */ /* 0x100fe2000001088b */
[----:B------:R-:W-:Y:S01]  /*f5b0*/  FMNMX.FTZ R133, R133, R135, !PT ;  /* 0x0000008785857209 */ /* 0x000fe20007810000 */
[--C-:B------:R-:W-:Y:S01]  /*f5c0*/  FFMA.FTZ R36, R36, c[0x0][0x2d0], -R139.reuse ;  /* 0x0000b40024247a23 */ /* 0x100fe2000001088b */
[----:B------:R-:W-:Y:S01]  /*f5d0*/  FMNMX.FTZ R0, R110, R0, !PT ;  /* 0x000000006e007209 */ /* 0x000fe20007810000 */
[--C-:B------:R-:W-:Y:S02]  /*f5e0*/  FFMA.FTZ R37, R37, c[0x0][0x2d0], -R139.reuse ;  /* 0x0000b40025257a23 */ /* 0x100fe4000001088b */
[--C-:B------:R-:W-:Y:S01]  /*f5f0*/  FFMA.FTZ R64, R64, c[0x0][0x2d0], -R139.reuse ;  /* 0x0000b40040407a23 */ /* 0x100fe2000001088b */
[----:B------:R1:W3:Y:S01]  /*f600*/  MUFU.EX2 R134, R2 ;  /* 0x0000000200867308 */ /* 0x0002e20000000800 */
[----:B------:R-:W1:Y:S01]  /*f610*/  SHFL.BFLY PT, R135, R133, 0x1, 0x1f ;  /* 0x0c201f0085877f89 */ /* 0x000e6200000e0000 */
[----:B------:R-:W-:Y:S01]  /*f620*/  FMNMX.FTZ R0, R111, R0, !PT ;  /* 0x000000006f007209 */ /* 0x000fe20007810000 */
[----:B------:R-:W-:Y:S02]  /*f630*/  FMUL.FTZ R188, R136, c[0x0][0x2d0] ;  /* 0x0000b40088bc7a20 */ /* 0x000fe40000410000 */
[--C-:B------:R-:W-:Y:S02]  /*f640*/  FFMA.FTZ R5, R5, c[0x0][0x2d0], -R139.reuse ;  /* 0x0000b40005057a23 */ /* 0x100fe4000001088b */
[--C-:B------:R-:W-:Y:S02]  /*f650*/  FFMA.FTZ R6, R6, c[0x0][0x2d0], -R188.reuse ;  /* 0x0000b40006067a23 */ /* 0x100fe400000108bc */
[--C-:B------:R-:W-:Y:S01]  /*f660*/  FFMA.FTZ R22, R22, c[0x0][0x2d0], -R188.reuse ;  /* 0x0000b40016167a23 */ /* 0x100fe200000108bc */
[----:B------:R-:W-:Y:S01]  /*f670*/  MUFU.EX2 R218, R5 ;  /* 0x0000000500da7308 */ /* 0x000fe20000000800 */
[--C-:B------:R-:W-:Y:S02]  /*f680*/  FFMA.FTZ R23, R23, c[0x0][0x2d0], -R188.reuse ;  /* 0x0000b40017177a23 */ /* 0x100fe400000108bc */
[--C-:B------:R-:W-:Y:S02]  /*f690*/  FFMA.FTZ R38, R38, c[0x0][0x2d0], -R188.reuse ;  /* 0x0000b40026267a23 */ /* 0x100fe400000108bc */
[--C-:B------:R-:W-:Y:S02]  /*f6a0*/  FFMA.FTZ R39, R39, c[0x0][0x2d0], -R188.reuse ;  /* 0x0000b40027277a23 */ /* 0x100fe400000108bc */
[----:B------:R-:W-:Y:S02]  /*f6b0*/  FFMA.FTZ R65, R65, c[0x0][0x2d0], -R139 ;  /* 0x0000b40041417a23 */ /* 0x000fe4000001088b */
[--C-:B------:R-:W-:Y:S01]  /*f6c0*/  FFMA.FTZ R66, R66, c[0x0][0x2d0], -R188.reuse ;  /* 0x0000b40042427a23 */ /* 0x100fe200000108bc */
[----:B------:R-:W-:Y:S01]  /*f6d0*/  MUFU.EX2 R215, R6 ;  /* 0x0000000600d77308 */ /* 0x000fe20000000800 */
[--C-:B------:R-:W-:Y:S02]  /*f6e0*/  FFMA.FTZ R7, R7, c[0x0][0x2d0], -R188.reuse ;  /* 0x0000b40007077a23 */ /* 0x100fe400000108bc */
[--C-:B------:R-:W-:Y:S02]  /*f6f0*/  FFMA.FTZ R67, R67, c[0x0][0x2d0], -R188.reuse ;  /* 0x0000b40043437a23 */ /* 0x100fe400000108bc */
[----:B-1----:R-:W-:Y:S01]  /*f700*/  FADD.FTZ R2, -R136, R3 ;  /* 0x0000000388027221 */ /* 0x002fe20000010100 */
[----:B------:R-:W-:Y:S01]  /*f710*/  FMNMX.FTZ R135, R133, R135, !PT ;  /* 0x0000008785877209 */ /* 0x000fe20007810000 */
[----:B------:R-:W1:Y:S01]  /*f720*/  SHFL.BFLY PT, R3, R0, 0x2, 0x1f ;  /* 0x0c401f0000037f89 */ /* 0x000e6200000e0000 */
[--C-:B------:R-:W-:Y:S02]  /*f730*/  FFMA.FTZ R68, R68, c[0x0][0x2d0], -R139.reuse ;  /* 0x0000b40044447a23 */ /* 0x100fe4000001088b */
[----:B------:R-:W-:Y:S01]  /*f740*/  MUFU.EX2 R216, R7 ;  /* 0x0000000700d87308 */ /* 0x000fe20000000800 */
[----:B------:R-:W-:Y:S02]  /*f750*/  FMUL.FTZ R2, R2, c[0x0][0x2d0] ;  /* 0x0000b40002027a20 */ /* 0x000fe40000410000 */
[--C-:B------:R-:W-:Y:S02]  /*f760*/  FFMA.FTZ R69, R69, c[0x0][0x2d0], -R139.reuse ;  /* 0x0000b40045457a23 */ /* 0x100fe4000001088b */
[--C-:B------:R-:W-:Y:S02]  /*f770*/  FFMA.FTZ R70, R70, c[0x0][0x2d0], -R188.reuse ;  /* 0x0000b40046467a23 */ /* 0x100fe400000108bc */
[--C-:B------:R-:W-:Y:S02]  /*f780*/  FFMA.FTZ R71, R71, c[0x0][0x2d0], -R188.reuse ;  /* 0x0000b40047477a23 */ /* 0x100fe400000108bc */
[--C-:B------:R-:W-:Y:S01]  /*f790*/  FFMA.FTZ R16, R16, c[0x0][0x2d0], -R139.reuse ;  /* 0x0000b40010107a23 */ /* 0x100fe2000001088b */
[----:B------:R2:W2:Y:S01]  /*f7a0*/  MUFU.EX2 R133, R2 ;  /* 0x0000000200857308 */ /* 0x0004a20000000800 */
[--C-:B------:R-:W-:Y:S02]  /*f7b0*/  FFMA.FTZ R17, R17, c[0x0][0x2d0], -R139.reuse ;  /* 0x0000b40011117a23 */ /* 0x100fe4000001088b */
[--C-:B------:R-:W-:Y:S02]  /*f7c0*/  FFMA.FTZ R18, R18, c[0x0][0x2d0], -R188.reuse ;  /* 0x0000b40012127a23 */ /* 0x100fe400000108bc */
[--C-:B------:R-:W-:Y:S02]  /*f7d0*/  FFMA.FTZ R19, R19, c[0x0][0x2d0], -R188.reuse ;  /* 0x0000b40013137a23 */ /* 0x100fe400000108bc */
[--C-:B------:R-:W-:Y:S02]  /*f7e0*/  FFMA.FTZ R52, R52, c[0x0][0x2d0], -R139.reuse ;  /* 0x0000b40034347a23 */ /* 0x100fe4000001088b */
[----:B------:R-:W-:Y:S01]  /*f7f0*/  FFMA.FTZ R53, R53, c[0x0][0x2d0], -R139 ;  /* 0x0000b40035357a23 */ /* 0x000fe2000001088b */
[----:B------:R-:W-:Y:S01]  /*f800*/  MUFU.EX2 R249, R20 ;  /* 0x0000001400f97308 */ /* 0x000fe20000000800 */
[----:B-1----:R-:W-:Y:S01]  /*f810*/  FMNMX.FTZ R0, R0, R3, !PT ;  /* 0x0000000300007209 */ /* 0x002fe20007810000 */
[--C-:B------:R-:W-:Y:S01]  /*f820*/  FFMA.FTZ R54, R54, c[0x0][0x2d0], -R188.reuse ;  /* 0x0000b40036367a23 */ /* 0x100fe200000108bc */
[----:B----4-:R-:W-:Y:S01]  /*f830*/  ISETP.GT.AND P0, PT, R247, R219, PT ;  /* 0x000000dbf700720c */ /* 0x010fe20003f04270 */
[--C-:B------:R-:W-:Y:S01]  /*f840*/  FFMA.FTZ R55, R55, c[0x0][0x2d0], -R188.reuse ;  /* 0x0000b40037377a23 */ /* 0x100fe200000108bc */
[----:B------:R-:W-:Y:S01]  /*f850*/  IADD3 R247, R247, -0x1, RZ ;  /* 0xfffffffff7f77810 */ /* 0x000fe20007ffe0ff */
[C---:B---3--:R-:W-:Y:S02]  /*f860*/  FMUL.FTZ R128, R134.reuse, R128 ;  /* 0x0000008086807220 */ /* 0x048fe40000410000 */
[----:B------:R-:W-:Y:S02]  /*f870*/  FMUL.FTZ R129, R134, R129 ;  /* 0x0000008186817220 */ /* 0x000fe40000410000 */
[----:B------:R-:W-:Y:S01]  /*f880*/  MUFU.EX2 R223, R21 ;  /* 0x0000001500df7308 */ /* 0x000fe20000000800 */
[--C-:B------:R-:W-:Y:S02]  /*f890*/  FFMA.FTZ R82, R82, c[0x0][0x2d0], -R188.reuse ;  /* 0x0000b40052527a23 */ /* 0x100fe400000108bc */
[----:B------:R-:W-:Y:S02]  /*f8a0*/  FFMA.FTZ R83, R83, c[0x0][0x2d0], -R188 ;  /* 0x0000b40053537a23 */ /* 0x000fe400000108bc */
[----:B--2---:R-:W-:Y:S01]  /*f8b0*/  FADD.FTZ R2, -R135, R132 ;  /* 0x0000008487027221 */ /* 0x004fe20000010100 */
[----:B------:R-:W-:Y:S01]  /*f8c0*/  @P0 SHF.R.S32.HI R4, RZ, 0x1f, R247 ;  /* 0x0000001fff040819 */ /* 0x000fe200000114f7 */
[C---:B------:R-:W-:Y:S02]  /*f8d0*/  FMUL.FTZ R118, R133.reuse, R118 ;  /* 0x0000007685767220 */ /* 0x040fe40000410000 */
[----:B------:R-:W-:Y:S01]  /*f8e0*/  FMUL.FTZ R2, R2, c[0x0][0x2d0] ;  /* 0x0000b40002027a20 */ /* 0x000fe20000410000 */
[----:B------:R-:W-:Y:S01]  /*f8f0*/  MUFU.EX2 R209, R22 ;  /* 0x0000001600d17308 */ /* 0x000fe20000000800 */
[C---:B------:R-:W-:Y:S02]  /*f900*/  FMUL.FTZ R119, R133.reuse, R119 ;  /* 0x0000007785777220 */ /* 0x040fe40000410000 */
[C---:B------:R-:W-:Y:S02]  /*f910*/  FMUL.FTZ R130, R133.reuse, R130 ;  /* 0x0000008285827220 */ /* 0x040fe40000410000 */
[----:B------:R-:W-:Y:S02]  /*f920*/  FMUL.FTZ R131, R133, R131 ;  /* 0x0000008385837220 */ /* 0x000fe40000410000 */
[--C-:B------:R-:W-:Y:S02]  /*f930*/  FFMA.FTZ R32, R32, c[0x0][0x2d0], -R139.reuse ;  /* 0x0000b40020207a23 */ /* 0x100fe4000001088b */
[----:B------:R-:W-:Y:S01]  /*f940*/  FFMA.FTZ R34, R34, c[0x0][0x2d0], -R188 ;  /* 0x0000b40022227a23 */ /* 0x000fe200000108bc */
[----:B------:R1:W2:Y:S01]  /*f950*/  MUFU.EX2 R132, R2 ;  /* 0x0000000200847308 */ /* 0x0002a20000000800 */
[----:B------:R-:W-:Y:S02]  /*f960*/  @P0 IMAD R6, R4, c[0x0][0x1e0], RZ ;  /* 0x0000780004060a24 */ /* 0x000fe400078e02ff */
[C---:B------:R-:W-:Y:S04]  /*f970*/  @P0 IMAD.WIDE.U32 R4, R247.reuse, c[0x0][0x1e0], RZ ;  /* 0x00007800f7040a25 */ /* 0x040fe800078e00ff */
[----:B------:R-:W-:Y:S02]  /*f980*/  @P0 IMAD R6, R247, c[0x0][0x1e4], R6 ;  /* 0x00007900f7060a24 */ /* 0x000fe400078e0206 */
[--C-:B------:R-:W-:Y:S01]  /*f990*/  FFMA.FTZ R35, R35, c[0x0][0x2d0], -R188.reuse ;  /* 0x0000b40023237a23 */ /* 0x100fe200000108bc */
[----:B------:R-:W-:Y:S01]  /*f9a0*/  MUFU.EX2 R224, R23 ;  /* 0x0000001700e07308 */ /* 0x000fe20000000800 */
[--C-:B------:R-:W-:Y:S01]  /*f9b0*/  FFMA.FTZ R48, R48, c[0x0][0x2d0], -R139.reuse ;  /* 0x0000b40030307a23 */ /* 0x100fe2000001088b */
[----:B------:R-:W-:Y:S01]  /*f9c0*/  @P0 IADD3 R6, R5, R6, RZ ;  /* 0x0000000605060210 */ /* 0x000fe20007ffe0ff */
[--C-:B------:R-:W-:Y:S02]  /*f9d0*/  FFMA.FTZ R49, R49, c[0x0][0x2d0], -R139.reuse ;  /* 0x0000b40031317a23 */ /* 0x100fe4000001088b */
[--C-:B------:R-:W-:Y:S02]  /*f9e0*/  FFMA.FTZ R50, R50, c[0x0][0x2d0], -R188.reuse ;  /* 0x0000b40032327a23 */ /* 0x100fe400000108bc */
[----:B------:R-:W-:Y:S02]  /*f9f0*/  @P0 IMAD R6, R6, 0x70, RZ ;  /* 0x0000007006060824 */ /* 0x000fe400078e02ff */
[--C-:B------:R-:W-:Y:S01]  /*fa00*/  FFMA.FTZ R51, R51, c[0x0][0x2d0], -R188.reuse ;  /* 0x0000b40033337a23 */ /* 0x100fe200000108bc */
[----:B------:R3:W-:Y:S01]  /*fa10*/  MUFU.EX2 R221, R16 ;  /* 0x0000001000dd7308 */ /* 0x0007e20000000800 */
[C---:B------:R-:W-:Y:S02]  /*fa20*/  FMUL.FTZ R116, R134.reuse, R116 ;  /* 0x0000007486747220 */ /* 0x040fe40000410000 */
[----:B------:R-:W-:Y:S01]  /*fa30*/  FMUL.FTZ R117, R134, R117 ;  /* 0x0000007586757220 */ /* 0x000fe20000410000 */
[----:B-1----:R-:W1:Y:S01]  /*fa40*/  SHFL.BFLY PT, R2, R0, 0x1, 0x1f ;  /* 0x0c201f0000027f89 */ /* 0x002e6200000e0000 */
[C---:B--2---:R-:W-:Y:S02]  /*fa50*/  FMUL.FTZ R120, R132.reuse, R120 ;  /* 0x0000007884787220 */ /* 0x044fe40000410000 */
[C---:B------:R-:W-:Y:S02]  /*fa60*/  FMUL.FTZ R121, R132.reuse, R121 ;  /* 0x0000007984797220 */ /* 0x040fe40000410000 */
[C---:B------:R-:W-:Y:S01]  /*fa70*/  FMUL.FTZ R124, R132.reuse, R124 ;  /* 0x0000007c847c7220 */ /* 0x040fe20000410000 */
[----:B------:R2:W-:Y:S01]  /*fa80*/  MUFU.EX2 R251, R17 ;  /* 0x0000001100fb7308 */ /* 0x0005e20000000800 */
        /* <DEDUP_REMOVED lines=8> */
[----:B---3--:R-:W-:Y:S02]  /*fb10*/  FMUL.FTZ R16, R134, R152 ;  /* 0x0000009886107220 */ /* 0x008fe40000410000 */
[----:B------:R-:W-:Y:S01]  /*fb20*/  FFMA.FTZ R99, R99, c[0x0][0x2d0], -R188 ;  /* 0x0000b40063637a23 */ /* 0x000fe200000108bc */
[----:B-1----:R-:W-:Y:S01]  /*fb30*/  FMNMX.FTZ R2, R0, R2, !PT ;  /* 0x0000000200027209 */ /* 0x002fe20007810000 */
[--C-:B------:R-:W-:Y:S01]  /*fb40*/  FFMA.FTZ R84, R84, c[0x0][0x2d0], -R139.reuse ;  /* 0x0000b40054547a23 */ /* 0x100fe2000001088b */
[----:B------:R1:W-:Y:S01]  /*fb50*/  MUFU.EX2 R250, R19 ;  /* 0x0000001300fa7308 */ /* 0x0003e20000000800 */
[----:B------:R-:W-:Y:S02]  /*fb60*/  FFMA.FTZ R85, R85, c[0x0][0x2d0], -R139 ;  /* 0x0000b40055557a23 */ /* 0x000fe4000001088b */
[C---:B------:R-:W-:Y:S02]  /*fb70*/  FMUL.FTZ R3, R2.reuse, c[0x0][0x2d0] ;  /* 0x0000b40002037a20 */ /* 0x040fe40000410000 */
[----:B------:R-:W-:Y:S02]  /*fb80*/  FADD.FTZ R0, -R2, R138 ;  /* 0x0000008a02007221 */ /* 0x000fe40000010100 */
[--C-:B------:R-:W-:Y:S02]  /*fb90*/  FFMA.FTZ R10, R10, c[0x0][0x2d0], -R3.reuse ;  /* 0x0000b4000a0a7a23 */ /* 0x100fe40000010803 */
[--C-:B------:R-:W-:Y:S01]  /*fba0*/  FFMA.FTZ R11, R11, c[0x0][0x2d0], -R3.reuse ;  /* 0x0000b4000b0b7a23 */ /* 0x100fe20000010803 */
[----:B------:R-:W-:Y:S01]  /*fbb0*/  MUFU.EX2 R198, R36 ;  /* 0x0000002400c67308 */ /* 0x000fe20000000800 */
[----:B--2---:R-:W-:Y:S02]  /*fbc0*/  FMUL.FTZ R17, R134, R153 ;  /* 0x0000009986117220 */ /* 0x004fe40000410000 */
[--C-:B------:R-:W-:Y:S02]  /*fbd0*/  FFMA.FTZ R58, R58, c[0x0][0x2d0], -R3.reuse ;  /* 0x0000b4003a3a7a23 */ /* 0x100fe40000010803 */
[----:B----4-:R-:W-:Y:S02]  /*fbe0*/  FMUL.FTZ R18, R133, R154 ;  /* 0x0000009a85127220 */ /* 0x010fe40000410000 */
[--C-:B------:R-:W-:Y:S02]  /*fbf0*/  FFMA.FTZ R59, R59, c[0x0][0x2d0], -R3.reuse ;  /* 0x0000b4003b3b7a23 */ /* 0x100fe40000010803 */
[--C-:B------:R-:W-:Y:S01]  /*fc00*/  FFMA.FTZ R74, R74, c[0x0][0x2d0], -R3.reuse ;  /* 0x0000b4004a4a7a23 */ /* 0x100fe20000010803 */
[----:B------:R2:W-:Y:S01]  /*fc10*/  MUFU.EX2 R189, R10 ;  /* 0x0000000a00bd7308 */ /* 0x0005e20000000800 */
[--C-:B------:R-:W-:Y:S02]  /*fc20*/  FFMA.FTZ R75, R75, c[0x0][0x2d0], -R3.reuse ;  /* 0x0000b4004b4b7a23 */ /* 0x100fe40000010803 */
[----:B------:R-:W-:Y:S02]  /*fc30*/  FMUL.FTZ R138, R135, c[0x0][0x2d0] ;  /* 0x0000b400878a7a20 */ /* 0x000fe40000410000 */
[----:B-1----:R-:W-:Y:S02]  /*fc40*/  FMUL.FTZ R19, R133, R155 ;  /* 0x0000009b85137220 */ /* 0x002fe40000410000 */
        /* <DEDUP_REMOVED lines=10> */
[--C-:B------:R-:W-:Y:S01]  /*fcf0*/  FFMA.FTZ R15, R15, c[0x0][0x2d0], -R3.reuse ;  /* 0x0000b4000f0f7a23 */ /* 0x100fe20000010803 */
[----:B--2---:R-:W-:Y:S01]  /*fd00*/  @P0 MOV R10, R204 ;  /* 0x000000cc000a0202 */ /* 0x004fe20000000f00 */
[--C-:B------:R-:W-:Y:S02]  /*fd10*/  FFMA.FTZ R13, R13, c[0x0][0x2d0], -R138.reuse ;  /* 0x0000b4000d0d7a23 */ /* 0x100fe4000001088a */
[--C-:B------:R-:W-:Y:S02]  /*fd20*/  FFMA.FTZ R60, R60, c[0x0][0x2d0], -R138.reuse ;  /* 0x0000b4003c3c7a23 */ /* 0x100fe4000001088a */
[----:B------:R-:W-:Y:S01]  /*fd30*/  FFMA.FTZ R61, R61, c[0x0][0x2d0], -R138 ;  /* 0x0000b4003d3d7a23 */ /* 0x000fe2000001088a */
[----:B------:R-:W-:Y:S01]  /*fd40*/  MUFU.EX2 R204, R37 ;  /* 0x0000002500cc7308 */ /* 0x000fe20000000800 */
[--C-:B------:R-:W-:Y:S02]  /*fd50*/  FFMA.FTZ R62, R62, c[0x0][0x2d0], -R3.reuse ;  /* 0x0000b4003e3e7a23 */ /* 0x100fe40000010803 */
[--C-:B------:R-:W-:Y:S01]  /*fd60*/  FFMA.FTZ R63, R63, c[0x0][0x2d0], -R3.reuse ;  /* 0x0000b4003f3f7a23 */ /* 0x100fe20000010803 */
[----:B-1----:R-:W-:Y:S01]  /*fd70*/  @P0 MOV R11, R214 ;  /* 0x000000d6000b0202 */ /* 0x002fe20000000f00 */
[----:B------:R-:W-:Y:S02]  /*fd80*/  FFMA.FTZ R78, R78, c[0x0][0x2d0], -R3 ;  /* 0x0000b4004e4e7a23 */ /* 0x000fe40000010803 */
[----:B------:R-:W-:Y:S02]  /*fd90*/  FMUL.FTZ R0, R0, c[0x0][0x2d0] ;  /* 0x0000b40000007a20 */ /* 0x000fe40000410000 */
[----:B------:R-:W-:Y:S01]  /*fda0*/  @P0 IMAD.WIDE.U32 R10, R4, 0x70, R10 ;  /* 0x00000070040a0825 */ /* 0x000fe200078e000a */
[----:B------:R1:W-:Y:S01]  /*fdb0*/  MUFU.EX2 R213, R9 ;  /* 0x0000000900d57308 */ /* 0x0003e20000000800 */
[----:B------:R-:W-:Y:S02]  /*fdc0*/  @P0 MOV R4, c[0x0][0x1e0] ;  /* 0x0000780000040a02 */ /* 0x000fe40000000f00 */
[--C-:B------:R-:W-:Y:S01]  /*fdd0*/  FFMA.FTZ R24, R24, c[0x0][0x2d0], -R138.reuse ;  /* 0x0000b40018187a23 */ /* 0x100fe2000001088a */
[----:B---3--:R-:W-:Y:S01]  /*fde0*/  @P0 LEA R8, P2, R10, c[0x0][0x1c8], 0x1 ;  /* 0x000072000a080a11 */ /* 0x008fe200078408ff */
[--C-:B------:R-:W-:Y:S01]  /*fdf0*/  FFMA.FTZ R25, R25, c[0x0][0x2d0], -R138.reuse ;  /* 0x0000b40019197a23 */ /* 0x100fe2000001088a */
[----:B------:R-:W-:Y:S01]  /*fe00*/  @P0 IADD3 R7, R11, R6, RZ ;  /* 0x000000060b070210 */ /* 0x000fe20007ffe0ff */
[--C-:B------:R-:W-:Y:S01]  /*fe10*/  FFMA.FTZ R26, R26, c[0x0][0x2d0], -R3.reuse ;  /* 0x0000b4001a1a7a23 */ /* 0x100fe20000010803 */
[C---:B------:R-:W-:Y:S01]  /*fe20*/  @P0 SHF.L.U32 R5, R4.reuse, 0x5, RZ ;  /* 0x0000000504050819 */ /* 0x040fe200000006ff */
[--C-:B------:R-:W-:Y:S01]  /*fe30*/  FFMA.FTZ R27, R27, c[0x0][0x2d0], -R3.reuse ;  /* 0x0000b4001b1b7a23 */ /* 0x100fe20000010803 */
[----:B------:R-:W-:Y:S01]  /*fe40*/  MUFU.EX2 R202, R38 ;  /* 0x0000002600ca7308 */ /* 0x000fe20000000800 */
[----:B------:R-:W-:Y:S01]  /*fe50*/  @P0 SHF.L.U64.HI R4, R4, R252, c[0x0][0x1e4] ;  /* 0x0000790004040619 */ /* 0x000fe200000102fc */
[--C-:B------:R-:W-:Y:S01]  /*fe60*/  FFMA.FTZ R28, R28, c[0x0][0x2d0], -R138.reuse ;  /* 0x0000b4001c1c7a23 */ /* 0x100fe2000001088a */
[-C--:B------:R-:W-:Y:S01]  /*fe70*/  @P0 IADD3 R6, P1, R8, R5.reuse, RZ ;  /* 0x0000000508060210 */ /* 0x080fe20007f3e0ff */
[--C-:B------:R-:W-:Y:S02]  /*fe80*/  FFMA.FTZ R29, R29, c[0x0][0x2d0], -R138.reuse ;  /* 0x0000b4001d1d7a23 */ /* 0x100fe4000001088a */
[--C-:B------:R-:W-:Y:S02]  /*fe90*/  FFMA.FTZ R30, R30, c[0x0][0x2d0], -R3.reuse ;  /* 0x0000b4001e1e7a23 */ /* 0x100fe40000010803 */
[----:B------:R-:W-:Y:S02]  /*fea0*/  FFMA.FTZ R31, R31, c[0x0][0x2d0], -R3 ;  /* 0x0000b4001f1f7a23 */ /* 0x000fe40000010803 */
[----:B------:R2:W-:Y:S01]  /*feb0*/  MUFU.EX2 R226, R12 ;  /* 0x0000000c00e27308 */ /* 0x0005e20000000800 */
[--C-:B------:R-:W-:Y:S02]  /*fec0*/  FFMA.FTZ R40, R40, c[0x0][0x2d0], -R138.reuse ;  /* 0x0000b40028287a23 */ /* 0x100fe4000001088a */
[--C-:B------:R-:W-:Y:S01]  /*fed0*/  FFMA.FTZ R41, R41, c[0x0][0x2d0], -R138.reuse ;  /* 0x0000b40029297a23 */ /* 0x100fe2000001088a */
[----:B-1----:R-:W-:Y:S01]  /*fee0*/  @P0 LEA.HI.X R9, R10, c[0x0][0x1cc], R7, 0x1, P2 ;  /* 0x000073000a090a11 */ /* 0x002fe200010f0c07 */
[--C-:B------:R-:W-:Y:S02]  /*fef0*/  FFMA.FTZ R42, R42, c[0x0][0x2d0], -R3.reuse ;  /* 0x0000b4002a2a7a23 */ /* 0x100fe40000010803 */
[--C-:B------:R-:W-:Y:S01]  /*ff00*/  FFMA.FTZ R43, R43, c[0x0][0x2d0], -R3.reuse ;  /* 0x0000b4002b2b7a23 */ /* 0x100fe20000010803 */
[-C--:B------:R-:W-:Y:S01]  /*ff10*/  @P0 IADD3.X R7, R9, R4.reuse, RZ, P1, !PT ;  /* 0x0000000409070210 */ /* 0x080fe20000ffe4ff */
[----:B------:R1:W-:Y:S01]  /*ff20*/  @P0 LDGSTS.E.BYPASS.LTC128B.128 [R246+0x3900], [R8.64], !P6 ;  /* 0x0390000008f60fae */ /* 0x0003e2000f101d48 */
[----:B------:R-:W-:Y:S01]  /*ff30*/  MUFU.EX2 R200, R39 ;  /* 0x0000002700c87308 */ /* 0x000fe20000000800 */
[--C-:B------:R-:W-:Y:S02]  /*ff40*/  FFMA.FTZ R44, R44, c[0x0][0x2d0], -R138.reuse ;  /* 0x0000b4002c2c7a23 */ /* 0x100fe4000001088a */
[--C-:B------:R-:W-:Y:S02]  /*ff50*/  FFMA.FTZ R45, R45, c[0x0][0x2d0], -R138.reuse ;  /* 0x0000b4002d2d7a23 */ /* 0x100fe4000001088a */
[--C-:B------:R-:W-:Y:S02]  /*ff60*/  FFMA.FTZ R46, R46, c[0x0][0x2d0], -R3.reuse ;  /* 0x0000b4002e2e7a23 */ /* 0x100fe40000010803 */
[----:B------:R3:W-:Y:S01]  /*ff70*/  @P0 LDGSTS.E.BYPASS.LTC128B.128 [R246+0x4100], [R6.64], !P6 ;  /* 0x0410000006f60fae */ /* 0x0007e2000f101d48 */
[--C-:B------:R-:W-:Y:S02]  /*ff80*/  FFMA.FTZ R47, R47, c[0x0][0x2d0], -R3.reuse ;  /* 0x0000b4002f2f7a23 */ /* 0x100fe40000010803 */
[----:B------:R4:W-:Y:S01]  /*ff90*/  MUFU.EX2 R227, R13 ;  /* 0x0000000d00e37308 */ /* 0x0009e20000000800 */
[--C-:B------:R-:W-:Y:S02]  /*ffa0*/  FFMA.FTZ R79, R79, c[0x0][0x2d0], -R3.reuse ;  /* 0x0000b4004f4f7a23 */ /* 0x100fe40000010803 */
[--C-:B------:R-:W-:Y:S01]  /*ffb0*/  FFMA.FTZ R90, R90, c[0x0][0x2d0], -R3.reuse ;  /* 0x0000b4005a5a7a23 */ /* 0x100fe20000010803 */
[-C--:B--2---:R-:W-:Y:S01]  /*ffc0*/  @P0 IADD3 R12, P3, R6, R5.reuse, RZ ;  /* 0x00000005060c0210 */ /* 0x084fe20007f7e0ff */
[--C-:B------:R-:W-:Y:S02]  /*ffd0*/  FFMA.FTZ R91, R91, c[0x0][0x2d0], -R3.reuse ;  /* 0x0000b4005b5b7a23 */ /* 0x100fe40000010803 */
[--C-:B------:R-:W-:Y:S01]  /*ffe0*/  FFMA.FTZ R94, R94, c[0x0][0x2d0], -R3.reuse ;  /* 0x0000b4005e5e7a23 */ /* 0x100fe20000010803 */
[-C--:B------:R-:W-:Y:S01]  /*fff0*/  @P0 IADD3 R10, P2, R12, R5.reuse, RZ ;  /* 0x000000050c0a0210 */ /* 0x080fe20007f5e0ff */
[--C-:B------:R-:W-:Y:S01]  /*10000*/  FFMA.FTZ R95, R95, c[0x0][0x2d0], -R3.reuse ;  /* 0x0000b4005f5f7a23 */ /* 0x100fe20000010803 */
[----:B------:R-:W2:Y:S01]  /*10010*/  MUFU.EX2 R0, R0 ;  /* 0x0000000000007308 */ /* 0x000ea20000000800 */
[--C-:B------:R-:W-:Y:S02]  /*10020*/  FFMA.FTZ R107, R107, c[0x0][0x2d0], -R3.reuse ;  /* 0x0000b4006b6b7a23 */ /* 0x100fe40000010803 */
[----:B------:R-:W-:Y:S02]  /*10030*/  FFMA.FTZ R110, R110, c[0x0][0x2d0], -R3 ;  /* 0x0000b4006e6e7a23 */ /* 0x000fe40000010803 */
[--C-:B------:R-:W-:Y:S01]  /*10040*/  FFMA.FTZ R76, R76, c[0x0][0x2d0], -R138.reuse ;  /* 0x0000b4004c4c7a23 */ /* 0x100fe2000001088a */
[-C--:B-1----:R-:W-:Y:S01]  /*10050*/  @P0 IADD3 R8, P1, R10, R5.reuse, RZ ;  /* 0x000000050a080210 */ /* 0x082fe20007f3e0ff */
[----:B------:R-:W-:Y:S02]  /*10060*/  FFMA.FTZ R77, R77, c[0x0][0x2d0], -R138 ;  /* 0x0000b4004d4d7a23 */ /* 0x000fe4000001088a */
[--C-:B------:R-:W-:Y:S01]  /*10070*/  FFMA.FTZ R86, R86, c[0x0][0x2d0], -R188.reuse ;  /* 0x0000b40056567a23 */ /* 0x100fe200000108bc */
[----:B------:R1:W-:Y:S01]  /*10080*/  MUFU.EX2 R191, R14 ;  /* 0x0000000e00bf7308 */ /* 0x0003e20000000800 */
[----:B------:R-:W-:Y:S02]  /*10090*/  FFMA.FTZ R87, R87, c[0x0][0x2d0], -R188 ;  /* 0x0000b40057577a23 */ /* 0x000fe400000108bc */
[--C-:B------:R-:W-:Y:S01]  /*100a0*/  FFMA.FTZ R100, R100, c[0x0][0x2d0], -R139.reuse ;  /* 0x0000b40064647a23 */ /* 0x100fe2000001088b */
[-C--:B----4-:R-:W-:Y:S01]  /*100b0*/  @P0 IADD3.X R13, R7, R4.reuse, RZ, P3, !PT ;  /* 0x00000004070d0210 */ /* 0x090fe20001ffe4ff */
[--C-:B------:R-:W-:Y:S02]  /*100c0*/  FFMA.FTZ R101, R101, c[0x0][0x2d0], -R139.reuse ;  /* 0x0000b40065657a23 */ /* 0x100fe4000001088b */
[--C-:B------:R-:W-:Y:S01]  /*100d0*/  FFMA.FTZ R112, R112, c[0x0][0x2d0], -R139.reuse ;  /* 0x0000b40070707a23 */ /* 0x100fe2000001088b */
[-C--:B------:R-:W-:Y:S01]  /*100e0*/  @P0 IADD3.X R11, R13, R4.reuse, RZ, P2, !PT ;  /* 0x000000040d0b0210 */ /* 0x080fe200017fe4ff */
[----:B------:R4:W-:Y:S01]  /*100f0*/  @P0 LDGSTS.E.BYPASS.LTC128B.128 [R246+0x4900], [R12.64], !P6 ;  /* 0x049000000cf60fae */ /* 0x0009e2000f101d48 */
[----:B---3--:R-:W-:Y:S01]  /*10100*/  @P0 IADD3 R6, P2, R8, R5, RZ ;  /* 0x0000000508060210 */ /* 0x008fe20007f5e0ff */
[----:B------:R3:W3:Y:S01]  /*10110*/  MUFU.EX2 R193, R15 ;  /* 0x0000000f00c17308 */ /* 0x0006e20000000800 */
[----:B------:R-:W-:Y:S01]  /*10120*/  @P0 IADD3.X R9, R11, R4, RZ, P1, !PT ;  /* 0x000000040b090210 */ /* 0x000fe20000ffe4ff */
[----:B------:R-:W-:Y:S02]  /*10130*/  FFMA.FTZ R139, R113, c[0x0][0x2d0], -R139 ;  /* 0x0000b400718b7a23 */ /* 0x000fe4000001088b */
[C---:B--2---:R-:W-:Y:S01]  /*10140*/  FMUL.FTZ R122, R0.reuse, R122 ;  /* 0x0000007a007a7220 */ /* 0x044fe20000410000 */
[----:B------:R-:W-:Y:S01]  /*10150*/  @P0 IADD3.X R7, R9, R4, RZ, P2, !PT ;  /* 0x0000000409070210 */ /* 0x000fe200017fe4ff */
[----:B------:R2:W-:Y:S01]  /*10160*/  @P0 LDGSTS.E.BYPASS.LTC128B.128 [R246+0x5100], [R10.64], !P6 ;  /* 0x051000000af60fae */ /* 0x0005e2000f101d48 */
[C---:B------:R-:W-:Y:S02]  /*10170*/  FMUL.FTZ R123, R0.reuse, R123 ;  /* 0x0000007b007b7220 */ /* 0x040fe40000410000 */
[C---:B------:R-:W-:Y:S01]  /*10180*/  FMUL.FTZ R126, R0.reuse, R126 ;  /* 0x0000007e007e7220 */ /* 0x040fe20000410000 */
[----:B------:R2:W-:Y:S01]  /*10190*/  MUFU.EX2 R222, R24 ;  /* 0x0000001800de7308 */ /* 0x0005e20000000800 */
[C---:B------:R-:W-:Y:S02]  /*101a0*/  FMUL.FTZ R127, R0.reuse, R127 ;  /* 0x0000007f007f7220 */ /* 0x040fe40000410000 */
[----:B-1----:R-:W-:Y:S01]  /*101b0*/  FMUL.FTZ R14, R0, R150 ;  /* 0x00000096000e7220 */ /* 0x002fe20000410000 */
[----:B------:R1:W-:Y:S01]  /*101c0*/  @P0 LDGSTS.E.BYPASS.LTC128B.128 [R246+0x5900], [R8.64], !P6 ;  /* 0x0590000008f60fae */ /* 0x0003e2000f101d48 */
[--C-:B------:R-:W-:Y:S02]  /*101d0*/  FFMA.FTZ R88, R88, c[0x0][0x2d0], -R138.reuse ;  /* 0x0000b40058587a23 */ /* 0x100fe4000001088a */
[--C-:B------:R-:W-:Y:S02]  /*101e0*/  FFMA.FTZ R89, R89, c[0x0][0x2d0], -R138.reuse ;  /* 0x0000b40059597a23 */ /* 0x100fe4000001088a */
[--C-:B------:R-:W-:Y:S01]  /*101f0*/  FFMA.FTZ R92, R92, c[0x0][0x2d0], -R138.reuse ;  /* 0x0000b4005c5c7a23 */ /* 0x100fe2000001088a */
[----:B------:R1:W-:Y:S01]  /*10200*/  MUFU.EX2 R220, R25 ;  /* 0x0000001900dc7308 */ /* 0x0003e20000000800 */
[----:B------:R-:W-:Y:S01]  /*10210*/  FFMA.FTZ R93, R93, c[0x0][0x2d0], -R138 ;  /* 0x0000b4005d5d7a23 */ /* 0x000fe2000001088a */
[----:B------:R1:W-:Y:S01]  /*10220*/  @P0 LDGSTS.E.BYPASS.LTC128B.128 [R246+0x6100], [R6.64], !P6 ;  /* 0x0610000006f60fae */ /* 0x0003e2000f101d48 */
[--C-:B------:R-:W-:Y:S01]  /*10230*/  FFMA.FTZ R102, R102, c[0x0][0x2d0], -R188.reuse ;  /* 0x0000b40066667a23 */ /* 0x100fe200000108bc */
[----:B----4-:R-:W-:Y:S01]  /*10240*/  @P0 IADD3 R12, P1, R6, R5, RZ ;  /* 0x00000005060c0210 */ /* 0x010fe20007f3e0ff */
[----:B------:R-:W-:Y:S01]  /*10250*/  FMUL.FTZ R5, R134, R141 ;  /* 0x0000008d86057220 */ /* 0x000fe20000410000 */
[----:B------:R-:W-:Y:S01]  /*10260*/  F2FP.PACK_AB R141, R216, R215 ;  /* 0x000000d7d88d723e */ /* 0x000fe200000000ff */
[----:B---3--:R-:W-:Y:S01]  /*10270*/  FMUL.FTZ R15, R0, R151 ;  /* 0x00000097000f7220 */ /* 0x008fe20000410000 */
[----:B------:R-:W-:Y:S01]  /*10280*/  @P0 IADD3.X R13, R7, R4, RZ, P1, !PT ;  /* 0x00000004070d0210 */ /* 0x000fe20000ffe4ff */
[----:B------:R-:W-:Y:S01]  /*10290*/  FMUL.FTZ R4, R134, R140 ;  /* 0x0000008c86047220 */ /* 0x000fe20000410000 */
[----:B------:R-:W-:Y:S01]  /*102a0*/  F2FP.PACK_AB R140, R218, R217 ;  /* 0x000000d9da8c723e */ /* 0x000fe200000000ff */
[----:B------:R3:W-:Y:S01]  /*102b0*/  MUFU.EX2 R194, R26 ;  /* 0x0000001a00c27308 */ /* 0x0007e20000000800 */
[C---:B--2---:R-:W-:Y:S01]  /*102c0*/  FMUL.FTZ R10, R0.reuse, R146 ;  /* 0x00000092000a7220 */ /* 0x044fe20000410000 */
[----:B------:R2:W-:Y:S01]  /*102d0*/  @P0 LDGSTS.E.BYPASS.LTC128B.128 [R246+0x6900], [R12.64], !P6 ;  /* 0x069000000cf60fae */ /* 0x0005e2000f101d48 */
[----:B------:R-:W-:Y:S01]  /*102e0*/  F2FP.PACK_AB R146, R227, R226 ;  /* 0x000000e2e392723e */ /* 0x000fe200000000ff */
[----:B------:R-:W-:Y:S01]  /*102f0*/  FMUL.FTZ R11, R0, R147 ;  /* 0x00000093000b7220 */ /* 0x000fe20000410000 */
[----:B------:R-:W-:Y:S01]  /*10300*/  F2FP.PACK_AB R147, R193, R191 ;  /* 0x000000bfc193723e */ /* 0x000fe200000000ff */
[C---:B------:R-:W-:Y:S02]  /*10310*/  FMUL.FTZ R24, R132.reuse, R160 ;  /* 0x000000a084187220 */ /* 0x040fe40000410000 */
[----:B------:R-:W-:Y:S02]  /*10320*/  FFMA.FTZ R103, R103, c[0x0][0x2d0], -R188 ;  /* 0x0000b40067677a23 */ /* 0x000fe400000108bc */
[----:B------:R-:W4:Y:S01]  /*10330*/  LDSM.16.MT88.4 R20, [R229] ;  /* 0x00000000e514783b */ /* 0x000f220000004200 */
[C---:B-1----:R-:W-:Y:S01]  /*10340*/  FMUL.FTZ R8, R132.reuse, R144 ;  /* 0x0000009084087220 */ /* 0x042fe20000410000 */
[----:B------:R-:W-:Y:S01]  /*10350*/  F2FP.PACK_AB R144, R213, R212 ;  /* 0x000000d4d590723e */ /* 0x000fe200000000ff */
[----:B------:R-:W-:Y:S01]  /*10360*/  FMUL.FTZ R9, R132, R145 ;  /* 0x0000009184097220 */ /* 0x000fe20000410000 */
[----:B------:R-:W-:Y:S01]  /*10370*/  F2FP.PACK_AB R145, R190, R189 ;  /* 0x000000bdbe91723e */ /* 0x000fe200000000ff */
[----:B------:R1:W-:Y:S01]  /*10380*/  MUFU.EX2 R195, R27 ;  /* 0x0000001b00c37308 */ /* 0x0003e20000000800 */
[----:B------:R-:W-:Y:S02]  /*10390*/  FMUL.FTZ R25, R132, R161 ;  /* 0x000000a184197220 */ /* 0x000fe40000410000 */
[----:B------:R-:W-:Y:S01]  /*103a0*/  FMUL.FTZ R6, R133, R142 ;  /* 0x0000008e85067220 */ /* 0x000fe20000410000 */
[----:B------:R-:W-:Y:S01]  /*103b0*/  F2FP.PACK_AB R142, R251, R221 ;  /* 0x000000ddfb8e723e */ /* 0x000fe200000000ff */
[C---:B------:R-:W-:Y:S01]  /*103c0*/  FMUL.FTZ R7, R133.reuse, R143 ;  /* 0x0000008f85077220 */ /* 0x040fe20000410000 */
[----:B------:R-:W-:Y:S01]  /*103d0*/  F2FP.PACK_AB R143, R250, R248 ;  /* 0x000000f8fa8f723e */ /* 0x000fe200000000ff */
[----:B------:R-:W4:Y:S01]  /*103e0*/  LDSM.16.MT88.4 R36, [R233] ;  /* 0x00000000e924783b */ /* 0x000f220000004200 */
[--C-:B------:R-:W-:Y:S02]  /*103f0*/  FFMA.FTZ R108, R108, c[0x0][0x2d0], -R138.reuse ;  /* 0x0000b4006c6c7a23 */ /* 0x100fe4000001088a */
[----:B------:R-:W-:Y:S01]  /*10400*/  MUFU.EX2 R219, R67 ;  /* 0x0000004300db7308 */ /* 0x000fe20000000800 */
[----:B---3--:R-:W-:Y:S02]  /*10410*/  FMUL.FTZ R26, R0, R162 ;  /* 0x000000a2001a7220 */ /* 0x008fe40000410000 */
[C---:B--2---:R-:W-:Y:S02]  /*10420*/  FMUL.FTZ R12, R132.reuse, R148 ;  /* 0x00000094840c7220 */ /* 0x044fe40000410000 */
[----:B------:R-:W-:Y:S01]  /*10430*/  LDSM.16.MT88.4 R152, [R232] ;  /* 0x00000000e898783b */ /* 0x000fe20000004200 */
[----:B------:R-:W-:Y:S04]  /*10440*/  FMUL.FTZ R13, R132, R149 ;  /* 0x00000095840d7220 */ /* 0x000fe80000410000 */
[----:B------:R2:W-:Y:S03]  /*10450*/  MUFU.EX2 R199, R29 ;  /* 0x0000001d00c77308 */ /* 0x0005e60000000800 */
[----:B------:R-:W3:Y:S01]  /*10460*/  LDSM.16.MT88.4 R148, [R230] ;  /* 0x00000000e694783b */ /* 0x000ee20000004200 */
[----:B-1----:R-:W-:Y:S06]  /*10470*/  FMUL.FTZ R27, R0, R163 ;  /* 0x000000a3001b7220 */ /* 0x002fec0000410000 */
[----:B------:R-:W-:Y:S01]  /*10480*/  MUFU.EX2 R208, R32 ;  /* 0x0000002000d07308 */ /* 0x000fe20000000800 */
[----:B------:R-:W0:Y:S01]  /*10490*/  LDGDEPBAR ;  /* 0x00000000000079af */ /* 0x000e220000000000 */
[-C--:B----4-:R-:W-:Y:S08]  /*104a0*/  HMMA.16816.F32 R4, R140, R20.reuse, R4 ;  /* 0x000000148c04723c */ /* 0x090ff00000001804 */
[----:B------:R-:W-:Y:S01]  /*104b0*/  MUFU.EX2 R211, R34 ;  /* 0x0000002200d37308 */ /* 0x000fe20000000800 */
[C---:B------:R-:W-:Y:S04]  /*104c0*/  HMMA.16816.F32 R8, R144.reuse, R20, R8 ;  /* 0x000000149008723c */ /* 0x040fe80000001808 */
[----:B--2---:R-:W-:Y:S01]  /*104d0*/  FMUL.FTZ R29, R132, R165 ;  /* 0x000000a5841d7220 */ /* 0x004fe20000410000 */
[----:B------:R-:W-:Y:S04]  /*104e0*/  MOV R165, R204 ;  /* 0x000000cc00a57202 */ /* 0x000fe80000000f00 */
[----:B------:R-:W-:Y:S01]  /*104f0*/  MUFU.EX2 R204, R72 ;  /* 0x0000004800cc7308 */ /* 0x000fe20000000800 */
[-C--:B------:R-:W-:Y:S03]  /*10500*/  HMMA.16816.F32 R12, R144, R22.reuse, R12 ;  /* 0x00000016900c723c */ /* 0x080fe6000000180c */
[C---:B------:R-:W-:Y:S02]  /*10510*/  FMUL.FTZ R20, R134.reuse, R156 ;  /* 0x0000009c86147220 */ /* 0x040fe40000410000 */
[----:B------:R-:W-:Y:S03]  /*10520*/  FMUL.FTZ R21, R134, R157 ;  /* 0x0000009d86157220 */ /* 0x000fe60000410000 */
[C---:B------:R-:W-:Y:S01]  /*10530*/  HMMA.16816.F32 R16, R140.reuse, R22, R16 ;  /* 0x000000168c10723c */ /* 0x040fe20000001810 */
[----:B------:R1:W2:Y:S06]  /*10540*/  MUFU.EX2 R192, R28 ;  /* 0x0000001c00c07308 */ /* 0x0002ac0000000800 */
[C---:B------:R-:W-:Y:S02]  /*10550*/  FMUL.FTZ R22, R133.reuse, R158 ;  /* 0x0000009e85167220 */ /* 0x040fe40000410000 */
[C---:B------:R-:W-:Y:S02]  /*10560*/  FMUL.FTZ R23, R133.reuse, R159 ;  /* 0x0000009f85177220 */ /* 0x040fe40000410000 */
[----:B------:R4:W-:Y:S05]  /*10570*/  MUFU.EX2 R197, R30 ;  /* 0x0000001e00c57308 */ /* 0x0009ea0000000800 */
[-C--:B------:R-:W-:Y:S05]  /*10580*/  HMMA.16816.F32 R20, R140, R36.reuse, R20 ;  /* 0x000000248c14723c */ /* 0x080fea0000001814 */
[----:B------:R3:W-:Y:S03]  /*10590*/  MUFU.EX2 R196, R31 ;  /* 0x0000001f00c47308 */ /* 0x0007e60000000800 */
[C---:B------:R-:W-:Y:S04]  /*105a0*/  HMMA.16816.F32 R24, R144.reuse, R36, R24 ;  /* 0x000000249018723c */ /* 0x040fe80000001818 */
[----:B-1----:R-:W-:Y:S01]  /*105b0*/  FMUL.FTZ R28, R132, R164 ;  /* 0x000000a4841c7220 */ /* 0x002fe20000410000 */
[----:B--2---:R-:W-:Y:S02]  /*105c0*/  MOV R162, R192 ;  /* 0x000000c000a27202 */ /* 0x004fe40000000f00 */
[----:B------:R-:W1:Y:S01]  /*105d0*/  MUFU.EX2 R210, R35 ;  /* 0x0000002300d27308 */ /* 0x000e620000000800 */
[----:B------:R-:W-:Y:S04]  /*105e0*/  FMUL.FTZ R36, R134, R172 ;  /* 0x000000ac86247220 */ /* 0x000fe80000410000 */
[----:B----4-:R-:W-:Y:S02]  /*105f0*/  FMUL.FTZ R30, R0, R166 ;  /* 0x000000a6001e7220 */ /* 0x010fe40000410000 */
[----:B------:R-:W-:Y:S03]  /*10600*/  FMUL.FTZ R37, R134, R173 ;  /* 0x000000ad86257220 */ /* 0x000fe60000410000 */
[----:B------:R-:W2:Y:S01]  /*10610*/  MUFU.EX2 R225, R33 ;  /* 0x0000002100e17308 */ /* 0x000ea20000000800 */
[----:B---3--:R-:W-:Y:S01]  /*10620*/  FMUL.FTZ R31, R0, R167 ;  /* 0x000000a7001f7220 */ /* 0x008fe20000410000 */
[----:B------:R-:W-:Y:S08]  /*10630*/  MOV R167, R202 ;  /* 0x000000ca00a77202 */ /* 0x000ff00000000f00 */
[----:B------:R-:W3:Y:S01]  /*10640*/  MUFU.EX2 R32, R48 ;  /* 0x0000003000207308 */ /* 0x000ee20000000800 */
[-C--:B------:R-:W-:Y:S03]  /*10650*/  HMMA.16816.F32 R28, R144, R38.reuse, R28 ;  /* 0x00000026901c723c */ /* 0x080fe6000000181c */
[----:B-1----:R-:W-:Y:S06]  /*10660*/  MOV R160, R210 ;  /* 0x000000d200a07202 */ /* 0x002fec0000000f00 */
[----:B------:R-:W1:Y:S03]  /*10670*/  MUFU.EX2 R35, R49 ;  /* 0x0000003100237308 */ /* 0x000e660000000800 */
[----:B--2---:R-:W-:Y:S07]  /*10680*/  MOV R161, R225 ;  /* 0x000000e100a17202 */ /* 0x004fee0000000f00 */
[----:B------:R-:W2:Y:S01]  /*10690*/  MUFU.EX2 R33, R50 ;  /* 0x0000003200217308 */ /* 0x000ea20000000800 */
[----:B---3--:R-:W-:Y:S01]  /*106a0*/  MOV R163, R32 ;  /* 0x0000002000a37202 */ /* 0x008fe20000000f00 */
[C---:B------:R-:W-:Y:S01]  /*106b0*/  FMUL.FTZ R32, R134.reuse, R168 ;  /* 0x000000a886207220 */ /* 0x040fe20000410000 */
[----:B------:R-:W-:Y:S01]  /*106c0*/  MOV R168, R209 ;  /* 0x000000d100a87202 */ /* 0x000fe20000000f00 */
[C---:B------:R-:W-:Y:S01]  /*106d0*/  FMUL.FTZ R48, R134.reuse, R184 ;  /* 0x000000b886307220 */ /* 0x040fe20000410000 */
[----:B------:R-:W-:Y:S05]  /*106e0*/  MOV R184, R211 ;  /* 0x000000d300b87202 */ /* 0x000fea0000000f00 */
[----:B------:R-:W3:Y:S01]  /*106f0*/  MUFU.EX2 R34, R51 ;  /* 0x0000003300227308 */ /* 0x000ee20000000800 */
[----:B-1----:R-:W-:Y:S01]  /*10700*/  MOV R156, R35 ;  /* 0x00000023009c7202 */ /* 0x002fe20000000f00 */
[C---:B------:R-:W-:Y:S01]  /*10710*/  FMUL.FTZ R35, R133.reuse, R171 ;  /* 0x000000ab85237220 */ /* 0x040fe20000410000 */
[----:B------:R-:W-:Y:S01]  /*10720*/  MOV R171, R224 ;  /* 0x000000e000ab7202 */ /* 0x000fe20000000f00 */
[C---:B------:R-:W-:Y:S06]  /*10730*/  FMUL.FTZ R49, R134.reuse, R185 ;  /* 0x000000b986317220 */ /* 0x040fec0000410000 */
[----:B------:R1:W4:Y:S01]  /*10740*/  MUFU.EX2 R203, R40 ;  /* 0x0000002800cb7308 */ /* 0x0003220000000800 */
[----:B--2---:R-:W-:Y:S01]  /*10750*/  MOV R159, R33 ;  /* 0x00000021009f7202 */ /* 0x004fe20000000f00 */
[----:B------:R-:W-:Y:S01]  /*10760*/  FMUL.FTZ R33, R134, R169 ;  /* 0x000000a986217220 */ /* 0x000fe20000410000 */
[----:B------:R-:W-:Y:S01]  /*10770*/  MOV R169, R222 ;  /* 0x000000de00a97202 */ /* 0x000fe20000000f00 */
[C---:B------:R-:W-:Y:S01]  /*10780*/  FMUL.FTZ R50, R133.reuse, R186 ;  /* 0x000000ba85327220 */ /* 0x040fe20000410000 */
[----:B------:R-:W-:Y:S05]  /*10790*/  MOV R186, R200 ;  /* 0x000000c800ba7202 */ /* 0x000fea0000000f00 */
[----:B------:R-:W2:Y:S01]  /*107a0*/  MUFU.EX2 R201, R41 ;  /* 0x0000002900c97308 */ /* 0x000ea20000000800 */
[----:B---3--:R-:W-:Y:S01]  /*107b0*/  MOV R157, R34 ;  /* 0x00000022009d7202 */ /* 0x008fe20000000f00 */
[C---:B------:R-:W-:Y:S01]  /*107c0*/  FMUL.FTZ R34, R133.reuse, R170 ;  /* 0x000000aa85227220 */ /* 0x040fe20000410000 */
[----:B------:R-:W-:Y:S01]  /*107d0*/  MOV R170, R223 ;  /* 0x000000df00aa7202 */ /* 0x000fe20000000f00 */
[C---:B------:R-:W-:Y:S01]  /*107e0*/  FMUL.FTZ R51, R133.reuse, R187 ;  /* 0x000000bb85337220 */ /* 0x040fe20000410000 */
[----:B------:R-:W-:Y:S05]  /*107f0*/  MOV R187, R208 ;  /* 0x000000d000bb7202 */ /* 0x000fea0000000f00 */
[----:B------:R3:W-:Y:S01]  /*10800*/  MUFU.EX2 R164, R42 ;  /* 0x0000002a00a47308 */ /* 0x0007e20000000800 */
[C---:B------:R-:W-:Y:S04]  /*10810*/  HMMA.16816.F32 R32, R140.reuse, R38, R32 ;  /* 0x000000268c20723c */ /* 0x040fe80000001820 */
[C---:B-1----:R-:W-:Y:S01]  /*10820*/  FMUL.FTZ R40, R132.reuse, R176 ;  /* 0x000000b084287220 */ /* 0x042fe20000410000 */
[----:B----4-:R-:W-:Y:S02]  /*10830*/  MOV R166, R203 ;  /* 0x000000cb00a67202 */ /* 0x010fe40000000f00 */
[C---:B------:R-:W-:Y:S02]  /*10840*/  FMUL.FTZ R38, R133.reuse, R174 ;  /* 0x000000ae85267220 */ /* 0x040fe40000410000 */
[----:B------:R1:W2:Y:S03]  /*10850*/  MUFU.EX2 R192, R43 ;  /* 0x0000002b00c07308 */ /* 0x0002a60000000800 */
[----:B------:R-:W-:Y:S01]  /*10860*/  FMUL.FTZ R39, R133, R175 ;  /* 0x000000af85277220 */ /* 0x000fe20000410000 */
[----:B--2---:R-:W-:Y:S01]  /*10870*/  MOV R185, R201 ;  /* 0x000000c900b97202 */ /* 0x004fe20000000f00 */
[----:B------:R-:W-:Y:S05]  /*10880*/  FMUL.FTZ R41, R132, R177 ;  /* 0x000000b184297220 */ /* 0x000fea0000410000 */
[-C--:B------:R-:W-:Y:S01]  /*10890*/  HMMA.16816.F32 R36, R140, R148.reuse, R36 ;  /* 0x000000948c24723c */ /* 0x080fe20000001824 */
[----:B------:R2:W-:Y:S02]  /*108a0*/  MUFU.EX2 R252, R44 ;  /* 0x0000002c00fc7308 */ /* 0x0005e40000000800 */
[C---:B---3--:R-:W-:Y:S08]  /*108b0*/  FMUL.FTZ R42, R0.reuse, R178 ;  /* 0x000000b2002a7220 */ /* 0x048ff00000410000 */
[----:B------:R3:W3:Y:S01]  /*108c0*/  MUFU.EX2 R158, R45 ;  /* 0x0000002d009e7308 */ /* 0x0006e20000000800 */
[----:B-1----:R-:W-:Y:S09]  /*108d0*/  FMUL.FTZ R43, R0, R179 ;  /* 0x000000b3002b7220 */ /* 0x002ff20000410000 */
[----:B------:R1:W-:Y:S01]  /*108e0*/  MUFU.EX2 R172, R46 ;  /* 0x0000002e00ac7308 */ /* 0x0003e20000000800 */
[C---:B------:R-:W-:Y:S04]  /*108f0*/  HMMA.16816.F32 R40, R144.reuse, R148, R40 ;  /* 0x000000949028723c */ /* 0x040fe80000001828 */
[C---:B--2---:R-:W-:Y:S05]  /*10900*/  FMUL.FTZ R44, R132.reuse, R180 ;  /* 0x000000b4842c7220 */ /* 0x044fea0000410000 */
[----:B------:R2:W2:Y:S03]  /*10910*/  MUFU.EX2 R173, R47 ;  /* 0x0000002f00ad7308 */ /* 0x0004a60000000800 */
[----:B---3--:R-:W-:Y:S07]  /*10920*/  FMUL.FTZ R45, R132, R181 ;  /* 0x000000b5842d7220 */ /* 0x008fee0000410000 */
[----:B------:R3:W-:Y:S01]  /*10930*/  MUFU.EX2 R225, R52 ;  /* 0x0000003400e17308 */ /* 0x0007e20000000800 */
[C---:B-1----:R-:W-:Y:S09]  /*10940*/  FMUL.FTZ R46, R0.reuse, R182 ;  /* 0x000000b6002e7220 */ /* 0x042ff20000410000 */
[----:B------:R1:W-:Y:S01]  /*10950*/  MUFU.EX2 R224, R53 ;  /* 0x0000003500e07308 */ /* 0x0003e20000000800 */
[----:B--2---:R-:W-:Y:S09]  /*10960*/  FMUL.FTZ R47, R0, R183 ;  /* 0x000000b7002f7220 */ /* 0x004ff20000410000 */
[----:B------:R-:W-:Y:S01]  /*10970*/  MUFU.EX2 R223, R64 ;  /* 0x0000004000df7308 */ /* 0x000fe20000000800 */
[-C--:B------:R-:W-:Y:S03]  /*10980*/  HMMA.16816.F32 R44, R144, R150.reuse, R44 ;  /* 0x00000096902c723c */ /* 0x080fe6000000182c */
[----:B---3--:R-:W-:Y:S05]  /*10990*/  F2FP.PACK_AB R52, R170, R249 ;  /* 0x000000f9aa34723e */ /* 0x008fea00000000ff */
[C---:B------:R-:W-:Y:S01]  /*109a0*/  HMMA.16816.F32 R48, R140.reuse, R150, R48 ;  /* 0x000000968c30723c */ /* 0x040fe20000001830 */
[----:B------:R-:W2:Y:S01]  /*109b0*/  LDSM.16.MT88.4 R148, [R229+0x800] ;  /* 0x00080000e594783b */ /* 0x000ea20000004200 */
[----:B------:R-:W-:Y:S02]  /*109c0*/  MUFU.EX2 R222, R65 ;  /* 0x0000004100de7308 */ /* 0x000fe40000000800 */
[----:B-1----:R-:W-:Y:S04]  /*109d0*/  F2FP.PACK_AB R53, R171, R168 ;  /* 0x000000a8ab35723e */ /* 0x002fe800000000ff */
[-C--:B------:R-:W-:Y:S04]  /*109e0*/  HMMA.16816.F32 R116, R140, R152.reuse, R116 ;  /* 0x000000988c74723c */ /* 0x080fe80000001874 */
[----:B------:R1:W-:Y:S04]  /*109f0*/  MUFU.EX2 R179, R66 ;  /* 0x0000004200b37308 */ /* 0x0003e80000000800 */
[C---:B------:R-:W-:Y:S06]  /*10a00*/  HMMA.16816.F32 R120, R144.reuse, R152, R120 ;  /* 0x000000989078723c */ /* 0x040fec0000001878 */
[----:B------:R3:W-:Y:S01]  /*10a10*/  MUFU.EX2 R175, R54 ;  /* 0x0000003600af7308 */ /* 0x0007e20000000800 */
[----:B------:R-:W-:Y:S01]  /*10a20*/  MOV R153, R220 ;  /* 0x000000dc00997202 */ /* 0x000fe20000000f00 */
[-C--:B------:R-:W-:Y:S01]  /*10a30*/  HMMA.16816.F32 R124, R144, R154.reuse, R124 ;  /* 0x0000009a907c723c */ /* 0x080fe2000000187c */
[----:B------:R-:W2:Y:S03]  /*10a40*/  LDSM.16.MT88.4 R144, [R233+0x800] ;  /* 0x00080000e990783b */ /* 0x000ea60000004200 */
[----:B------:R-:W-:Y:S04]  /*10a50*/  MOV R152, R199 ;  /* 0x000000c700987202 */ /* 0x000fe80000000f00 */
[----:B------:R-:W-:Y:S01]  /*10a60*/  HMMA.16816.F32 R128, R140, R154, R128 ;  /* 0x0000009a8c80723c */ /* 0x000fe20000001880 */
[----:B------:R2:W-:Y:S01]  /*10a70*/  MUFU.EX2 R220, R55 ;  /* 0x0000003700dc7308 */ /* 0x0005e20000000800 */
[----:B------:R-:W4:Y:S04]  /*10a80*/  LDL.LU R155, [R1+0x1c] ;  /* 0x00001c00019b7983 */ /* 0x000f280000300800 */
[----:B-1----:R-:W1:Y:S01]  /*10a90*/  LDSM.16.MT88.4 R64, [R230+0x800] ;  /* 0x00080000e640783b */ /* 0x002e620000004200 */
[----:B------:R-:W-:Y:S02]  /*10aa0*/  F2FP.PACK_AB R140, R153, R169 ;  /* 0x000000a9998c723e */ /* 0x000fe400000000ff */
[----:B------:R-:W-:Y:S02]  /*10ab0*/  F2FP.PACK_AB R142, R152, R162 ;  /* 0x000000a2988e723e */ /* 0x000fe400000000ff */
[----:B------:R-:W-:Y:S01]  /*10ac0*/  MUFU.EX2 R174, R56 ;  /* 0x0000003800ae7308 */ /* 0x000fe20000000800 */
[----:B------:R-:W-:Y:S02]  /*10ad0*/  F2FP.PACK_AB R141, R195, R194 ;  /* 0x000000c2c38d723e */ /* 0x000fe400000000ff */
[----:B---3--:R-:W-:Y:S01]  /*10ae0*/  F2FP.PACK_AB R54, R161, R187 ;  /* 0x000000bba136723e */ /* 0x008fe200000000ff */
[----:B------:R-:W3:Y:S01]  /*10af0*/  LDL.LU R154, [R1+0x24] ;  /* 0x00002400019a7983 */ /* 0x000ee20000300800 */
[----:B------:R-:W-:Y:S05]  /*10b00*/  F2FP.PACK_AB R143, R196, R197 ;  /* 0x000000c5c48f723e */ /* 0x000fea00000000ff */
[----:B------:R-:W1:Y:S01]  /*10b10*/  MUFU.EX2 R178, R57 ;  /* 0x0000003900b27308 */ /* 0x000e620000000800 */
[----:B--2---:R-:W-:Y:S09]  /*10b20*/  F2FP.PACK_AB R55, R160, R184 ;  /* 0x000000b8a037723e */ /* 0x004ff200000000ff */
[----:B------:R-:W-:Y:S01]  /*10b30*/  MUFU.EX2 R177, R58 ;  /* 0x0000003a00b17308 */ /* 0x000fe20000000800 */
[-C--:B------:R-:W-:Y:S08]  /*10b40*/  HMMA.16816.F32 R4, R52, R148.reuse, R4 ;  /* 0x000000943404723c */ /* 0x080ff00000001804 */
[C---:B------:R-:W-:Y:S01]  /*10b50*/  HMMA.16816.F32 R8, R140.reuse, R148, R8 ;  /* 0x000000948c08723c */ /* 0x040fe20000001808 */
[----:B------:R2:W1:Y:S07]  /*10b60*/  MUFU.EX2 R176, R59 ;  /* 0x0000003b00b07308 */ /* 0x00046e0000000800 */
[-C--:B------:R-:W-:Y:S03]  /*10b70*/  HMMA.16816.F32 R12, R140, R150.reuse, R12 ;  /* 0x000000968c0c723c */ /* 0x080fe6000000180c */
[----:B------:R-:W-:Y:S05]  /*10b80*/  MUFU.EX2 R182, R68 ;  /* 0x0000004400b67308 */ /* 0x000fea0000000800 */
[C---:B------:R-:W-:Y:S01]  /*10b90*/  HMMA.16816.F32 R16, R52.reuse, R150, R16 ;  /* 0x000000963410723c */ /* 0x040fe20000001810 */
[----:B------:R-:W1:Y:S04]  /*10ba0*/  LDSM.16.MT88.4 R148, [R232+0x800] ;  /* 0x00080000e894783b */ /* 0x000e680000004200 */
[----:B------:R-:W-:Y:S03]  /*10bb0*/  MUFU.EX2 R211, R69 ;  /* 0x0000004500d37308 */ /* 0x000fe60000000800 */
[-C--:B------:R-:W-:Y:S01]  /*10bc0*/  HMMA.16816.F32 R20, R52, R144.reuse, R20 ;  /* 0x000000903414723c */ /* 0x080fe20000001814 */
[----:B--2---:R-:W2:Y:S06]  /*10bd0*/  LDSM.16.MT88.4 R56, [R229+0x1000] ;  /* 0x00100000e538783b */ /* 0x004eac0000004200 */
[----:B------:R-:W-:Y:S01]  /*10be0*/  MUFU.EX2 R210, R70 ;  /* 0x0000004600d27308 */ /* 0x000fe20000000800 */
[C---:B------:R-:W-:Y:S01]  /*10bf0*/  HMMA.16816.F32 R24, R140.reuse, R144, R24 ;  /* 0x000000908c18723c */ /* 0x040fe20000001818 */
[----:B------:R-:W3:Y:S06]  /*10c00*/  LDL.LU R145, [R1+0x20] ;  /* 0x0000200001917983 */ /* 0x000eec0000300800 */
[----:B------:R-:W-:Y:S01]  /*10c10*/  MOV R144, R198 ;  /* 0x000000c600907202 */ /* 0x000fe20000000f00 */
[-C--:B------:R-:W-:Y:S01]  /*10c20*/  HMMA.16816.F32 R28, R140, R146.reuse, R28 ;  /* 0x000000928c1c723c */ /* 0x080fe2000000181c */
[----:B------:R2:W-:Y:S07]  /*10c30*/  MUFU.EX2 R209, R71 ;  /* 0x0000004700d17308 */ /* 0x0005ee0000000800 */
[C---:B------:R-:W-:Y:S01]  /*10c40*/  HMMA.16816.F32 R32, R52.reuse, R146, R32 ;  /* 0x000000923420723c */ /* 0x040fe20000001820 */
[----:B------:R-:W3:Y:S02]  /*10c50*/  LDL.LU R147, [R1+0x18] ;  /* 0x0000180001937983 */ /* 0x000ee40000300800 */
[----:B------:R-:W-:Y:S04]  /*10c60*/  MUFU.EX2 R203, R73 ;  /* 0x0000004900cb7308 */ /* 0x000fe80000000800 */
[----:B------:R-:W-:Y:S01]  /*10c70*/  MOV R146, R171 ;  /* 0x000000ab00927202 */ /* 0x000fe20000000f00 */
[-C--:B-1----:R-:W-:Y:S05]  /*10c80*/  HMMA.16816.F32 R36, R52, R64.reuse, R36 ;  /* 0x000000403424723c */ /* 0x082fea0000001824 */
[----:B------:R1:W-:Y:S03]  /*10c90*/  MUFU.EX2 R214, R60 ;  /* 0x0000003c00d67308 */ /* 0x0003e60000000800 */
[C---:B------:R-:W-:Y:S01]  /*10ca0*/  HMMA.16816.F32 R40, R140.reuse, R64, R40 ;  /* 0x000000408c28723c */ /* 0x040fe20000001828 */
[----:B--2---:R-:W-:Y:S06]  /*10cb0*/  LDSM.16.MT88.4 R68, [R230+0x1000] ;  /* 0x00100000e644783b */ /* 0x004fec0000004200 */
[----:B------:R2:W2:Y:S01]  /*10cc0*/  MUFU.EX2 R183, R61 ;  /* 0x0000003d00b77308 */ /* 0x0004a20000000800 */
[-C--:B------:R-:W-:Y:S08]  /*10cd0*/  HMMA.16816.F32 R44, R140, R66.reuse, R44 ;  /* 0x000000428c2c723c */ /* 0x080ff0000000182c */
[C---:B------:R-:W-:Y:S01]  /*10ce0*/  HMMA.16816.F32 R48, R52.reuse, R66, R48 ;  /* 0x000000423430723c */ /* 0x040fe20000001830 */
[----:B------:R-:W2:Y:S01]  /*10cf0*/  LDSM.16.MT88.4 R64, [R233+0x1000] ;  /* 0x00100000e940783b */ /* 0x000ea20000004200 */
[----:B------:R2:W-:Y:S02]  /*10d00*/  MUFU.EX2 R181, R62 ;  /* 0x0000003e00b57308 */ /* 0x0005e40000000800 */
[----:B-1----:R-:W-:Y:S04]  /*10d10*/  F2FP.PACK_AB R60, R185, R166 ;  /* 0x000000a6b93c723e */ /* 0x002fe800000000ff */
[-C--:B------:R-:W-:Y:S04]  /*10d20*/  HMMA.16816.F32 R116, R52, R148.reuse, R116 ;  /* 0x000000943474723c */ /* 0x080fe80000001874 */
[----:B------:R1:W1:Y:S01]  /*10d30*/  MUFU.EX2 R180, R63 ;  /* 0x0000003f00b47308 */ /* 0x0002620000000800 */
[----:B--2---:R-:W-:Y:S03]  /*10d40*/  F2FP.PACK_AB R61, R192, R164 ;  /* 0x000000a4c03d723e */ /* 0x004fe600000000ff */
[C---:B------:R-:W-:Y:S06]  /*10d50*/  HMMA.16816.F32 R120, R140.reuse, R148, R120 ;  /* 0x000000948c78723c */ /* 0x040fec0000001878 */
[----:B------:R-:W-:Y:S01]  /*10d60*/  MUFU.EX2 R206, R82 ;  /* 0x0000005200ce7308 */ /* 0x000fe20000000800 */
[----:B------:R-:W-:Y:S01]  /*10d70*/  MOV R149, R170 ;  /* 0x000000aa00957202 */ /* 0x000fe20000000f00 */
[-C--:B------:R-:W-:Y:S04]  /*10d80*/  HMMA.16816.F32 R124, R140, R150.reuse, R124 ;  /* 0x000000968c7c723c */ /* 0x080fe8000000187c */
[----:B------:R-:W-:Y:S02]  /*10d90*/  F2FP.PACK_AB R62, R158, R252 ;  /* 0x000000fc9e3e723e */ /* 0x000fe400000000ff */
[----:B------:R-:W-:Y:S02]  /*10da0*/  MOV R148, R169 ;  /* 0x000000a900947202 */ /* 0x000fe40000000f00 */
[----:B------:R-:W-:Y:S01]  /*10db0*/  HMMA.16816.F32 R128, R52, R150, R128 ;  /* 0x000000963480723c */ /* 0x000fe20000001880 */
[----:B------:R-:W-:Y:S03]  /*10dc0*/  MUFU.EX2 R82, R75 ;  /* 0x0000004b00527308 */ /* 0x000fe60000000800 */
[----:B-1----:R-:W-:Y:S02]  /*10dd0*/  F2FP.PACK_AB R63, R173, R172 ;  /* 0x000000acad3f723e */ /* 0x002fe400000000ff */
[----:B------:R-:W-:Y:S02]  /*10de0*/  MOV R143, R168 ;  /* 0x000000a8008f7202 */ /* 0x000fe40000000f00 */
[----:B------:R-:W-:Y:S01]  /*10df0*/  F2FP.PACK_AB R53, R186, R167 ;  /* 0x000000a7ba35723e */ /* 0x000fe200000000ff */
[----:B------:R-:W-:Y:S02]  /*10e00*/  LDSM.16.MT88.4 R168, [R233+0x3000] ;  /* 0x00300000e9a8783b */ /* 0x000fe40000004200 */
[----:B------:R-:W-:Y:S01]  /*10e10*/  MUFU.EX2 R205, R83 ;  /* 0x0000005300cd7308 */ /* 0x000fe20000000800 */
[----:B------:R-:W-:Y:S02]  /*10e20*/  F2FP.PACK_AB R52, R165, R144 ;  /* 0x00000090a534723e */ /* 0x000fe400000000ff */
[----:B------:R-:W-:Y:S02]  /*10e30*/  F2FP.PACK_AB R54, R156, R163 ;  /* 0x000000a39c36723e */ /* 0x000fe400000000ff */
[----:B------:R-:W-:Y:S05]  /*10e40*/  F2FP.PACK_AB R55, R157, R159 ;  /* 0x0000009f9d37723e */ /* 0x000fea00000000ff */
[----:B------:R1:W2:Y:S02]  /*10e50*/  MUFU.EX2 R83, R74 ;  /* 0x0000004a00537308 */ /* 0x0002a40000000800 */
[-C--:B------:R-:W-:Y:S08]  /*10e60*/  HMMA.16816.F32 R4, R52, R56.reuse, R4 ;  /* 0x000000383404723c */ /* 0x080ff00000001804 */
[C---:B------:R-:W-:Y:S01]  /*10e70*/  HMMA.16816.F32 R8, R60.reuse, R56, R8 ;  /* 0x000000383c08723c */ /* 0x040fe20000001808 */
[----:B------:R-:W-:Y:S07]  /*10e80*/  MUFU.EX2 R139, R139 ;  /* 0x0000008b008b7308 */ /* 0x000fee0000000800 */
[-C--:B------:R-:W-:Y:S03]  /*10e90*/  HMMA.16816.F32 R12, R60, R58.reuse, R12 ;  /* 0x0000003a3c0c723c */ /* 0x080fe6000000180c */
[----:B------:R-:W-:Y:S01]  /*10ea0*/  MUFU.EX2 R208, R80 ;  /* 0x0000005000d07308 */ /* 0x000fe20000000800 */
[----:B-1----:R-:W-:Y:S04]  /*10eb0*/  LDSM.16.MT88.4 R72, [R232+0x1800] ;  /* 0x00180000e848783b */ /* 0x002fe80000004200 */
[C---:B------:R-:W-:Y:S05]  /*10ec0*/  HMMA.16816.F32 R16, R52.reuse, R58, R16 ;  /* 0x0000003a3410723c */ /* 0x040fea0000001810 */
[----:B------:R-:W-:Y:S01]  /*10ed0*/  MUFU.EX2 R80, R78 ;  /* 0x0000004e00507308 */ /* 0x000fe20000000800 */
[----:B------:R-:W1:Y:S02]  /*10ee0*/  LDSM.16.MT88.4 R56, [R232+0x1000] ;  /* 0x00100000e838783b */ /* 0x000e640000004200 */
[-C--:B------:R-:W-:Y:S07]  /*10ef0*/  HMMA.16816.F32 R20, R52, R64.reuse, R20 ;  /* 0x000000403414723c */ /* 0x080fee0000001814 */
[----:B------:R-:W-:Y:S01]  /*10f00*/  MUFU.EX2 R207, R81 ;  /* 0x0000005100cf7308 */ /* 0x000fe20000000800 */
[C---:B------:R-:W-:Y:S08]  /*10f10*/  HMMA.16816.F32 R24, R60.reuse, R64, R24 ;  /* 0x000000403c18723c */ /* 0x040ff00000001818 */
[-C--:B------:R-:W-:Y:S01]  /*10f20*/  HMMA.16816.F32 R28, R60, R66.reuse, R28 ;  /* 0x000000423c1c723c */ /* 0x080fe2000000181c */
[----:B------:R-:W-:Y:S07]  /*10f30*/  MUFU.EX2 R202, R76 ;  /* 0x0000004c00ca7308 */ /* 0x000fee0000000800 */
[C---:B------:R-:W-:Y:S01]  /*10f40*/  HMMA.16816.F32 R32, R52.reuse, R66, R32 ;  /* 0x000000423420723c */ /* 0x040fe20000001820 */
[----:B------:R-:W2:Y:S02]  /*10f50*/  LDSM.16.MT88.4 R64, [R229+0x1800] ;  /* 0x00180000e540783b */ /* 0x000ea40000004200 */
[----:B------:R-:W1:Y:S05]  /*10f60*/  MUFU.EX2 R201, R77 ;  /* 0x0000004d00c97308 */ /* 0x000e6a0000000800 */
[-C--:B------:R-:W-:Y:S05]  /*10f70*/  HMMA.16816.F32 R36, R52, R68.reuse, R36 ;  /* 0x000000443424723c */ /* 0x080fea0000001824 */
[----:B------:R1:W1:Y:S03]  /*10f80*/  MUFU.EX2 R81, R79 ;  /* 0x0000004f00517308 */ /* 0x0002660000000800 */
[C---:B------:R-:W-:Y:S07]  /*10f90*/  HMMA.16816.F32 R40, R60.reuse, R68, R40 ;  /* 0x000000443c28723c */ /* 0x040fee0000001828 */
[----:B------:R2:W-:Y:S01]  /*10fa0*/  MUFU.EX2 R200, R84 ;  /* 0x0000005400c87308 */ /* 0x0005e20000000800 */
[-C--:B------:R-:W-:Y:S08]  /*10fb0*/  HMMA.16816.F32 R44, R60, R70.reuse, R44 ;  /* 0x000000463c2c723c */ /* 0x080ff0000000182c */
[C---:B------:R-:W-:Y:S01]  /*10fc0*/  HMMA.16816.F32 R48, R52.reuse, R70, R48 ;  /* 0x000000463430723c */ /* 0x040fe20000001830 */
[----:B------:R-:W-:Y:S01]  /*10fd0*/  LDSM.16.MT88.4 R68, [R230+0x1800] ;  /* 0x00180000e644783b */ /* 0x000fe20000004200 */
[----:B------:R4:W-:Y:S02]  /*10fe0*/  MUFU.EX2 R199, R85 ;  /* 0x0000005500c77308 */ /* 0x0009e40000000800 */
[--C-:B-1----:R-:W-:Y:S01]  /*10ff0*/  FFMA.FTZ R79, R106, c[0x0][0x2d0], -R3.reuse ;  /* 0x0000b4006a4f7a23 */ /* 0x102fe20000010803 */
[----:B------:R-:W-:Y:S01]  /*11000*/  MOV R106, R185 ;  /* 0x000000b9006a7202 */ /* 0x000fe20000000f00 */
[----:B------:R-:W-:Y:S02]  /*11010*/  FFMA.FTZ R3, R111, c[0x0][0x2d0], -R3 ;  /* 0x0000b4006f037a23 */ /* 0x000fe40000010803 */
[-C--:B------:R-:W-:Y:S04]  /*11020*/  HMMA.16816.F32 R116, R52, R56.reuse, R116 ;  /* 0x000000383474723c */ /* 0x080fe80000001874 */
[----:B------:R-:W-:Y:S01]  /*11030*/  MOV R111, R186 ;  /* 0x000000ba006f7202 */ /* 0x000fe20000000f00 */
[----:B------:R1:W-:Y:S01]  /*11040*/  MUFU.EX2 R198, R86 ;  /* 0x0000005600c67308 */ /* 0x0003e20000000800 */
[--C-:B--2---:R-:W-:Y:S02]  /*11050*/  FFMA.FTZ R84, R105, c[0x0][0x2d0], -R138.reuse ;  /* 0x0000b40069547a23 */ /* 0x104fe4000001088a */
[C---:B------:R-:W-:Y:S04]  /*11060*/  HMMA.16816.F32 R120, R60.reuse, R56, R120 ;  /* 0x000000383c78723c */ /* 0x040fe80000001878 */
[----:B------:R-:W-:Y:S03]  /*11070*/  MOV R105, R159 ;  /* 0x0000009f00697202 */ /* 0x000fe60000000f00 */
[----:B------:R-:W-:Y:S01]  /*11080*/  F2FP.PACK_AB R56, R178, R174 ;  /* 0x000000aeb238723e */ /* 0x000fe200000000ff */
[-C--:B------:R-:W-:Y:S01]  /*11090*/  HMMA.16816.F32 R124, R60, R58.reuse, R124 ;  /* 0x0000003a3c7c723c */ /* 0x080fe2000000187c */
[----:B------:R-:W2:Y:S01]  /*110a0*/  LDSM.16.MT88.4 R60, [R233+0x1800] ;  /* 0x00180000e93c783b */ /* 0x000ea20000004200 */
[----:B------:R-:W-:Y:S02]  /*110b0*/  MUFU.EX2 R84, R84 ;  /* 0x0000005400547308 */ /* 0x000fe40000000800 */
[----:B------:R-:W-:Y:S01]  /*110c0*/  F2FP.PACK_AB R57, R176, R177 ;  /* 0x000000b1b039723e */ /* 0x000fe200000000ff */
[--C-:B----4-:R-:W-:Y:S01]  /*110d0*/  FFMA.FTZ R85, R104, c[0x0][0x2d0], -R138.reuse ;  /* 0x0000b40068557a23 */ /* 0x110fe2000001088a */
[----:B------:R-:W-:Y:S01]  /*110e0*/  MOV R104, R156 ;  /* 0x0000009c00687202 */ /* 0x000fe20000000f00 */
[----:B------:R-:W-:Y:S01]  /*110f0*/  FFMA.FTZ R138, R109, c[0x0][0x2d0], -R138 ;  /* 0x0000b4006d8a7a23 */ /* 0x000fe2000001088a */
[----:B------:R-:W-:Y:S04]  /*11100*/  HMMA.16816.F32 R128, R52, R58, R128 ;  /* 0x0000003a3480723c */ /* 0x000fe80000001880 */
[----:B------:R-:W-:Y:S01]  /*11110*/  MOV R109, R163 ;  /* 0x000000a3006d7202 */ /* 0x000fe20000000f00 */
[----:B------:R-:W-:Y:S01]  /*11120*/  MUFU.EX2 R138, R138 ;  /* 0x0000008a008a7308 */ /* 0x000fe20000000800 */
[--C-:B-1----:R-:W-:Y:S01]  /*11130*/  FFMA.FTZ R86, R114, c[0x0][0x2d0], -R188.reuse ;  /* 0x0000b40072567a23 */ /* 0x102fe200000108bc */
[----:B------:R-:W-:Y:S01]  /*11140*/  F2FP.PACK_AB R52, R224, R225 ;  /* 0x000000e1e034723e */ /* 0x000fe200000000ff */
[----:B------:R-:W-:Y:S01]  /*11150*/  FFMA.FTZ R133, R133, R155, R215 ;  /* 0x0000009b85857223 */ /* 0x000fe200000100d7 */
[----:B------:R-:W-:Y:S03]  /*11160*/  F2FP.PACK_AB R54, R222, R223 ;  /* 0x000000dfde36723e */ /* 0x000fe600000000ff */
[----:B------:R-:W-:Y:S01]  /*11170*/  F2FP.PACK_AB R53, R220, R175 ;  /* 0x000000afdc35723e */ /* 0x000fe200000000ff */
[----:B------:R-:W-:Y:S01]  /*11180*/  FADD.FTZ R133, R216, R133 ;  /* 0x00000085d8857221 */ /* 0x000fe20000010000 */
[----:B------:R-:W-:Y:S01]  /*11190*/  F2FP.PACK_AB R55, R219, R179 ;  /* 0x000000b3db37723e */ /* 0x000fe200000000ff */
[----:B------:R-:W-:Y:S01]  /*111a0*/  FFMA.FTZ R188, R115, c[0x0][0x2d0], -R188 ;  /* 0x0000b40073bc7a23 */ /* 0x000fe200000108bc */
[----:B------:R-:W-:Y:S01]  /*111b0*/  F2FP.PACK_AB R58, R183, R214 ;  /* 0x000000d6b73a723e */ /* 0x000fe200000000ff */
[----:B------:R-:W-:Y:S01]  /*111c0*/  MUFU.EX2 R86, R86 ;  /* 0x0000005600567308 */ /* 0x000fe20000000800 */
[----:B------:R-:W-:Y:S01]  /*111d0*/  F2FP.PACK_AB R59, R180, R181 ;  /* 0x000000b5b43b723e */ /* 0x000fe200000000ff */
[----:B---3--:R-:W-:Y:S02]  /*111e0*/  FFMA.FTZ R132, R132, R154, R212 ;  /* 0x0000009a84847223 */ /* 0x008fe400000100d4 */
[-C--:B------:R-:W-:Y:S03]  /*111f0*/  HMMA.16816.F32 R4, R52, R64.reuse, R4 ;  /* 0x000000403404723c */ /* 0x080fe60000001804 */
[----:B------:R-:W-:Y:S01]  /*11200*/  FADD.FTZ R132, R213, R132 ;  /* 0x00000084d5847221 */ /* 0x000fe20000010000 */
[----:B------:R-:W-:Y:S02]  /*11210*/  MOV R114, R158 ;  /* 0x0000009e00727202 */ /* 0x000fe40000000f00 */
[----:B------:R-:W-:Y:S01]  /*11220*/  MUFU.EX2 R188, R188 ;  /* 0x000000bc00bc7308 */ /* 0x000fe20000000800 */
[----:B------:R-:W-:Y:S01]  /*11230*/  MOV R115, R157 ;  /* 0x0000009d00737202 */ /* 0x000fe20000000f00 */
[C---:B------:R-:W-:Y:S08]  /*11240*/  HMMA.16816.F32 R8, R56.reuse, R64, R8 ;  /* 0x000000403808723c */ /* 0x040ff00000001808 */
[-C--:B------:R-:W-:Y:S01]  /*11250*/  HMMA.16816.F32 R12, R56, R66.reuse, R12 ;  /* 0x00000042380c723c */ /* 0x080fe2000000180c */
[----:B------:R-:W-:Y:S07]  /*11260*/  MUFU.EX2 R113, R87 ;  /* 0x0000005700717308 */ /* 0x000fee0000000800 */
[C---:B------:R-:W-:Y:S01]  /*11270*/  HMMA.16816.F32 R16, R52.reuse, R66, R16 ;  /* 0x000000423410723c */ /* 0x040fe20000001810 */
[----:B------:R-:W-:Y:S02]  /*11280*/  LDSM.16.MT88.4 R64, [R233+0x2000] ;  /* 0x00200000e940783b */ /* 0x000fe40000004200 */
[----:B------:R-:W-:Y:S05]  /*11290*/  MUFU.EX2 R87, R112 ;  /* 0x0000007000577308 */ /* 0x000fea0000000800 */
[-C--:B--2---:R-:W-:Y:S05]  /*112a0*/  HMMA.16816.F32 R20, R52, R60.reuse, R20 ;  /* 0x0000003c3414723c */ /* 0x084fea0000001814 */
[----:B------:R-:W-:Y:S03]  /*112b0*/  MUFU.EX2 R96, R96 ;  /* 0x0000006000607308 */ /* 0x000fe60000000800 */
[C---:B------:R-:W-:Y:S07]  /*112c0*/  HMMA.16816.F32 R24, R56.reuse, R60, R24 ;  /* 0x0000003c3818723c */ /* 0x040fee0000001818 */
[----:B------:R-:W-:Y:S01]  /*112d0*/  MUFU.EX2 R97, R97 ;  /* 0x0000006100617308 */ /* 0x000fe20000000800 */
[-C--:B------:R-:W-:Y:S08]  /*112e0*/  HMMA.16816.F32 R28, R56, R62.reuse, R28 ;  /* 0x0000003e381c723c */ /* 0x080ff0000000181c */
[C---:B------:R-:W-:Y:S01]  /*112f0*/  HMMA.16816.F32 R32, R52.reuse, R62, R32 ;  /* 0x0000003e3420723c */ /* 0x040fe20000001820 */
[----:B------:R-:W1:Y:S01]  /*11300*/  LDSM.16.MT88.4 R60, [R229+0x2000] ;  /* 0x00200000e53c783b */ /* 0x000e620000004200 */
[----:B------:R-:W-:Y:S02]  /*11310*/  MUFU.EX2 R98, R98 ;  /* 0x0000006200627308 */ /* 0x000fe40000000800 */
[----:B------:R-:W-:Y:S01]  /*11320*/  FFMA.FTZ R0, R0, R145, R189 ;  /* 0x0000009100007223 */ /* 0x000fe200000100bd */
[----:B------:R-:W-:Y:S03]  /*11330*/  MOV R145, R152 ;  /* 0x0000009800917202 */ /* 0x000fe60000000f00 */
[-C--:B------:R-:W-:Y:S04]  /*11340*/  HMMA.16816.F32 R36, R52, R68.reuse, R36 ;  /* 0x000000443424723c */ /* 0x080fe80000001824 */
[----:B------:R-:W-:Y:S01]  /*11350*/  MOV R215, R145 ;  /* 0x0000009100d77202 */ /* 0x000fe20000000f00 */
[----:B------:R-:W-:Y:S01]  /*11360*/  MUFU.EX2 R99, R99 ;  /* 0x0000006300637308 */ /* 0x000fe20000000800 */
[----:B------:R-:W-:Y:S02]  /*11370*/  FADD.FTZ R76, R190, R0 ;  /* 0x00000000be4c7221 */ /* 0x000fe40000010000 */
[C---:B------:R-:W-:Y:S04]  /*11380*/  HMMA.16816.F32 R40, R56.reuse, R68, R40 ;  /* 0x000000443828723c */ /* 0x040fe80000001828 */
[----:B------:R-:W-:Y:S01]  /*11390*/  FFMA.FTZ R134, R134, R147, R217 ;  /* 0x0000009386867223 */ /* 0x000fe200000100d9 */
[----:B------:R-:W-:Y:S01]  /*113a0*/  MOV R147, R153 ;  /* 0x0000009900937202 */ /* 0x000fe20000000f00 */
[----:B------:R-:W-:Y:S01]  /*113b0*/  FADD.FTZ R0, R226, R132 ;  /* 0x00000084e2007221 */ /* 0x000fe20000010000 */
[----:B------:R-:W-:Y:S01]  /*113c0*/  LDSM.16.MT88.4 R152, [R229+0x3000] ;  /* 0x00300000e598783b */ /* 0x000fe20000004200 */
[-C--:B------:R-:W-:Y:S01]  /*113d0*/  HMMA.16816.F32 R44, R56, R70.reuse, R44 ;  /* 0x00000046382c723c */ /* 0x080fe2000000182c */
[----:B------:R-:W-:Y:S03]  /*113e0*/  MUFU.EX2 R88, R88 ;  /* 0x0000005800587308 */ /* 0x000fe60000000800 */
[----:B------:R-:W-:Y:S01]  /*113f0*/  FADD.FTZ R0, R227, R0 ;  /* 0x00000000e3007221 */ /* 0x000fe20000010000 */
[----:B------:R-:W-:Y:S01]  /*11400*/  MOV R217, R144 ;  /* 0x0000009000d97202 */ /* 0x000fe20000000f00 */
[----:B------:R-:W-:Y:S01]  /*11410*/  FADD.FTZ R134, R218, R134 ;  /* 0x00000086da867221 */ /* 0x000fe20000010000 */
[----:B------:R-:W-:Y:S01]  /*11420*/  MOV R132, R135 ;  /* 0x0000008700847202 */ /* 0x000fe20000000f00 */
[C---:B------:R-:W-:Y:S01]  /*11430*/  HMMA.16816.F32 R48, R52.reuse, R70, R48 ;  /* 0x000000463430723c */ /* 0x040fe20000001830 */
[----:B------:R-:W2:Y:S02]  /*11440*/  LDSM.16.MT88.4 R68, [R230+0x2000] ;  /* 0x00200000e644783b */ /* 0x000ea40000004200 */
[----:B------:R-:W-:Y:S01]  /*11450*/  MUFU.EX2 R89, R89 ;  /* 0x0000005900597308 */ /* 0x000fe20000000800 */
[----:B------:R-:W-:Y:S02]  /*11460*/  FADD.FTZ R0, R148, R0 ;  /* 0x0000000094007221 */ /* 0x000fe40000010000 */
[----:B------:R-:W-:Y:S02]  /*11470*/  FADD.FTZ R134, R221, R134 ;  /* 0x00000086dd867221 */ /* 0x000fe40000010000 */
[-C--:B------:R-:W-:Y:S05]  /*11480*/  HMMA.16816.F32 R116, R52, R72.reuse, R116 ;  /* 0x000000483474723c */ /* 0x080fea0000001874 */
[----:B------:R-:W-:Y:S03]  /*11490*/  MUFU.EX2 R90, R90 ;  /* 0x0000005a005a7308 */ /* 0x000fe60000000800 */
[C---:B------:R-:W-:Y:S07]  /*114a0*/  HMMA.16816.F32 R120, R56.reuse, R72, R120 ;  /* 0x000000483878723c */ /* 0x040fee0000001878 */
[----:B------:R-:W-:Y:S01]  /*114b0*/  MUFU.EX2 R91, R91 ;  /* 0x0000005b005b7308 */ /* 0x000fe20000000800 */
[-C--:B------:R-:W-:Y:S07]  /*114c0*/  HMMA.16816.F32 R124, R56, R74.reuse, R124 ;  /* 0x0000004a387c723c */ /* 0x080fee000000187c */
[----:B------:R-:W-:Y:S01]  /*114d0*/  F2FP.PACK_AB R56, R203, R204 ;  /* 0x000000cccb38723e */ /* 0x000fe200000000ff */
[----:B------:R-:W-:Y:S01]  /*114e0*/  HMMA.16816.F32 R128, R52, R74, R128 ;  /* 0x0000004a3480723c */ /* 0x000fe20000001880 */
[----:B------:R-:W3:Y:S01]  /*114f0*/  LDSM.16.MT88.4 R72, [R232+0x2000] ;  /* 0x00200000e848783b */ /* 0x000ee20000004200 */
[----:B------:R-:W-:Y:S02]  /*11500*/  MUFU.EX2 R92, R92 ;  /* 0x0000005c005c7308 */ /* 0x000fe40000000800 */
[----:B------:R-:W-:Y:S02]  /*11510*/  F2FP.PACK_AB R57, R82, R83 ;  /* 0x000000535239723e */ /* 0x000fe400000000ff */
[----:B------:R-:W-:Y:S02]  /*11520*/  F2FP.PACK_AB R58, R201, R202 ;  /* 0x000000cac93a723e */ /* 0x000fe400000000ff */
[----:B------:R-:W-:Y:S04]  /*11530*/  F2FP.PACK_AB R52, R211, R182 ;  /* 0x000000b6d334723e */ /* 0x000fe800000000ff */
[----:B------:R-:W-:Y:S01]  /*11540*/  F2FP.PACK_AB R53, R209, R210 ;  /* 0x000000d2d135723e */ /* 0x000fe200000000ff */
[----:B------:R-:W4:Y:S01]  /*11550*/  MUFU.EX2 R93, R93 ;  /* 0x0000005d005d7308 */ /* 0x000f220000000800 */
[----:B------:R-:W-:Y:S02]  /*11560*/  F2FP.PACK_AB R54, R207, R208 ;  /* 0x000000d0cf36723e */ /* 0x000fe400000000ff */
[----:B------:R-:W-:Y:S02]  /*11570*/  F2FP.PACK_AB R55, R205, R206 ;  /* 0x000000cecd37723e */ /* 0x000fe400000000ff */
[----:B------:R-:W-:Y:S05]  /*11580*/  F2FP.PACK_AB R59, R81, R80 ;  /* 0x00000050513b723e */ /* 0x000fea00000000ff */
[-C--:B-1----:R-:W-:Y:S01]  /*11590*/  HMMA.16816.F32 R4, R52, R60.reuse, R4 ;  /* 0x0000003c3404723c */ /* 0x082fe20000001804 */
[----:B------:R-:W-:Y:S07]  /*115a0*/  MUFU.EX2 R94, R94 ;  /* 0x0000005e005e7308 */ /* 0x000fee0000000800 */
[C---:B------:R-:W-:Y:S03]  /*115b0*/  HMMA.16816.F32 R8, R56.reuse, R60, R8 ;  /* 0x0000003c3808723c */ /* 0x040fe60000001808 */
[----:B------:R-:W1:Y:S05]  /*115c0*/  MUFU.EX2 R95, R95 ;  /* 0x0000005f005f7308 */ /* 0x000e6a0000000800 */
[-C--:B------:R-:W-:Y:S05]  /*115d0*/  HMMA.16816.F32 R12, R56, R62.reuse, R12 ;  /* 0x0000003e380c723c */ /* 0x080fea000000180c */
[----:B------:R-:W-:Y:S03]  /*115e0*/  MUFU.EX2 R100, R100 ;  /* 0x0000006400647308 */ /* 0x000fe60000000800 */
[C---:B------:R-:W-:Y:S01]  /*115f0*/  HMMA.16816.F32 R16, R52.reuse, R62, R16 ;  /* 0x0000003e3410723c */ /* 0x040fe20000001810 */
[----:B------:R-:W1:Y:S06]  /*11600*/  LDSM.16.MT88.4 R60, [R229+0x2800] ;  /* 0x00280000e53c783b */ /* 0x000e6c0000004200 */
[----:B------:R-:W-:Y:S01]  /*11610*/  MUFU.EX2 R101, R101 ;  /* 0x0000006500657308 */ /* 0x000fe20000000800 */
[-C--:B------:R-:W-:Y:S08]  /*11620*/  HMMA.16816.F32 R20, R52, R64.reuse, R20 ;  /* 0x000000403414723c */ /* 0x080ff00000001814 */
[C---:B------:R-:W-:Y:S01]  /*11630*/  HMMA.16816.F32 R24, R56.reuse, R64, R24 ;  /* 0x000000403818723c */ /* 0x040fe20000001818 */
[----:B------:R-:W-:Y:S07]  /*11640*/  MUFU.EX2 R102, R102 ;  /* 0x0000006600667308 */ /* 0x000fee0000000800 */
[-C--:B------:R-:W-:Y:S03]  /*11650*/  HMMA.16816.F32 R28, R56, R66.reuse, R28 ;  /* 0x00000042381c723c */ /* 0x080fe6000000181c */
[----:B------:R-:W-:Y:S05]  /*11660*/  MUFU.EX2 R103, R103 ;  /* 0x0000006700677308 */ /* 0x000fea0000000800 */
[C---:B------:R-:W-:Y:S01]  /*11670*/  HMMA.16816.F32 R32, R52.reuse, R66, R32 ;  /* 0x000000423420723c */ /* 0x040fe20000001820 */
[----:B------:R-:W1:Y:S04]  /*11680*/  LDSM.16.MT88.4 R64, [R233+0x2800] ;  /* 0x00280000e940783b */ /* 0x000e680000004200 */
[----:B------:R-:W-:Y:S03]  /*11690*/  MUFU.EX2 R85, R85 ;  /* 0x0000005500557308 */ /* 0x000fe60000000800 */
[-C--:B--2---:R-:W-:Y:S07]  /*116a0*/  HMMA.16816.F32 R36, R52, R68.reuse, R36 ;  /* 0x000000443424723c */ /* 0x084fee0000001824 */
[----:B------:R-:W-:Y:S01]  /*116b0*/  MUFU.EX2 R79, R79 ;  /* 0x0000004f004f7308 */ /* 0x000fe20000000800 */
[C---:B------:R-:W-:Y:S07]  /*116c0*/  HMMA.16816.F32 R40, R56.reuse, R68, R40 ;  /* 0x000000443828723c */ /* 0x040fee0000001828 */
[----:B------:R-:W-:Y:S01]  /*116d0*/  FADD.FTZ R68, R248, R133 ;  /* 0x00000085f8447221 */ /* 0x000fe20000010000 */
[-C--:B------:R-:W-:Y:S04]  /*116e0*/  HMMA.16816.F32 R44, R56, R70.reuse, R44 ;  /* 0x00000046382c723c */ /* 0x080fe8000000182c */
[----:B------:R-:W-:Y:S04]  /*116f0*/  FADD.FTZ R78, R250, R68 ;  /* 0x00000044fa4e7221 */ /* 0x000fe80000010000 */
[C---:B------:R-:W-:Y:S01]  /*11700*/  HMMA.16816.F32 R48, R52.reuse, R70, R48 ;  /* 0x000000463430723c */ /* 0x040fe20000001830 */
[----:B------:R-:W2:Y:S07]  /*11710*/  LDSM.16.MT88.4 R68, [R230+0x2800] ;  /* 0x00280000e644783b */ /* 0x000eae0000004200 */
[-C--:B---3--:R-:W-:Y:S08]  /*11720*/  HMMA.16816.F32 R116, R52, R72.reuse, R116 ;  /* 0x000000483474723c */ /* 0x088ff00000001874 */
[C---:B------:R-:W-:Y:S08]  /*11730*/  HMMA.16816.F32 R120, R56.reuse, R72, R120 ;  /* 0x000000483878723c */ /* 0x040ff00000001878 */
[-C--:B------:R-:W-:Y:S07]  /*11740*/  HMMA.16816.F32 R124, R56, R74.reuse, R124 ;  /* 0x0000004a387c723c */ /* 0x080fee000000187c */
[----:B----4-:R-:W-:Y:S01]  /*11750*/  F2FP.PACK_AB R58, R93, R92 ;  /* 0x0000005c5d3a723e */ /* 0x010fe200000000ff */
[----:B------:R-:W-:Y:S01]  /*11760*/  HMMA.16816.F32 R128, R52, R74, R128 ;  /* 0x0000004a3480723c */ /* 0x000fe20000001880 */
[----:B------:R-:W3:Y:S03]  /*11770*/  LDSM.16.MT88.4 R72, [R232+0x2800] ;  /* 0x00280000e848783b */ /* 0x000ee60000004200 */
[----:B------:R-:W-:Y:S01]  /*11780*/  FADD.FTZ R57, R191, R76 ;  /* 0x0000004cbf397221 */ /* 0x000fe20000010000 */
[----:B-1----:R-:W-:Y:S01]  /*11790*/  F2FP.PACK_AB R59, R95, R94 ;  /* 0x0000005e5f3b723e */ /* 0x002fe200000000ff */
[----:B------:R-:W-:Y:S01]  /*117a0*/  FADD.FTZ R56, R251, R134 ;  /* 0x00000086fb387221 */ /* 0x000fe20000010000 */
[----:B------:R-:W-:Y:S01]  /*117b0*/  F2FP.PACK_AB R52, R199, R200 ;  /* 0x000000c8c734723e */ /* 0x000fe200000000ff */
[----:B------:R-:W-:Y:S01]  /*117c0*/  FADD.FTZ R77, R193, R57 ;  /* 0x00000039c14d7221 */ /* 0x000fe20000010000 */
[----:B------:R-:W-:Y:S03]  /*117d0*/  F2FP.PACK_AB R53, R113, R198 ;  /* 0x000000c67135723e */ /* 0x000fe600000000ff */
[----:B------:R-:W-:Y:S01]  /*117e0*/  F2FP.PACK_AB R54, R97, R96 ;  /* 0x000000606136723e */ /* 0x000fe200000000ff */
[----:B------:R-:W-:Y:S01]  /*117f0*/  FADD.FTZ R76, R249, R56 ;  /* 0x00000038f94c7221 */ /* 0x000fe20000010000 */
[----:B------:R-:W-:Y:S02]  /*11800*/  F2FP.PACK_AB R55, R99, R98 ;  /* 0x000000626337723e */ /* 0x000fe400000000ff */
[----:B------:R-:W-:Y:S02]  /*11810*/  F2FP.PACK_AB R56, R89, R88 ;  /* 0x000000585938723e */ /* 0x000fe400000000ff */
[----:B------:R-:W-:Y:S03]  /*11820*/  F2FP.PACK_AB R57, R91, R90 ;  /* 0x0000005a5b39723e */ /* 0x000fe600000000ff */
[-C--:B------:R-:W-:Y:S08]  /*11830*/  HMMA.16816.F32 R4, R52, R60.reuse, R4 ;  /* 0x0000003c3404723c */ /* 0x080ff00000001804 */
[C---:B------:R-:W-:Y:S08]  /*11840*/  HMMA.16816.F32 R8, R56.reuse, R60, R8 ;  /* 0x0000003c3808723c */ /* 0x040ff00000001808 */
[-C--:B------:R-:W-:Y:S08]  /*11850*/  HMMA.16816.F32 R12, R56, R62.reuse, R12 ;  /* 0x0000003e380c723c */ /* 0x080ff0000000180c */
[C---:B------:R-:W-:Y:S01]  /*11860*/  HMMA.16816.F32 R16, R52.reuse, R62, R16 ;  /* 0x0000003e3410723c */ /* 0x040fe20000001810 */
[----:B------:R1:W-:Y:S06]  /*11870*/  MUFU.EX2 R63, R3 ;  /* 0x00000003003f7308 */ /* 0x0003ec0000000800 */
[----:B------:R-:W-:Y:S01]  /*11880*/  FADD.FTZ R62, R147, R0 ;  /* 0x00000000933e7221 */ /* 0x000fe20000010000 */
[-C--:B------:R-:W-:Y:S08]  /*11890*/  HMMA.16816.F32 R20, R52, R64.reuse, R20 ;  /* 0x000000403414723c */ /* 0x080ff00000001814 */
[C---:B------:R-:W-:Y:S01]  /*118a0*/  HMMA.16816.F32 R24, R56.reuse, R64, R24 ;  /* 0x000000403818723c */ /* 0x040fe20000001818 */
[----:B------:R-:W-:Y:S07]  /*118b0*/  MUFU.EX2 R64, R110 ;  /* 0x0000006e00407308 */ /* 0x000fee0000000800 */
[-C--:B------:R-:W-:Y:S03]  /*118c0*/  HMMA.16816.F32 R28, R56, R66.reuse, R28 ;  /* 0x00000042381c723c */ /* 0x080fe6000000181c */
[----:B------:R-:W-:Y:S01]  /*118d0*/  MUFU.EX2 R65, R107 ;  /* 0x0000006b00417308 */ /* 0x000fe20000000800 */
[----:B-1----:R-:W-:Y:S04]  /*118e0*/  FADD.FTZ R3, R143, R78 ;  /* 0x0000004e8f037221 */ /* 0x002fe80000010000 */
[C---:B------:R-:W-:Y:S04]  /*118f0*/  HMMA.16816.F32 R32, R52.reuse, R66, R32 ;  /* 0x000000423420723c */ /* 0x040fe80000001820 */
[----:B------:R-:W-:Y:S01]  /*11900*/  FADD.FTZ R3, R146, R3 ;  /* 0x0000000392037221 */ /* 0x000fe20000010000 */
[----:B------:R-:W1:Y:S03]  /*11910*/  MUFU.EX2 R66, R108 ;  /* 0x0000006c00427308 */ /* 0x000e660000000800 */
[-C--:B--2---:R-:W-:Y:S04]  /*11920*/  HMMA.16816.F32 R36, R52, R68.reuse, R36 ;  /* 0x000000443424723c */ /* 0x084fe80000001824 */
[----:B------:R-:W-:Y:S04]  /*11930*/  FADD.FTZ R60, R184, R3 ;  /* 0x00000003b83c7221 */ /* 0x000fe80000010000 */
[C---:B------:R-:W-:Y:S08]  /*11940*/  HMMA.16816.F32 R40, R56.reuse, R68, R40 ;  /* 0x000000443828723c */ /* 0x040ff00000001828 */
[-C--:B------:R-:W-:Y:S08]  /*11950*/  HMMA.16816.F32 R44, R56, R70.reuse, R44 ;  /* 0x00000046382c723c */ /* 0x080ff0000000182c */
[C---:B------:R-:W-:Y:S07]  /*11960*/  HMMA.16816.F32 R48, R52.reuse, R70, R48 ;  /* 0x000000463430723c */ /* 0x040fee0000001830 */
[----:B------:R-:W-:Y:S01]  /*11970*/  MOV R70, R2 ;  /* 0x0000000200467202 */ /* 0x000fe20000000f00 */
[-C--:B---3--:R-:W-:Y:S08]  /*11980*/  HMMA.16816.F32 R116, R52, R72.reuse, R116 ;  /* 0x000000483474723c */ /* 0x088ff00000001874 */
[C---:B------:R-:W-:Y:S08]  /*11990*/  HMMA.16816.F32 R120, R56.reuse, R72, R120 ;  /* 0x000000483878723c */ /* 0x040ff00000001878 */
[-C--:B------:R-:W-:Y:S07]  /*119a0*/  HMMA.16816.F32 R124, R56, R74.reuse, R124 ;  /* 0x0000004a387c723c */ /* 0x080fee000000187c */
[----:B------:R-:W-:Y:S01]  /*119b0*/  FADD.FTZ R57, R194, R77 ;  /* 0x0000004dc2397221 */ /* 0x000fe20000010000 */
[----:B------:R-:W-:Y:S04]  /*119c0*/  HMMA.16816.F32 R128, R52, R74, R128 ;  /* 0x0000004a3480723c */ /* 0x000fe80000001880 */
[----:B------:R-:W-:Y:S01]  /*119d0*/  FADD.FTZ R56, R149, R76 ;  /* 0x0000004c95387221 */ /* 0x000fe20000010000 */
[----:B-1----:R-:W-:Y:S01]  /*119e0*/  F2FP.PACK_AB R58, R138, R66 ;  /* 0x000000428a3a723e */ /* 0x002fe200000000ff */
[----:B------:R-:W-:Y:S01]  /*119f0*/  FADD.FTZ R61, R195, R57 ;  /* 0x00000039c33d7221 */ /* 0x000fe20000010000 */
[----:B------:R-:W-:Y:S01]  /*11a00*/  F2FP.PACK_AB R52, R101, R100 ;  /* 0x000000646534723e */ /* 0x000fe200000000ff */
[----:B------:R-:W-:Y:S01]  /*11a10*/  FADD.FTZ R0, R187, R56 ;  /* 0x00000038bb007221 */ /* 0x000fe20000010000 */
[----:B------:R-:W-:Y:S01]  /*11a20*/  F2FP.PACK_AB R53, R103, R102 ;  /* 0x000000666735723e */ /* 0x000fe200000000ff */
[----:B------:R-:W1:Y:S02]  /*11a30*/  LDSM.16.MT88.4 R184, [R230+0x3000] ;  /* 0x00300000e6b8783b */ /* 0x000e640000004200 */
[----:B------:R-:W-:Y:S01]  /*11a40*/  FADD.FTZ R3, R197, R61 ;  /* 0x0000003dc5037221 */ /* 0x000fe20000010000 */
[----:B------:R-:W-:Y:S01]  /*11a50*/  F2FP.PACK_AB R54, R139, R87 ;  /* 0x000000578b36723e */ /* 0x000fe200000000ff */
[----:B------:R-:W-:Y:S01]  /*11a60*/  FADD.FTZ R0, R161, R0 ;  /* 0x00000000a1007221 */ /* 0x000fe20000010000 */
[----:B------:R-:W-:Y:S01]  /*11a70*/  F2FP.PACK_AB R55, R188, R86 ;  /* 0x00000056bc37723e */ /* 0x000fe200000000ff */
[----:B------:R-:W-:Y:S01]  /*11a80*/  FADD.FTZ R3, R196, R3 ;  /* 0x00000003c4037221 */ /* 0x000fe20000010000 */
[----:B------:R-:W-:Y:S01]  /*11a90*/  F2FP.PACK_AB R56, R84, R85 ;  /* 0x000000555438723e */ /* 0x000fe200000000ff */
[----:B------:R-:W-:Y:S01]  /*11aa0*/  FADD.FTZ R0, R217, R0 ;  /* 0x00000000d9007221 */ /* 0x000fe20000010000 */
[----:B------:R-:W-:Y:S02]  /*11ab0*/  F2FP.PACK_AB R57, R65, R79 ;  /* 0x0000004f4139723e */ /* 0x000fe400000000ff */
[----:B------:R-:W-:Y:S01]  /*11ac0*/  F2FP.PACK_AB R59, R63, R64 ;  /* 0x000000403f3b723e */ /* 0x000fe200000000ff */
[-C--:B------:R-:W-:Y:S07]  /*11ad0*/  HMMA.16816.F32 R140, R52, R152.reuse, R4 ;  /* 0x00000098348c723c */ /* 0x080fee0000001804 */
        /* <DEDUP_REMOVED lines=95> */
[----:B------:R-:W-:Y:S01]  /*120d0*/  FADD.FTZ R3, R138, R3 ;  /* 0x000000038a037221 */ /* 0x000fe20000010000 */
[----:B------:R-:W-:Y:S01]  /*120e0*/  MOV R138, R2 ;  /* 0x00000002008a7202 */ /* 0x000fe20000000f00 */
[----:B------:R-:W-:Y:S02]  /*120f0*/  FADD.FTZ R4, R188, R4 ;  /* 0x00000004bc047221 */ /* 0x000fe40000010000 */
[----:B------:R-:W-:Y:S03]  /*12100*/  FADD.FTZ R0, R64, R7 ;  /* 0x0000000740007221 */ /* 0x000fe60000010000 */
[----:B------:R-:W-:Y:S01]  /*12110*/  STL [R1+0x1c], R4 ;  /* 0x00001c0401007387 */ /* 0x000fe20000100800 */
[----:B------:R-:W-:Y:S03]  /*12120*/  FADD.FTZ R0, R63, R0 ;  /* 0x000000003f007221 */ /* 0x000fe60000010000 */
[----:B------:R1:W-:Y:S04]  /*12130*/  STL [R1+0x24], R3 ;  /* 0x0000240301007387 */ /* 0x0003e80000100800 */
[----:B------:R2:W-:Y:S01]  /*12140*/  STL [R1+0x20], R0 ;  /* 0x0000200001007387 */ /* 0x0005e20000100800 */
[----:B-1----:R-:W-:Y:S02]  /*12150*/  MOV R3, R136 ;  /* 0x0000008800037202 */ /* 0x002fe40000000f00 */
[----:B--2---:R-:W-:Y:S01]  /*12160*/  MOV R0, R137 ;  /* 0x0000008900007202 */ /* 0x004fe20000000f00 */
[----:B------:R-:W-:-:S05]  /*12170*/  @P0 BRA `(.L_x_1143) ;  /* 0xffffc00000000947 */ /* 0x000fca000383ffff */
.L_x_1142:
[----:B------:R-:W-:Y:S02]  /*12180*/  MOV R10, 0x1f ;  /* 0x0000001f000a7802 */ /* 0x000fe40000000f00 */
[----:B------:R-:W-:Y:S01]  /*12190*/  MOV R7, 0xffffffff ;  /* 0xffffffff00077802 */ /* 0x000fe20000000f00 */
[----:B------:R-:W-:Y:S05]  /*121a0*/  BRA.DIV ~URZ, `(.L_x_1144) ;  /* 0x000025527f007947 */ /* 0x000fea000b800000 */
[----:B------:R-:W2:Y:S04]  /*121b0*/  LDL R0, [R1+0x18] ;  /* 0x0000180001007983 */ /* 0x000ea80000100800 */
[----:B--2---:R1:W2:Y:S02]  /*121c0*/  SHFL.BFLY PT, R2, R0, 0x2, 0x1f ;  /* 0x0c401f0000027f89 */ /* 0x0042a400000e0000 */
.L_x_1174:
        /* <DEDUP_REMOVED lines=19> */
.L_x_1175:
[----:B------:R-:W-:Y:S01]  /*12300*/  FSETP.NE.FTZ.AND P3, PT, R2, RZ, PT ;  /* 0x000000ff0200720b */ /* 0x000fe20003f75000 */
[----:B----4-:R-:W-:Y:S01]  /*12310*/  FADD.FTZ R6, R8, R6 ;  /* 0x0000000608067221 */ /* 0x010fe20000010000 */
[----:B------:R-:W-:Y:S02]  /*12320*/  MOV R0, RZ ;  /* 0x000000ff00007202 */ /* 0x000fe40000000f00 */
[----:B------:R-:W-:Y:S02]  /*12330*/  FSETP.NE.FTZ.AND P1, PT, R5, RZ, PT ;  /* 0x000000ff0500720b */ /* 0x000fe40003f35000 */
[----:B------:R-:W-:Y:S02]  /*12340*/  FSETP.NE.FTZ.AND P2, PT, R4, RZ, PT ;  /* 0x000000ff0400720b */ /* 0x000fe40003f55000 */
[----:B------:R-:W-:Y:S02]  /*12350*/  FSETP.NE.FTZ.AND P0, PT, R6, RZ, PT ;  /* 0x000000ff0600720b */ /* 0x000fe40003f15000 */
[----:B------:R-:W-:-:S02]  /*12360*/  MOV R22, 0xff800000 ;  /* 0xff80000000167802 */ /* 0x000fc40000000f00 */
[----:B------:R-:W-:Y:S01]  /*12370*/  MOV R21, 0xff800000 ;  /* 0xff80000000157802 */ /* 0x000fe20000000f00 */
[----:B------:R-:W1:Y:S01]  /*12380*/  @P3 MUFU.RCP R0, R2 ;  /* 0x0000000200003308 */ /* 0x000e620000001000 */
[----:B------:R-:W-:Y:S02]  /*12390*/  @P3 MOV R7, 0x3f317218 ;  /* 0x3f31721800073802 */ /* 0x000fe40000000f00 */
[----:B------:R-:W-:Y:S02]  /*123a0*/  MOV R20, 0xff800000 ;  /* 0xff80000000147802 */ /* 0x000fe40000000f00 */
[----:B------:R-:W-:Y:S01]  /*123b0*/  MOV R19, 0xff800000 ;  /* 0xff80000000137802 */ /* 0x000fe20000000f00 */
[----:B------:R-:W-:Y:S02]  /*123c0*/  @P3 FMUL.FTZ R7, R7, c[0x0][0x2d0] ;  /* 0x0000b40007073a20 */ /* 0x000fe40000410000 */
[----:B------:R2:W-:Y:S08]  /*123d0*/  @P3 MUFU.LG2 R9, R2 ;  /* 0x0000000200093308 */ /* 0x0005f00000000c00 */
[----:B------:R-:W-:Y:S01]  /*123e0*/  @P2 MUFU.LG2 R8, R4 ;  /* 0x0000000400082308 */ /* 0x000fe20000000c00 */
[----:B-1----:R-:W-:-:S02]  /*123f0*/  FMUL.FTZ R140, R0, R140 ;  /* 0x0000008c008c7220 */ /* 0x002fc40000410000 */
[C---:B------:R-:W-:Y:S02]  /*12400*/  FMUL.FTZ R141, R0.reuse, R141 ;  /* 0x0000008d008d7220 */ /* 0x040fe40000410000 */
[C---:B------:R-:W-:Y:S02]  /*12410*/  FMUL.FTZ R152, R0.reuse, R152 ;  /* 0x0000009800987220 */ /* 0x040fe40000410000 */
[C---:B------:R-:W-:Y:S01]  /*12420*/  FMUL.FTZ R153, R0.reuse, R153 ;  /* 0x0000009900997220 */ /* 0x040fe20000410000 */
[----:B--2---:R-:W-:Y:S01]  /*12430*/  CS2R R2, SRZ ;  /* 0x0000000000027805 */ /* 0x004fe2000001ff00 */
[C---:B------:R-:W-:Y:S02]  /*12440*/  FMUL.FTZ R156, R0.reuse, R156 ;  /* 0x0000009c009c7220 */ /* 0x040fe40000410000 */
[C---:B------:R-:W-:Y:S02]  /*12450*/  FMUL.FTZ R157, R0.reuse, R157 ;  /* 0x0000009d009d7220 */ /* 0x040fe40000410000 */
[C---:B------:R-:W-:Y:S01]  /*12460*/  FMUL.FTZ R168, R0.reuse, R168 ;  /* 0x000000a800a87220 */ /* 0x040fe20000410000 */
[----:B------:R-:W1:Y:S01]  /*12470*/  @P1 MUFU.RCP R2, R5 ;  /* 0x0000000500021308 */ /* 0x000e620000001000 */
[----:B------:R-:W-:-:S02]  /*12480*/  FMUL.FTZ R169, R0, R169 ;  /* 0x000000a900a97220 */ /* 0x000fc40000410000 */
[C---:B------:R-:W-:Y:S02]  /*12490*/  FMUL.FTZ R172, R0.reuse, R172 ;  /* 0x000000ac00ac7220 */ /* 0x040fe40000410000 */
[C---:B------:R-:W-:Y:S02]  /*124a0*/  FMUL.FTZ R173, R0.reuse, R173 ;  /* 0x000000ad00ad7220 */ /* 0x040fe40000410000 */
[C---:B------:R-:W-:Y:S01]  /*124b0*/  FMUL.FTZ R184, R0.reuse, R184 ;  /* 0x000000b800b87220 */ /* 0x040fe20000410000 */
[----:B------:R2:W3:Y:S01]  /*124c0*/  @P2 MUFU.RCP R3, R4 ;  /* 0x0000000400032308 */ /* 0x0004e20000001000 */
[C---:B------:R-:W-:Y:S02]  /*124d0*/  FMUL.FTZ R185, R0.reuse, R185 ;  /* 0x000000b900b97220 */ /* 0x040fe40000410000 */
[C---:B------:R-:W-:Y:S02]  /*124e0*/  FMUL.FTZ R116, R0.reuse, R116 ;  /* 0x0000007400747220 */ /* 0x040fe40000410000 */
[----:B------:R-:W-:-:S02]  /*124f0*/  FMUL.FTZ R117, R0, R117 ;  /* 0x0000007500757220 */ /* 0x000fc40000410000 */
[C---:B------:R-:W-:Y:S01]  /*12500*/  FMUL.FTZ R128, R0.reuse, R128 ;  /* 0x0000008000807220 */ /* 0x040fe20000410000 */
[----:B------:R-:W4:Y:S01]  /*12510*/  @P1 MUFU.LG2 R5, R5 ;  /* 0x0000000500051308 */ /* 0x000f220000000c00 */
[----:B------:R-:W-:Y:S01]  /*12520*/  FMUL.FTZ R129, R0, R129 ;  /* 0x0000008100817220 */ /* 0x000fe20000410000 */
[----:B------:R-:W-:Y:S01]  /*12530*/  MOV R0, RZ ;  /* 0x000000ff00007202 */ /* 0x000fe20000000f00 */
[C---:B-1----:R-:W-:Y:S02]  /*12540*/  FMUL.FTZ R144, R2.reuse, R144 ;  /* 0x0000009002907220 */ /* 0x042fe40000410000 */
[C---:B------:R-:W-:Y:S02]  /*12550*/  FMUL.FTZ R145, R2.reuse, R145 ;  /* 0x0000009102917220 */ /* 0x040fe40000410000 */
[C---:B------:R-:W-:Y:S01]  /*12560*/  FMUL.FTZ R148, R2.reuse, R148 ;  /* 0x0000009402947220 */ /* 0x040fe20000410000 */
[----:B------:R-:W-:Y:S01]  /*12570*/  @P0 MUFU.RCP R0, R6 ;  /* 0x0000000600000308 */ /* 0x000fe20000001000 */
[C---:B------:R-:W-:Y:S01]  /*12580*/  FMUL.FTZ R149, R2.reuse, R149 ;  /* 0x0000009502957220 */ /* 0x040fe20000410000 */
[----:B--2---:R-:W-:Y:S01]  /*12590*/  @P2 MOV R4, 0x3f317218 ;  /* 0x3f31721800042802 */ /* 0x004fe20000000f00 */
        /* <DEDUP_REMOVED lines=12> */
[C---:B---3--:R-:W-:Y:S01]  /*12660*/  FMUL.FTZ R142, R3.reuse, R142 ;  /* 0x0000008e038e7220 */ /* 0x048fe20000410000 */
        /* <DEDUP_REMOVED lines=17> */
[----:B----4-:R-:W-:Y:S02]  /*12780*/  @P1 FMUL.FTZ R5, R5, 0.69314718246459960938 ;  /* 0x3f31721805051820 */ /* 0x010fe40000410000 */
[----:B------:R-:W-:Y:S02]  /*12790*/  @P2 FMUL.FTZ R8, R8, 0.69314718246459960938 ;  /* 0x3f31721808082820 */ /* 0x000fe40000410000 */
[----:B------:R-:W-:Y:S02]  /*127a0*/  @P1 FMUL.FTZ R3, R3, c[0x0][0x2d0] ;  /* 0x0000b40003031a20 */ /* 0x000fe40000410000 */
[----:B------:R-:W-:-:S02]  /*127b0*/  @P2 FMUL.FTZ R4, R4, c[0x0][0x2d0] ;  /* 0x0000b40004042a20 */ /* 0x000fc40000410000 */
[----:B------:R-:W-:Y:S01]  /*127c0*/  @P1 FFMA.FTZ R22, R3, R135, R5 ;  /* 0x0000008703161223 */ /* 0x000fe20000010005 */
[----:B------:R-:W-:Y:S01]  /*127d0*/  @P0 MOV R3, 0x3f317218 ;  /* 0x3f31721800030802 */ /* 0x000fe20000000f00 */
[----:B------:R-:W-:Y:S01]  /*127e0*/  @P2 FFMA.FTZ R21, R4, R136, R8 ;  /* 0x0000008804152223 */ /* 0x000fe20000010008 */
[----:B------:R-:W-:Y:S01]  /*127f0*/  MOV R4, 0x1 ;  /* 0x0000000100047802 */ /* 0x000fe20000000f00 */
[----:B------:R-:W-:Y:S02]  /*12800*/  @P3 FMUL.FTZ R9, R9, 0.69314718246459960938 ;  /* 0x3f31721809093820 */ /* 0x000fe40000410000 */
[----:B-1----:R-:W-:Y:S02]  /*12810*/  @P0 FMUL.FTZ R2, R2, 0.69314718246459960938 ;  /* 0x3f31721802020820 */ /* 0x002fe40000410000 */
[----:B------:R-:W-:Y:S02]  /*12820*/  @P0 FMUL.FTZ R3, R3, c[0x0][0x2d0] ;  /* 0x0000b40003030a20 */ /* 0x000fe40000410000 */
        /* <DEDUP_REMOVED lines=16> */
[----:B------:R-:W-:Y:S01]  /*12930*/  PRMT R0, R4, 0x7610, R0 ;  /* 0x0000761004007816 */ /* 0x000fe20000000000 */
[----:B------:R-:W-:Y:S02]  /*12940*/  @P3 FFMA.FTZ R20, R7, R137, R9 ;  /* 0x0000008907143223 */ /* 0x000fe40000010009 */
[----:B------:R-:W-:Y:S02]  /*12950*/  @P0 FFMA.FTZ R19, R3, R70, R2 ;  /* 0x0000004603130223 */ /* 0x000fe40000010002 */
.L_x_1111:
[----:B------:R3:W5:Y:S01]  /*12960*/  LDL R7, [R1+0x6c] ;  /* 0x00006c0001077983 */ /* 0x0007620000100800 */
[----:B------:R-:W-:Y:S03]  /*12970*/  BSSY B0, `(.L_x_1146) ;  /* 0x0000012000007945 */ /* 0x000fe60003800000 */
[----:B------:R-:W4:Y:S02]  /*12980*/  S2R R6, SR_TID.X ;  /* 0x0000000000067919 */ /* 0x000f240000002100 */
[----:B----4-:R-:W-:-:S13]  /*12990*/  LOP3.LUT P0, RZ, R6, 0x7f, RZ, 0xc0, !PT ;  /* 0x0000007f06ff7812 */ /* 0x010fda000780c0ff */
[----:B------:R-:W-:Y:S05]  /*129a0*/  @P0 BRA `(.L_x_1147) ;  /* 0x000000e000000947 */ /* 0x000fea0003800000 */
[----:B---3--:R-:W3:Y:S01]  /*129b0*/  S2R R4, SR_LANEID ;  /* 0x0000000000047919 */ /* 0x008ee20000000000 */
[----:B------:R-:W-:Y:S01]  /*129c0*/  VOTEU.ANY UR4, UPT, PT ;  /* 0x0000000000047886 */ /* 0x000fe200038e0100 */
[----:B------:R-:W-:Y:S01]  /*129d0*/  IMAD.MOV.U32 R5, RZ, RZ, c[0x0][0x584] ;  /* 0x00016100ff057624 */ /* 0x000fe200078e00ff */
[----:B--2---:R-:W3:Y:S08]  /*129e0*/  FLO.U32 R3, UR4 ;  /* 0x0000000400037d00 */ /* 0x004ef000080e0000 */
[----:B------:R-:W2:Y:S01]  /*129f0*/  POPC R2, UR4 ;  /* 0x0000000400027d09 */ /* 0x000ea20008000000 */
[----:B---3--:R-:W-:Y:S01]  /*12a00*/  ISETP.EQ.U32.AND P0, PT, R3, R4, PT ;  /* 0x000000040300720c */ /* 0x008fe20003f02070 */
[----:B------:R-:W-:-:S12]  /*12a10*/  IMAD.MOV.U32 R4, RZ, RZ, c[0x0][0x580] ;  /* 0x00016000ff047624 */ /* 0x000fd800078e00ff */
[----:B--2---:R2:W3:Y:S04]  /*12a20*/  @P0 ATOMG.E.ADD.STRONG.GPU PT, R2, [R4.64], R2 ;  /* 0x00000002040209a8 */ /* 0x0044e800081ee1c8 */
[----:B--2---:R-:W2:Y:S04]  /*12a30*/  S2R R4, SR_LTMASK ;  /* 0x0000000000047919 */ /* 0x004ea80000003900 */
[----:B---3--:R2:W3:Y:S02]  /*12a40*/  SHFL.IDX PT, R3, R2, R3, 0x1f ;  /* 0x00001f0302037589 */ /* 0x0084e400000e0000 */
[----:B--2---:R-:W-:-:S06]  /*12a50*/  LOP3.LUT R2, R4, UR4, RZ, 0xc0, !PT ;  /* 0x0000000404027c12 */ /* 0x004fcc000f8ec0ff */
[----:B------:R-:W3:Y:S02]  /*12a60*/  POPC R2, R2 ;  /* 0x0000000200027309 */ /* 0x000ee40000000000 */
[----:B---3-5:R-:W-:-:S05]  /*12a70*/  IADD3 R7, R3, c[0x0][0xc], R2 ;  /* 0x0000030003077a10 */ /* 0x028fca0007ffe002 */
[----:B------:R2:W-:Y:S02]  /*12a80*/  STL [R1+0x6c], R7 ;  /* 0x00006c0701007387 */ /* 0x0005e40000100800 */
.L_x_1147:
[----:B---3--:R-:W-:Y:S05]  /*12a90*/  BSYNC B0 ;  /* 0x0000000000007941 */ /* 0x008fea0003800000 */
.L_x_1146:
[----:B------:R-:W-:Y:S01]  /*12aa0*/  PRMT R0, R0, 0x9910, RZ ;  /* 0x0000991000007816 */ /* 0x000fe200000000ff */
[----:B------:R-:W-:Y:S01]  /*12ab0*/  BSSY B1, `(.L_x_1148) ;  /* 0x0000142000017945 */ /* 0x000fe20003800000 */
[----:B-----5:R-:W-:Y:S02]  /*12ac0*/  IMAD.MOV.U32 R26, RZ, RZ, R7 ;  /* 0x000000ffff1a7224 */ /* 0x020fe400078e0007 */
[----:B------:R-:W-:-:S13]  /*12ad0*/  ISETP.NE.AND P0, PT, R0, RZ, PT ;  /* 0x000000ff0000720c */ /* 0x000fda0003f05270 */
[----:B------:R-:W-:Y:S05]  /*12ae0*/  @!P0 BRA `(.L_x_1149) ;  /* 0x0000112000008947 */ /* 0x000fea0003800000 */
[----:B------:R-:W-:Y:S01]  /*12af0*/  WARPSYNC 0xffffffff ;  /* 0xffffffff00007948 */ /* 0x000fe20003800000 */
[----:B------:R-:W-:Y:S06]  /*12b00*/  BAR.SYNC.DEFER_BLOCKING 0x1, 0x80 ;  /* 0x0042000000007b1d */ /* 0x000fec0000010000 */
[----:B------:R-:W-:Y:S05]  /*12b10*/  BRA.CONV ~URZ, `(.L_x_1150) ;  /* 0x000000737f007947 */ /* 0x000fea000b800000 */
[----:B------:R-:W-:Y:S01]  /*12b20*/  SHF.R.S32.HI R10, RZ, 0x1f, R6 ;  /* 0x0000001fff0a7819 */ /* 0x000fe20000011406 */
[----:B------:R-:W-:Y:S01]  /*12b30*/  IMAD.MOV.U32 R8, RZ, RZ, RZ ;  /* 0x000000ffff087224 */ /* 0x000fe200078e00ff */
[----:B------:R-:W-:Y:S01]  /*12b40*/  MOV R9, 0x12b90 ;  /* 0x00012b9000097802 */ /* 0x000fe20000000f00 */
[----:B--2---:R-:W-:Y:S01]  /*12b50*/  IMAD.MOV.U32 R7, RZ, RZ, 0x1f ;  /* 0x0000001fff077424 */ /* 0x004fe200078e00ff */
[----:B------:R-:W-:-:S04]  /*12b60*/  LEA.HI R10, R10, R6, RZ, 0x7 ;  /* 0x000000060a0a7211 */ /* 0x000fc800078f38ff */
[----:B------:R-:W-:Y:S02]  /*12b70*/  SHF.R.S32.HI R10, RZ, 0x7, R10 ;  /* 0x00000007ff0a7819 */ /* 0x000fe4000001140a */
[----:B-1----:R-:W-:Y:S05]  /*12b80*/  CALL.REL.NOINC `($__internal_17_$__cuda_sm70_shflsync_idx_p) ;  /* 0x00001ef000007944 */ /* 0x002fea0003c00000 */
.L_x_1150:
[----:B--2---:R-:W2:Y:S04]  /*12b90*/  LDL R3, [R1+0x70] ;  /* 0x0000700001037983 */ /* 0x004ea80000100800 */
[----:B------:R-:W3:Y:S04]  /*12ba0*/  LDL.LU R5, [R1+0x54] ;  /* 0x0000540001057983 */ /* 0x000ee80000300800 */
[----:B------:R-:W4:Y:S04]  /*12bb0*/  LDL.LU R12, [R1+0x60] ;  /* 0x00006000010c7983 */ /* 0x000f280000300800 */
[----:B------:R-:W5:Y:S04]  /*12bc0*/  LDL.LU R14, [R1+0x64] ;  /* 0x00006400010e7983 */ /* 0x000f680000300800 */
[----:B------:R-:W2:Y:S01]  /*12bd0*/  LDL.LU R17, [R1+0x68] ;  /* 0x0000680001117983 */ /* 0x000ea20000300800 */
[----:B------:R-:W-:-:S03]  /*12be0*/  IMAD.MOV.U32 R0, RZ, RZ, 0x1 ;  /* 0x00000001ff007424 */ /* 0x000fc600078e00ff */
[----:B-1----:R-:W5:Y:S02]  /*12bf0*/  LDL R16, [R1+0x78] ;  /* 0x0000780001107983 */ /* 0x002f640000100800 */
[----:B------:R-:W-:Y:S02]  /*12c00*/  ISETP.NE.AND P0, PT, R0, c[0x0][0x4e8], PT ;  /* 0x00013a0000007a0c */ /* 0x000fe40003f05270 */
[----:B------:R-:W5:Y:S04]  /*12c10*/  LDL R27, [R1+0x50] ;  /* 0x00005000011b7983 */ /* 0x000f680000100800 */
[----:B------:R-:W1:Y:S01]  /*12c20*/  S2R R18, SR_TID.X ;  /* 0x0000000000127919 */ /* 0x000e620000002100 */
[----:B------:R-:W-:Y:S02]  /*12c30*/  ULDC UR5, c[0x0][0x4e8] ;  /* 0x00013a0000057ab9 */ /* 0x000fe40000000800 */
[----:B------:R-:W-:-:S02]  /*12c40*/  ULDC UR4, c[0x0][0x388] ;  /* 0x0000e20000047ab9 */ /* 0x000fc40000000800 */
[----:B------:R-:W-:Y:S01]  /*12c50*/  UIMAD UR4, UR5, UR4, URZ ;  /* 0x00000004050472a4 */ /* 0x000fe2000f8e023f */
[----:B-1----:R-:W-:-:S04]  /*12c60*/  SHF.R.S32.HI R15, RZ, 0x1f, R18 ;  /* 0x0000001fff0f7819 */ /* 0x002fc80000011412 */
[----:B------:R-:W-:-:S04]  /*12c70*/  LEA.HI R15, R15, R18, RZ, 0x5 ;  /* 0x000000120f0f7211 */ /* 0x000fc800078f28ff */
[----:B------:R-:W-:-:S05]  /*12c80*/  LOP3.LUT R15, R15, 0xffffffe0, RZ, 0xc0, !PT ;  /* 0xffffffe00f0f7812 */ /* 0x000fca00078ec0ff */
[----:B------:R-:W-:-:S05]  /*12c90*/  IMAD.IADD R15, R18, 0x1, -R15 ;  /* 0x00000001120f7824 */ /* 0x000fca00078e0a0f */
[----:B------:R-:W-:Y:S01]  /*12ca0*/  LOP3.LUT P1, RZ, R15, 0x3, RZ, 0xc0, !PT ;  /* 0x000000030fff7812 */ /* 0x000fe2000782c0ff */
[----:B------:R-:W-:Y:S01]  /*12cb0*/  BSSY B0, `(.L_x_1151) ;  /* 0x0000086000007945 */ /* 0x000fe20003800000 */
[----:B---3--:R-:W-:Y:S01]  /*12cc0*/  SHF.R.S32.HI R2, RZ, 0x1f, R5 ;  /* 0x0000001fff027819 */ /* 0x008fe20000011405 */
[----:B------:R-:W-:-:S04]  /*12cd0*/  IMAD.WIDE.U32 R6, R5, c[0x0][0x4d0], RZ ;  /* 0x0001340005067a25 */ /* 0x000fc800078e00ff */
[----:B------:R-:W-:-:S04]  /*12ce0*/  IMAD R4, R2, c[0x0][0x4d0], RZ ;  /* 0x0001340002047a24 */ /* 0x000fc800078e02ff */
[----:B------:R-:W-:Y:S02]  /*12cf0*/  IMAD R8, R5, c[0x0][0x4d4], R4 ;  /* 0x0001350005087a24 */ /* 0x000fe400078e0204 */
[----:B--2---:R-:W-:Y:S02]  /*12d00*/  IMAD.IADD R0, R3, 0x1, R17 ;  /* 0x0000000103007824 */ /* 0x004fe400078e0211 */
[----:B------:R-:W-:Y:S01]  /*12d10*/  IMAD R3, R2, c[0x0][0x438], RZ ;  /* 0x00010e0002037a24 */ /* 0x000fe200078e02ff */
[----:B----4-:R-:W-:Y:S01]  /*12d20*/  SHF.R.S32.HI R2, RZ, 0x1f, R12 ;  /* 0x0000001fff027819 */ /* 0x010fe2000001140c */
[----:B------:R-:W-:-:S04]  /*12d30*/  @P0 IMAD.HI.U32 R10, R0, c[0x0][0x4ec], RZ ;  /* 0x00013b00000a0a27 */ /* 0x000fc800078e00ff */
[----:B------:R-:W-:Y:S02]  /*12d40*/  IMAD R9, R5, c[0x0][0x43c], R3 ;  /* 0x00010f0005097a24 */ /* 0x000fe400078e0203 */
[----:B------:R-:W-:Y:S02]  /*12d50*/  IMAD.IADD R7, R7, 0x1, R8 ;  /* 0x0000000107077824 */ /* 0x000fe400078e0208 */
[----:B------:R-:W-:-:S04]  /*12d60*/  IMAD.WIDE.U32 R4, R5, c[0x0][0x438], RZ ;  /* 0x00010e0005047a25 */ /* 0x000fc800078e00ff */
[C---:B------:R-:W-:Y:S02]  /*12d70*/  IMAD R8, R2.reuse, c[0x0][0x4d8], RZ ;  /* 0x0001360002087a24 */ /* 0x040fe400078e02ff */
[----:B------:R-:W-:Y:S01]  /*12d80*/  IMAD.MOV.U32 R3, RZ, RZ, R0 ;  /* 0x000000ffff037224 */ /* 0x000fe200078e0000 */
[----:B------:R-:W-:Y:S01]  /*12d90*/  @P0 SHF.R.U32.HI R3, RZ, c[0x0][0x4f0], R10 ;  /* 0x00013c00ff030a19 */ /* 0x000fe2000001160a */
[----:B------:R-:W-:Y:S02]  /*12da0*/  IMAD.IADD R5, R5, 0x1, R9 ;  /* 0x0000000105057824 */ /* 0x000fe400078e0209 */
[----:B------:R-:W-:Y:S02]  /*12db0*/  IMAD R2, R2, c[0x0][0x440], RZ ;  /* 0x0001100002027a24 */ /* 0x000fe400078e02ff */
[C---:B------:R-:W-:Y:S02]  /*12dc0*/  IMAD R8, R12.reuse, c[0x0][0x4dc], R8 ;  /* 0x000137000c087a24 */ /* 0x040fe400078e0208 */
[----:B------:R-:W-:Y:S01]  /*12dd0*/  IMAD.WIDE.U32 R6, R12, c[0x0][0x4d8], R6 ;  /* 0x000136000c067a25 */ /* 0x000fe200078e0006 */
[----:B-----5:R-:W-:-:S03]  /*12de0*/  SHF.R.S32.HI R9, RZ, 0x1f, R14 ;  /* 0x0000001fff097819 */ /* 0x020fc6000001140e */
[C---:B------:R-:W-:Y:S02]  /*12df0*/  IMAD R11, R12.reuse, c[0x0][0x444], R2 ;  /* 0x000111000c0b7a24 */ /* 0x040fe400078e0202 */
[----:B------:R-:W-:-:S04]  /*12e00*/  IMAD.WIDE.U32 R4, R12, c[0x0][0x440], R4 ;  /* 0x000110000c047a25 */ /* 0x000fc800078e0004 */
[----:B------:R-:W-:Y:S02]  /*12e10*/  IMAD.IADD R7, R7, 0x1, R8 ;  /* 0x0000000107077824 */ /* 0x000fe400078e0208 */
[----:B------:R-:W-:Y:S02]  /*12e20*/  IMAD.MOV R8, RZ, RZ, -R3 ;  /* 0x000000ffff087224 */ /* 0x000fe400078e0a03 */
[----:B------:R-:W-:Y:S02]  /*12e30*/  IMAD.IADD R5, R5, 0x1, R11 ;  /* 0x0000000105057824 */ /* 0x000fe400078e020b */
[----:B------:R-:W-:Y:S02]  /*12e40*/  IMAD R11, R9, c[0x0][0x4e0], RZ ;  /* 0x00013800090b7a24 */ /* 0x000fe400078e02ff */
[----:B------:R-:W-:Y:S02]  /*12e50*/  IMAD R8, R8, c[0x0][0x4e8], R0 ;  /* 0x00013a0008087a24 */ /* 0x000fe400078e0200 */
[----:B------:R-:W-:Y:S01]  /*12e60*/  IMAD.WIDE.U32 R6, R14, c[0x0][0x4e0], R6 ;  /* 0x000138000e067a25 */ /* 0x000fe200078e0006 */
[----:B------:R-:W-:-:S03]  /*12e70*/  SHF.R.S32.HI R12, RZ, 0x1f, R3 ;  /* 0x0000001fff0c7819 */ /* 0x000fc60000011403 */
[----:B------:R-:W-:Y:S01]  /*12e80*/  IMAD.MOV.U32 R2, RZ, RZ, R0 ;  /* 0x000000ffff027224 */ /* 0x000fe200078e0000 */
[----:B------:R-:W-:Y:S01]  /*12e90*/  @P0 SHF.R.U32.HI R2, RZ, c[0x0][0x4f0], R10 ;  /* 0x00013c00ff020a19 */ /* 0x000fe2000001160a */
[----:B------:R-:W-:Y:S01]  /*12ea0*/  IMAD R11, R14, c[0x0][0x4e4], R11 ;  /* 0x000139000e0b7a24 */ /* 0x000fe200078e020b */
[----:B------:R-:W-:Y:S02]  /*12eb0*/  SHF.R.S32.HI R10, RZ, 0x1f, R8 ;  /* 0x0000001fff0a7819 */ /* 0x000fe40000011408 */
[----:B------:R-:W-:Y:S01]  /*12ec0*/  IADD3 R6, P0, R3, R6, RZ ;  /* 0x0000000603067210 */ /* 0x000fe20007f1e0ff */
[----:B------:R-:W-:Y:S02]  /*12ed0*/  IMAD R9, R9, c[0x0][0x448], RZ ;  /* 0x0001120009097a24 */ /* 0x000fe400078e02ff */
[----:B------:R-:W-:Y:S01]  /*12ee0*/  IMAD R3, R10, c[0x0][0x4c8], RZ ;  /* 0x000132000a037a24 */ /* 0x000fe200078e02ff */
[----:B------:R-:W-:Y:S01]  /*12ef0*/  IADD3.X R7, R12, R7, R11, P0, !PT ;  /* 0x000000070c077210 */ /* 0x000fe200007fe40b */
[C---:B------:R-:W-:Y:S01]  /*12f00*/  IMAD R13, R14.reuse, c[0x0][0x44c], R9 ;  /* 0x000113000e0d7a24 */ /* 0x040fe200078e0209 */
[----:B------:R-:W-:Y:S01]  /*12f10*/  SHF.R.S32.HI R9, RZ, 0x1f, R2 ;  /* 0x0000001fff097819 */ /* 0x000fe20000011402 */
[----:B------:R-:W-:-:S04]  /*12f20*/  IMAD.WIDE.U32 R4, R14, c[0x0][0x448], R4 ;  /* 0x000112000e047a25 */ /* 0x000fc800078e0004 */
[----:B------:R-:W-:Y:S02]  /*12f30*/  IMAD.MOV R14, RZ, RZ, -R2 ;  /* 0x000000ffff0e7224 */ /* 0x000fe400078e0a02 */
[C---:B------:R-:W-:Y:S02]  /*12f40*/  IMAD R3, R8.reuse, c[0x0][0x4cc], R3 ;  /* 0x0001330008037a24 */ /* 0x040fe400078e0203 */
[----:B------:R-:W-:-:S04]  /*12f50*/  IMAD.WIDE.U32 R6, R8, c[0x0][0x4c8], R6 ;  /* 0x0001320008067a25 */ /* 0x000fc800078e0006 */
[----:B------:R-:W-:Y:S02]  /*12f60*/  IMAD R14, R14, c[0x0][0x4e8], R0 ;  /* 0x00013a000e0e7a24 */ /* 0x000fe400078e0200 */
[----:B------:R-:W-:Y:S02]  /*12f70*/  IMAD.IADD R5, R5, 0x1, R13 ;  /* 0x0000000105057824 */ /* 0x000fe400078e020d */
[----:B------:R-:W-:Y:S02]  /*12f80*/  IMAD R0, R9, c[0x0][0x430], RZ ;  /* 0x00010c0009007a24 */ /* 0x000fe400078e02ff */
[----:B------:R-:W-:Y:S01]  /*12f90*/  IMAD.IADD R7, R7, 0x1, R3 ;  /* 0x0000000107077824 */ /* 0x000fe200078e0203 */
[----:B------:R-:W-:Y:S01]  /*12fa0*/  LEA R3, P0, R6, c[0x0][0x4a8], 0x2 ;  /* 0x00012a0006037a11 */ /* 0x000fe200078010ff */
[C---:B------:R-:W-:Y:S02]  /*12fb0*/  IMAD R8, R2.reuse, c[0x0][0x434], R0 ;  /* 0x00010d0002087a24 */ /* 0x040fe400078e0200 */
[----:B------:R-:W-:Y:S01]  /*12fc0*/  IMAD.WIDE.U32 R4, R2, c[0x0][0x430], R4 ;  /* 0x00010c0002047a25 */ /* 0x000fe200078e0004 */
[----:B------:R-:W-:Y:S01]  /*12fd0*/  LEA.HI.X R2, R6, c[0x0][0x4ac], R7, 0x2, P0 ;  /* 0x00012b0006027a11 */ /* 0x000fe200000f1407 */
[----:B------:R-:W-:Y:S04]  /*12fe0*/  SHFL.IDX PT, R12, R3, RZ, 0x1c1f ;  /* 0x001c1fff030c7589 */ /* 0x000fe800000e0000 */
[----:B------:R-:W1:Y:S01]  /*12ff0*/  SHFL.IDX PT, R13, R2, RZ, 0x1c1f ;  /* 0x001c1fff020d7589 */ /* 0x000e6200000e0000 */
[----:B------:R-:W-:-:S02]  /*13000*/  IMAD.IADD R0, R16, 0x1, R17 ;  /* 0x0000000110007824 */ /* 0x000fc400078e0211 */
[----:B------:R-:W-:Y:S01]  /*13010*/  IMAD.IADD R5, R5, 0x1, R8 ;  /* 0x0000000105057824 */ /* 0x000fe200078e0208 */
[----:B------:R-:W-:Y:S01]  /*13020*/  SHFL.IDX PT, R10, R3, 0x1, 0x1c1f ;  /* 0x003c1f00030a7f89 */ /* 0x000fe200000e0000 */
[----:B------:R-:W-:-:S03]  /*13030*/  SHF.R.S32.HI R16, RZ, 0x1f, R14 ;  /* 0x0000001fff107819 */ /* 0x000fc6000001140e */
[----:B------:R-:W2:Y:S01]  /*13040*/  SHFL.IDX PT, R11, R2, 0x1, 0x1c1f ;  /* 0x003c1f00020b7f89 */ /* 0x000ea200000e0000 */
[----:B------:R-:W-:-:S03]  /*13050*/  ISETP.GE.OR P3, PT, R0, UR4, P1 ;  /* 0x0000000400007c0c */ /* 0x000fc60008f66670 */
[----:B------:R-:W-:Y:S04]  /*13060*/  SHFL.IDX PT, R8, R3, 0x2, 0x1c1f ;  /* 0x005c1f0003087f89 */ /* 0x000fe800000e0000 */
[----:B------:R-:W3:Y:S04]  /*13070*/  SHFL.IDX PT, R9, R2, 0x2, 0x1c1f ;  /* 0x005c1f0002097f89 */ /* 0x000ee800000e0000 */
[----:B------:R-:W-:Y:S04]  /*13080*/  SHFL.IDX PT, R6, R3, 0x3, 0x1c1f ;  /* 0x007c1f0003067f89 */ /* 0x000fe800000e0000 */
[----:B------:R4:W5:Y:S01]  /*13090*/  SHFL.IDX PT, R7, R2, 0x3, 0x1c1f ;  /* 0x007c1f0002077f89 */ /* 0x00096200000e0000 */
[----:B------:R-:W-:-:S02]  /*130a0*/  IADD3 R15, R0, 0x8, RZ ;  /* 0x00000008000f7810 */ /* 0x000fc40007ffe0ff */
[C---:B------:R-:W-:Y:S02]  /*130b0*/  IADD3 R17, R0.reuse, 0x40, RZ ;  /* 0x0000004000117810 */ /* 0x040fe40007ffe0ff */
[----:B------:R-:W-:Y:S02]  /*130c0*/  ISETP.GE.OR P5, PT, R15, UR4, P1 ;  /* 0x000000040f007c0c */ /* 0x000fe40008fa6670 */
[----:B------:R-:W-:Y:S01]  /*130d0*/  ISETP.GE.OR P4, PT, R17, UR4, P1 ;  /* 0x0000000411007c0c */ /* 0x000fe20008f86670 */
[----:B-1----:R-:W-:Y:S01]  /*130e0*/  @!P3 ST.E [R12.64], R20 ;  /* 0x000000140c00b985 */ /* 0x002fe2000c101908 */
[----:B------:R-:W-:Y:S01]  /*130f0*/  ISETP.GE.AND P3, PT, R0, UR4, PT ;  /* 0x0000000400007c0c */ /* 0x000fe2000bf66270 */
[----:B----4-:R-:W-:Y:S01]  /*13100*/  IMAD R2, R16, c[0x0][0x428], RZ ;  /* 0x00010a0010027a24 */ /* 0x010fe200078e02ff */
[----:B------:R-:W-:-:S03]  /*13110*/  IADD3 R16, R0, 0x48, RZ ;  /* 0x0000004800107810 */ /* 0x000fc60007ffe0ff */
[----:B------:R-:W-:Y:S01]  /*13120*/  IMAD R18, R14, c[0x0][0x42c], R2 ;  /* 0x00010b000e127a24 */ /* 0x000fe200078e0202 */
[----:B------:R-:W-:Y:S01]  /*13130*/  ISETP.GE.OR P1, PT, R16, UR4, P1 ;  /* 0x0000000410007c0c */ /* 0x000fe20008f26670 */
[----:B------:R-:W-:-:S04]  /*13140*/  IMAD.WIDE.U32 R2, R14, c[0x0][0x428], R4 ;  /* 0x00010a000e027a25 */ /* 0x000fc800078e0004 */
[----:B------:R-:W-:Y:S01]  /*13150*/  IMAD.IADD R3, R3, 0x1, R18 ;  /* 0x0000000103037824 */ /* 0x000fe200078e0212 */
[C---:B------:R-:W-:Y:S01]  /*13160*/  LEA R23, P0, R2.reuse, c[0x0][0x400], 0x2 ;  /* 0x0001000002177a11 */ /* 0x040fe200078010ff */
[----:B--2---:R1:W-:Y:S03]  /*13170*/  @!P5 ST.E [R10.64], R21 ;  /* 0x000000150a00d985 */ /* 0x0043e6000c101908 */
[----:B------:R-:W-:Y:S01]  /*13180*/  LEA.HI.X R18, R2, c[0x0][0x404], R3, 0x2, P0 ;  /* 0x0001010002127a11 */ /* 0x000fe200000f1403 */
[----:B---3--:R2:W-:Y:S01]  /*13190*/  @!P4 ST.E [R8.64], R22 ;  /* 0x000000160800c985 */ /* 0x0085e2000c101908 */
[C---:B------:R-:W-:Y:S02]  /*131a0*/  IADD3 R5, R27.reuse, 0x18, RZ ;  /* 0x000000181b057810 */ /* 0x040fe40007ffe0ff */
[C---:B------:R-:W-:Y:S01]  /*131b0*/  IADD3 R0, R27.reuse, 0x20, RZ ;  /* 0x000000201b007810 */ /* 0x040fe20007ffe0ff */
[----:B-----5:R3:W-:Y:S01]  /*131c0*/  @!P1 ST.E [R6.64], R19 ;  /* 0x0000001306009985 */ /* 0x0207e2000c101908 */
[----:B------:R-:W-:-:S02]  /*131d0*/  IADD3 R4, R27, 0x28, RZ ;  /* 0x000000281b047810 */ /* 0x000fc40007ffe0ff */
[C---:B------:R-:W-:Y:S01]  /*131e0*/  IADD3 R3, R27.reuse, 0x30, RZ ;  /* 0x000000301b037810 */ /* 0x040fe20007ffe0ff */
[----:B------:R4:W4:Y:S01]  /*131f0*/  SHFL.IDX PT, R8, R23, RZ, 0x1c1f ;  /* 0x001c1fff17087589 */ /* 0x00092200000e0000 */
[----:B------:R-:W-:Y:S02]  /*13200*/  IADD3 R2, R27, 0x38, RZ ;  /* 0x000000381b027810 */ /* 0x000fe40007ffe0ff */
[----:B------:R-:W-:Y:S01]  /*13210*/  ISETP.GE.AND P2, PT, R15, UR4, PT ;  /* 0x000000040f007c0c */ /* 0x000fe2000bf46270 */
[----:B------:R4:W4:Y:S01]  /*13220*/  SHFL.IDX PT, R9, R18, RZ, 0x1c1f ;  /* 0x001c1fff12097589 */ /* 0x00092200000e0000 */
[----:B------:R-:W-:Y:S02]  /*13230*/  ISETP.GE.AND P1, PT, R17, UR4, PT ;  /* 0x0000000411007c0c */ /* 0x000fe4000bf26270 */
[----:B------:R-:W-:Y:S02]  /*13240*/  ISETP.GE.AND P0, PT, R16, UR4, PT ;  /* 0x0000000410007c0c */ /* 0x000fe4000bf06270 */
[----:B------:R-:W-:-:S02]  /*13250*/  SHF.R.S32.HI R17, RZ, 0x1f, R27 ;  /* 0x0000001fff117819 */ /* 0x000fc4000001141b */
[----:B------:R-:W-:Y:S02]  /*13260*/  SHF.R.S32.HI R24, RZ, 0x1f, R3 ;  /* 0x0000001fff187819 */ /* 0x000fe40000011403 */
[----:B------:R-:W-:Y:S02]  /*13270*/  SHF.R.S32.HI R25, RZ, 0x1f, R2 ;  /* 0x0000001fff197819 */ /* 0x000fe40000011402 */
[----:B-1----:R-:W-:Y:S02]  /*13280*/  SHF.R.S32.HI R21, RZ, 0x1f, R0 ;  /* 0x0000001fff157819 */ /* 0x002fe40000011400 */
[----:B--2---:R-:W-:Y:S02]  /*13290*/  SHF.R.S32.HI R22, RZ, 0x1f, R4 ;  /* 0x0000001fff167819 */ /* 0x004fe40000011404 */
[C---:B---3--:R-:W-:Y:S02]  /*132a0*/  IADD3 R7, R27.reuse, 0x8, RZ ;  /* 0x000000081b077810 */ /* 0x048fe40007ffe0ff */
[----:B------:R-:W-:-:S02]  /*132b0*/  IADD3 R6, R27, 0x10, RZ ;  /* 0x000000101b067810 */ /* 0x000fc40007ffe0ff */
[----:B------:R-:W-:Y:S02]  /*132c0*/  SHF.R.S32.HI R16, RZ, 0x1f, R7 ;  /* 0x0000001fff107819 */ /* 0x000fe40000011407 */
[----:B------:R-:W-:Y:S02]  /*132d0*/  SHF.R.S32.HI R20, RZ, 0x1f, R6 ;  /* 0x0000001fff147819 */ /* 0x000fe40000011406 */
[----:B------:R-:W-:Y:S01]  /*132e0*/  SHF.R.S32.HI R19, RZ, 0x1f, R5 ;  /* 0x0000001fff137819 */ /* 0x000fe20000011405 */
[----:B------:R-:W-:Y:S05]  /*132f0*/  @P3 BRA `(.L_x_1152) ;  /* 0x0000021000003947 */ /* 0x000fea0003800000 */
[----:B----4-:R-:W-:Y:S02]  /*13300*/  ISETP.GE.AND P3, PT, R27, c[0x0][0x3c8], PT ;  /* 0x0000f2001b007a0c */ /* 0x010fe40003f66270 */
[----:B------:R-:W-:Y:S02]  /*13310*/  ISETP.GE.AND P5, PT, R7, c[0x0][0x3c8], PT ;  /* 0x0000f20007007a0c */ /* 0x000fe40003fa6270 */
[----:B------:R-:W-:-:S09]  /*13320*/  ISETP.GE.AND P6, PT, R4, c[0x0][0x3c8], PT ;  /* 0x0000f20004007a0c */ /* 0x000fd20003fc6270 */
[----:B------:R-:W-:-:S04]  /*13330*/  @!P3 LEA R10, P4, R27, R8, 0x2 ;  /* 0x000000081b0ab211 */ /* 0x000fc800078810ff */
[----:B------:R-:W-:Y:S02]  /*13340*/  @!P3 LEA.HI.X R11, R27, R9, R17, 0x2, P4 ;  /* 0x000000091b0bb211 */ /* 0x000fe400020f1411 */
[----:B------:R-:W-:-:S03]  /*13350*/  ISETP.GE.AND P4, PT, R6, c[0x0][0x3c8], PT ;  /* 0x0000f20006007a0c */ /* 0x000fc60003f86270 */
[----:B------:R1:W-:Y:S02]  /*13360*/  @!P3 ST.E.64 [R10.64], R140 ;  /* 0x0000008c0a00b985 */ /* 0x0003e4000c101b08 */
[----:B-1----:R-:W-:-:S04]  /*13370*/  @!P5 LEA R10, P3, R7, R8, 0x2 ;  /* 0x00000008070ad211 */ /* 0x002fc800078610ff */
        /* <DEDUP_REMOVED lines=10> */
[----:B------:R1:W-:Y:S01]  /*13420*/  @!P3 ST.E.64 [R10.64], R168 ;  /* 0x000000a80a00b985 */ /* 0x0003e2000c101b08 */
[----:B------:R-:W-:-:S04]  /*13430*/  @!P5 LEA R14, P3, R0, R8, 0x2 ;  /* 0x00000008000ed211 */ /* 0x000fc800078610ff */
[----:B------:R-:W-:Y:S02]  /*13440*/  @!P5 LEA.HI.X R15, R0, R9, R21, 0x2, P3 ;  /* 0x00000009000fd211 */ /* 0x000fe400018f1415 */
[----:B------:R-:W-:Y:S02]  /*13450*/  ISETP.GE.AND P5, PT, R3, c[0x0][0x3c8], PT ;  /* 0x0000f20003007a0c */ /* 0x000fe40003fa6270 */
[----:B------:R-:W-:-:S04]  /*13460*/  @!P6 LEA R12, P3, R4, R8, 0x2 ;  /* 0x00000008040ce211 */ /* 0x000fc800078610ff */
[----:B------:R-:W-:-:S07]  /*13470*/  @!P6 LEA.HI.X R13, R4, R9, R22, 0x2, P3 ;  /* 0x00000009040de211 */ /* 0x000fce00018f1416 */
[----:B-1----:R-:W-:-:S04]  /*13480*/  @!P5 LEA R10, P3, R3, R8, 0x2 ;  /* 0x00000008030ad211 */ /* 0x002fc800078610ff */
[----:B------:R-:W-:Y:S02]  /*13490*/  @!P5 LEA.HI.X R11, R3, R9, R24, 0x2, P3 ;  /* 0x00000009030bd211 */ /* 0x000fe400018f1418 */
[----:B------:R-:W-:-:S04]  /*134a0*/  @!P4 LEA R8, P3, R2, R8, 0x2 ;  /* 0x000000080208c211 */ /* 0x000fc800078610ff */
[----:B------:R-:W-:Y:S02]  /*134b0*/  @!P4 LEA.HI.X R9, R2, R9, R25, 0x2, P3 ;  /* 0x000000090209c211 */ /* 0x000fe400018f1419 */
[----:B------:R-:W-:-:S13]  /*134c0*/  ISETP.GE.AND P3, PT, R0, c[0x0][0x3c8], PT ;  /* 0x0000f20000007a0c */ /* 0x000fda0003f66270 */
[----:B------:R1:W-:Y:S04]  /*134d0*/  @!P3 ST.E.64 [R14.64], R172 ;  /* 0x000000ac0e00b985 */ /* 0x0003e8000c101b08 */
[----:B------:R1:W-:Y:S04]  /*134e0*/  @!P6 ST.E.64 [R12.64], R184 ;  /* 0x000000b80c00e985 */ /* 0x0003e8000c101b08 */
[----:B------:R1:W-:Y:S04]  /*134f0*/  @!P5 ST.E.64 [R10.64], R116 ;  /* 0x000000740a00d985 */ /* 0x0003e8000c101b08 */
[----:B------:R1:W-:Y:S02]  /*13500*/  @!P4 ST.E.64 [R8.64], R128 ;  /* 0x000000800800c985 */ /* 0x0003e4000c101b08 */
.L_x_1152:
[----:B----4-:R-:W-:Y:S05]  /*13510*/  BSYNC B0 ;  /* 0x0000000000007941 */ /* 0x010fea0003800000 */
.L_x_1151:
[----:B-1----:R1:W2:Y:S01]  /*13520*/  SHFL.IDX PT, R9, R18, 0x1, 0x1c1f ;  /* 0x003c1f0012097f89 */ /* 0x0022a200000e0000 */
[----:B------:R-:W-:Y:S03]  /*13530*/  BSSY B0, `(.L_x_1153) ;  /* 0x0000023000007945 */ /* 0x000fe60003800000 */
[----:B------:R1:W3:Y:S01]  /*13540*/  SHFL.IDX PT, R8, R23, 0x1, 0x1c1f ;  /* 0x003c1f0017087f89 */ /* 0x0002e200000e0000 */
[----:B------:R-:W-:Y:S05]  /*13550*/  @P2 BRA `(.L_x_1154) ;  /* 0x0000020000002947 */ /* 0x000fea0003800000 */
[----:B------:R-:W-:Y:S02]  /*13560*/  ISETP.GE.AND P3, PT, R27, c[0x0][0x3c8], PT ;  /* 0x0000f2001b007a0c */ /* 0x000fe40003f66270 */
[----:B------:R-:W-:-:S02]  /*13570*/  ISETP.GE.AND P5, PT, R7, c[0x0][0x3c8], PT ;  /* 0x0000f20007007a0c */ /* 0x000fc40003fa6270 */
[----:B------:R-:W-:-:S09]  /*13580*/  ISETP.GE.AND P2, PT, R6, c[0x0][0x3c8], PT ;  /* 0x0000f20006007a0c */ /* 0x000fd20003f46270 */
[----:B---3--:R-:W-:-:S04]  /*13590*/  @!P3 LEA R10, P4, R27, R8, 0x2 ;  /* 0x000000081b0ab211 */ /* 0x008fc800078810ff */
        /* <DEDUP_REMOVED lines=9> */
[----:B---3--:R-:W-:-:S03]  /*13630*/  @!P3 LEA R12, P4, R5, R8, 0x2 ;  /* 0x00000008050cb211 */ /* 0x008fc600078810ff */
[----:B------:R2:W-:Y:S01]  /*13640*/  @!P2 ST.E.64 [R10.64], R158 ;  /* 0x0000009e0a00a985 */ /* 0x0005e2000c101b08 */
[----:B------:R-:W-:Y:S02]  /*13650*/  @!P3 LEA.HI.X R13, R5, R9, R19, 0x2, P4 ;  /* 0x00000009050db211 */ /* 0x000fe400020f1413 */
[----:B------:R-:W-:-:S03]  /*13660*/  ISETP.GE.AND P4, PT, R4, c[0x0][0x3c8], PT ;  /* 0x0000f20004007a0c */ /* 0x000fc60003f86270 */
[----:B------:R3:W-:Y:S01]  /*13670*/  @!P3 ST.E.64 [R12.64], R170 ;  /* 0x000000aa0c00b985 */ /* 0x0007e2000c101b08 */
[----:B------:R-:W-:Y:S02]  /*13680*/  ISETP.GE.AND P3, PT, R3, c[0x0][0x3c8], PT ;  /* 0x0000f20003007a0c */ /* 0x000fe40003f66270 */
[----:B--2---:R-:W-:-:S04]  /*13690*/  @!P5 LEA R10, P2, R0, R8, 0x2 ;  /* 0x00000008000ad211 */ /* 0x004fc800078410ff */
[----:B------:R-:W-:Y:S02]  /*136a0*/  @!P5 LEA.HI.X R11, R0, R9, R21, 0x2, P2 ;  /* 0x00000009000bd211 */ /* 0x000fe400010f1415 */
[----:B------:R-:W-:-:S03]  /*136b0*/  ISETP.GE.AND P2, PT, R2, c[0x0][0x3c8], PT ;  /* 0x0000f20002007a0c */ /* 0x000fc60003f46270 */
[----:B------:R2:W-:Y:S01]  /*136c0*/  @!P5 ST.E.64 [R10.64], R174 ;  /* 0x000000ae0a00d985 */ /* 0x0005e2000c101b08 */
[----:B---3--:R-:W-:-:S04]  /*136d0*/  @!P4 LEA R12, P5, R4, R8, 0x2 ;  /* 0x00000008040cc211 */ /* 0x008fc800078a10ff */
        /* <DEDUP_REMOVED lines=8> */
.L_x_1154:
[----:B------:R-:W-:Y:S05]  /*13760*/  BSYNC B0 ;  /* 0x0000000000007941 */ /* 0x000fea0003800000 */
.L_x_1153:
[----:B--23--:R2:W3:Y:S01]  /*13770*/  SHFL.IDX PT, R9, R18, 0x2, 0x1c1f ;  /* 0x005c1f0012097f89 */ /* 0x00c4e200000e0000 */
[----:B------:R-:W-:Y:S03]  /*13780*/  BSSY B0, `(.L_x_1155) ;  /* 0x0000023000007945 */ /* 0x000fe60003800000 */
[----:B------:R2:W4:Y:S01]  /*13790*/  SHFL.IDX PT, R8, R23, 0x2, 0x1c1f ;  /* 0x005c1f0017087f89 */ /* 0x00052200000e0000 */
[----:B------:R-:W-:Y:S05]  /*137a0*/  @P1 BRA `(.L_x_1156) ;  /* 0x0000020000001947 */ /* 0x000fea0003800000 */
[----:B------:R-:W-:Y:S02]  /*137b0*/  ISETP.GE.AND P3, PT, R27, c[0x0][0x3c8], PT ;  /* 0x0000f2001b007a0c */ /* 0x000fe40003f66270 */
[----:B------:R-:W-:Y:S02]  /*137c0*/  ISETP.GE.AND P5, PT, R7, c[0x0][0x3c8], PT ;  /* 0x0000f20007007a0c */ /* 0x000fe40003fa6270 */
[----:B------:R-:W-:Y:S02]  /*137d0*/  ISETP.GE.AND P2, PT, R6, c[0x0][0x3c8], PT ;  /* 0x0000f20006007a0c */ /* 0x000fe40003f46270 */
[----:B------:R-:W-:-:S07]  /*137e0*/  ISETP.GE.AND P1, PT, R5, c[0x0][0x3c8], PT ;  /* 0x0000f20005007a0c */ /* 0x000fce0003f26270 */
[----:B----4-:R-:W-:-:S04]  /*137f0*/  @!P3 LEA R10, P4, R27, R8, 0x2 ;  /* 0x000000081b0ab211 */ /* 0x010fc800078810ff */
[----:B---3--:R-:W-:Y:S02]  /*13800*/  @!P3 LEA.HI.X R11, R27, R9, R17, 0x2, P4 ;  /* 0x000000091b0bb211 */ /* 0x008fe400020f1411 */
[----:B------:R-:W-:-:S03]  /*13810*/  @!P5 LEA R14, P4, R7, R8, 0x2 ;  /* 0x00000008070ed211 */ /* 0x000fc600078810ff */
[----:B------:R3:W-:Y:S01]  /*13820*/  @!P3 ST.E.64 [R10.64], R144 ;  /* 0x000000900a00b985 */ /* 0x0007e2000c101b08 */
[-C--:B------:R-:W-:Y:S02]  /*13830*/  @!P5 LEA.HI.X R15, R7, R9.reuse, R16, 0x2, P4 ;  /* 0x00000009070fd211 */ /* 0x080fe400020f1410 */
[----:B------:R-:W-:Y:S02]  /*13840*/  ISETP.GE.AND P4, PT, R0, c[0x0][0x3c8], PT ;  /* 0x0000f20000007a0c */ /* 0x000fe40003f86270 */
[C---:B------:R-:W-:Y:S01]  /*13850*/  @!P2 LEA R12, P3, R6.reuse, R8, 0x2 ;  /* 0x00000008060ca211 */ /* 0x040fe200078610ff */
[----:B------:R4:W-:Y:S03]  /*13860*/  @!P5 ST.E.64 [R14.64], R148 ;  /* 0x000000940e00d985 */ /* 0x0009e6000c101b08 */
[----:B------:R-:W-:Y:S02]  /*13870*/  @!P2 LEA.HI.X R13, R6, R9, R20, 0x2, P3 ;  /* 0x00000009060da211 */ /* 0x000fe400018f1414 */
[----:B------:R-:W-:-:S03]  /*13880*/  ISETP.GE.AND P3, PT, R4, c[0x0][0x3c8], PT ;  /* 0x0000f20004007a0c */ /* 0x000fc60003f66270 */
[----:B------:R5:W-:Y:S01]  /*13890*/  @!P2 ST.E.64 [R12.64], R160 ;  /* 0x000000a00c00a985 */ /* 0x000be2000c101b08 */
[----:B------:R-:W-:Y:S02]  /*138a0*/  ISETP.GE.AND P2, PT, R3, c[0x0][0x3c8], PT ;  /* 0x0000f20003007a0c */ /* 0x000fe40003f46270 */
[----:B---3--:R-:W-:-:S04]  /*138b0*/  @!P1 LEA R10, P5, R5, R8, 0x2 ;  /* 0x00000008050a9211 */ /* 0x008fc800078a10ff */
[----:B------:R-:W-:Y:S02]  /*138c0*/  @!P1 LEA.HI.X R11, R5, R9, R19, 0x2, P5 ;  /* 0x00000009050b9211 */ /* 0x000fe400028f1413 */
[----:B----4-:R-:W-:-:S03]  /*138d0*/  @!P4 LEA R14, P5, R0, R8, 0x2 ;  /* 0x00000008000ec211 */ /* 0x010fc600078a10ff */
[----:B------:R3:W-:Y:S01]  /*138e0*/  @!P1 ST.E.64 [R10.64], R164 ;  /* 0x000000a40a009985 */ /* 0x0007e2000c101b08 */
[----:B------:R-:W-:Y:S02]  /*138f0*/  ISETP.GE.AND P1, PT, R2, c[0x0][0x3c8], PT ;  /* 0x0000f20002007a0c */ /* 0x000fe40003f26270 */
[----:B------:R-:W-:Y:S02]  /*13900*/  @!P4 LEA.HI.X R15, R0, R9, R21, 0x2, P5 ;  /* 0x00000009000fc211 */ /* 0x000fe400028f1415 */
[----:B-----5:R-:W-:-:S03]  /*13910*/  @!P3 LEA R12, P5, R4, R8, 0x2 ;  /* 0x00000008040cb211 */ /* 0x020fc600078a10ff */
[----:B------:R4:W-:Y:S01]  /*13920*/  @!P4 ST.E.64 [R14.64], R176 ;  /* 0x000000b00e00c985 */ /* 0x0009e2000c101b08 */
[----:B------:R-:W-:-:S05]  /*13930*/  @!P3 LEA.HI.X R13, R4, R9, R22, 0x2, P5 ;  /* 0x00000009040db211 */ /* 0x000fca00028f1416 */
[----:B------:R4:W-:Y:S01]  /*13940*/  @!P3 ST.E.64 [R12.64], R180 ;  /* 0x000000b40c00b985 */ /* 0x0009e2000c101b08 */
[----:B---3--:R-:W-:-:S04]  /*13950*/  @!P2 LEA R10, P5, R3, R8, 0x2 ;  /* 0x00000008030aa211 */ /* 0x008fc800078a10ff */
[----:B------:R-:W-:Y:S02]  /*13960*/  @!P2 LEA.HI.X R11, R3, R9, R24, 0x2, P5 ;  /* 0x00000009030ba211 */ /* 0x000fe400028f1418 */
[----:B------:R-:W-:-:S03]  /*13970*/  @!P1 LEA R8, P5, R2, R8, 0x2 ;  /* 0x0000000802089211 */ /* 0x000fc600078a10ff */
[----:B------:R4:W-:Y:S01]  /*13980*/  @!P2 ST.E.64 [R10.64], R120 ;  /* 0x000000780a00a985 */ /* 0x0009e2000c101b08 */
[----:B------:R-:W-:-:S05]  /*13990*/  @!P1 LEA.HI.X R9, R2, R9, R25, 0x2, P5 ;  /* 0x0000000902099211 */ /* 0x000fca00028f1419 */
[----:B------:R4:W-:Y:S04]  /*139a0*/  @!P1 ST.E.64 [R8.64], R124 ;  /* 0x0000007c08009985 */ /* 0x0009e8000c101b08 */
.L_x_1156:
[----:B------:R-:W-:Y:S05]  /*139b0*/  BSYNC B0 ;  /* 0x0000000000007941 */ /* 0x000fea0003800000 */
.L_x_1155:
[----:B---34-:R3:W4:Y:S04]  /*139c0*/  SHFL.IDX PT, R9, R18, 0x3, 0x1c1f ;  /* 0x007c1f0012097f89 */ /* 0x01872800000e0000 */
[----:B------:R3:W1:Y:S01]  /*139d0*/  SHFL.IDX PT, R8, R23, 0x3, 0x1c1f ;  /* 0x007c1f0017087f89 */ /* 0x00066200000e0000 */
[----:B------:R-:W-:Y:S05]  /*139e0*/  @P0 BRA `(.L_x_1157) ;  /* 0x000004e000000947 */ /* 0x000fea0003800000 */
[----:B------:R-:W-:Y:S02]  /*139f0*/  ISETP.GE.AND P0, PT, R27, c[0x0][0x3c8], PT ;  /* 0x0000f2001b007a0c */ /* 0x000fe40003f06270 */
[----:B------:R-:W-:Y:S02]  /*13a00*/  ISETP.GE.AND P5, PT, R7, c[0x0][0x3c8], PT ;  /* 0x0000f20007007a0c */ /* 0x000fe40003fa6270 */
[----:B------:R-:W-:Y:S02]  /*13a10*/  ISETP.GE.AND P4, PT, R6, c[0x0][0x3c8], PT ;  /* 0x0000f20006007a0c */ /* 0x000fe40003f86270 */
[----:B------:R-:W-:-:S07]  /*13a20*/  ISETP.GE.AND P3, PT, R5, c[0x0][0x3c8], PT ;  /* 0x0000f20005007a0c */ /* 0x000fce0003f66270 */
[-C--:B-1----:R-:W-:Y:S02]  /*13a30*/  @!P0 LEA R12, P2, R27, R8.reuse, 0x2 ;  /* 0x000000081b0c8211 */ /* 0x082fe400078410ff */
[----:B------:R-:W-:Y:S02]  /*13a40*/  @!P5 LEA R10, P1, R7, R8, 0x2 ;  /* 0x00000008070ad211 */ /* 0x000fe400078210ff */
[-C--:B----4-:R-:W-:Y:S02]  /*13a50*/  @!P0 LEA.HI.X R13, R27, R9.reuse, R17, 0x2, P2 ;  /* 0x000000091b0d8211 */ /* 0x090fe400010f1411 */
[----:B------:R-:W-:Y:S02]  /*13a60*/  ISETP.GE.AND P2, PT, R0, c[0x0][0x3c8], PT ;  /* 0x0000f20000007a0c */ /* 0x000fe40003f46270 */
[----:B------:R-:W-:Y:S01]  /*13a70*/  @!P5 LEA.HI.X R11, R7, R9, R16, 0x2, P1 ;  /* 0x00000009070bd211 */ /* 0x000fe200008f1410 */
[----:B------:R1:W-:Y:S01]  /*13a80*/  @!P0 ST.E.64 [R12.64], R146 ;  /* 0x000000920c008985 */ /* 0x0003e2000c101b08 */
[----:B------:R-:W-:-:S02]  /*13a90*/  ISETP.GE.AND P1, PT, R4, c[0x0][0x3c8], PT ;  /* 0x0000f20004007a0c */ /* 0x000fc40003f26270 */
[C---:B------:R-:W-:Y:S01]  /*13aa0*/  @!P4 LEA R14, P0, R6.reuse, R8, 0x2 ;  /* 0x00000008060ec211 */ /* 0x040fe200078010ff */
[----:B------:R4:W-:Y:S03]  /*13ab0*/  @!P5 ST.E.64 [R10.64], R150 ;  /* 0x000000960a00d985 */ /* 0x0009e6000c101b08 */
[----:B------:R-:W-:Y:S02]  /*13ac0*/  @!P4 LEA.HI.X R15, R6, R9, R20, 0x2, P0 ;  /* 0x00000009060fc211 */ /* 0x000fe400000f1414 */
[----:B------:R-:W-:-:S03]  /*13ad0*/  ISETP.GE.AND P0, PT, R3, c[0x0][0x3c8], PT ;  /* 0x0000f20003007a0c */ /* 0x000fc60003f06270 */
        /* <DEDUP_REMOVED lines=19> */
.L_x_1149:
[----:B------:R-:W3:Y:S02]  /*13c10*/  S2R R4, SR_TID.X ;  /* 0x0000000000047919 */ /* 0x000ee40000002100 */
[----:B---3--:R-:W-:-:S13]  /*13c20*/  ISETP.GT.AND P0, PT, R4, 0x7f, PT ;  /* 0x0000007f0400780c */ /* 0x008fda0003f04270 */
[----:B------:R-:W-:Y:S05]  /*13c30*/  @P0 BRA `(.L_x_1157) ;  /* 0x0000029000000947 */ /* 0x000fea0003800000 */
[----:B--2---:R-:W2:Y:S01]  /*13c40*/  LDL.LU R3, [R1+0x68] ;  /* 0x0000680001037983 */ /* 0x004ea20000300800 */
[----:B------:R-:W-:-:S05]  /*13c50*/  MOV R2, c[0x0][0x4e8] ;  /* 0x00013a0000027a02 */ /* 0x000fca0000000f00 */
[----:B------:R-:W-:Y:S01]  /*13c60*/  IMAD R0, R2, c[0x0][0x388], RZ ;  /* 0x0000e20002007a24 */ /* 0x000fe200078e02ff */
[----:B--2---:R-:W-:-:S04]  /*13c70*/  IADD3 R4, R3, R4, RZ ;  /* 0x0000000403047210 */ /* 0x004fc80007ffe0ff */
[----:B------:R-:W-:-:S13]  /*13c80*/  ISETP.GE.AND P0, PT, R4, R0, PT ;  /* 0x000000000400720c */ /* 0x000fda0003f06270 */
[----:B------:R-:W-:Y:S05]  /*13c90*/  @P0 BRA `(.L_x_1157) ;  /* 0x0000023000000947 */ /* 0x000fea0003800000 */
[----:B------:R-:W2:Y:S04]  /*13ca0*/  LDL.LU R3, [R1+0x54] ;  /* 0x0000540001037983 */ /* 0x000ea80000300800 */
[----:B------:R-:W3:Y:S04]  /*13cb0*/  LDL.LU R9, [R1+0x60] ;  /* 0x0000600001097983 */ /* 0x000ee80000300800 */
[----:B------:R-:W4:Y:S01]  /*13cc0*/  LDL.LU R8, [R1+0x64] ;  /* 0x0000640001087983 */ /* 0x000f220000300800 */
[----:B------:R-:W-:-:S13]  /*13cd0*/  ISETP.NE.AND P0, PT, R2, 0x1, PT ;  /* 0x000000010200780c */ /* 0x000fda0003f05270 */
[----:B------:R-:W-:Y:S01]  /*13ce0*/  @P0 IMAD.HI.U32 R7, R4, c[0x0][0x4ec], RZ ;  /* 0x00013b0004070a27 */ /* 0x000fe200078e00ff */
[----:B--2---:R-:W-:Y:S02]  /*13cf0*/  SHF.R.S32.HI R0, RZ, 0x1f, R3 ;  /* 0x0000001fff007819 */ /* 0x004fe40000011403 */
[----:B---3--:R-:W-:-:S03]  /*13d00*/  SHF.R.S32.HI R6, RZ, 0x1f, R9 ;  /* 0x0000001fff067819 */ /* 0x008fc60000011409 */
[----:B------:R-:W-:-:S04]  /*13d10*/  IMAD R0, R0, c[0x0][0x4d0], RZ ;  /* 0x0001340000007a24 */ /* 0x000fc800078e02ff */
[C---:B------:R-:W-:Y:S01]  /*13d20*/  IMAD R5, R3.reuse, c[0x0][0x4d4], R0 ;  /* 0x0001350003057a24 */ /* 0x040fe200078e0200 */
[----:B------:R-:W-:Y:S01]  /*13d30*/  MOV R0, R4 ;  /* 0x0000000400007202 */ /* 0x000fe20000000f00 */
[----:B------:R-:W-:Y:S01]  /*13d40*/  IMAD.WIDE.U32 R2, R3, c[0x0][0x4d0], RZ ;  /* 0x0001340003027a25 */ /* 0x000fe200078e00ff */
[----:B------:R-:W-:-:S03]  /*13d50*/  @P0 SHF.R.U32.HI R0, RZ, c[0x0][0x4f0], R7 ;  /* 0x00013c00ff000a19 */ /* 0x000fc60000011607 */
[----:B------:R-:W-:Y:S01]  /*13d60*/  IMAD R6, R6, c[0x0][0x4d8], RZ ;  /* 0x0001360006067a24 */ /* 0x000fe200078e02ff */
[----:B------:R-:W-:Y:S02]  /*13d70*/  IADD3 R3, R3, R5, RZ ;  /* 0x0000000503037210 */ /* 0x000fe40007ffe0ff */
[----:B----4-:R-:W-:Y:S01]  /*13d80*/  SHF.R.S32.HI R5, RZ, 0x1f, R8 ;  /* 0x0000001fff057819 */ /* 0x010fe20000011408 */
[C---:B------:R-:W-:Y:S01]  /*13d90*/  IMAD R7, R9.reuse, c[0x0][0x4dc], R6 ;  /* 0x0001370009077a24 */ /* 0x040fe200078e0206 */
[----:B------:R-:W-:Y:S01]  /*13da0*/  IADD3 R6, -R0, RZ, RZ ;  /* 0x000000ff00067210 */ /* 0x000fe20007ffe1ff */
[----:B------:R-:W-:-:S04]  /*13db0*/  IMAD.WIDE.U32 R2, R9, c[0x0][0x4d8], R2 ;  /* 0x0001360009027a25 */ /* 0x000fc800078e0002 */
[----:B------:R-:W-:Y:S01]  /*13dc0*/  IMAD R5, R5, c[0x0][0x4e0], RZ ;  /* 0x0001380005057a24 */ /* 0x000fe200078e02ff */
[----:B------:R-:W-:Y:S01]  /*13dd0*/  IADD3 R3, R3, R7, RZ ;  /* 0x0000000703037210 */ /* 0x000fe20007ffe0ff */
[----:B------:R-:W-:Y:S01]  /*13de0*/  IMAD R4, R6, c[0x0][0x4e8], R4 ;  /* 0x00013a0006047a24 */ /* 0x000fe200078e0204 */
[----:B------:R-:W-:Y:S01]  /*13df0*/  SHF.R.S32.HI R7, RZ, 0x1f, R0 ;  /* 0x0000001fff077819 */ /* 0x000fe20000011400 */
[C---:B------:R-:W-:Y:S02]  /*13e00*/  IMAD R6, R8.reuse, c[0x0][0x4e4], R5 ;  /* 0x0001390008067a24 */ /* 0x040fe400078e0205 */
[----:B------:R-:W-:Y:S01]  /*13e10*/  IMAD.WIDE.U32 R2, R8, c[0x0][0x4e0], R2 ;  /* 0x0001380008027a25 */ /* 0x000fe200078e0002 */
[----:B------:R-:W-:-:S04]  /*13e20*/  SHF.R.S32.HI R5, RZ, 0x1f, R4 ;  /* 0x0000001fff057819 */ /* 0x000fc80000011404 */
[----:B------:R-:W-:Y:S01]  /*13e30*/  IADD3 R2, P0, R0, R2, RZ ;  /* 0x0000000200027210 */ /* 0x000fe20007f1e0ff */
[----:B------:R-:W-:-:S03]  /*13e40*/  IMAD R0, R5, c[0x0][0x4c8], RZ ;  /* 0x0001320005007a24 */ /* 0x000fc600078e02ff */
[----:B------:R-:W-:Y:S01]  /*13e50*/  IADD3.X R3, R7, R3, R6, P0, !PT ;  /* 0x0000000307037210 */ /* 0x000fe200007fe406 */
[----:B------:R-:W-:-:S04]  /*13e60*/  IMAD R0, R4, c[0x0][0x4cc], R0 ;  /* 0x0001330004007a24 */ /* 0x000fc800078e0200 */
[----:B------:R-:W-:-:S05]  /*13e70*/  IMAD.WIDE.U32 R2, R4, c[0x0][0x4c8], R2 ;  /* 0x0001320004027a25 */ /* 0x000fca00078e0002 */
[----:B------:R-:W-:Y:S02]  /*13e80*/  IADD3 R0, R3, R0, RZ ;  /* 0x0000000003007210 */ /* 0x000fe40007ffe0ff */
[----:B------:R-:W-:-:S04]  /*13e90*/  LEA R4, P0, R2, c[0x0][0x4a8], 0x2 ;  /* 0x00012a0002047a11 */ /* 0x000fc800078010ff */
[----:B------:R-:W-:Y:S02]  /*13ea0*/  LEA.HI.X R5, R2, c[0x0][0x4ac], R0, 0x2, P0 ;  /* 0x00012b0002057a11 */ /* 0x000fe400000f1400 */
[----:B------:R-:W-:-:S05]  /*13eb0*/  MOV R0, 0xff800000 ;  /* 0xff80000000007802 */ /* 0x000fca0000000f00 */
[----:B------:R2:W-:Y:S02]  /*13ec0*/  STG.E [R4.64], R0 ;  /* 0x0000000004007986 */ /* 0x0005e4000c101908 */
.L_x_1157:
[----:B------:R-:W-:Y:S05]  /*13ed0*/  BSYNC B1 ;  /* 0x0000000000017941 */ /* 0x000fea0003800000 */
.L_x_1148:
[----:B--2---:R-:W2:Y:S02]  /*13ee0*/  LDL R0, [R1+0x74] ;  /* 0x0000740001007983 */ /* 0x004ea40000100800 */
[----:B--2---:R-:W-:-:S13]  /*13ef0*/  ISETP.NE.AND P0, PT, R0, RZ, PT ;  /* 0x000000ff0000720c */ /* 0x004fda0003f05270 */
[----:B------:R-:W-:Y:S01]  /*13f00*/  @P0 WARPSYNC 0xffffffff ;  /* 0xffffffff00000948 */ /* 0x000fe20003800000 */
[----:B------:R-:W-:Y:S06]  /*13f10*/  @P0 BAR.SYNC.DEFER_BLOCKING 0x5, 0x80 ;  /* 0x0142000000000b1d */ /* 0x000fec0000010000 */
[----:B------:R-:W2:Y:S04]  /*13f20*/  @P0 LDS R0, [0xb100] ;  /* 0x00b10000ff000984 */ /* 0x000ea80000000800 */
[----:B--2---:R2:W-:Y:S04]  /*13f30*/  @P0 STL [R1+0x6c], R0 ;  /* 0x00006c0001000387 */ /* 0x0045e80000100800 */
[----:B------:R-:W-:Y:S06]  /*13f40*/  @P0 BAR.ARV 0x4, 0x80 ;  /* 0x0102000000000b1d */ /* 0x000fec0000002000 */
[----:B------:R-:W-:Y:S05]  /*13f50*/  @P0 BRA `(.L_x_1158) ;  /* 0x0000009000000947 */ /* 0x000fea0003800000 */
[----:B------:R-:W-:Y:S05]  /*13f60*/  BRA.DIV ~URZ, `(.L_x_1159) ;  /* 0x00000a627f007947 */ /* 0x000fea000b800000 */
[----:B--2---:R2:W3:Y:S02]  /*13f70*/  SHFL.IDX PT, R0, R26, RZ, 0x1f ;  /* 0x00001fff1a007589 */ /* 0x0044e400000e0000 */
.L_x_1176:
[----:B------:R-:W5:Y:S01]  /*13f80*/  S2R R2, SR_TID.X ;  /* 0x0000000000027919 */ /* 0x000f620000002100 */
[----:B------:R-:W-:Y:S03]  /*13f90*/  WARPSYNC 0xffffffff ;  /* 0xffffffff00007948 */ /* 0x000fe60003800000 */
[----:B------:R-:W-:Y:S06]  /*13fa0*/  BAR.SYNC.DEFER_BLOCKING 0x4, 0x80 ;  /* 0x0102000000007b1d */ /* 0x000fec0000010000 */
[----:B---3--:R3:W-:Y:S01]  /*13fb0*/  STL [R1+0x6c], R0 ;  /* 0x00006c0001007387 */ /* 0x0087e20000100800 */
[----:B-----5:R-:W-:-:S13]  /*13fc0*/  LOP3.LUT P0, RZ, R2, 0x7f, RZ, 0xc0, !PT ;  /* 0x0000007f02ff7812 */ /* 0x020fda000780c0ff */
[----:B------:R3:W-:Y:S04]  /*13fd0*/  @!P0 STS [0xb100], R26 ;  /* 0x00b1001aff008388 */ /* 0x0007e80000000800 */
[----:B------:R-:W-:Y:S06]  /*13fe0*/  BAR.ARV 0x5, 0x80 ;  /* 0x0142000000007b1d */ /* 0x000fec0000002000 */
.L_x_1158:
[----:B--23--:R-:W2:Y:S02]  /*13ff0*/  LDL R0, [R1+0x6c] ;  /* 0x00006c0001007983 */ /* 0x00cea40000100800 */
[----:B--2---:R-:W-:-:S13]  /*14000*/  ISETP.GE.AND P0, PT, R0, c[0x0][0x538], PT ;  /* 0x00014e0000007a0c */ /* 0x004fda0003f06270 */
[----:B-1--4-:R-:W-:Y:S01]  /*14010*/  @P0 CALL.REL.NOINC `(.L_x_1160) ;  /* 0x0000001000000944 */ /* 0x012fe20003c00000 */
[----:B------:R-:W-:Y:S05]  /*14020*/  BRA `(.L_x_1161) ;  /* 0xfffec6f000007947 */ /* 0x000fea000383ffff */
.L_x_1160:
[----:B------:R-:W-:Y:S05]  /*14030*/  EXIT ;  /* 0x000000000000794d */ /* 0x000fea0003800000 */
.L_x_1112:
[----:B------:R-:W-:Y:S01]  /*14040*/  IMAD.MOV.U32 R10, RZ, RZ, R2 ;  /* 0x000000ffff0a7224 */ /* 0x000fe200078e0002 */
[----:B-1----:R-:W-:Y:S01]  /*14050*/  MOV R8, RZ ;  /* 0x000000ff00087202 */ /* 0x002fe20000000f00 */
[----:B------:R-:W-:Y:S01]  /*14060*/  IMAD.MOV.U32 R7, RZ, RZ, 0x181f ;  /* 0x0000181fff077424 */ /* 0x000fe200078e00ff */
[----:B------:R-:W-:Y:S02]  /*14070*/  MOV R9, 0x14090 ;  /* 0x0001409000097802 */ /* 0x000fe40000000f00 */
[----:B------:R-:W-:Y:S05]  /*14080*/  CALL.REL.NOINC `($__internal_17_$__cuda_sm70_shflsync_idx_p) ;  /* 0x000009f000007944 */ /* 0x000fea0003c00000 */
[----:B------:R-:W-:Y:S01]  /*14090*/  MOV R5, R7 ;  /* 0x0000000700057202 */ /* 0x000fe20000000f00 */
[----:B------:R-:W-:Y:S05]  /*140a0*/  BRA `(.L_x_1162) ;  /* 0xfffed4d000007947 */ /* 0x000fea000383ffff */
.L_x_1113:
[----:B------:R-:W-:Y:S01]  /*140b0*/  IMAD.MOV.U32 R10, RZ, RZ, R3 ;  /* 0x000000ffff0a7224 */ /* 0x000fe200078e0003 */
[----:B-1----:R-:W-:Y:S01]  /*140c0*/  MOV R8, RZ ;  /* 0x000000ff00087202 */ /* 0x002fe20000000f00 */
[----:B------:R-:W-:Y:S01]  /*140d0*/  IMAD.MOV.U32 R7, RZ, RZ, 0x181f ;  /* 0x0000181fff077424 */ /* 0x000fe200078e00ff */
[----:B------:R-:W-:Y:S02]  /*140e0*/  MOV R9, 0x14100 ;  /* 0x0001410000097802 */ /* 0x000fe40000000f00 */
[----:B--23--:R-:W-:Y:S05]  /*140f0*/  CALL.REL.NOINC `($__internal_17_$__cuda_sm70_shflsync_idx_p) ;  /* 0x0000098000007944 */ /* 0x00cfea0003c00000 */
[----:B------:R-:W-:Y:S01]  /*14100*/  MOV R4, R7 ;  /* 0x0000000700047202 */ /* 0x000fe20000000f00 */
[----:B------:R-:W-:Y:S05]  /*14110*/  BRA `(.L_x_1163) ;  /* 0xfffed48000007947 */ /* 0x000fea000383ffff */
.L_x_1116:
[----:B------:R-:W-:Y:S01]  /*14120*/  IMAD.MOV.U32 R10, RZ, RZ, R2 ;  /* 0x000000ffff0a7224 */ /* 0x000fe200078e0002 */
[----:B------:R-:W-:Y:S01]  /*14130*/  MOV R8, 0x1 ;  /* 0x0000000100087802 */ /* 0x000fe20000000f00 */
[----:B------:R-:W-:Y:S01]  /*14140*/  IMAD.MOV.U32 R7, RZ, RZ, 0x181f ;  /* 0x0000181fff077424 */ /* 0x000fe200078e00ff */
[----:B------:R-:W-:-:S02]  /*14150*/  MOV R9, 0x14170 ;  /* 0x0001417000097802 */ /* 0x000fc40000000f00 */
[----:B-1234-:R-:W-:Y:S05]  /*14160*/  CALL.REL.NOINC `($__internal_17_$__cuda_sm70_shflsync_idx_p) ;  /* 0x0000091000007944 */ /* 0x01efea0003c00000 */
[----:B------:R-:W-:Y:S01]  /*14170*/  IMAD.MOV.U32 R6, RZ, RZ, R7 ;  /* 0x000000ffff067224 */ /* 0x000fe200078e0007 */
[----:B------:R-:W-:Y:S01]  /*14180*/  MOV R8, 0x1 ;  /* 0x0000000100087802 */ /* 0x000fe20000000f00 */
[----:B------:R-:W-:Y:S01]  /*14190*/  IMAD.MOV.U32 R10, RZ, RZ, R3 ;  /* 0x000000ffff0a7224 */ /* 0x000fe200078e0003 */
[----:B------:R-:W-:-:S02]  /*141a0*/  MOV R7, 0x181f ;  /* 0x0000181f00077802 */ /* 0x000fc40000000f00 */
[----:B------:R-:W-:Y:S02]  /*141b0*/  MOV R9, 0x141d0 ;  /* 0x000141d000097802 */ /* 0x000fe40000000f00 */
[----:B------:R-:W-:Y:S05]  /*141c0*/  CALL.REL.NOINC `($__internal_17_$__cuda_sm70_shflsync_idx_p) ;  /* 0x000008b000007944 */ /* 0x000fea0003c00000 */
[----:B------:R-:W-:Y:S01]  /*141d0*/  MOV R4, R7 ;  /* 0x0000000700047202 */ /* 0x000fe20000000f00 */
[----:B------:R-:W-:Y:S05]  /*141e0*/  BRA `(.L_x_1164) ;  /* 0xfffed4b000007947 */ /* 0x000fea000383ffff */
.L_x_1119:
[----:B------:R-:W-:Y:S01]  /*141f0*/  IMAD.MOV.U32 R10, RZ, RZ, R2 ;  /* 0x000000ffff0a7224 */ /* 0x000fe200078e0002 */
[----:B------:R-:W-:Y:S01]  /*14200*/  MOV R8, 0x2 ;  /* 0x0000000200087802 */ /* 0x000fe20000000f00 */
[----:B------:R-:W-:Y:S01]  /*14210*/  IMAD.MOV.U32 R7, RZ, RZ, 0x181f ;  /* 0x0000181fff077424 */ /* 0x000fe200078e00ff */
[----:B------:R-:W-:Y:S02]  /*14220*/  MOV R9, 0x14240 ;  /* 0x0001424000097802 */ /* 0x000fe40000000f00 */
[----:B-123--:R-:W-:Y:S05]  /*14230*/  CALL.REL.NOINC `($__internal_17_$__cuda_sm70_shflsync_idx_p) ;  /* 0x0000084000007944 */ /* 0x00efea0003c00000 */
[----:B------:R-:W-:Y:S01]  /*14240*/  MOV R6, R7 ;  /* 0x0000000700067202 */ /* 0x000fe20000000f00 */
[----:B------:R-:W-:Y:S05]  /*14250*/  BRA `(.L_x_1165) ;  /* 0xfffed52000007947 */ /* 0x000fea000383ffff */
.L_x_1120:
[----:B------:R-:W-:Y:S01]  /*14260*/  IMAD.MOV.U32 R10, RZ, RZ, R3 ;  /* 0x000000ffff0a7224 */ /* 0x000fe200078e0003 */
[----:B------:R-:W-:Y:S01]  /*14270*/  MOV R8, 0x2 ;  /* 0x0000000200087802 */ /* 0x000fe20000000f00 */
[----:B------:R-:W-:Y:S01]  /*14280*/  IMAD.MOV.U32 R7, RZ, RZ, 0x181f ;  /* 0x0000181fff077424 */ /* 0x000fe200078e00ff */
[----:B------:R-:W-:Y:S02]  /*14290*/  MOV R9, 0x142b0 ;  /* 0x000142b000097802 */ /* 0x000fe40000000f00 */
[----:B-1234-:R-:W-:Y:S05]  /*142a0*/  CALL.REL.NOINC `($__internal_17_$__cuda_sm70_shflsync_idx_p) ;  /* 0x000007d000007944 */ /* 0x01efea0003c00000 */
[----:B------:R-:W-:Y:S01]  /*142b0*/  MOV R4, R7 ;  /* 0x0000000700047202 */ /* 0x000fe20000000f00 */
[----:B------:R-:W-:Y:S05]  /*142c0*/  BRA `(.L_x_1166) ;  /* 0xfffed4d000007947 */ /* 0x000fea000383ffff */
.L_x_1123:
        /* <DEDUP_REMOVED lines=13> */
.L_x_1126:
[----:B------:R-:W-:Y:S01]  /*143a0*/  IMAD.MOV.U32 R10, RZ, RZ, R2 ;  /* 0x000000ffff0a7224 */ /* 0x000fe200078e0002 */
[----:B------:R-:W-:Y:S01]  /*143b0*/  MOV R8, 0x4 ;  /* 0x0000000400087802 */ /* 0x000fe20000000f00 */
[----:B------:R-:W-:Y:S01]  /*143c0*/  IMAD.MOV.U32 R7, RZ, RZ, 0x181f ;  /* 0x0000181fff077424 */ /* 0x000fe200078e00ff */
[----:B------:R-:W-:Y:S02]  /*143d0*/  MOV R9, 0x143f0 ;  /* 0x000143f000097802 */ /* 0x000fe40000000f00 */
[----:B-1234-:R-:W-:Y:S05]  /*143e0*/  CALL.REL.NOINC `($__internal_17_$__cuda_sm70_shflsync_idx_p) ;  /* 0x0000069000007944 */ /* 0x01efea0003c00000 */
[----:B------:R-:W-:Y:S01]  /*143f0*/  MOV R6, R7 ;  /* 0x0000000700067202 */ /* 0x000fe20000000f00 */
[----:B------:R-:W-:Y:S05]  /*14400*/  BRA `(.L_x_1168) ;  /* 0xfffed56000007947 */ /* 0x000fea000383ffff */
.L_x_1127:
[----:B------:R-:W-:Y:S01]  /*14410*/  IMAD.MOV.U32 R10, RZ, RZ, R3 ;  /* 0x000000ffff0a7224 */ /* 0x000fe200078e0003 */
[----:B------:R-:W-:Y:S01]  /*14420*/  MOV R8, 0x4 ;  /* 0x0000000400087802 */ /* 0x000fe20000000f00 */
[----:B------:R-:W-:Y:S01]  /*14430*/  IMAD.MOV.U32 R7, RZ, RZ, 0x181f ;  /* 0x0000181fff077424 */ /* 0x000fe200078e00ff */
[----:B------:R-:W-:Y:S02]  /*14440*/  MOV R9, 0x14460 ;  /* 0x0001446000097802 */ /* 0x000fe40000000f00 */
[----:B-1234-:R-:W-:Y:S05]  /*14450*/  CALL.REL.NOINC `($__internal_17_$__cuda_sm70_shflsync_idx_p) ;  /* 0x0000062000007944 */ /* 0x01efea0003c00000 */
[----:B------:R-:W-:Y:S01]  /*14460*/  MOV R4, R7 ;  /* 0x0000000700047202 */ /* 0x000fe20000000f00 */
[----:B------:R-:W-:Y:S05]  /*14470*/  BRA `(.L_x_1169) ;  /* 0xfffed51000007947 */ /* 0x000fea000383ffff */
.L_x_1130:
        /* <DEDUP_REMOVED lines=13> */
.L_x_1133:
[----:B------:R-:W-:Y:S01]  /*14550*/  IMAD.MOV.U32 R10, RZ, RZ, R2 ;  /* 0x000000ffff0a7224 */ /* 0x000fe200078e0002 */
[----:B------:R-:W-:Y:S01]  /*14560*/  MOV R8, 0x6 ;  /* 0x0000000600087802 */ /* 0x000fe20000000f00 */
[----:B------:R-:W-:Y:S01]  /*14570*/  IMAD.MOV.U32 R7, RZ, RZ, 0x181f ;  /* 0x0000181fff077424 */ /* 0x000fe200078e00ff */
[----:B------:R-:W-:Y:S02]  /*14580*/  MOV R9, 0x145a0 ;  /* 0x000145a000097802 */ /* 0x000fe40000000f00 */
[----:B-1234-:R-:W-:Y:S05]  /*14590*/  CALL.REL.NOINC `($__internal_17_$__cuda_sm70_shflsync_idx_p) ;  /* 0x000004e000007944 */ /* 0x01efea0003c00000 */
[----:B------:R-:W-:Y:S01]  /*145a0*/  MOV R6, R7 ;  /* 0x0000000700067202 */ /* 0x000fe20000000f00 */
[----:B------:R-:W-:Y:S05]  /*145b0*/  BRA `(.L_x_1171) ;  /* 0xfffed5a000007947 */ /* 0x000fea000383ffff */
.L_x_1134:
[----:B------:R-:W-:Y:S01]  /*145c0*/  IMAD.MOV.U32 R10, RZ, RZ, R3 ;  /* 0x000000ffff0a7224 */ /* 0x000fe200078e0003 */
[----:B------:R-:W-:Y:S01]  /*145d0*/  MOV R8, 0x6 ;  /* 0x0000000600087802 */ /* 0x000fe20000000f00 */
[----:B------:R-:W-:Y:S01]  /*145e0*/  IMAD.MOV.U32 R7, RZ, RZ, 0x181f ;  /* 0x0000181fff077424 */ /* 0x000fe200078e00ff */
[----:B------:R-:W-:Y:S02]  /*145f0*/  MOV R9, 0x14610 ;  /* 0x0001461000097802 */ /* 0x000fe40000000f00 */
[----:B-1234-:R-:W-:Y:S05]  /*14600*/  CALL.REL.NOINC `($__internal_17_$__cuda_sm70_shflsync_idx_p) ;  /* 0x0000047000007944 */ /* 0x01efea0003c00000 */
[----:B------:R-:W-:Y:S01]  /*14610*/  MOV R4, R7 ;  /* 0x0000000700047202 */ /* 0x000fe20000000f00 */
[----:B------:R-:W-:Y:S05]  /*14620*/  BRA `(.L_x_1172) ;  /* 0xfffed55000007947 */ /* 0x000fea000383ffff */
.L_x_1137:
        /* <DEDUP_REMOVED lines=13> */
.L_x_1144:
[----:B------:R1:W5:Y:S01]  /*14700*/  LDL R0, [R1+0x18] ;  /* 0x0000180001007983 */ /* 0x0003620000100800 */
[----:B------:R-:W-:Y:S02]  /*14710*/  MOV R3, 0x2 ;  /* 0x0000000200037802 */ /* 0x000fe40000000f00 */
[----:B------:R-:W-:Y:S02]  /*14720*/  MOV R8, 0x14740 ;  /* 0x0001474000087802 */ /* 0x000fe40000000f00 */
[----:B-1---5:R-:W-:Y:S05]  /*14730*/  CALL.REL.NOINC `($__internal_16_$__cuda_sm70_shflsync_bfly_p) ;  /* 0x0000030000007944 */ /* 0x022fea0003c00000 */
[----:B--2---:R-:W-:Y:S01]  /*14740*/  MOV R2, R3 ;  /* 0x0000000300027202 */ /* 0x004fe20000000f00 */
[----:B-1----:R-:W-:Y:S05]  /*14750*/  BRA `(.L_x_1174) ;  /* 0xffffda7000007947 */ /* 0x002fea000383ffff */
.L_x_1145:
[----:B------:R-:W-:Y:S01]  /*14760*/  IMAD.MOV.U32 R0, RZ, RZ, R2 ;  /* 0x000000ffff007224 */ /* 0x000fe200078e0002 */
[----:B------:R-:W-:Y:S02]  /*14770*/  MOV R3, 0x1 ;  /* 0x0000000100037802 */ /* 0x000fe40000000f00 */
[----:B------:R-:W-:Y:S02]  /*14780*/  MOV R8, 0x147a0 ;  /* 0x000147a000087802 */ /* 0x000fe40000000f00 */
[----:B-----5:R-:W-:Y:S05]  /*14790*/  CALL.REL.NOINC `($__internal_16_$__cuda_sm70_shflsync_bfly_p) ;  /* 0x000002a000007944 */ /* 0x020fea0003c00000 */
[----:B-1----:R1:W5:Y:S01]  /*147a0*/  LDL R0, [R1+0x1c] ;  /* 0x00001c0001007983 */ /* 0x0023620000100800 */
[----:B--2---:R-:W-:Y:S01]  /*147b0*/  FADD.FTZ R2, R2, R3 ;  /* 0x0000000302027221 */ /* 0x004fe20000010000 */
[----:B------:R-:W-:-:S02]  /*147c0*/  MOV R3, 0x2 ;  /* 0x0000000200037802 */ /* 0x000fc40000000f00 */
[----:B------:R-:W-:Y:S02]  /*147d0*/  MOV R8, 0x147f0 ;  /* 0x000147f000087802 */ /* 0x000fe40000000f00 */
[----:B-1---5:R-:W-:Y:S05]  /*147e0*/  CALL.REL.NOINC `($__internal_16_$__cuda_sm70_shflsync_bfly_p) ;  /* 0x0000025000007944 */ /* 0x022fea0003c00000 */
[----:B-1----:R-:W3:Y:S01]  /*147f0*/  LDL.LU R0, [R1+0x1c] ;  /* 0x00001c0001007983 */ /* 0x002ee20000300800 */
[----:B------:R-:W-:Y:S01]  /*14800*/  MOV R8, 0x14850 ;  /* 0x0001485000087802 */ /* 0x000fe20000000f00 */
[----:B--23--:R-:W-:Y:S01]  /*14810*/  FADD.FTZ R4, R0, R3 ;  /* 0x0000000300047221 */ /* 0x00cfe20000010000 */
[----:B------:R-:W-:-:S04]  /*14820*/  MOV R3, 0x1 ;  /* 0x0000000100037802 */ /* 0x000fc80000000f00 */
[----:B------:R-:W-:Y:S02]  /*14830*/  MOV R0, R4 ;  /* 0x0000000400007202 */ /* 0x000fe40000000f00 */
[----:B------:R-:W-:Y:S05]  /*14840*/  CALL.REL.NOINC `($__internal_16_$__cuda_sm70_shflsync_bfly_p) ;  /* 0x000001f000007944 */ /* 0x000fea0003c00000 */
[----:B-1----:R1:W5:Y:S01]  /*14850*/  LDL R0, [R1+0x24] ;  /* 0x0000240001007983 */ /* 0x0023620000100800 */
[----:B--2---:R-:W-:Y:S01]  /*14860*/  FADD.FTZ R4, R4, R3 ;  /* 0x0000000304047221 */ /* 0x004fe20000010000 */
[----:B------:R-:W-:Y:S02]  /*14870*/  MOV R3, 0x2 ;  /* 0x0000000200037802 */ /* 0x000fe40000000f00 */
        /* <DEDUP_REMOVED lines=19> */
[----:B--2---:R-:W-:Y:S01]  /*149b0*/  MOV R8, R3 ;  /* 0x0000000300087202 */ /* 0x004fe20000000f00 */
[----:B-1----:R-:W-:Y:S05]  /*149c0*/  BRA `(.L_x_1175) ;  /* 0xffffd93000007947 */ /* 0x002fea000383ffff */
.L_x_1159:
[----:B------:R-:W-:Y:S01]  /*149d0*/  IMAD.MOV.U32 R10, RZ, RZ, R26 ;  /* 0x000000ffff0a7224 */ /* 0x000fe200078e001a */
[----:B-1----:R-:W-:Y:S01]  /*149e0*/  MOV R8, RZ ;  /* 0x000000ff00087202 */ /* 0x002fe20000000f00 */
[----:B------:R-:W-:Y:S01]  /*149f0*/  IMAD.MOV.U32 R7, RZ, RZ, 0x1f ;  /* 0x0000001fff077424 */ /* 0x000fe200078e00ff */
[----:B----4-:R-:W-:Y:S02]  /*14a00*/  MOV R9, 0x14a20 ;  /* 0x00014a2000097802 */ /* 0x010fe40000000f00 */
[----:B--23--:R-:W-:Y:S05]  /*14a10*/  CALL.REL.NOINC `($__internal_17_$__cuda_sm70_shflsync_idx_p) ;  /* 0x0000006000007944 */ /* 0x00cfea0003c00000 */
[----:B------:R-:W-:Y:S01]  /*14a20*/  MOV R0, R7 ;  /* 0x0000000700007202 */ /* 0x000fe20000000f00 */
[----:B------:R-:W-:Y:S05]  /*14a30*/  BRA `(.L_x_1176) ;  /* 0xfffff54000007947 */ /* 0x000fea000383ffff */
        .weak           $__internal_16_$__cuda_sm70_shflsync_bfly_p
        .type           $__internal_16_$__cuda_sm70_shflsync_bfly_p,@function
        .size           $__internal_16_$__cuda_sm70_shflsync_bfly_p,($__internal_17_$__cuda_sm70_shflsync_idx_p - $__internal_16_$__cuda_sm70_shflsync_bfly_p)
$__internal_16_$__cuda_sm70_shflsync_bfly_p:
[----:B------:R-:W-:Y:S01]  /*14a40*/  MOV R9, 0x0 ;  /* 0x0000000000097802 */ /* 0x000fe20000000f00 */
[----:B------:R-:W-:Y:S04]  /*14a50*/  WARPSYNC R7 ;  /* 0x0000000700007348 */ /* 0x000fe80003800000 */
[----:B------:R1:W2:Y:S01]  /*14a60*/  SHFL.BFLY PT, R3, R0, R3, R10 ;  /* 0x0c00000300037389 */ /* 0x0002a200000e000a */
[----:B------:R-:W-:Y:S05]  /*14a70*/  RET.REL.NODEC R8 `(_ZN7cutlass13device_kernelIN5flash19enable_sm80_to_sm89INS1_16FlashAttnFwdSm80INS1_25CollectiveMainloopFwdSm80ILi4ELi1ELb0EN4cute5tupleIJNS5_1CILi128EEENS7_ILi112EEENS7_ILi64EEEEEELi64ENS_6half_tEfNS_4arch4Sm80ELb1ELb0ELb0ELb0ELb0ELb0ELb1ELb1EEENS1_21CollectiveEpilogueFwdINS6_IJS8_SA_S9_EEENS6_IJNS7_ILi1EEESI_SI_EEESC_SE_Li128ELb0ELb1ELb1ELb0EEENS1_30DynamicPersistentTileSchedulerILi128ELi128ELb1ELb1ELb0EEEEEEEEEvNT_6ParamsE) ;  /* 0xfffeb58008007950 */ /* 0x000fea0003c3ffff */
        .weak           $__internal_17_$__cuda_sm70_shflsync_idx_p
        .type           $__internal_17_$__cuda_sm70_shflsync_idx_p,@function
        .size           $__internal_17_$__cuda_sm70_shflsync_idx_p,(.L_x_1636 - $__internal_17_$__cuda_sm70_shflsync_idx_p)
$__internal_17_$__cuda_sm70_shflsync_idx_p:
[----:B------:R-:W-:-:S04]  /*14a80*/  MOV R12, 0xffffffff ;  /* 0xffffffff000c7802 */ /* 0x000fc80000000f00 */
[----:B------:R-:W-:Y:S04]  /*14a90*/  WARPSYNC R12 ;  /* 0x0000000c00007348 */ /* 0x000fe80003800000 */
[----:B------:R1:W2:Y:S02]  /*14aa0*/  SHFL.IDX PT, R7, R10, R8, R7 ;  /* 0x000000080a077389 */ /* 0x0002a400000e0007 */
[----:B-1----:R-:W-:Y:S02]  /*14ab0*/  MOV R8, R9 ;  /* 0x0000000900087202 */ /* 0x002fe40000000f00 */
[----:B------:R-:W-:-:S04]  /*14ac0*/  MOV R9, 0x0 ;  /* 0x0000000000097802 */ /* 0x000fc80000000f00 */
[----:B--2---:R-:W-:Y:S05]  /*14ad0*/  RET.REL.NODEC R8 `(_ZN7cutlass13device_kernelIN5flash19enable_sm80_to_sm89INS1_16FlashAttnFwdSm80INS1_25CollectiveMainloopFwdSm80ILi4ELi1ELb0EN4cute5tupleIJNS5_1CILi128EEENS7_ILi112EEENS7_ILi64EEEEEELi64ENS_6half_tEfNS_4arch4Sm80ELb1ELb0ELb0ELb0ELb0ELb0ELb1ELb1EEENS1_21CollectiveEpilogueFwdINS6_IJS8_SA_S9_EEENS6_IJNS7_ILi1EEESI_SI_EEESC_SE_Li128ELb0ELb1ELb1ELb0EEENS1_30DynamicPersistentTileSchedulerILi128ELi128ELb1ELb1ELb0EEEEEEEEEvNT_6ParamsE) ;  /* 0xfffeb52008007950 */ /* 0x004fea0003c3ffff */
.L_x_1177:
        /* <DEDUP_REMOVED lines=10> */
.L_x_1636:


//--------------------- .text._ZN7cutlass13device_kernelIN5flash19enable_sm80_to_sm89INS1_16FlashAttnFwdSm80INS1_25CollectiveMainloopFwdSm80ILi4ELi1ELb0EN4cute5tupleIJNS5_1CILi128EEENS7_ILi80EEENS7_ILi64EEEEEELi64ENS_6half_tEfNS_4arch4Sm80ELb1ELb0ELb0ELb1ELb0ELb0ELb1ELb1EEENS1_21CollectiveEpilogueFwdINS6_IJS8_SA_S9_EEENS6_IJNS7_ILi1EEESI_SI_EEESC_SE_Li128ELb1ELb1ELb1ELb0EEENS1_36VarlenDynamicPersistentTileSchedulerILi128ELi80ELi128ELi128ELb1ELb1ELb0ELb1ELb1ELb1EEEEEEEEEvNT_6ParamsE --------------------------
	.section	.text._ZN7cutlass13device_kernelIN5flash19enable_sm80_to_sm89INS1_16FlashAttnFwdSm80INS1_25CollectiveMainloopFwdSm80ILi4ELi1ELb0EN4cute5tupleIJNS5_1CILi128EEENS7_ILi80EEENS7_ILi64EEEEEELi64ENS_6half_tEfNS_4arch4Sm80ELb1ELb0ELb0ELb1ELb0ELb0ELb1ELb1EEENS1_21CollectiveEpilogueFwdINS6_IJS8_SA_S9_EEENS6_IJNS7_ILi1EEESI_SI_EEESC_SE_Li128ELb1ELb1ELb1ELb0EEENS1_36VarlenDynamicPersistentTileSchedulerILi128ELi80ELi128ELi128ELb1ELb1ELb0ELb1ELb1ELb1EEEEEEEEEvNT_6ParamsE,"ax",@progbits
	.sectioninfo	@"SHI_REGISTERS=255"
	.align	128
.text._ZN7cutlass13device_kernelIN5flash19enable_sm80_to_sm89INS1_16FlashAttnFwdSm80INS1_25CollectiveMainloopFwdSm80ILi4ELi1ELb0EN4cute5tupleIJNS5_1CILi128EEENS7_ILi80EEENS7_ILi64EEEEEELi64ENS_6half_tEfNS_4arch4Sm80ELb1ELb0ELb0ELb1ELb0ELb0ELb1ELb1EEENS1_21CollectiveEpilogueFwdINS6_IJS8_SA_S9_EEENS6_IJNS7_ILi1EEESI_SI_EEESC_SE_Li128ELb1ELb1ELb1ELb0EEENS1_36VarlenDynamicPersistentTileSchedulerILi128ELi80ELi128ELi128ELb1ELb1ELb0ELb1ELb1ELb1EEEEEEEEEvNT_6ParamsE:
        .type           _ZN7cutlass13device_kernelIN5flash19enable_sm80_to_sm89INS1_16FlashAttnFwdSm80INS1_25CollectiveMainloopFwdSm80ILi4ELi1ELb0EN4cute5tupleIJNS5_1CILi128EEENS7_ILi80EEENS7_ILi64EEEEEELi64ENS_6half_tEfNS_4arch4Sm80ELb1ELb0ELb0ELb1ELb0ELb0ELb1ELb1EEENS1_21CollectiveEpilogueFwdINS6_IJS8_SA_S9_EEENS6_IJNS7_ILi1EEESI_SI_EEESC_SE_Li128ELb1ELb1ELb1ELb0EEENS1_36VarlenDynamicPersistentTileSchedulerILi128ELi80ELi128ELi128ELb1ELb1ELb0ELb1ELb1ELb1EEEEEEEEEvNT_6ParamsE,@function
        .size           _ZN7cutlass13device_kernelIN5flash19enable_sm80_to_sm89INS1_16FlashAttnFwdSm80INS1_25CollectiveMainloopFwdSm80ILi4ELi1ELb0EN4cute5tupleIJNS5_1CILi128EEENS7_ILi80EEENS7_ILi64EEEEEELi64ENS_6half_tEfNS_4arch4Sm80ELb1ELb0ELb0ELb1ELb0ELb0ELb1ELb1EEENS1_21CollectiveEpilogueFwdINS6_IJS8_SA_S9_EEENS6_IJNS7_ILi1EEESI_SI_EEESC_SE_Li128ELb1ELb1ELb1ELb0EEENS1_36VarlenDynamicPersistentTileSchedulerILi128ELi80ELi128ELi128ELb1ELb1ELb0ELb1ELb1ELb1EEEEEEEEEvNT_6ParamsE,(.L_x_1639 - _ZN7cutlass13device_kernelIN5flash19enable_sm80_to_sm89INS1_16FlashAttnFwdSm80INS1_25CollectiveMainloopFwdSm80ILi4ELi1ELb0EN4cute5tupleIJNS5_1CILi128EEENS7_ILi80EEENS7_ILi64EEEEEELi64ENS_6half_tEfNS_4arch4Sm80ELb1ELb0ELb0ELb1ELb0ELb0ELb1ELb1EEENS1_21CollectiveEpilogueFwdINS6_IJS8_SA_S9_EEENS6_IJNS7_ILi1EEESI_SI_EEESC_SE_Li128ELb1ELb1ELb1ELb0EEENS1_36VarlenDynamicPersistentTileSchedulerILi128ELi80ELi128ELi128ELb1ELb1ELb0ELb1ELb1ELb1EEEEEEEEEvNT_6ParamsE)
        .other          _ZN7cutlass13device_kernelIN5flash19enable_sm80_to_sm89INS1_16FlashAttnFwdSm80INS1_25CollectiveMainloopFwdSm80ILi4ELi1ELb0EN4cute5tupleIJNS5_1CILi128EEENS7_ILi80EEENS7_ILi64EEEEEELi64ENS_6half_tEfNS_4arch4Sm80ELb1ELb0ELb0ELb1ELb0ELb0ELb1ELb1EEENS1_21CollectiveEpilogueFwdINS6_IJS8_SA_S9_EEENS6_IJNS7_ILi1EEESI_SI_EEESC_SE_Li128ELb1ELb1ELb1ELb0EEENS1_36VarlenDynamicPersistentTileSchedulerILi128ELi80ELi128ELi128ELb1ELb1ELb0ELb1ELb1ELb1EEEEEEEEEvNT_6ParamsE,@"STO_CUDA_ENTRY STV_DEFAULT"
_ZN7cutlass13device_kernelIN5flash19enable_sm80_to_sm89INS1_16FlashAttnFwdSm80INS1_25CollectiveMainloopFwdSm80ILi4ELi1ELb0EN4cute5tupleIJNS5_1CILi128EEENS7_ILi80EEENS7_ILi64EEEEEELi64ENS_6half_tEfNS_4arch4Sm80ELb1ELb0ELb0ELb1ELb0ELb0ELb1ELb1EEENS1_21CollectiveEpilogueFwdINS6_IJS8_SA_S9_EEENS6_IJNS7_ILi1EEESI_SI_EEESC_SE_Li128ELb1ELb1ELb1ELb0EEENS1_36VarlenDynamicPersistentTileSchedulerILi128ELi80ELi128ELi128ELb1ELb1ELb0ELb1ELb1ELb1EEEEEEEEEvNT_6ParamsE:
        /* <DEDUP_REMOVED lines=55> */
.L_x_1183:
        /* <DEDUP_REMOVED lines=17> */
.L_x_1301:
        /* <DEDUP_REMOVED lines=16> */
.L_x_1302:
[----:B--2---:R-:W-:-:S05]  /*0580*/  IMAD R0, R0, c[0x0][0x538], RZ ;  /* 0x00014e0000007a24 */ /* 0x004fca00078e02ff */
[----:B------:R-:W-:-:S04]  /*0590*/  IADD3 R6, R0, R6, RZ ;  /* 0x0000000600067210 */ /* 0x000fc80007ffe0ff */
[----:B------:R-:W-:-:S13]  /*05a0*/  ISETP.GT.AND P0, PT, R6, UR4, PT ;  /* 0x0000000406007c0c */ /* 0x000fda000bf04270 */
[----:B-1----:R-:W-:Y:S05]  /*05b0*/  @!P0 BRA `(.L_x_1183) ;  /* 0xfffffdb000008947 */ /* 0x002fea000383ffff */
.L_x_1179:
[----:B------:R-:W-:-:S05]  /*05c0*/  IADD3 R12, -R0, R6, RZ ;  /* 0x00000006000c7210 */ /* 0x000fca0007ffe1ff */
[----:B------:R-:W-:-:S05]  /*05d0*/  IMAD R0, R4, c[0x0][0x538], R12 ;  /* 0x00014e0004007a24 */ /* 0x000fca00078e020c */
[----:B------:R-:W-:Y:S01]  /*05e0*/  ISETP.GT.AND P0, PT, R0, UR4, PT ;  /* 0x0000000400007c0c */ /* 0x000fe2000bf04270 */
[----:B------:R-:W-:-:S12]  /*05f0*/  BRA.DIV ~URZ, `(.L_x_1184) ;  /* 0x00011b627f007947 */ /* 0x000fd8000b800000 */
[----:B------:R-:W-:-:S04]  /*0600*/  VOTE.ANY R11, PT, !P0 ;  /* 0x00000000000b7806 */ /* 0x000fc800040e0100 */
.L_x_1303:
[----:B------:R-:W1:Y:S02]  /*0610*/  POPC R0, R11 ;  /* 0x0000000b00007309 */ /* 0x000e640000000000 */
[----:B-1----:R-:W-:-:S05]  /*0620*/  IADD3 R2, R0, R7, RZ ;  /* 0x0000000700027210 */ /* 0x002fca0007ffe0ff */
[----:B------:R1:W-:Y:S01]  /*0630*/  STL [R1+0x54], R2 ;  /* 0x0000540201007387 */ /* 0x0003e20000100800 */
[----:B------:R-:W-:Y:S05]  /*0640*/  BRA.DIV ~URZ, `(.L_x_1185) ;  /* 0x00011b627f007947 */ /* 0x000fea000b800000 */
[----:B------:R2:W3:Y:S01]  /*0650*/  SHFL.IDX PT, R13, R10, R0, 0x1f ;  /* 0x00001f000a0d7589 */ /* 0x0004e200000e0000 */
[----:B------:R-:W-:-:S03]  /*0660*/  MOV R6, RZ ;  /* 0x000000ff00067202 */ /* 0x000fc60000000f00 */
[----:B------:R2:W4:Y:S04]  /*0670*/  SHFL.IDX PT, R10, R8, R0, 0x1f ;  /* 0x00001f00080a7589 */ /* 0x00052800000e0000 */
.L_x_1304:
[----:B------:R-:W-:Y:S01]  /*0680*/  ISETP.NE.AND P0, PT, R11, RZ, PT ;  /* 0x000000ff0b00720c */ /* 0x000fe20003f05270 */
[----:B------:R-:W-:-:S12]  /*0690*/  BSSY B0, `(.L_x_1186) ;  /* 0x0000005000007945 */ /* 0x000fd80003800000 */
[----:B------:R-:W-:Y:S05]  /*06a0*/  @!P0 BRA `(.L_x_1187) ;  /* 0x0000003000008947 */ /* 0x000fea0003800000 */
[----:B------:R-:W-:Y:S01]  /*06b0*/  IADD3 R5, R0, -0x1, RZ ;  /* 0xffffffff00057810 */ /* 0x000fe20007ffe0ff */
[----:B------:R-:W-:Y:S05]  /*06c0*/  BRA.DIV ~URZ, `(.L_x_1188) ;  /* 0x00011bc27f007947 */ /* 0x000fea000b800000 */
[----:B------:R1:W2:Y:S02]  /*06d0*/  SHFL.IDX PT, R6, R4, R5, 0x1f ;  /* 0x00001f0504067589 */ /* 0x0002a400000e0000 */
.L_x_1187:
[----:B------:R-:W-:Y:S05]  /*06e0*/  BSYNC B0 ;  /* 0x0000000000007941 */ /* 0x000fea0003800000 */
.L_x_1186:
        /* <DEDUP_REMOVED lines=69> */
.L_x_1190:
        /* <DEDUP_REMOVED lines=46> */
[----:B------:R-:W-:Y:S02]  /*0e20*/  IMAD.MOV.U32 R7, RZ, RZ, R0 ;  /* 0x000000ffff077224 */ /* 0x000fe400078e0000 */
[----:B------:R-:W-:Y:S01]  /*0e30*/  IMAD.MOV.U32 R2, RZ, RZ, RZ ;  /* 0x000000ffff027224 */ /* 0x000fe200078e00ff */
[----:B------:R-:W-:Y:S01]  /*0e40*/  IABS R0, R8 ;  /* 0x0000000800007213 */ /* 0x000fe20000000000 */
[----:B------:R-:W-:-:S04]  /*0e50*/  IMAD R7, R7, R5, RZ ;  /* 0x0000000507077224 */ /* 0x000fc800078e02ff */
        /* <DEDUP_REMOVED lines=20> */
.L_x_1191:
[----:B------:R-:W-:Y:S05]  /*0fa0*/  BSYNC B0 ;  /* 0x0000000000007941 */ /* 0x000fea0003800000 */
.L_x_1189:
[----:B------:R-:W-:-:S04]  /*0fb0*/  LOP3.LUT R0, RZ, R0, RZ, 0x33, !PT ;  /* 0x00000000ff007212 */ /* 0x000fc800078e33ff */
[----:B------:R-:W-:-:S05]  /*0fc0*/  IADD3 R0, R0, R13, RZ ;  /* 0x0000000d00007210 */ /* 0x000fca0007ffe0ff */
[----:B------:R2:W-:Y:S01]  /*0fd0*/  STL [R1+0x4c], R0 ;  /* 0x00004c0001007387 */ /* 0x0005e20000100800 */
[----:B------:R-:W-:Y:S05]  /*0fe0*/  BRA `(.L_x_1192) ;  /* 0x0000006000007947 */ /* 0x000fea0003800000 */
.L_x_1180:
[----:B------:R-:W-:Y:S01]  /*0ff0*/  MOV R0, UR4 ;  /* 0x0000000400007c02 */ /* 0x000fe20008000f00 */
[----:B------:R-:W-:Y:S04]  /*1000*/  STL [R1+0x4c], RZ ;  /* 0x00004cff01007387 */ /* 0x000fe80000100800 */
[----:B------:R-:W-:Y:S04]  /*1010*/  STL [R1+0x50], RZ ;  /* 0x000050ff01007387 */ /* 0x000fe80000100800 */
[----:B------:R1:W-:Y:S02]  /*1020*/  STL [R1+0x48], R0 ;  /* 0x0000480001007387 */ /* 0x0003e40000100800 */
[----:B-1----:R-:W-:-:S05]  /*1030*/  MOV R0, c[0x0][0x53c] ;  /* 0x00014f0000007a02 */ /* 0x002fca0000000f00 */
[----:B------:R1:W-:Y:S02]  /*1040*/  STL [R1+0x54], R0 ;  /* 0x0000540001007387 */ /* 0x0003e40000100800 */
.L_x_1192:
        /* <DEDUP_REMOVED lines=8> */
.L_x_1178:
        /* <DEDUP_REMOVED lines=72> */
[----:B------:R-:W-:Y:S01]  /*1550*/  SHF.R.U32.HI R2, RZ, 0x3, R0 ;  /* 0x00000003ff027819 */ /* 0x000fe20000011600 */
[----:B------:R-:W-:Y:S01]  /*1560*/  IMAD.SHL.U32 R5, R12, 0x40, RZ ;  /* 0x000000400c057824 */ /* 0x000fe200078e00ff */
[----:B------:R-:W-:Y:S01]  /*1570*/  LOP3.LUT R0, R3, 0x1c0, RZ, 0xc0, !PT ;  /* 0x000001c003007812 */ /* 0x000fe200078ec0ff */
[--C-:B------:R-:W-:Y:S01]  /*1580*/  IMAD R6, R6, 0x2, R4.reuse ;  /* 0x0000000206067824 */ /* 0x100fe200078e0204 */
[----:B------:R-:W-:Y:S01]  /*1590*/  LOP3.LUT R3, R7, R2, RZ, 0x3c, !PT ;  /* 0x0000000207037212 */ /* 0x000fe200078e3cff */
[----:B------:R-:W-:Y:S01]  /*15a0*/  IMAD.MOV.U32 R7, RZ, RZ, -0x10 ;  /* 0xfffffff0ff077424 */ /* 0x000fe200078e00ff */
[----:B------:R-:W-:Y:S01]  /*15b0*/  LOP3.LUT R5, R5, 0xfffffe00, RZ, 0xc0, !PT ;  /* 0xfffffe0005057812 */ /* 0x000fe200078ec0ff */
[----:B------:R-:W-:Y:S01]  /*15c0*/  IMAD.MOV.U32 R12, RZ, RZ, 0x40 ;  /* 0x00000040ff0c7424 */ /* 0x000fe200078e00ff */
[----:B------:R-:W-:Y:S01]  /*15d0*/  LEA.HI R2, R0, R0, RZ, 0x1d ;  /* 0x0000000000027211 */ /* 0x000fe200078fe8ff */
[----:B------:R-:W-:Y:S01]  /*15e0*/  IMAD R0, R14, 0x200, R15 ;  /* 0x000002000e007824 */ /* 0x000fe200078e020f */
[CC--:B------:R-:W-:Y:S01]  /*15f0*/  IADD3 R4, R3.reuse, R5.reuse, R4 ;  /* 0x0000000503047210 */ /* 0x0c0fe20007ffe004 */
[----:B------:R-:W-:Y:S01]  /*1600*/  STL [R1+0x98], R16 ;  /* 0x0000981001007387 */ /* 0x000fe20000100800 */
[----:B------:R-:W-:Y:S01]  /*1610*/  LOP3.LUT R5, R3, R5, RZ, 0xfc, !PT ;  /* 0x0000000503057212 */ /* 0x000fe200078efcff */
[----:B------:R-:W-:Y:S01]  /*1620*/  IMAD.IADD R9, R6, 0x1, R2 ;  /* 0x0000000106097824 */ /* 0x000fe200078e0202 */
[----:B------:R-:W-:Y:S01]  /*1630*/  LOP3.LUT P6, RZ, R10, 0x2, RZ, 0xc0, !PT ;  /* 0x000000020aff7812 */ /* 0x000fe200078cc0ff */
[----:B------:R-:W-:Y:S01]  /*1640*/  IMAD R6, R8, 0x10, R18 ;  /* 0x0000001008067824 */ /* 0x000fe200078e0212 */
[----:B------:R-:W-:Y:S01]  /*1650*/  LOP3.LUT P5, RZ, R10, 0x4, RZ, 0xc0, !PT ;  /* 0x000000040aff7812 */ /* 0x000fe200078ac0ff */
[----:B------:R-:W-:Y:S01]  /*1660*/  IMAD.MOV.U32 R10, RZ, RZ, 0x20 ;  /* 0x00000020ff0a7424 */ /* 0x000fe200078e00ff */
[----:B------:R-:W-:-:S02]  /*1670*/  LOP3.LUT R3, R11, 0x7ffffffc, RZ, 0xc0, !PT ;  /* 0x7ffffffc0b037812 */ /* 0x000fc400078ec0ff */
[----:B------:R-:W-:Y:S01]  /*1680*/  LOP3.LUT P3, RZ, R8, 0x4, RZ, 0xc0, !PT ;  /* 0x0000000408ff7812 */ /* 0x000fe2000786c0ff */
[----:B------:R-:W-:Y:S01]  /*1690*/  IMAD.IADD R8, R16, 0x1, R13 ;  /* 0x0000000110087824 */ /* 0x000fe200078e020d */
[----:B------:R-:W-:Y:S01]  /*16a0*/  LEA R119, R0, 0x2900, 0x1 ;  /* 0x0000290000777811 */ /* 0x000fe200078e08ff */
[----:B------:R-:W-:Y:S01]  /*16b0*/  IMAD.IADD R3, R17, 0x1, -R3 ;  /* 0x0000000111037824 */ /* 0x000fe200078e0a03 */
[----:B------:R-:W-:Y:S01]  /*16c0*/  SEL R7, R7, 0x10, !P0 ;  /* 0x0000001007077807 */ /* 0x000fe20004000000 */
[----:B------:R1:W-:Y:S01]  /*16d0*/  STL [R1+0x88], R6 ;  /* 0x0000880601007387 */ /* 0x0003e20000100800 */
[----:B------:R-:W-:Y:S01]  /*16e0*/  LEA R9, R9, 0x80, 0x1 ;  /* 0x0000008009097811 */ /* 0x000fe200078e08ff */
        /* <DEDUP_REMOVED lines=41> */
.L_x_1300:
[----:B------:R-:W3:Y:S01]  /*1980*/  LDL R0, [R1+0x54] ;  /* 0x0000540001007983 */ /* 0x000ee20000100800 */
[----:B------:R-:W-:Y:S01]  /*1990*/  IMAD.MOV.U32 R12, RZ, RZ, 0x4 ;  /* 0x00000004ff0c7424 */ /* 0x000fe200078e00ff */
[----:B------:R-:W-:Y:S02]  /*19a0*/  ISETP.NE.U32.AND P2, PT, RZ, c[0x0][0x370], PT ;  /* 0x0000dc00ff007a0c */ /* 0x000fe40003f45070 */
[----:B------:R-:W4:Y:S02]  /*19b0*/  LDL R10, [R1+0x50] ;  /* 0x00005000010a7983 */ /* 0x000f240000100800 */
[----:B------:R-:W-:Y:S01]  /*19c0*/  ISETP.NE.AND.EX P2, PT, RZ, c[0x0][0x374], PT, P2 ;  /* 0x0000dd00ff007a0c */ /* 0x000fe20003f45320 */
[----:B--23--:R-:W-:-:S05]  /*19d0*/  IMAD.WIDE R2, R0, R12, c[0x0][0x588] ;  /* 0x0001620000027625 */ /* 0x00cfca00078e020c */
[----:B------:R-:W2:Y:S01]  /*19e0*/  LDG.E R23, [R2.64] ;  /* 0x0000000802177981 */ /* 0x000ea2000c1e1900 */
[----:B------:R-:W-:Y:S01]  /*19f0*/  ISETP.NE.U32.AND P5, PT, RZ, c[0x0][0x360], PT ;  /* 0x0000d800ff007a0c */ /* 0x000fe20003fa5070 */
[----:B------:R-:W-:Y:S01]  /*1a00*/  CS2R R8, SRZ ;  /* 0x0000000000087805 */ /* 0x000fe2000001ff00 */
[----:B------:R-:W-:Y:S02]  /*1a10*/  ISETP.NE.U32.AND P1, PT, RZ, c[0x0][0x348], PT ;  /* 0x0000d200ff007a0c */ /* 0x000fe40003f25070 */
[----:B------:R-:W-:Y:S02]  /*1a20*/  ISETP.NE.AND.EX P5, PT, RZ, c[0x0][0x364], PT, P5 ;  /* 0x0000d900ff007a0c */ /* 0x000fe40003fa5350 */
[----:B------:R-:W-:Y:S01]  /*1a30*/  ISETP.NE.AND.EX P1, PT, RZ, c[0x0][0x34c], PT, P1 ;  /* 0x0000d300ff007a0c */ /* 0x000fe20003f25310 */
[----:B------:R-:W-:Y:S01]  /*1a40*/  IMAD.MOV.U32 R11, RZ, RZ, RZ ;  /* 0x000000ffff0b7224 */ /* 0x000fe200078e00ff */
[----:B--2---:R-:W-:Y:S01]  /*1a50*/  SHF.R.S32.HI R13, RZ, 0x1f, R23 ;  /* 0x0000001fff0d7819 */ /* 0x004fe20000011417 */
[----:B------:R1:W-:Y:S01]  /*1a60*/  STL [R1+0x58], R23 ;  /* 0x0000581701007387 */ /* 0x0003e20000100800 */
[----:B------:R-:W-:-:S04]  /*1a70*/  @P2 LEA R2, P0, R23, c[0x0][0x370], 0x2 ;  /* 0x0000dc0017022a11 */ /* 0x000fc800078010ff */
[----:B------:R-:W-:Y:S02]  /*1a80*/  @P2 LEA.HI.X R3, R23, c[0x0][0x374], R13, 0x2, P0 ;  /* 0x0000dd0017032a11 */ /* 0x000fe400000f140d */
[----:B------:R-:W-:-:S03]  /*1a90*/  ISETP.NE.U32.AND P0, PT, RZ, c[0x0][0x350], PT ;  /* 0x0000d400ff007a0c */ /* 0x000fc60003f05070 */
[----:B------:R2:W5:Y:S01]  /*1aa0*/  @P2 LDG.E R8, [R2.64] ;  /* 0x0000000802082981 */ /* 0x000562000c1e1900 */
[C---:B------:R-:W-:Y:S02]  /*1ab0*/  @P5 LEA R6, P2, R23.reuse, c[0x0][0x360], 0x2 ;  /* 0x0000d80017065a11 */ /* 0x040fe400078410ff */
[----:B------:R-:W-:Y:S02]  /*1ac0*/  ISETP.NE.AND.EX P0, PT, RZ, c[0x0][0x354], PT, P0 ;  /* 0x0000d500ff007a0c */ /* 0x000fe40003f05300 */
[C---:B------:R-:W-:Y:S02]  /*1ad0*/  @P5 LEA.HI.X R7, R23.reuse, c[0x0][0x364], R13, 0x2, P2 ;  /* 0x0000d90017075a11 */ /* 0x040fe400010f140d */
[----:B------:R-:W-:-:S03]  /*1ae0*/  LEA R4, P4, R23, c[0x0][0x348], 0x2 ;  /* 0x0000d20017047a11 */ /* 0x000fc600078810ff */
[----:B------:R-:W3:Y:S01]  /*1af0*/  @P5 LDG.E R0, [R6.64] ;  /* 0x0000000806005981 */ /* 0x000ee2000c1e1900 */
[----:B------:R-:W-:-:S05]  /*1b00*/  LEA.HI.X R5, R23, c[0x0][0x34c], R13, 0x2, P4 ;  /* 0x0000d30017057a11 */ /* 0x000fca00020f140d */
[----:B------:R1:W5:Y:S01]  /*1b10*/  @P1 LDG.E R11, [R4.64] ;  /* 0x00000008040b1981 */ /* 0x000362000c1e1900 */
[----:B--2---:R-:W-:-:S04]  /*1b20*/  LEA R2, P3, R23, c[0x0][0x350], 0x2 ;  /* 0x0000d40017027a11 */ /* 0x004fc800078610ff */
[----:B------:R-:W-:-:S05]  /*1b30*/  LEA.HI.X R3, R23, c[0x0][0x354], R13, 0x2, P3 ;  /* 0x0000d50017037a11 */ /* 0x000fca00018f140d */
[----:B------:R1:W5:Y:S01]  /*1b40*/  @P0 LDG.E R9, [R2.64] ;  /* 0x0000000802090981 */ /* 0x000362000c1e1900 */
[----:B----4-:R-:W-:-:S05]  /*1b50*/  LOP3.LUT R22, R10, 0xffff, RZ, 0xc0, !PT ;  /* 0x0000ffff0a167812 */ /* 0x010fca00078ec0ff */
[----:B------:R1:W-:Y:S01]  /*1b60*/  STL [R1+0x5c], R22 ;  /* 0x00005c1601007387 */ /* 0x0003e20000100800 */
[----:B------:R-:W-:Y:S03]  /*1b70*/  YIELD ;  /* 0x0000000000007946 */ /* 0x000fe60003800000 */
[----:B---3--:R1:W-:Y:S01]  /*1b80*/  @P5 STL [R1+0x40], R0 ;  /* 0x0000400001005387 */ /* 0x0083e20000100800 */
        /* <DEDUP_REMOVED lines=8> */
.L_x_1193:
[----:B------:R-:W-:-:S04]  /*1c10*/  ISETP.NE.U32.AND P2, PT, RZ, c[0x0][0x368], PT ;  /* 0x0000da00ff007a0c */ /* 0x000fc80003f45070 */
[----:B------:R-:W-:-:S13]  /*1c20*/  ISETP.NE.AND.EX P2, PT, RZ, c[0x0][0x36c], PT, P2 ;  /* 0x0000db00ff007a0c */ /* 0x000fda0003f45320 */
[----:B------:R-:W-:Y:S05]  /*1c30*/  @!P2 BRA `(.L_x_1194) ;  /* 0x000000400000a947 */ /* 0x000fea0003800000 */
[----:B-1----:R-:W-:-:S04]  /*1c40*/  LEA R2, P2, R23, c[0x0][0x368], 0x2 ;  /* 0x0000da0017027a11 */ /* 0x002fc800078410ff */
[----:B------:R-:W-:-:S05]  /*1c50*/  LEA.HI.X R3, R23, c[0x0][0x36c], R13, 0x2, P2 ;  /* 0x0000db0017037a11 */ /* 0x000fca00010f140d */
[----:B------:R1:W5:Y:S01]  /*1c60*/  LDG.E R0, [R2.64] ;  /* 0x0000000802007981 */ /* 0x000362000c1e1900 */
[----:B------:R-:W-:Y:S05]  /*1c70*/  BRA `(.L_x_1195) ;  /* 0x0000005000007947 */ /* 0x000fea0003800000 */
.L_x_1194:
[----:B-1----:R-:W-:Y:S01]  /*1c80*/  MOV R0, c[0x0][0x1d0] ;  /* 0x0000740000007a02 */ /* 0x002fe20000000f00 */
[----:B------:R-:W-:Y:S05]  /*1c90*/  @!P0 BRA `(.L_x_1195) ;  /* 0x0000003000008947 */ /* 0x000fea0003800000 */
[----:B------:R-:W2:Y:S04]  /*1ca0*/  LDG.E R4, [R2.64] ;  /* 0x0000000802047981 */ /* 0x000ea8000c1e1900 */
[----:B------:R-:W2:Y:S02]  /*1cb0*/  LDG.E R0, [R2.64+0x4] ;  /* 0x0000040802007981 */ /* 0x000ea4000c1e1900 */
[----:B--2---:R-:W-:Y:S02]  /*1cc0*/  IADD3 R0, -R4, R0, RZ ;  /* 0x0000000004007210 */ /* 0x004fe40007ffe1ff */
.L_x_1195:
[----:B-1----:R-:W2:Y:S04]  /*1cd0*/  LDL R2, [R1+0x40] ;  /* 0x0000400001027983 */ /* 0x002ea80000100800 */
[----:B------:R-:W3:Y:S01]  /*1ce0*/  LDL.LU R3, [R1+0x4c] ;  /* 0x00004c0001037983 */ /* 0x000ee20000300800 */
[--C-:B-----5:R-:W-:Y:S01]  /*1cf0*/  IMAD.IADD R4, R0, 0x1, -R8.reuse ;  /* 0x0000000100047824 */ /* 0x120fe200078e0a08 */
[----:B------:R-:W-:Y:S01]  /*1d00*/  BSSY B0, `(.L_x_1196) ;  /* 0x000003f000007945 */ /* 0x000fe20003800000 */
[----:B------:R-:W-:-:S02]  /*1d10*/  IMAD.IADD R14, R9, 0x1, R8 ;  /* 0x00000001090e7824 */ /* 0x000fc400078e0208 */
[----:B--2---:R-:W-:Y:S02]  /*1d20*/  IMAD.MOV.U32 R5, RZ, RZ, R2 ;  /* 0x000000ffff057224 */ /* 0x004fe400078e0002 */
[----:B------:R-:W-:Y:S02]  /*1d30*/  IMAD.MOV.U32 R2, RZ, RZ, c[0x0][0x2c4] ;  /* 0x0000b100ff027624 */ /* 0x000fe400078e00ff */
[----:B---3--:R-:W-:-:S03]  /*1d40*/  IMAD.SHL.U32 R18, R3, 0x80, RZ ;  /* 0x0000008003127824 */ /* 0x008fc600078e00ff */
[----:B------:R-:W-:Y:S02]  /*1d50*/  ISETP.NE.AND P4, PT, R2, 0x1, PT ;  /* 0x000000010200780c */ /* 0x000fe40003f85270 */
[----:B------:R-:W-:Y:S01]  /*1d60*/  IADD3 R2, R18, 0x7f, RZ ;  /* 0x0000007f12027810 */ /* 0x000fe20007ffe0ff */
[----:B------:R-:W-:Y:S04]  /*1d70*/  STL [R1+0x60], R18 ;  /* 0x0000601201007387 */ /* 0x000fe80000100800 */
[----:B------:R-:W-:Y:S01]  /*1d80*/  IMAD.MOV.U32 R0, RZ, RZ, R2 ;  /* 0x000000ffff007224 */ /* 0x000fe200078e0002 */
[----:B------:R1:W-:Y:S05]  /*1d90*/  STL [R1+0x4c], R4 ;  /* 0x00004c0401007387 */ /* 0x0003ea0000100800 */
[----:B------:R-:W-:Y:S01]  /*1da0*/  @P4 IMAD.HI.U32 R3, R2, c[0x0][0x2c8], RZ ;  /* 0x0000b20002034a27 */ /* 0x000fe200078e00ff */
[----:B------:R-:W-:-:S04]  /*1db0*/  IADD3 R2, R4, 0x50, -R5 ;  /* 0x0000005004027810 */ /* 0x000fc80007ffe805 */
[----:B------:R-:W-:Y:S02]  /*1dc0*/  @P4 SHF.R.U32.HI R0, RZ, c[0x0][0x2cc], R3 ;  /* 0x0000b300ff004a19 */ /* 0x000fe40000011603 */
[----:B------:R-:W-:-:S03]  /*1dd0*/  IADD3 R3, R4, 0x4f, RZ ;  /* 0x0000004f04037810 */ /* 0x000fc60007ffe0ff */
[----:B------:R-:W-:Y:S02]  /*1de0*/  IMAD.IADD R0, R2, 0x1, R0 ;  /* 0x0000000102007824 */ /* 0x000fe400078e0200 */
[----:B------:R-:W-:-:S04]  /*1df0*/  IMAD.HI R2, R3, 0x66666667, RZ ;  /* 0x6666666703027827 */ /* 0x000fc800078e02ff */
[----:B------:R-:W-:Y:S01]  /*1e00*/  IMAD.HI R0, R0, 0x66666667, RZ ;  /* 0x6666666700007827 */ /* 0x000fe200078e02ff */
[----:B-1----:R-:W-:-:S04]  /*1e10*/  SHF.R.U32.HI R4, RZ, 0x1f, R2 ;  /* 0x0000001fff047819 */ /* 0x002fc80000011602 */
[----:B------:R-:W-:Y:S02]  /*1e20*/  SHF.R.U32.HI R3, RZ, 0x1f, R0 ;  /* 0x0000001fff037819 */ /* 0x000fe40000011600 */
[----:B------:R-:W-:Y:S02]  /*1e30*/  LEA.HI.SX32 R4, R2, R4, 0x1b ;  /* 0x0000000402047211 */ /* 0x000fe400078fdaff */
[----:B------:R-:W-:Y:S02]  /*1e40*/  LOP3.LUT R2, R10, 0xff000000, RZ, 0xc0, !PT ;  /* 0xff0000000a027812 */ /* 0x000fe400078ec0ff */
[----:B------:R-:W-:Y:S02]  /*1e50*/  LEA.HI.SX32 R0, R0, R3, 0x1b ;  /* 0x0000000300007211 */ /* 0x000fe400078fdaff */
[----:B------:R-:W-:Y:S02]  /*1e60*/  LOP3.LUT R3, R10, 0xff0000, RZ, 0xc0, !PT ;  /* 0x00ff00000a037812 */ /* 0x000fe400078ec0ff */
[----:B------:R-:W-:-:S02]  /*1e70*/  SHF.R.U32.HI R2, RZ, 0x8, R2 ;  /* 0x00000008ff027819 */ /* 0x000fc40000011602 */
[----:B------:R-:W-:Y:S02]  /*1e80*/  IMNMX R6, R4, R0, PT ;  /* 0x0000000004067217 */ /* 0x000fe40003800200 */
[----:B------:R-:W-:Y:S01]  /*1e90*/  LEA.HI R3, R3, R2, RZ, 0x10 ;  /* 0x0000000203037211 */ /* 0x000fe200078f80ff */
[----:B------:R-:W-:Y:S01]  /*1ea0*/  IMAD.MOV.U32 R2, RZ, RZ, RZ ;  /* 0x000000ffff027224 */ /* 0x000fe200078e00ff */
[----:B------:R-:W-:Y:S02]  /*1eb0*/  ISETP.GE.AND P2, PT, R6, 0x1, PT ;  /* 0x000000010600780c */ /* 0x000fe40003f46270 */
        /* <DEDUP_REMOVED lines=35> */
.L_x_1197:
[----:B------:R-:W-:Y:S05]  /*20f0*/  BSYNC B0 ;  /* 0x0000000000007941 */ /* 0x000fea0003800000 */
.L_x_1196:
[----:B------:R-:W-:Y:S01]  /*2100*/  IMAD R3, R15, R2, RZ ;  /* 0x000000020f037224 */ /* 0x000fe200078e02ff */
[----:B------:R-:W-:Y:S01]  /*2110*/  PRMT R0, RZ, 0x7610, R0 ;  /* 0x00007610ff007816 */ /* 0x000fe20000000000 */
[----:B------:R-:W-:Y:S01]  /*2120*/  IMAD.MOV.U32 R26, RZ, RZ, RZ ;  /* 0x000000ffff1a7224 */ /* 0x000fe200078e00ff */
[----:B------:R-:W-:Y:S01]  /*2130*/  MOV R19, RZ ;  /* 0x000000ff00137202 */ /* 0x000fe20000000f00 */
        /* <DEDUP_REMOVED lines=38> */
[----:B--2---:R-:W2:Y:S04]  /*23a0*/  LDL R4, [R1+0x88] ;  /* 0x0000880001047983 */ /* 0x004ea80000100800 */
[----:B------:R-:W3:Y:S04]  /*23b0*/  LDL.64 R8, [R1+0x18] ;  /* 0x0000180001087983 */ /* 0x000ee80000100a00 */
[----:B------:R4:W3:Y:S01]  /*23c0*/  LDL.64 R20, [R1+0x18] ;  /* 0x0000180001147983 */ /* 0x0008e20000100a00 */
[----:B------:R-:W-:-:S04]  /*23d0*/  ISETP.NE.U32.AND P3, PT, RZ, c[0x0][0x340], PT ;  /* 0x0000d000ff007a0c */ /* 0x000fc80003f65070 */
[----:B------:R-:W-:-:S13]  /*23e0*/  ISETP.NE.AND.EX P3, PT, RZ, c[0x0][0x344], PT, P3 ;  /* 0x0000d100ff007a0c */ /* 0x000fda0003f65330 */
[----:B------:R-:W-:-:S05]  /*23f0*/  @P3 IMAD.WIDE R2, R23, R12, c[0x0][0x340] ;  /* 0x0000d00017023625 */ /* 0x000fca00078e020c */
[----:B-1----:R1:W5:Y:S01]  /*2400*/  @P3 LDG.E R15, [R2.64] ;  /* 0x00000008020f3981 */ /* 0x002362000c1e1900 */
[----:B------:R-:W-:Y:S02]  /*2410*/  SHF.R.S32.HI R0, RZ, 0x1f, R11 ;  /* 0x0000001fff007819 */ /* 0x000fe4000001140b */
[----:B------:R-:W-:Y:S02]  /*2420*/  SHF.R.S32.HI R7, RZ, 0x1f, R14 ;  /* 0x0000001fff077819 */ /* 0x000fe4000001140e */
[----:B------:R-:W-:Y:S01]  /*2430*/  IADD3 R60, R245, -0x1, RZ ;  /* 0xfffffffff53c7810 */ /* 0x000fe20007ffe0ff */
[----:B------:R-:W-:-:S04]  /*2440*/  IMAD R0, R0, c[0x0][0x178], RZ ;  /* 0x00005e0000007a24 */ /* 0x000fc800078e02ff */
[C---:B------:R-:W-:Y:S02]  /*2450*/  IMAD R0, R11.reuse, c[0x0][0x17c], R0 ;  /* 0x00005f000b007a24 */ /* 0x040fe400078e0200 */
[----:B-1----:R-:W-:-:S05]  /*2460*/  IMAD.WIDE.U32 R2, R11, c[0x0][0x178], RZ ;  /* 0x00005e000b027a25 */ /* 0x002fca00078e00ff */
[----:B------:R-:W-:Y:S02]  /*2470*/  IADD3 R3, R3, R0, RZ ;  /* 0x0000000003037210 */ /* 0x000fe40007ffe0ff */
[----:B--2---:R-:W-:Y:S02]  /*2480*/  IADD3 R12, R4, R18, RZ ;  /* 0x00000012040c7210 */ /* 0x004fe40007ffe0ff */
[----:B------:R-:W1:Y:S02]  /*2490*/  S2R R4, SR_TID.X ;  /* 0x0000000000047919 */ /* 0x000e640000002100 */
[----:B------:R-:W-:Y:S01]  /*24a0*/  MOV R0, R12 ;  /* 0x0000000c00007202 */ /* 0x000fe20000000f00 */
[----:B------:R-:W-:Y:S01]  /*24b0*/  @P4 IMAD.HI.U32 R6, R12, c[0x0][0x2c8], RZ ;  /* 0x0000b2000c064a27 */ /* 0x000fe200078e00ff */
[----:B---3--:R-:W-:-:S04]  /*24c0*/  MOV R20, R8 ;  /* 0x0000000800147202 */ /* 0x008fc80000000f00 */
[----:B------:R-:W-:Y:S02]  /*24d0*/  @P4 SHF.R.U32.HI R0, RZ, c[0x0][0x2cc], R6 ;  /* 0x0000b300ff004a19 */ /* 0x000fe40000011606 */
[----:B------:R-:W-:Y:S02]  /*24e0*/  SEL R6, R13, RZ, !P1 ;  /* 0x000000ff0d067207 */ /* 0x000fe40004800000 */
[----:B------:R-:W-:-:S05]  /*24f0*/  SHF.R.S32.HI R21, RZ, 0x1f, R20 ;  /* 0x0000001fff157819 */ /* 0x000fca0000011414 */
[----:B------:R4:W-:Y:S01]  /*2500*/  STL [R1+0x1c], R21 ;  /* 0x00001c1501007387 */ /* 0x0009e20000100800 */
[----:B-1----:R-:W-:-:S04]  /*2510*/  SHF.R.S32.HI R17, RZ, 0x1f, R4 ;  /* 0x0000001fff117819 */ /* 0x002fc80000011404 */
[----:B------:R-:W-:Y:S01]  /*2520*/  LEA.HI R17, R17, R4, RZ, 0x3 ;  /* 0x0000000411117211 */ /* 0x000fe200078f18ff */
[C---:B------:R-:W-:Y:S01]  /*2530*/  IMAD.WIDE.U32 R4, R22.reuse, c[0x0][0x1b8], R2 ;  /* 0x00006e0016047a25 */ /* 0x040fe200078e0002 */
[----:B------:R-:W-:Y:S02]  /*2540*/  SEL R3, R23, RZ, !P1 ;  /* 0x000000ff17037207 */ /* 0x000fe40004800000 */
[----:B------:R-:W-:Y:S01]  /*2550*/  SHF.R.S32.HI R17, RZ, 0x3, R17 ;  /* 0x00000003ff117819 */ /* 0x000fe20000011411 */
[----:B------:R-:W-:-:S03]  /*2560*/  IMAD R5, R22, c[0x0][0x1bc], R5 ;  /* 0x00006f0016057a24 */ /* 0x000fc600078e0205 */
[----:B------:R-:W-:-:S04]  /*2570*/  IADD3 R2, P2, R17, R14, RZ ;  /* 0x0000000e11027210 */ /* 0x000fc80007f5e0ff */
[----:B------:R-:W-:Y:S01]  /*2580*/  LEA.HI.X.SX32 R10, R17, R7, 0x1, P2 ;  /* 0x00000007110a7211 */ /* 0x000fe200010f0eff */
[----:B------:R-:W-:Y:S01]  /*2590*/  IMAD R7, R6, c[0x0][0x1c0], RZ ;  /* 0x0000700006077a24 */ /* 0x000fe200078e02ff */
[----:B------:R-:W-:Y:S01]  /*25a0*/  ISETP.GE.AND P2, PT, R20, c[0x0][0x198], PT ;  /* 0x0000660014007a0c */ /* 0x000fe20003f46270 */
[----:B------:R-:W-:-:S04]  /*25b0*/  IMAD.WIDE.U32 R8, R2, c[0x0][0x1e0], R20 ;  /* 0x0000780002087a25 */ /* 0x000fc800078e0014 */
[----:B------:R-:W-:Y:S02]  /*25c0*/  IMAD R6, R10, c[0x0][0x1e0], RZ ;  /* 0x000078000a067a24 */ /* 0x000fe400078e02ff */
[C---:B------:R-:W-:Y:S02]  /*25d0*/  IMAD R11, R3.reuse, c[0x0][0x1c4], R7 ;  /* 0x00007100030b7a24 */ /* 0x040fe400078e0207 */
[----:B------:R-:W-:Y:S02]  /*25e0*/  IMAD R14, R2, c[0x0][0x1e4], R6 ;  /* 0x00007900020e7a24 */ /* 0x000fe400078e0206 */
[----:B------:R-:W-:Y:S01]  /*25f0*/  IMAD.WIDE.U32 R6, R3, c[0x0][0x1c0], R4 ;  /* 0x0000700003067a25 */ /* 0x000fe200078e0004 */
[----:B------:R-:W-:-:S03]  /*2600*/  SHF.R.S32.HI R4, RZ, 0x1f, R0 ;  /* 0x0000001fff047819 */ /* 0x000fc60000011400 */
[----:B------:R-:W-:Y:S01]  /*2610*/  IMAD R16, R10, c[0x0][0x208], RZ ;  /* 0x000082000a107a24 */ /* 0x000fe200078e02ff */
[----:B------:R-:W-:Y:S01]  /*2620*/  IADD3 R3, R7, R11, RZ ;  /* 0x0000000b07037210 */ /* 0x000fe20007ffe0ff */
[----:B------:R-:W-:Y:S02]  /*2630*/  IMAD.IADD R5, R9, 0x1, R14 ;  /* 0x0000000109057824 */ /* 0x000fe400078e020e */
[----:B------:R-:W-:-:S04]  /*2640*/  IMAD.WIDE.U32 R10, R2, c[0x0][0x208], R20 ;  /* 0x00008200020a7a25 */ /* 0x000fc800078e0014 */
[----:B------:R-:W-:Y:S01]  /*2650*/  IMAD R9, R2, c[0x0][0x20c], R16 ;  /* 0x0000830002097a24 */ /* 0x000fe200078e0210 */
[----:B------:R-:W-:Y:S01]  /*2660*/  MOV R2, R6 ;  /* 0x0000000600027202 */ /* 0x000fe20000000f00 */
[----:B------:R-:W-:Y:S01]  /*2670*/  IMAD R7, R4, c[0x0][0x1b0], RZ ;  /* 0x00006c0004077a24 */ /* 0x000fe200078e02ff */
[----:B------:R-:W-:Y:S01]  /*2680*/  MOV R4, R8 ;  /* 0x0000000800047202 */ /* 0x000fe20000000f00 */
[----:B------:R-:W-:Y:S02]  /*2690*/  IMAD.MOV R8, RZ, RZ, -R0 ;  /* 0x000000ffff087224 */ /* 0x000fe400078e0a00 */
[C---:B------:R-:W-:Y:S02]  /*26a0*/  IMAD R14, R0.reuse, c[0x0][0x1b4], R7 ;  /* 0x00006d00000e7a24 */ /* 0x040fe400078e0207 */
[----:B------:R-:W-:-:S04]  /*26b0*/  IMAD.WIDE.U32 R6, R0, c[0x0][0x1b0], R2 ;  /* 0x00006c0000067a25 */ /* 0x000fc800078e0002 */
[----:B------:R-:W-:Y:S01]  /*26c0*/  IMAD.WIDE.U32 R2, R22, c[0x0][0x1e8], R4 ;  /* 0x00007a0016027a25 */ /* 0x000fe200078e0004 */
[----:B------:R-:W-:Y:S02]  /*26d0*/  IADD3 R5, R11, R9, RZ ;  /* 0x000000090b057210 */ /* 0x000fe40007ffe0ff */
[----:B------:R-:W-:Y:S01]  /*26e0*/  MOV R4, R10 ;  /* 0x0000000a00047202 */ /* 0x000fe20000000f00 */
[----:B------:R-:W-:Y:S02]  /*26f0*/  IMAD R0, R8, c[0x0][0x2c4], R12 ;  /* 0x0000b10008007a24 */ /* 0x000fe400078e020c */
[C---:B------:R-:W-:Y:S01]  /*2700*/  IMAD R9, R22.reuse, c[0x0][0x1ec], R3 ;  /* 0x00007b0016097a24 */ /* 0x040fe200078e0203 */
[----:B------:R-:W-:Y:S01]  /*2710*/  IADD3 R3, R7, R14, RZ ;  /* 0x0000000e07037210 */ /* 0x000fe20007ffe0ff */
[----:B------:R-:W-:Y:S01]  /*2720*/  IMAD.MOV.U32 R8, RZ, RZ, R2 ;  /* 0x000000ffff087224 */ /* 0x000fe200078e0002 */
[----:B-----5:R-:W-:Y:S01]  /*2730*/  @P3 SHF.R.S32.HI R7, RZ, 0x1f, R15 ;  /* 0x0000001fff073819 */ /* 0x020fe2000001140f */
[----:B------:R-:W-:Y:S01]  /*2740*/  IMAD.WIDE.U32 R4, R22, c[0x0][0x210], R4 ;  /* 0x0000840016047a25 */ /* 0x000fe200078e0004 */
[----:B------:R-:W-:-:S02]  /*2750*/  SHF.R.S32.HI R10, RZ, 0x1f, R0 ;  /* 0x0000001fff0a7819 */ /* 0x000fc40000011400 */
[----:B------:R-:W-:Y:S01]  /*2760*/  @!P3 MOV R7, R13 ;  /* 0x0000000d0007b202 */ /* 0x000fe20000000f00 */
[----:B------:R-:W-:Y:S01]  /*2770*/  IMAD R5, R22, c[0x0][0x214], R5 ;  /* 0x0000850016057a24 */ /* 0x000fe200078e0205 */
[----:B------:R-:W-:Y:S01]  /*2780*/  MOV R2, R6 ;  /* 0x0000000600027202 */ /* 0x000fe20000000f00 */
[----:B------:R-:W-:Y:S01]  /*2790*/  IMAD R10, R10, c[0x0][0x1a8], RZ ;  /* 0x00006a000a0a7a24 */ /* 0x000fe200078e02ff */
[----:B------:R-:W-:Y:S02]  /*27a0*/  SEL R6, R7, RZ, !P0 ;  /* 0x000000ff07067207 */ /* 0x000fe40004000000 */
[----:B------:R-:W-:Y:S01]  /*27b0*/  @!P3 MOV R15, R23 ;  /* 0x00000017000fb202 */ /* 0x000fe20000000f00 */
[C---:B------:R-:W-:Y:S02]  /*27c0*/  IMAD R7, R0.reuse, c[0x0][0x1ac], R10 ;  /* 0x00006b0000077a24 */ /* 0x040fe400078e020a */
[----:B------:R-:W-:Y:S01]  /*27d0*/  IMAD.WIDE.U32 R2, R0, c[0x0][0x1a8], R2 ;  /* 0x00006a0000027a25 */ /* 0x000fe200078e0002 */
[----:B------:R-:W-:-:S03]  /*27e0*/  SEL R0, R15, RZ, !P0 ;  /* 0x000000ff0f007207 */ /* 0x000fc60004000000 */
[C---:B------:R-:W-:Y:S02]  /*27f0*/  IMAD R11, R6.reuse, c[0x0][0x1f0], RZ ;  /* 0x00007c00060b7a24 */ /* 0x040fe400078e02ff */
[----:B------:R-:W-:Y:S02]  /*2800*/  IMAD R6, R6, c[0x0][0x218], RZ ;  /* 0x0000860006067a24 */ /* 0x000fe400078e02ff */
[----:B------:R-:W-:Y:S01]  /*2810*/  IMAD.IADD R3, R3, 0x1, R7 ;  /* 0x0000000103037824 */ /* 0x000fe200078e0207 */
[----:B------:R-:W-:Y:S01]  /*2820*/  LEA R7, P0, R2, c[0x0][0x160], 0x1 ;  /* 0x0000580002077a11 */ /* 0x000fe200078008ff */
[C---:B------:R-:W-:Y:S02]  /*2830*/  IMAD R10, R0.reuse, c[0x0][0x21c], R6 ;  /* 0x00008700000a7a24 */ /* 0x040fe400078e0206 */
[----:B------:R-:W-:Y:S01]  /*2840*/  IMAD.WIDE.U32 R4, R0, c[0x0][0x218], R4 ;  /* 0x0000860000047a25 */ /* 0x000fe200078e0004 */
[----:B------:R-:W-:-:S03]  /*2850*/  LEA.HI.X R6, R2, c[0x0][0x164], R3, 0x1, P0 ;  /* 0x0000590002067a11 */ /* 0x000fc600000f0c03 */
[C---:B------:R-:W-:Y:S01]  /*2860*/  IMAD R11, R0.reuse, c[0x0][0x1f4], R11 ;  /* 0x00007d00000b7a24 */ /* 0x040fe200078e020b */
[----:B------:R-:W-:Y:S01]  /*2870*/  IADD3 R2, R5, R10, RZ ;  /* 0x0000000a05027210 */ /* 0x000fe20007ffe0ff */
[----:B------:R-:W-:Y:S01]  /*2880*/  IMAD.WIDE.U32 R8, R0, c[0x0][0x1f0], R8 ;  /* 0x00007c0000087a25 */ /* 0x000fe200078e0008 */
[----:B------:R-:W-:-:S04]  /*2890*/  IADD3 R0, R17, R18, RZ ;  /* 0x0000001211007210 */ /* 0x000fc80007ffe0ff */
[----:B------:R-:W-:Y:S01]  /*28a0*/  IADD3 R3, R9, R11, RZ ;  /* 0x0000000b09037210 */ /* 0x000fe20007ffe0ff */
[----:B------:R4:W-:Y:S04]  /*28b0*/  STL.64 [R1+0x28], R8 ;  /* 0x0000280801007387 */ /* 0x0009e80000100a00 */
[----:B------:R4:W-:Y:S04]  /*28c0*/  STL.64 [R1+0x30], R4 ;  /* 0x0000300401007387 */ /* 0x0009e80000100a00 */
[----:B------:R4:W-:Y:S04]  /*28d0*/  STL [R1+0x3c], R2 ;  /* 0x00003c0201007387 */ /* 0x0009e80000100800 */
[----:B------:R4:W-:Y:S01]  /*28e0*/  STL [R1+0x38], R3 ;  /* 0x0000380301007387 */ /* 0x0009e20000100800 */
[----:B------:R-:W-:Y:S05]  /*28f0*/  BRA.DIV ~URZ, `(.L_x_1199) ;  /* 0x0000f9f27f007947 */ /* 0x000fea000b800000 */
[----:B----4-:R1:W2:Y:S02]  /*2900*/  SHFL.IDX PT, R8, R6, RZ, 0x181f ;  /* 0x00181fff06087589 */ /* 0x0102a400000e0000 */
.L_x_1305:
[----:B------:R-:W-:Y:S05]  /*2910*/  BRA.DIV ~URZ, `(.L_x_1200) ;  /* 0x0000fa427f007947 */ /* 0x000fea000b800000 */
[----:B------:R3:W4:Y:S02]  /*2920*/  SHFL.IDX PT, R2, R7, RZ, 0x181f ;  /* 0x00181fff07027589 */ /* 0x00072400000e0000 */
.L_x_1306:
[----:B------:R-:W5:Y:S01]  /*2930*/  LDL R3, [R1+0x40] ;  /* 0x0000400001037983 */ /* 0x000f620000100800 */
[----:B------:R-:W-:Y:S01]  /*2940*/  BSSY B0, `(.L_x_1201) ;  /* 0x000000b000007945 */ /* 0x000fe20003800000 */
[----:B-----5:R-:W-:-:S05]  /*2950*/  IMAD R4, R3, c[0x0][0x2c4], RZ ;  /* 0x0000b10003047a24 */ /* 0x020fca00078e02ff */
        /* <DEDUP_REMOVED lines=9> */
.L_x_1202:
[----:B------:R-:W-:Y:S05]  /*29f0*/  BSYNC B0 ;  /* 0x0000000000007941 */ /* 0x000fea0003800000 */
.L_x_1201:
[----:B------:R-:W-:Y:S05]  /*2a00*/  BRA.DIV ~URZ, `(.L_x_1203) ;  /* 0x0000f9c27f007947 */ /* 0x000fea000b800000 */
[----:B--2---:R2:W1:Y:S04]  /*2a10*/  SHFL.IDX PT, R8, R6, 0x1, 0x181f ;  /* 0x00381f0006087f89 */ /* 0x00446800000e0000 */
[----:B----4-:R2:W4:Y:S02]  /*2a20*/  SHFL.IDX PT, R2, R7, 0x1, 0x181f ;  /* 0x00381f0007027f89 */ /* 0x01052400000e0000 */
.L_x_1307:
        /* <DEDUP_REMOVED lines=11> */
.L_x_1205:
[----:B------:R-:W-:Y:S05]  /*2ae0*/  BSYNC B0 ;  /* 0x0000000000007941 */ /* 0x000fea0003800000 */
.L_x_1204:
[----:B------:R-:W-:Y:S05]  /*2af0*/  BRA.DIV ~URZ, `(.L_x_1206) ;  /* 0x0000f9a27f007947 */ /* 0x000fea000b800000 */
[----:B-1----:R1:W2:Y:S02]  /*2b00*/  SHFL.IDX PT, R8, R6, 0x2, 0x181f ;  /* 0x00581f0006087f89 */ /* 0x0022a400000e0000 */
.L_x_1308:
[----:B------:R-:W-:Y:S05]  /*2b10*/  BRA.DIV ~URZ, `(.L_x_1207) ;  /* 0x0000f9f27f007947 */ /* 0x000fea000b800000 */
[----:B----4-:R4:W1:Y:S02]  /*2b20*/  SHFL.IDX PT, R2, R7, 0x2, 0x181f ;  /* 0x00581f0007027f89 */ /* 0x01086400000e0000 */
.L_x_1309:
        /* <DEDUP_REMOVED lines=11> */
.L_x_1209:
[----:B------:R-:W-:Y:S05]  /*2be0*/  BSYNC B0 ;  /* 0x0000000000007941 */ /* 0x000fea0003800000 */
.L_x_1208:
[----:B------:R-:W-:Y:S05]  /*2bf0*/  BRA.DIV ~URZ, `(.L_x_1210) ;  /* 0x0000f9827f007947 */ /* 0x000fea000b800000 */
[----:B--2---:R2:W3:Y:S04]  /*2c00*/  SHFL.IDX PT, R8, R6, 0x3, 0x181f ;  /* 0x00781f0006087f89 */ /* 0x0044e800000e0000 */
[----:B-1----:R2:W1:Y:S02]  /*2c10*/  SHFL.IDX PT, R2, R7, 0x3, 0x181f ;  /* 0x00781f0007027f89 */ /* 0x00246400000e0000 */
.L_x_1310:
        /* <DEDUP_REMOVED lines=11> */
.L_x_1212:
[----:B------:R-:W-:Y:S05]  /*2cd0*/  BSYNC B0 ;  /* 0x0000000000007941 */ /* 0x000fea0003800000 */
.L_x_1211:
[----:B------:R-:W-:Y:S05]  /*2ce0*/  BRA.DIV ~URZ, `(.L_x_1213) ;  /* 0x0000f9627f007947 */ /* 0x000fea000b800000 */
[----:B---3--:R3:W2:Y:S02]  /*2cf0*/  SHFL.IDX PT, R8, R6, 0x4, 0x181f ;  /* 0x00981f0006087f89 */ /* 0x0086a400000e0000 */
.L_x_1311:
[----:B------:R-:W-:Y:S05]  /*2d00*/  BRA.DIV ~URZ, `(.L_x_1214) ;  /* 0x0000f9b27f007947 */ /* 0x000fea000b800000 */
[----:B-1----:R1:W3:Y:S02]  /*2d10*/  SHFL.IDX PT, R2, R7, 0x4, 0x181f ;  /* 0x00981f0007027f89 */ /* 0x0022e400000e0000 */
.L_x_1312:
        /* <DEDUP_REMOVED lines=11> */
.L_x_1216:
[----:B------:R-:W-:Y:S05]  /*2dd0*/  BSYNC B0 ;  /* 0x0000000000007941 */ /* 0x000fea0003800000 */
.L_x_1215:
[----:B------:R-:W-:Y:S05]  /*2de0*/  BRA.DIV ~URZ, `(.L_x_1217) ;  /* 0x0000f9427f007947 */ /* 0x000fea000b800000 */
[----:B--2---:R2:W1:Y:S04]  /*2df0*/  SHFL.IDX PT, R8, R6, 0x5, 0x181f ;  /* 0x00b81f0006087f89 */ /* 0x00446800000e0000 */
[----:B---3--:R2:W3:Y:S02]  /*2e00*/  SHFL.IDX PT, R2, R7, 0x5, 0x181f ;  /* 0x00b81f0007027f89 */ /* 0x0084e400000e0000 */
.L_x_1313:
        /* <DEDUP_REMOVED lines=11> */
.L_x_1219:
[----:B------:R-:W-:Y:S05]  /*2ec0*/  BSYNC B0 ;  /* 0x0000000000007941 */ /* 0x000fea0003800000 */
.L_x_1218:
[----:B------:R-:W-:Y:S05]  /*2ed0*/  BRA.DIV ~URZ, `(.L_x_1220) ;  /* 0x0000f9227f007947 */ /* 0x000fea000b800000 */
[----:B-1----:R1:W2:Y:S02]  /*2ee0*/  SHFL.IDX PT, R8, R6, 0x6, 0x181f ;  /* 0x00d81f0006087f89 */ /* 0x0022a400000e0000 */
.L_x_1314:
[----:B------:R-:W-:Y:S05]  /*2ef0*/  BRA.DIV ~URZ, `(.L_x_1221) ;  /* 0x0000f9727f007947 */ /* 0x000fea000b800000 */
[----:B---3--:R3:W1:Y:S02]  /*2f00*/  SHFL.IDX PT, R2, R7, 0x6, 0x181f ;  /* 0x00d81f0007027f89 */ /* 0x00866400000e0000 */
.L_x_1315:
        /* <DEDUP_REMOVED lines=11> */
.L_x_1223:
[----:B------:R-:W-:Y:S05]  /*2fc0*/  BSYNC B0 ;  /* 0x0000000000007941 */ /* 0x000fea0003800000 */
.L_x_1222:
[----:B------:R-:W-:Y:S05]  /*2fd0*/  BRA.DIV ~URZ, `(.L_x_1224) ;  /* 0x0000f9027f007947 */ /* 0x000fea000b800000 */
[----:B-12---:R-:W1:Y:S04]  /*2fe0*/  SHFL.IDX PT, R6, R6, 0x7, 0x181f ;  /* 0x00f81f0006067f89 */ /* 0x006e6800000e0000 */
[----:B------:R2:W3:Y:S02]  /*2ff0*/  SHFL.IDX PT, R2, R7, 0x7, 0x181f ;  /* 0x00f81f0007027f89 */ /* 0x0004e400000e0000 */
.L_x_1316:
[----:B------:R-:W5:Y:S01]  /*3000*/  LDL.64 R22, [R1+0x18] ;  /* 0x0000180001167983 */ /* 0x000f620000100a00 */
[----:B------:R-:W-:-:S04]  /*3010*/  IADD3 R0, R0, 0x70, RZ ;  /* 0x0000007000007810 */ /* 0x000fc80007ffe0ff */
[----:B------:R-:W-:-:S13]  /*3020*/  ISETP.GE.AND P1, PT, R0, R4, PT ;  /* 0x000000040000720c */ /* 0x000fda0003f26270 */
[C---:B---3-5:R-:W-:Y:S02]  /*3030*/  @!P1 LEA R2, P0, R22.reuse, R2, 0x1 ;  /* 0x0000000216029211 */ /* 0x068fe400078008ff */
[C---:B------:R-:W-:Y:S02]  /*3040*/  ISETP.GE.AND P6, PT, R22.reuse, c[0x0][0x1d4], PT ;  /* 0x0000750016007a0c */ /* 0x040fe40003fc6270 */
[----:B-1----:R-:W-:-:S05]  /*3050*/  @!P1 LEA.HI.X R3, R22, R6, R23, 0x1, P0 ;  /* 0x0000000616039211 */ /* 0x002fca00000f0c17 */
[----:B------:R-:W-:Y:S01]  /*3060*/  @!PT LDS RZ, [RZ] ;  /* 0x00000000fffff984 */ /* 0x000fe20000000800 */
[----:B------:R-:W-:Y:S01]  /*3070*/  @!PT LDS RZ, [RZ] ;  /* 0x00000000fffff984 */ /* 0x000fe20000000800 */
[----:B------:R-:W-:Y:S01]  /*3080*/  @!PT LDS RZ, [RZ] ;  /* 0x00000000fffff984 */ /* 0x000fe20000000800 */
[----:B------:R1:W-:Y:S04]  /*3090*/  @!P1 LDGSTS.E.BYPASS.LTC128B.128 [R216+0x8900], [R2.64], !P2 ;  /* 0x0890000002d89fae */ /* 0x0003e8000d101d48 */
[----:B------:R-:W0:Y:S01]  /*30a0*/  LDGDEPBAR ;  /* 0x00000000000079af */ /* 0x000e220000000000 */
[----:B------:R-:W-:Y:S02]  /*30b0*/  WARPSYNC 0xffffffff ;  /* 0xffffffff00007948 */ /* 0x000fe40003800000 */
[----:B------:R-:W3:Y:S04]  /*30c0*/  LDL R249, [R1+0x4c] ;  /* 0x00004c0001f97983 */ /* 0x000ee80000100800 */
[----:B------:R-:W5:Y:S04]  /*30d0*/  LDL R5, [R1+0x38] ;  /* 0x0000380001057983 */ /* 0x000f680000100800 */
[----:B--2---:R-:W2:Y:S04]  /*30e0*/  LDL.64 R8, [R1+0x28] ;  /* 0x0000280001087983 */ /* 0x004ea80000100a00 */
[----:B----4-:R-:W4:Y:S04]  /*30f0*/  LDL R78, [R1+0x3c] ;  /* 0x00003c00014e7983 */ /* 0x010f280000100800 */
[----:B------:R-:W4:Y:S04]  /*3100*/  LDL.64 R76, [R1+0x30] ;  /* 0x00003000014c7983 */ /* 0x000f280000100a00 */
[----:B------:R-:W1:Y:S01]  /*3110*/  S2R R10, SR_TID.X ;  /* 0x00000000000a7919 */ /* 0x000e620000002100 */
[----:B------:R-:W-:Y:S01]  /*3120*/  IMAD.MOV.U32 R61, RZ, RZ, -0x50 ;  /* 0xffffffb0ff3d7424 */ /* 0x000fe200078e00ff */
[----:B------:R-:W-:Y:S01]  /*3130*/  SHF.R.S32.HI R21, RZ, 0x1f, R60 ;  /* 0x0000001fff157819 */ /* 0x000fe2000001143c */
[----:B-1----:R-:W-:Y:S01]  /*3140*/  IMAD.WIDE.U32 R2, R60, c[0x0][0x1e0], RZ ;  /* 0x000078003c027a25 */ /* 0x002fe200078e00ff */
[----:B------:R-:W4:Y:S01]  /*3150*/  LDL R248, [R1+0x10] ;  /* 0x0000100001f87983 */ /* 0x000f220000100800 */
[----:B------:R-:W-:-:S02]  /*3160*/  ULDC.64 UR4, c[0x0][0x208] ;  /* 0x0000820000047ab9 */ /* 0x000fc40000000a00 */
[----:B------:R-:W-:Y:S02]  /*3170*/  IMAD R61, R245, R61, 0x50 ;  /* 0x00000050f53d7424 */ /* 0x000fe400078e023d */
        /* <DEDUP_REMOVED lines=8> */
[----:B------:R-:W-:Y:S01]  /*3200*/  IMAD.MOV.U32 R117, RZ, RZ, c[0x0][0x1e4] ;  /* 0x00007900ff757624 */ /* 0x000fe200078e00ff */
[----:B------:R-:W-:Y:S02]  /*3210*/  USHF.L.U32 UR7, UR4, 0x5, URZ ;  /* 0x0000000504077899 */ /* 0x000fe4000800063f */
[----:B------:R-:W-:Y:S02]  /*3220*/  UMOV UR6, 0x5 ;  /* 0x0000000500067882 */ /* 0x000fe40000000000 */
[----:B------:R-:W-:Y:S01]  /*3230*/  USHF.L.U64.HI UR5, UR4, UR6, UR5 ;  /* 0x0000000604057299 */ /* 0x000fe20008010205 */
[----:B------:R-:W-:Y:S01]  /*3240*/  BAR.SYNC.DEFER_BLOCKING 0x0 ;  /* 0x0000000000007b1d */ /* 0x000fe20000010000 */
[----:B---3--:R-:W-:-:S04]  /*3250*/  IADD3 R20, R61, R249, -R7 ;  /* 0x000000f93d147210 */ /* 0x008fc80007ffe807 */
[C---:B------:R-:W-:Y:S02]  /*3260*/  ISETP.GE.AND P5, PT, R20.reuse, 0x11, PT ;  /* 0x000000111400780c */ /* 0x040fe40003fa6270 */
[----:B------:R-:W-:Y:S01]  /*3270*/  ISETP.GE.AND P1, PT, R20, 0x1, PT ;  /* 0x000000011400780c */ /* 0x000fe20003f26270 */
[----:B-----5:R-:W-:Y:S02]  /*3280*/  IMAD.MOV.U32 R63, RZ, RZ, R5 ;  /* 0x000000ffff3f7224 */ /* 0x020fe400078e0005 */
[----:B--2---:R-:W-:-:S04]  /*3290*/  IMAD.MOV.U32 R62, RZ, RZ, R8 ;  /* 0x000000ffff3e7224 */ /* 0x004fc800078e0008 */
[----:B------:R-:W-:Y:S01]  /*32a0*/  IMAD.WIDE.U32 R2, R2, 0x50, R62 ;  /* 0x0000005002027825 */ /* 0x000fe200078e003e */
[----:B------:R-:W-:-:S03]  /*32b0*/  ISETP.GE.AND P3, PT, R20, 0x21, PT ;  /* 0x000000211400780c */ /* 0x000fc60003f66270 */
[----:B------:R-:W-:Y:S01]  /*32c0*/  IMAD.IADD R3, R3, 0x1, R0 ;  /* 0x0000000103037824 */ /* 0x000fe200078e0200 */
[----:B------:R-:W-:Y:S02]  /*32d0*/  @P5 LEA R0, P2, R116, R2, 0x4 ;  /* 0x0000000274005211 */ /* 0x000fe400078420ff */
[----:B------:R-:W-:Y:S02]  /*32e0*/  @P1 LEA R4, P0, R2, c[0x0][0x1c8], 0x1 ;  /* 0x0000720002041a11 */ /* 0x000fe400078008ff */
[----:B------:R-:W-:Y:S02]  /*32f0*/  @P5 LEA.HI.X R6, R116, R3, R117, 0x4, P2 ;  /* 0x0000000374065211 */ /* 0x000fe400010f2475 */
[----:B------:R-:W-:Y:S02]  /*3300*/  @P1 LEA.HI.X R5, R2, c[0x0][0x1cc], R3, 0x1, P0 ;  /* 0x0000730002051a11 */ /* 0x000fe400000f0c03 */
[----:B------:R-:W-:Y:S01]  /*3310*/  ISETP.GE.AND P2, PT, R20, 0x31, PT ;  /* 0x000000311400780c */ /* 0x000fe20003f46270 */
[----:B------:R-:W-:Y:S01]  /*3320*/  IMAD.WIDE.U32 R8, R116, 0x20, RZ ;  /* 0x0000002074087825 */ /* 0x000fe200078e00ff */
[C---:B------:R-:W-:Y:S01]  /*3330*/  @P5 LEA R10, P0, R0.reuse, c[0x0][0x1c8], 0x1 ;  /* 0x00007200000a5a11 */ /* 0x040fe200078008ff */
[----:B------:R-:W-:Y:S01]  /*3340*/  @!PT LDS RZ, [RZ] ;  /* 0x00000000fffff984 */ /* 0x000fe20000000800 */
[----:B------:R-:W-:Y:S01]  /*3350*/  @!PT LDS RZ, [RZ] ;  /* 0x00000000fffff984 */ /* 0x000fe20000000800 */
[----:B------:R-:W-:Y:S01]  /*3360*/  @!PT LDS RZ, [RZ] ;  /* 0x00000000fffff984 */ /* 0x000fe20000000800 */
[----:B------:R1:W-:Y:S03]  /*3370*/  @P1 LDGSTS.E.BYPASS.LTC128B.128 [R216+0x2900], [R4.64], !P6 ;  /* 0x0290000004d81fae */ /* 0x0003e6000f101d48 */
[----:B------:R-:W-:Y:S01]  /*3380*/  @P5 LEA.HI.X R11, R0, c[0x0][0x1cc], R6, 0x1, P0 ;  /* 0x00007300000b5a11 */ /* 0x000fe200000f0c06 */
[----:B------:R-:W-:Y:S01]  /*3390*/  IMAD.SHL.U32 R6, R117, 0x20, RZ ;  /* 0x0000002075067824 */ /* 0x000fe200078e00ff */
[----:B------:R-:W-:-:S02]  /*33a0*/  @P3 IADD3 R0, P0, R2, R8, RZ ;  /* 0x0000000802003210 */ /* 0x000fc40007f1e0ff */
[----:B------:R-:W-:Y:S01]  /*33b0*/  ISETP.GE.AND P1, PT, R20, 0x41, PT ;  /* 0x000000411400780c */ /* 0x000fe20003f26270 */
[----:B------:R2:W-:Y:S01]  /*33c0*/  @P5 LDGSTS.E.BYPASS.LTC128B.128 [R216+0x3100], [R10.64], !P6 ;  /* 0x031000000ad85fae */ /* 0x0005e2000f101d48 */
[----:B------:R-:W-:Y:S01]  /*33d0*/  @P3 IADD3.X R6, R3, R9, R6, P0, !PT ;  /* 0x0000000903063210 */ /* 0x000fe200007fe406 */
[----:B------:R-:W-:Y:S01]  /*33e0*/  @P2 IMAD R7, R117, 0x30, RZ ;  /* 0x0000003075072824 */ /* 0x000fe200078e02ff */
        /* <DEDUP_REMOVED lines=18> */
[----:B------:R-:W1:Y:S04]  /*3510*/  LDSM.16.M88.4 R16, [R119] ;  /* 0x000000007710783b */ /* 0x000e680000000200 */
[----:B------:R-:W5:Y:S04]  /*3520*/  LDSM.16.M88.4 R12, [R119+0x800] ;  /* 0x00080000770c783b */ /* 0x000f680000000200 */
[----:B------:R-:W4:Y:S04]  /*3530*/  LDSM.16.M88.4 R24, [R119+0x1000] ;  /* 0x001000007718783b */ /* 0x000f280000000200 */
[----:B------:R-:W4:Y:S04]  /*3540*/  LDSM.16.M88.4 R32, [R119+0x1800] ;  /* 0x001800007720783b */ /* 0x000f280000000200 */
[----:B------:R-:W4:Y:S04]  /*3550*/  LDSM.16.M88.4 R28, [R119+0x2000] ;  /* 0x00200000771c783b */ /* 0x000f280000000200 */
[----:B--2---:R-:W2:Y:S01]  /*3560*/  LDSM.16.M88.4 R8, [R206] ;  /* 0x00000000ce08783b */ /* 0x004ea20000000200 */
[----:B------:R-:W-:-:S02]  /*3570*/  IMAD R0, R21, c[0x0][0x208], RZ ;  /* 0x0000820015007a24 */ /* 0x000fc400078e02ff */
[C---:B---3--:R-:W-:Y:S01]  /*3580*/  IMAD.WIDE.U32 R2, R60.reuse, c[0x0][0x208], RZ ;  /* 0x000082003c027a25 */ /* 0x048fe200078e00ff */
[----:B------:R-:W-:Y:S03]  /*3590*/  LDSM.16.M88.4 R36, [R213] ;  /* 0x00000000d524783b */ /* 0x000fe60000000200 */
[----:B------:R-:W-:Y:S01]  /*35a0*/  IMAD R0, R60, c[0x0][0x20c], R0 ;  /* 0x000083003c007a24 */ /* 0x000fe200078e0200 */
[----:B------:R-:W-:Y:S03]  /*35b0*/  LDSM.16.M88.4 R56, [R214] ;  /* 0x00000000d638783b */ /* 0x000fe60000000200 */
[----:B------:R-:W-:Y:S01]  /*35c0*/  IMAD.IADD R0, R3, 0x1, R0 ;  /* 0x0000000103007824 */ /* 0x000fe200078e0200 */
[----:B------:R-:W-:Y:S01]  /*35d0*/  ISETP.GE.AND P1, PT, R22, c[0x0][0x1d4], PT ;  /* 0x0000750016007a0c */ /* 0x000fe20003f26270 */
[----:B------:R-:W-:Y:S02]  /*35e0*/  LDSM.16.M88.4 R64, [R210] ;  /* 0x00000000d240783b */ /* 0x000fe40000000200 */
[----:B------:R-:W-:Y:S01]  /*35f0*/  IMAD R0, R0, 0x50, RZ ;  /* 0x0000005000007824 */ /* 0x000fe200078e02ff */
[C---:B-1----:R-:W-:Y:S08]  /*3600*/  HMMA.16816.F32 R40, R4.reuse, R16, RZ ;  /* 0x000000100428723c */ /* 0x042ff000000018ff */
[C---:B-----5:R-:W-:Y:S08]  /*3610*/  HMMA.16816.F32 R44, R4.reuse, R12, RZ ;  /* 0x0000000c042c723c */ /* 0x060ff000000018ff */
[C---:B----4-:R-:W-:Y:S08]  /*3620*/  HMMA.16816.F32 R48, R4.reuse, R24, RZ ;  /* 0x000000180430723c */ /* 0x050ff000000018ff */
[C---:B------:R-:W-:Y:S08]  /*3630*/  HMMA.16816.F32 R52, R4.reuse, R32, RZ ;  /* 0x000000200434723c */ /* 0x040ff000000018ff */
[C---:B------:R-:W-:Y:S08]  /*3640*/  HMMA.16816.F32 R68, R4.reuse, R28, RZ ;  /* 0x0000001c0444723c */ /* 0x040ff000000018ff */
[C---:B------:R-:W-:Y:S08]  /*3650*/  HMMA.16816.F32 R72, R4.reuse, R18, RZ ;  /* 0x000000120448723c */ /* 0x040ff000000018ff */
[C---:B------:R-:W-:Y:S08]  /*3660*/  HMMA.16816.F32 R80, R4.reuse, R14, RZ ;  /* 0x0000000e0450723c */ /* 0x040ff000000018ff */
[C---:B------:R-:W-:Y:S08]  /*3670*/  HMMA.16816.F32 R100, R4.reuse, R26, RZ ;  /* 0x0000001a0464723c */ /* 0x040ff000000018ff */
[C---:B------:R-:W-:Y:S08]  /*3680*/  HMMA.16816.F32 R120, R4.reuse, R34, RZ ;  /* 0x000000220478723c */ /* 0x040ff000000018ff */
[----:B------:R-:W-:Y:S01]  /*3690*/  HMMA.16816.F32 R112, R4, R30, RZ ;  /* 0x0000001e0470723c */ /* 0x000fe200000018ff */
[----:B------:R-:W1:Y:S07]  /*36a0*/  LDSM.16.M88.4 R4, [R209+0x2000] ;  /* 0x00200000d104783b */ /* 0x000e6e0000000200 */
[C---:B--2---:R-:W-:Y:S08]  /*36b0*/  HMMA.16816.F32 R124, R8.reuse, R16, RZ ;  /* 0x00000010087c723c */ /* 0x044ff000000018ff */
[C---:B------:R-:W-:Y:S08]  /*36c0*/  HMMA.16816.F32 R148, R8.reuse, R18, RZ ;  /* 0x000000120894723c */ /* 0x040ff000000018ff */
[C---:B------:R-:W-:Y:S08]  /*36d0*/  HMMA.16816.F32 R108, R8.reuse, R12, RZ ;  /* 0x0000000c086c723c */ /* 0x040ff000000018ff */
[C---:B------:R-:W-:Y:S08]  /*36e0*/  HMMA.16816.F32 R144, R8.reuse, R14, RZ ;  /* 0x0000000e0890723c */ /* 0x040ff000000018ff */
[C---:B------:R-:W-:Y:S08]  /*36f0*/  HMMA.16816.F32 R104, R8.reuse, R24, RZ ;  /* 0x000000180868723c */ /* 0x040ff000000018ff */
[C---:B------:R-:W-:Y:S01]  /*3700*/  HMMA.16816.F32 R128, R8.reuse, R26, RZ ;  /* 0x0000001a0880723c */ /* 0x040fe200000018ff */
[----:B------:R-:W-:Y:S07]  /*3710*/  LDSM.16.M88.4 R24, [R211] ;  /* 0x00000000d318783b */ /* 0x000fee0000000200 */
[C---:B------:R-:W-:Y:S08]  /*3720*/  HMMA.16816.F32 R96, R8.reuse, R32, RZ ;  /* 0x000000200860723c */ /* 0x040ff000000018ff */
[C---:B------:R-:W-:Y:S01]  /*3730*/  HMMA.16816.F32 R132, R8.reuse, R34, RZ ;  /* 0x000000220884723c */ /* 0x040fe200000018ff */
[----:B------:R-:W2:Y:S07]  /*3740*/  LDSM.16.M88.4 R32, [R212] ;  /* 0x00000000d420783b */ /* 0x000eae0000000200 */
        /* <DEDUP_REMOVED lines=9> */
[----:B------:R-:W-:Y:S02]  /*37e0*/  IADD3 R14, P2, R16, UR7, RZ ;  /* 0x00000007100e7c10 */ /* 0x000fe4000ff5e0ff */
[----:B------:R-:W-:Y:S02]  /*37f0*/  LEA.HI.X R17, R2, c[0x0][0x1fc], R0, 0x1, P0 ;  /* 0x00007f0002117a11 */ /* 0x000fe400000f0c00 */
[----:B------:R-:W-:Y:S02]  /*3800*/  ISETP.LT.OR P0, PT, R20, 0x1, P1 ;  /* 0x000000011400780c */ /* 0x000fe40000f01670 */
[----:B------:R-:W-:Y:S02]  /*3810*/  IADD3 R12, P3, R14, UR7, RZ ;  /* 0x000000070e0c7c10 */ /* 0x000fe4000ff7e0ff */
[----:B------:R-:W-:Y:S02]  /*3820*/  IADD3.X R15, R17, UR5, RZ, P2, !PT ;  /* 0x00000005110f7c10 */ /* 0x000fe400097fe4ff */
[----:B------:R-:W-:-:S02]  /*3830*/  IADD3 R2, P2, R12, UR7, RZ ;  /* 0x000000070c027c10 */ /* 0x000fc4000ff5e0ff */
[----:B------:R-:W-:Y:S02]  /*3840*/  IADD3.X R13, R15, UR5, RZ, P3, !PT ;  /* 0x000000050f0d7c10 */ /* 0x000fe40009ffe4ff */
[C---:B------:R-:W-:Y:S02]  /*3850*/  ISETP.LT.OR P3, PT, R20.reuse, 0x21, P1 ;  /* 0x000000211400780c */ /* 0x040fe40000f61670 */
[----:B------:R-:W-:Y:S01]  /*3860*/  IADD3.X R3, R13, UR5, RZ, P2, !PT ;  /* 0x000000050d037c10 */ /* 0x000fe200097fe4ff */
[----:B------:R-:W-:Y:S01]  /*3870*/  @!PT LDS RZ, [RZ] ;  /* 0x00000000fffff984 */ /* 0x000fe20000000800 */
[----:B------:R-:W-:Y:S01]  /*3880*/  @!PT LDS RZ, [RZ] ;  /* 0x00000000fffff984 */ /* 0x000fe20000000800 */
[----:B------:R-:W-:Y:S01]  /*3890*/  @!PT LDS RZ, [RZ] ;  /* 0x00000000fffff984 */ /* 0x000fe20000000800 */
[----:B------:R4:W-:Y:S01]  /*38a0*/  LDGSTS.E.BYPASS.LTC128B.128 [R216+0x100], [R16.64], !P0 ;  /* 0x0010000010d87fae */ /* 0x0009e2000c101d48 */
[C---:B------:R-:W-:Y:S02]  /*38b0*/  ISETP.LT.OR P2, PT, R20.reuse, 0x31, P1 ;  /* 0x000000311400780c */ /* 0x040fe40000f41670 */
[----:B------:R-:W-:Y:S01]  /*38c0*/  ISETP.LT.OR P1, PT, R20, 0x41, P1 ;  /* 0x000000411400780c */ /* 0x000fe20000f21670 */
[----:B------:R5:W-:Y:S01]  /*38d0*/  LDGSTS.E.BYPASS.LTC128B.128 [R216+0x900], [R14.64], !P5 ;  /* 0x009000000ed87fae */ /* 0x000be2000e901d48 */
[C---:B-1----:R-:W-:Y:S05]  /*38e0*/  HMMA.16816.F32 R28, R4.reuse, R36, R48 ;  /* 0x00000024041c723c */ /* 0x042fea0000001830 */
[----:B------:R5:W-:Y:S04]  /*38f0*/  LDGSTS.E.BYPASS.LTC128B.128 [R216+0x1100], [R12.64], !P3 ;  /* 0x011000000cd87fae */ /* 0x000be8000d901d48 */
[----:B------:R1:W-:Y:S01]  /*3900*/  LDGSTS.E.BYPASS.LTC128B.128 [R216+0x1900], [R2.64], !P2 ;  /* 0x0190000002d87fae */ /* 0x0003e2000d101d48 */
[----:B------:R-:W-:Y:S01]  /*3910*/  HMMA.16816.F32 R76, R4, R56, R44 ;  /* 0x00000038044c723c */ /* 0x000fe2000000182c */
[----:B----4-:R-:W-:-:S04]  /*3920*/  IADD3 R16, P0, R2, UR7, RZ ;  /* 0x0000000702107c10 */ /* 0x010fc8000ff1e0ff */
[----:B------:R-:W-:-:S05]  /*3930*/  IADD3.X R17, R3, UR5, RZ, P0, !PT ;  /* 0x0000000503117c10 */ /* 0x000fca00087fe4ff */
        /* <DEDUP_REMOVED lines=10> */
[C---:B------:R-:W-:Y:S08]  /*39e0*/  HMMA.16816.F32 R20, R4.reuse, R58, R80 ;  /* 0x0000003a0414723c */ /* 0x040ff00000001850 */
[C---:B------:R-:W-:Y:S01]  /*39f0*/  HMMA.16816.F32 R84, R4.reuse, R64, R40 ;  /* 0x000000400454723c */ /* 0x040fe20000001828 */
[----:B------:R-:W4:Y:S07]  /*3a00*/  LDSM.16.M88.4 R40, [R205+0x1800] ;  /* 0x00180000cd28783b */ /* 0x000f2e0000000200 */
[----:B------:R-:W-:Y:S08]  /*3a10*/  HMMA.16816.F32 R72, R4, R66, R72 ;  /* 0x000000420448723c */ /* 0x000ff00000001848 */
[C---:B---3--:R-:W-:Y:S08]  /*3a20*/  HMMA.16816.F32 R136, R8.reuse, R64, R124 ;  /* 0x000000400888723c */ /* 0x048ff0000000187c */
[C---:B------:R-:W-:Y:S08]  /*3a30*/  HMMA.16816.F32 R152, R8.reuse, R56, R108 ;  /* 0x000000380898723c */ /* 0x040ff0000000186c */
[----:B------:R-:W-:Y:S08]  /*3a40*/  HMMA.16816.F32 R64, R8, R66, R148 ;  /* 0x000000420840723c */ /* 0x000ff00000001894 */
[C---:B------:R-:W-:Y:S08]  /*3a50*/  HMMA.16816.F32 R164, R4.reuse, R34, R120 ;  /* 0x0000002204a4723c */ /* 0x040ff00000001878 */
[----:B------:R-:W-:Y:S08]  /*3a60*/  HMMA.16816.F32 R80, R4, R26, R112 ;  /* 0x0000001a0450723c */ /* 0x000ff00000001870 */
[----:B------:R-:W-:Y:S08]  /*3a70*/  HMMA.16816.F32 R56, R8, R58, R144 ;  /* 0x0000003a0838723c */ /* 0x000ff00000001890 */
[----:B------:R-:W-:Y:S01]  /*3a80*/  HMMA.16816.F32 R172, R4, R38, R100 ;  /* 0x0000002604ac723c */ /* 0x000fe20000001864 */
[----:B------:R-:W-:Y:S07]  /*3a90*/  LDSM.16.M88.4 R4, [R208+0x2000] ;  /* 0x00200000d004783b */ /* 0x000fee0000000200 */
[C---:B------:R-:W-:Y:S08]  /*3aa0*/  HMMA.16816.F32 R156, R8.reuse, R36, R104 ;  /* 0x00000024089c723c */ /* 0x040ff00000001868 */
[C---:B------:R-:W-:Y:S01]  /*3ab0*/  HMMA.16816.F32 R120, R8.reuse, R38, R128 ;  /* 0x000000260878723c */ /* 0x040fe20000001880 */
[----:B------:R-:W-:Y:S07]  /*3ac0*/  LDSM.16.M88.4 R36, [R202] ;  /* 0x00000000ca24783b */ /* 0x000fee0000000200 */
[C---:B------:R-:W-:Y:S08]  /*3ad0*/  HMMA.16816.F32 R168, R8.reuse, R32, R96 ;  /* 0x0000002008a8723c */ /* 0x040ff00000001860 */
[C---:B------:R-:W-:Y:S08]  /*3ae0*/  HMMA.16816.F32 R176, R8.reuse, R24, R88 ;  /* 0x0000001808b0723c */ /* 0x040ff00000001858 */
        /* <DEDUP_REMOVED lines=22> */
[C---:B----4-:R-:W-:Y:S08]  /*3c50*/  HMMA.16816.F32 R104, R16.reuse, R40, R140 ;  /* 0x000000281068723c */ /* 0x050ff0000000188c */
[C---:B------:R-:W-:Y:S08]  /*3c60*/  HMMA.16816.F32 R100, R16.reuse, R68, R160 ;  /* 0x000000441064723c */ /* 0x040ff000000018a0 */
[----:B------:R-:W-:Y:S08]  /*3c70*/  HMMA.16816.F32 R84, R16, R42, R164 ;  /* 0x0000002a1054723c */ /* 0x000ff000000018a4 */
[C---:B------:R-:W-:Y:S08]  /*3c80*/  HMMA.16816.F32 R44, R12.reuse, R40, R168 ;  /* 0x000000280c2c723c */ /* 0x040ff000000018a8 */
[C---:B------:R-:W-:Y:S08]  /*3c90*/  HMMA.16816.F32 R40, R12.reuse, R42, R132 ;  /* 0x0000002a0c28723c */ /* 0x040ff00000001884 */
[C---:B------:R-:W-:Y:S08]  /*3ca0*/  HMMA.16816.F32 R16, R12.reuse, R68, R176 ;  /* 0x000000440c10723c */ /* 0x040ff000000018b0 */
[----:B------:R-:W-:Y:S01]  /*3cb0*/  HMMA.16816.F32 R12, R12, R70, R128 ;  /* 0x000000460c0c723c */ /* 0x000fe20000001880 */
[----:B------:R-:W-:Y:S07]  /*3cc0*/  BSSY B0, `(.L_x_1225) ;  /* 0x0000035000007945 */ /* 0x000fee0003800000 */
[----:B--2---:R-:W-:Y:S08]  /*3cd0*/  HMMA.16816.F32 R144, R4, R22, R80 ;  /* 0x000000160490723c */ /* 0x004ff00000001850 */
[-C--:B---3--:R-:W-:Y:S08]  /*3ce0*/  HMMA.16816.F32 R80, R8, R28.reuse, R52 ;  /* 0x0000001c0850723c */ /* 0x088ff00000001834 */
[C---:B------:R-:W-:Y:S08]  /*3cf0*/  HMMA.16816.F32 R108, R4.reuse, R28, R108 ;  /* 0x0000001c046c723c */ /* 0x040ff0000000186c */
[-C--:B------:R-:W-:Y:S08]  /*3d00*/  HMMA.16816.F32 R88, R4, R30.reuse, R88 ;  /* 0x0000001e0458723c */ /* 0x080ff00000001858 */
[----:B------:R-:W-:Y:S08]  /*3d10*/  HMMA.16816.F32 R52, R8, R30, R48 ;  /* 0x0000001e0834723c */ /* 0x000ff00000001830 */
[----:B------:R-:W-:Y:S08]  /*3d20*/  HMMA.16816.F32 R128, R4, R36, R124 ;  /* 0x000000240480723c */ /* 0x000ff0000000187c */
        /* <DEDUP_REMOVED lines=46> */
.L_x_1226:
[----:B-1----:R-:W-:Y:S05]  /*4010*/  BSYNC B0 ;  /* 0x0000000000007941 */ /* 0x002fea0003800000 */
.L_x_1225:
[----:B------:R-:W2:Y:S04]  /*4020*/  LDL R247, [R1+0x60] ;  /* 0x0000600001f77983 */ /* 0x000ea80000100800 */
[----:B------:R-:W2:Y:S04]  /*4030*/  LDL R246, [R1+0x84] ;  /* 0x0000840001f67983 */ /* 0x000ea80000100800 */
[----:B------:R-:W3:Y:S04]  /*4040*/  LDL R5, [R1+0x44] ;  /* 0x0000440001057983 */ /* 0x000ee80000100800 */
[----:B------:R-:W4:Y:S04]  /*4050*/  LDL R250, [R1+0x40] ;  /* 0x0000400001fa7983 */ /* 0x000f280000100800 */
[----:B------:R-:W0:Y:S01]  /*4060*/  LDGDEPBAR ;  /* 0x00000000000079af */ /* 0x000e220000000000 */
[----:B--2---:R-:W-:-:S04]  /*4070*/  IMAD.IADD R0, R246, 0x1, R247 ;  /* 0x00000001f6007824 */ /* 0x004fc800078e02f7 */
[----:B------:R-:W-:-:S05]  /*4080*/  @P4 IMAD.HI.U32 R2, R0, c[0x0][0x2c8], RZ ;  /* 0x0000b20000024a27 */ /* 0x000fca00078e00ff */
[----:B------:R-:W-:-:S05]  /*4090*/  @P4 SHF.R.U32.HI R0, RZ, c[0x0][0x2cc], R2 ;  /* 0x0000b300ff004a19 */ /* 0x000fca0000011602 */
[----:B------:R-:W1:Y:S04]  /*40a0*/  SHFL.IDX PT, R3, R0, RZ, 0x1c1f ;  /* 0x001c1fff00037589 */ /* 0x000e6800000e0000 */
[----:B------:R-:W2:Y:S01]  /*40b0*/  SHFL.IDX PT, R4, R0, 0x1, 0x1c1f ;  /* 0x003c1f0000047f89 */ /* 0x000ea200000e0000 */
[----:B------:R-:W-:-:S03]  /*40c0*/  IMAD.IADD R2, R249, 0x1, R61 ;  /* 0x00000001f9027824 */ /* 0x000fc600078e023d */
[----:B------:R-:W5:Y:S04]  /*40d0*/  SHFL.IDX PT, R6, R0, 0x2, 0x1c1f ;  /* 0x005c1f0000067f89 */ /* 0x000f6800000e0000 */
[----:B------:R3:W1:Y:S02]  /*40e0*/  SHFL.IDX PT, R7, R0, 0x3, 0x1c1f ;  /* 0x007c1f0000077f89 */ /* 0x00066400000e0000 */
[----:B---3--:R-:W-:Y:S01]  /*40f0*/  IADD3 R0, -R5, 0x1, R2 ;  /* 0x0000000105007810 */ /* 0x008fe20007ffe102 */
[----:B------:R-:W-:-:S04]  /*4100*/  IMAD.IADD R5, R2, 0x1, -R5 ;  /* 0x0000000102057824 */ /* 0x000fc800078e0a05 */
[----:B----4-:R-:W-:-:S04]  /*4110*/  IMAD.IADD R0, R0, 0x1, -R250 ;  /* 0x0000000100007824 */ /* 0x010fc800078e0afa */
[C---:B-1----:R-:W-:Y:S02]  /*4120*/  IMAD.IADD R2, R0.reuse, 0x1, R3 ;  /* 0x0000000100027824 */ /* 0x042fe400078e0203 */
[----:B--2---:R-:W-:-:S05]  /*4130*/  IMAD.IADD R3, R0, 0x1, R4 ;  /* 0x0000000100037824 */ /* 0x004fca00078e0204 */
[----:B------:R-:W-:-:S04]  /*4140*/  IMNMX R3, R5, R3, PT ;  /* 0x0000000305037217 */ /* 0x000fc80003800200 */
[C---:B------:R-:W-:Y:S02]  /*4150*/  ISETP.GT.AND P0, PT, R3.reuse, 0x1, PT ;  /* 0x000000010300780c */ /* 0x040fe40003f04270 */
[----:B------:R-:W-:Y:S02]  /*4160*/  ISETP.GT.AND P1, PT, R3, RZ, PT ;  /* 0x000000ff0300720c */ /* 0x000fe40003f24270 */
[----:B------:R-:W-:Y:S02]  /*4170*/  FSEL R33, R79, -INF , P0 ;  /* 0xff8000004f217808 */ /* 0x000fe40000000000 */
[----:B------:R-:W-:Y:S02]  /*4180*/  ISETP.GT.AND P0, PT, R3, 0x9, PT ;  /* 0x000000090300780c */ /* 0x000fe40003f04270 */
[----:B------:R-:W-:Y:S01]  /*4190*/  IMNMX R4, R5, R2, PT ;  /* 0x0000000205047217 */ /* 0x000fe20003800200 */
[----:B-----5:R-:W-:Y:S01]  /*41a0*/  IMAD.IADD R6, R0, 0x1, R6 ;  /* 0x0000000100067824 */ /* 0x020fe200078e0206 */
[----:B------:R-:W-:-:S02]  /*41b0*/  FSEL R32, R78, -INF , P1 ;  /* 0xff8000004e207808 */ /* 0x000fc40000800000 */
[----:B------:R-:W-:Y:S01]  /*41c0*/  FSEL R36, R75, -INF , P0 ;  /* 0xff8000004b247808 */ /* 0x000fe20000000000 */
[----:B------:R-:W-:Y:S01]  /*41d0*/  IMAD.IADD R0, R0, 0x1, R7 ;  /* 0x0000000100007824 */ /* 0x000fe200078e0207 */
[----:B------:R-:W-:Y:S02]  /*41e0*/  ISETP.GT.AND P2, PT, R4, 0x1, PT ;  /* 0x000000010400780c */ /* 0x000fe40003f44270 */
[C---:B------:R-:W-:Y:S02]  /*41f0*/  ISETP.GT.AND P1, PT, R3.reuse, 0x8, PT ;  /* 0x000000080300780c */ /* 0x040fe40003f24270 */
[----:B------:R-:W-:Y:S02]  /*4200*/  ISETP.GT.AND P0, PT, R3, 0x11, PT ;  /* 0x000000110300780c */ /* 0x000fe40003f04270 */
[----:B------:R-:W-:Y:S02]  /*4210*/  FSEL R25, R77, -INF , P2 ;  /* 0xff8000004d197808 */ /* 0x000fe40001000000 */
[----:B------:R-:W-:-:S02]  /*4220*/  FSEL R34, R74, -INF , P1 ;  /* 0xff8000004a227808 */ /* 0x000fc40000800000 */
[----:B------:R-:W-:Y:S02]  /*4230*/  FSEL R116, R67, -INF , P0 ;  /* 0xff80000043747808 */ /* 0x000fe40000000000 */
[C---:B------:R-:W-:Y:S02]  /*4240*/  ISETP.GT.AND P3, PT, R4.reuse, RZ, PT ;  /* 0x000000ff0400720c */ /* 0x040fe40003f64270 */
[----:B------:R-:W-:Y:S02]  /*4250*/  ISETP.GT.AND P2, PT, R4, 0x9, PT ;  /* 0x000000090400780c */ /* 0x000fe40003f44270 */
[C---:B------:R-:W-:Y:S02]  /*4260*/  ISETP.GT.AND P1, PT, R3.reuse, 0x10, PT ;  /* 0x000000100300780c */ /* 0x040fe40003f24270 */
[----:B------:R-:W-:Y:S02]  /*4270*/  ISETP.GT.AND P0, PT, R3, 0x19, PT ;  /* 0x000000190300780c */ /* 0x000fe40003f04270 */
[----:B------:R-:W-:-:S02]  /*4280*/  IMNMX R0, R5, R0, PT ;  /* 0x0000000005007217 */ /* 0x000fc40003800200 */
[----:B------:R-:W-:Y:S02]  /*4290*/  FSEL R9, R76, -INF , P3 ;  /* 0xff8000004c097808 */ /* 0x000fe40001800000 */
[----:B------:R-:W-:Y:S02]  /*42a0*/  FSEL R27, R73, -INF , P2 ;  /* 0xff800000491b7808 */ /* 0x000fe40001000000 */
[----:B------:R-:W-:Y:S02]  /*42b0*/  FSEL R115, R66, -INF , P1 ;  /* 0xff80000042737808 */ /* 0x000fe40000800000 */
[----:B------:R-:W-:Y:S02]  /*42c0*/  FSEL R118, R59, -INF , P0 ;  /* 0xff8000003b767808 */ /* 0x000fe40000000000 */
[C---:B------:R-:W-:Y:S02]  /*42d0*/  ISETP.GT.AND P3, PT, R4.reuse, 0x8, PT ;  /* 0x000000080400780c */ /* 0x040fe40003f64270 */
[----:B------:R-:W-:-:S02]  /*42e0*/  ISETP.GT.AND P2, PT, R4, 0x11, PT ;  /* 0x000000110400780c */ /* 0x000fc40003f44270 */
[----:B------:R-:W-:Y:S02]  /*42f0*/  ISETP.GT.AND P1, PT, R3, 0x18, PT ;  /* 0x000000180300780c */ /* 0x000fe40003f24270 */
[----:B------:R-:W-:Y:S02]  /*4300*/  ISETP.GT.AND P0, PT, R0, 0x1, PT ;  /* 0x000000010000780c */ /* 0x000fe40003f04270 */
[----:B------:R-:W-:Y:S02]  /*4310*/  FSEL R26, R72, -INF , P3 ;  /* 0xff800000481a7808 */ /* 0x000fe40001800000 */
[----:B------:R-:W-:Y:S02]  /*4320*/  FSEL R71, R65, -INF , P2 ;  /* 0xff80000041477808 */ /* 0x000fe40001000000 */
[----:B------:R-:W-:Y:S02]  /*4330*/  FSEL R117, R58, -INF , P1 ;  /* 0xff8000003a757808 */ /* 0x000fe40000800000 */
[----:B------:R-:W-:-:S02]  /*4340*/  FSEL R15, R131, -INF , P0 ;  /* 0xff800000830f7808 */ /* 0x000fc40000000000 */
[C---:B------:R-:W-:Y:S02]  /*4350*/  ISETP.GT.AND P3, PT, R4.reuse, 0x10, PT ;  /* 0x000000100400780c */ /* 0x040fe40003f64270 */
[----:B------:R-:W-:Y:S02]  /*4360*/  ISETP.GT.AND P2, PT, R4, 0x19, PT ;  /* 0x000000190400780c */ /* 0x000fe40003f44270 */
[C---:B------:R-:W-:Y:S02]  /*4370*/  ISETP.GT.AND P1, PT, R0.reuse, RZ, PT ;  /* 0x000000ff0000720c */ /* 0x040fe40003f24270 */
[----:B------:R-:W-:Y:S02]  /*4380*/  ISETP.GT.AND P0, PT, R0, 0x9, PT ;  /* 0x000000090000780c */ /* 0x000fe40003f04270 */
[----:B------:R-:W-:Y:S02]  /*4390*/  IMNMX R2, R5, R6, PT ;  /* 0x0000000605027217 */ /* 0x000fe40003800200 */
        /* <DEDUP_REMOVED lines=8> */
[----:B------:R-:W-:Y:S02]  /*4420*/  FSEL R96, R56, -INF , P3 ;  /* 0xff80000038607808 */ /* 0x000fe40001800000 */
[----:B------:R-:W-:Y:S02]  /*4430*/  FSEL R11, R129, -INF , P2 ;  /* 0xff800000810b7808 */ /* 0x000fe40001000000 */
[----:B------:R-:W-:Y:S02]  /*4440*/  FSEL R20, R126, -INF , P1 ;  /* 0xff8000007e147808 */ /* 0x000fe40000800000 */
[----:B------:R-:W-:Y:S02]  /*4450*/  FSEL R45, R123, -INF , P0 ;  /* 0xff8000007b2d7808 */ /* 0x000fe40000000000 */
[----:B------:R-:W-:-:S02]  /*4460*/  ISETP.GT.AND P3, PT, R2, RZ, PT ;  /* 0x000000ff0200720c */ /* 0x000fc40003f64270 */
[----:B------:R-:W-:Y:S02]  /*4470*/  ISETP.GT.AND P2, PT, R2, 0x9, PT ;  /* 0x000000090200780c */ /* 0x000fe40003f44270 */
[C---:B------:R-:W-:Y:S02]  /*4480*/  ISETP.GT.AND P1, PT, R0.reuse, 0x10, PT ;  /* 0x000000100000780c */ /* 0x040fe40003f24270 */
[----:B------:R-:W-:Y:S02]  /*4490*/  ISETP.GT.AND P0, PT, R0, 0x19, PT ;  /* 0x000000190000780c */ /* 0x000fe40003f04270 */
[----:B------:R-:W-:Y:S02]  /*44a0*/  FSEL R10, R128, -INF , P3 ;  /* 0xff800000800a7808 */ /* 0x000fe40001800000 */
[----:B------:R-:W-:Y:S02]  /*44b0*/  FSEL R13, R125, -INF , P2 ;  /* 0xff8000007d0d7808 */ /* 0x000fe40001000000 */
[----:B------:R-:W-:-:S02]  /*44c0*/  FSEL R44, R122, -INF , P1 ;  /* 0xff8000007a2c7808 */ /* 0x000fc40000800000 */
[----:B------:R-:W-:Y:S02]  /*44d0*/  FSEL R68, R95, -INF , P0 ;  /* 0xff8000005f447808 */ /* 0x000fe40000000000 */
[C---:B------:R-:W-:Y:S02]  /*44e0*/  ISETP.GT.AND P3, PT, R2.reuse, 0x8, PT ;  /* 0x000000080200780c */ /* 0x040fe40003f64270 */
[----:B------:R-:W-:Y:S02]  /*44f0*/  ISETP.GT.AND P2, PT, R2, 0x11, PT ;  /* 0x000000110200780c */ /* 0x000fe40003f44270 */
[C---:B------:R-:W-:Y:S02]  /*4500*/  ISETP.GT.AND P1, PT, R0.reuse, 0x18, PT ;  /* 0x000000180000780c */ /* 0x040fe40003f24270 */
[----:B------:R-:W-:Y:S02]  /*4510*/  ISETP.GT.AND P0, PT, R0, 0x21, PT ;  /* 0x000000210000780c */ /* 0x000fe40003f04270 */
[----:B------:R-:W-:-:S02]  /*4520*/  FSEL R12, R124, -INF , P3 ;  /* 0xff8000007c0c7808 */ /* 0x000fc40001800000 */
[----:B------:R-:W-:Y:S02]  /*4530*/  FSEL R37, R121, -INF , P2 ;  /* 0xff80000079257808 */ /* 0x000fe40001000000 */
[----:B------:R-:W-:Y:S02]  /*4540*/  FSEL R46, R94, -INF , P1 ;  /* 0xff8000005e2e7808 */ /* 0x000fe40000800000 */
[----:B------:R-:W-:Y:S02]  /*4550*/  FSEL R134, R111, -INF , P0 ;  /* 0xff8000006f867808 */ /* 0x000fe40000000000 */
[C---:B------:R-:W-:Y:S02]  /*4560*/  ISETP.GT.AND P3, PT, R2.reuse, 0x10, PT ;  /* 0x000000100200780c */ /* 0x040fe40003f64270 */
[----:B------:R-:W-:Y:S02]  /*4570*/  ISETP.GT.AND P2, PT, R2, 0x19, PT ;  /* 0x000000190200780c */ /* 0x000fe40003f44270 */
[----:B------:R-:W-:-:S02]  /*4580*/  ISETP.GT.AND P1, PT, R0, 0x20, PT ;  /* 0x000000200000780c */ /* 0x000fc40003f24270 */
[----:B------:R-:W-:Y:S02]  /*4590*/  ISETP.GT.AND P0, PT, R4, 0x21, PT ;  /* 0x000000210400780c */ /* 0x000fe40003f04270 */
[----:B------:R-:W-:Y:S02]  /*45a0*/  FSEL R35, R120, -INF , P3 ;  /* 0xff80000078237808 */ /* 0x000fe40001800000 */
[----:B------:R-:W-:Y:S02]  /*45b0*/  FSEL R39, R93, -INF , P2 ;  /* 0xff8000005d277808 */ /* 0x000fe40001000000 */
[----:B------:R-:W-:Y:S02]  /*45c0*/  FSEL R133, R110, -INF , P1 ;  /* 0xff8000006e857808 */ /* 0x000fe40000800000 */
[----:B------:R-:W-:Y:S02]  /*45d0*/  FSEL R138, R81, -INF , P0 ;  /* 0xff800000518a7808 */ /* 0x000fe40000000000 */
[----:B------:R-:W-:-:S02]  /*45e0*/  ISETP.GT.AND P3, PT, R2, 0x18, PT ;  /* 0x000000180200780c */ /* 0x000fc40003f64270 */
[----:B------:R-:W-:Y:S02]  /*45f0*/  ISETP.GT.AND P2, PT, R2, 0x21, PT ;  /* 0x000000210200780c */ /* 0x000fe40003f44270 */
[C---:B------:R-:W-:Y:S02]  /*4600*/  ISETP.GT.AND P1, PT, R4.reuse, 0x28, PT ;  /* 0x000000280400780c */ /* 0x040fe40003f24270 */
[----:B------:R-:W-:Y:S02]  /*4610*/  ISETP.GT.AND P0, PT, R4, 0x31, PT ;  /* 0x000000310400780c */ /* 0x000fe40003f04270 */
[----:B------:R-:W-:Y:S02]  /*4620*/  FSEL R38, R92, -INF , P3 ;  /* 0xff8000005c267808 */ /* 0x000fe40001800000 */
[----:B------:R-:W-:Y:S02]  /*4630*/  FSEL R132, R109, -INF , P2 ;  /* 0xff8000006d847808 */ /* 0x000fe40001000000 */
[----:B------:R-:W-:-:S02]  /*4640*/  FSEL R137, R52, -INF , P1 ;  /* 0xff80000034897808 */ /* 0x000fc40000800000 */
[----:B------:R-:W-:Y:S02]  /*4650*/  FSEL R148, R49, -INF , P0 ;  /* 0xff80000031947808 */ /* 0x000fe40000000000 */
[----:B------:R-:W-:Y:S02]  /*4660*/  ISETP.GT.AND P3, PT, R2, 0x20, PT ;  /* 0x000000200200780c */ /* 0x000fe40003f64270 */
[C---:B------:R-:W-:Y:S02]  /*4670*/  ISETP.GT.AND P2, PT, R4.reuse, 0x29, PT ;  /* 0x000000290400780c */ /* 0x040fe40003f44270 */
[----:B------:R-:W-:Y:S02]  /*4680*/  ISETP.GT.AND P1, PT, R4, 0x38, PT ;  /* 0x000000380400780c */ /* 0x000fe40003f24270 */
        /* <DEDUP_REMOVED lines=14> */
[C---:B------:R-:W-:Y:S02]  /*4770*/  ISETP.GT.AND P5, PT, R4.reuse, 0x40, PT ;  /* 0x000000400400780c */ /* 0x040fe40003fa4270 */
[C---:B------:R-:W-:Y:S02]  /*4780*/  ISETP.GT.AND P2, PT, R4.reuse, 0x41, PT ;  /* 0x000000410400780c */ /* 0x040fe40003f44270 */
[C---:B------:R-:W-:Y:S02]  /*4790*/  ISETP.GT.AND P1, PT, R4.reuse, 0x48, PT ;  /* 0x000000480400780c */ /* 0x040fe40003f24270 */
[----:B------:R-:W-:Y:S02]  /*47a0*/  ISETP.GT.AND P0, PT, R4, 0x49, PT ;  /* 0x000000490400780c */ /* 0x000fe40003f04270 */
[----:B------:R-:W-:Y:S02]  /*47b0*/  FMNMX.FTZ R4, R9, R25, !PT ;  /* 0x0000001909047209 */ /* 0x000fe40007810000 */
[----:B------:R-:W-:-:S02]  /*47c0*/  FMNMX.FTZ R5, R10, R11, !PT ;  /* 0x0000000b0a057209 */ /* 0x000fc40007810000 */
[----:B------:R-:W-:Y:S02]  /*47d0*/  FMNMX.FTZ R4, R26, R4, !PT ;  /* 0x000000041a047209 */ /* 0x000fe40007810000 */
[----:B------:R-:W-:Y:S02]  /*47e0*/  FMNMX.FTZ R5, R12, R5, !PT ;  /* 0x000000050c057209 */ /* 0x000fe40007810000 */
[----:B------:R-:W-:Y:S02]  /*47f0*/  FMNMX.FTZ R4, R27, R4, !PT ;  /* 0x000000041b047209 */ /* 0x000fe40007810000 */
[----:B------:R-:W-:Y:S02]  /*4800*/  FMNMX.FTZ R5, R13, R5, !PT ;  /* 0x000000050d057209 */ /* 0x000fe40007810000 */
[----:B------:R-:W-:Y:S02]  /*4810*/  FMNMX.FTZ R4, R69, R4, !PT ;  /* 0x0000000445047209 */ /* 0x000fe40007810000 */
[----:B------:R-:W-:-:S02]  /*4820*/  FSEL R140, R48, -INF , P3 ;  /* 0xff800000308c7808 */ /* 0x000fc40001800000 */
[----:B------:R-:W-:Y:S02]  /*4830*/  FMNMX.FTZ R4, R71, R4, !PT ;  /* 0x0000000447047209 */ /* 0x000fe40007810000 */
[----:B------:R-:W-:Y:S02]  /*4840*/  ISETP.GT.AND P3, PT, R0, 0x29, PT ;  /* 0x000000290000780c */ /* 0x000fe40003f64270 */
[----:B------:R-:W-:Y:S02]  /*4850*/  FMNMX.FTZ R5, R35, R5, !PT ;  /* 0x0000000523057209 */ /* 0x000fe40007810000 */
[----:B------:R-:W-:Y:S02]  /*4860*/  FMNMX.FTZ R4, R96, R4, !PT ;  /* 0x0000000460047209 */ /* 0x000fe40007810000 */
[----:B------:R-:W-:Y:S02]  /*4870*/  FSEL R136, R91, -INF , P3 ;  /* 0xff8000005b887808 */ /* 0x000fe40001800000 */
[----:B------:R-:W-:-:S02]  /*4880*/  FSEL R188, R29, -INF , P2 ;  /* 0xff8000001dbc7808 */ /* 0x000fc40001000000 */
[----:B------:R-:W-:Y:S02]  /*4890*/  FSEL R190, R16, -INF , P1 ;  /* 0xff80000010be7808 */ /* 0x000fe40000800000 */
[----:B------:R-:W-:Y:S02]  /*48a0*/  FMNMX.FTZ R5, R37, R5, !PT ;  /* 0x0000000525057209 */ /* 0x000fe40007810000 */
        /* <DEDUP_REMOVED lines=16> */
[----:B------:R-:W-:-:S04]  /*49b0*/  FMNMX.FTZ R4, R39, R5, !PT ;  /* 0x0000000527047209 */ /* 0x000fc80007810000 */
        /* <DEDUP_REMOVED lines=18> */
[----:B------:R-:W-:Y:S02]  /*4ae0*/  FMNMX.FTZ R4, R152, R4, !PT ;  /* 0x0000000498047209 */ /* 0x000fe40007810000 */
[----:B------:R-:W-:Y:S02]  /*4af0*/  FMNMX.FTZ R2, R151, R2, !PT ;  /* 0x0000000297027209 */ /* 0x000fe40007810000 */
[----:B------:R-:W-:Y:S02]  /*4b00*/  FSEL R198, R100, -INF , P5 ;  /* 0xff80000064c67808 */ /* 0x000fe40002800000 */
[----:B------:R-:W-:Y:S02]  /*4b10*/  FMNMX.FTZ R5, R68, R5, !PT ;  /* 0x0000000544057209 */ /* 0x000fe40007810000 */
[----:B------:R-:W-:Y:S02]  /*4b20*/  FMNMX.FTZ R4, R154, R4, !PT ;  /* 0x000000049a047209 */ /* 0x000fe40007810000 */
[----:B------:R-:W-:-:S02]  /*4b30*/  FMNMX.FTZ R2, R187, R2, !PT ;  /* 0x00000002bb027209 */ /* 0x000fc40007810000 */
[----:B------:R-:W-:Y:S02]  /*4b40*/  FSEL R221, R101, -INF , P3 ;  /* 0xff80000065dd7808 */ /* 0x000fe40001800000 */
[----:B------:R-:W-:Y:S02]  /*4b50*/  FMNMX.FTZ R5, R133, R5, !PT ;  /* 0x0000000585057209 */ /* 0x000fe40007810000 */
[----:B------:R-:W-:Y:S02]  /*4b60*/  FMNMX.FTZ R4, R198, R4, !PT ;  /* 0x00000004c6047209 */ /* 0x000fe40007810000 */
[----:B------:R-:W-:Y:S02]  /*4b70*/  FMNMX.FTZ R2, R182, R2, !PT ;  /* 0x00000002b6027209 */ /* 0x000fe40007810000 */
[----:B------:R-:W-:Y:S02]  /*4b80*/  ISETP.GT.AND P0, PT, R0, 0x30, PT ;  /* 0x000000300000780c */ /* 0x000fe40003f04270 */
[----:B------:R-:W-:-:S02]  /*4b90*/  FSEL R219, R144, -INF , P2 ;  /* 0xff80000090db7808 */ /* 0x000fc40001000000 */
[----:B------:R-:W-:Y:S02]  /*4ba0*/  FMNMX.FTZ R5, R134, R5, !PT ;  /* 0x0000000586057209 */ /* 0x000fe40007810000 */
[----:B------:R-:W-:Y:S02]  /*4bb0*/  FMNMX.FTZ R4, R221, R4, !PT ;  /* 0x00000004dd047209 */ /* 0x000fe40007810000 */
[----:B------:R-:W-:Y:S02]  /*4bc0*/  FMNMX.FTZ R2, R188, R2, !PT ;  /* 0x00000002bc027209 */ /* 0x000fe40007810000 */
[----:B------:R-:W-:Y:S02]  /*4bd0*/  FSEL R156, R106, -INF , P0 ;  /* 0xff8000006a9c7808 */ /* 0x000fe40000000000 */
[----:B------:R-:W-:Y:S02]  /*4be0*/  FSEL R217, R145, -INF , P1 ;  /* 0xff80000091d97808 */ /* 0x000fe40000800000 */
[----:B------:R-:W-:-:S02]  /*4bf0*/  FMNMX.FTZ R5, R135, R5, !PT ;  /* 0x0000000587057209 */ /* 0x000fc40007810000 */
[----:B------:R-:W-:Y:S02]  /*4c00*/  FMNMX.FTZ R4, R219, R4, !PT ;  /* 0x00000004db047209 */ /* 0x000fe40007810000 */
[----:B------:R-:W-:Y:S02]  /*4c10*/  ISETP.GT.AND P0, PT, R0, 0x31, PT ;  /* 0x000000310000780c */ /* 0x000fe40003f04270 */
        /* <DEDUP_REMOVED lines=8> */
[----:B------:R-:W-:Y:S01]  /*4ca0*/  FMNMX.FTZ R4, R34, R4, !PT ;  /* 0x0000000422047209 */ /* 0x000fe20007810000 */
[----:B------:R-:W1:Y:S01]  /*4cb0*/  SHFL.BFLY PT, R7, R2, 0x2, 0x1f ;  /* 0x0c401f0002077f89 */ /* 0x000e6200000e0000 */
[----:B------:R-:W-:-:S02]  /*4cc0*/  FSEL R141, R86, -INF , P0 ;  /* 0xff800000568d7808 */ /* 0x000fc40000000000 */
[C---:B------:R-:W-:Y:S02]  /*4cd0*/  ISETP.GT.AND P5, PT, R0.reuse, 0x39, PT ;  /* 0x000000390000780c */ /* 0x040fe40003fa4270 */
[C---:B------:R-:W-:Y:S02]  /*4ce0*/  ISETP.GT.AND P3, PT, R0.reuse, 0x40, PT ;  /* 0x000000400000780c */ /* 0x040fe40003f64270 */
[C---:B------:R-:W-:Y:S02]  /*4cf0*/  ISETP.GT.AND P2, PT, R0.reuse, 0x41, PT ;  /* 0x000000410000780c */ /* 0x040fe40003f44270 */
[C---:B------:R-:W-:Y:S02]  /*4d00*/  ISETP.GT.AND P1, PT, R0.reuse, 0x48, PT ;  /* 0x000000480000780c */ /* 0x040fe40003f24270 */
[----:B------:R-:W-:Y:S02]  /*4d10*/  ISETP.GT.AND P0, PT, R0, 0x49, PT ;  /* 0x000000490000780c */ /* 0x000fe40003f04270 */
[----:B------:R-:W-:-:S02]  /*4d20*/  FMNMX.FTZ R0, R157, R5, !PT ;  /* 0x000000059d007209 */ /* 0x000fc40007810000 */
[----:B------:R-:W-:Y:S01]  /*4d30*/  FMNMX.FTZ R5, R36, R4, !PT ;  /* 0x0000000424057209 */ /* 0x000fe20007810000 */
[----:B------:R-:W2:Y:S03]  /*4d40*/  SHFL.BFLY PT, R8, R6, 0x2, 0x1f ;  /* 0x0c401f0006087f89 */ /* 0x000ea600000e0000 */
[----:B------:R-:W-:Y:S02]  /*4d50*/  FMNMX.FTZ R5, R115, R5, !PT ;  /* 0x0000000573057209 */ /* 0x000fe40007810000 */
[----:B------:R-:W-:Y:S02]  /*4d60*/  FSEL R142, R87, -INF , P5 ;  /* 0xff800000578e7808 */ /* 0x000fe40002800000 */
[----:B------:R-:W-:Y:S02]  /*4d70*/  FMNMX.FTZ R5, R116, R5, !PT ;  /* 0x0000000574057209 */ /* 0x000fe40007810000 */
[----:B------:R-:W-:-:S02]  /*4d80*/  FMNMX.FTZ R0, R141, R0, !PT ;  /* 0x000000008d007209 */ /* 0x000fc40007810000 */
[----:B------:R-:W-:Y:S02]  /*4d90*/  FSEL R189, R102, -INF , P3 ;  /* 0xff80000066bd7808 */ /* 0x000fe40001800000 */
[----:B------:R-:W-:Y:S02]  /*4da0*/  ISETP.GT.AND P3, PT, R3, 0x20, PT ;  /* 0x000000200300780c */ /* 0x000fe40003f64270 */
[----:B------:R-:W-:Y:S02]  /*4db0*/  FMNMX.FTZ R5, R117, R5, !PT ;  /* 0x0000000575057209 */ /* 0x000fe40007810000 */
[----:B------:R-:W-:Y:S02]  /*4dc0*/  FMNMX.FTZ R0, R142, R0, !PT ;  /* 0x000000008e007209 */ /* 0x000fe40007810000 */
[----:B------:R-:W-:Y:S02]  /*4dd0*/  FSEL R197, R103, -INF , P2 ;  /* 0xff80000067c57808 */ /* 0x000fe40001000000 */
[----:B------:R-:W-:-:S02]  /*4de0*/  ISETP.GT.AND P2, PT, R3, 0x21, PT ;  /* 0x000000210300780c */ /* 0x000fc40003f44270 */
[----:B------:R-:W-:Y:S02]  /*4df0*/  FSEL R129, R82, -INF , P3 ;  /* 0xff80000052817808 */ /* 0x000fe40001800000 */
[----:B------:R-:W-:Y:S02]  /*4e00*/  FMNMX.FTZ R5, R118, R5, !PT ;  /* 0x0000000576057209 */ /* 0x000fe40007810000 */
[----:B------:R-:W-:Y:S02]  /*4e10*/  FMNMX.FTZ R0, R189, R0, !PT ;  /* 0x00000000bd007209 */ /* 0x000fe40007810000 */
[----:B------:R-:W-:Y:S02]  /*4e20*/  FSEL R192, R146, -INF , P1 ;  /* 0xff80000092c07808 */ /* 0x000fe40000800000 */
[----:B------:R-:W-:Y:S02]  /*4e30*/  FSEL R131, R83, -INF , P2 ;  /* 0xff80000053837808 */ /* 0x000fe40001000000 */
[----:B------:R-:W-:-:S02]  /*4e40*/  ISETP.GT.AND P1, PT, R3, 0x28, PT ;  /* 0x000000280300780c */ /* 0x000fc40003f24270 */
[----:B------:R-:W-:Y:S02]  /*4e50*/  FMNMX.FTZ R5, R129, R5, !PT ;  /* 0x0000000581057209 */ /* 0x000fe40007810000 */
[----:B------:R-:W-:Y:S02]  /*4e60*/  FMNMX.FTZ R4, R197, R0, !PT ;  /* 0x00000000c5047209 */ /* 0x000fe40007810000 */
[----:B-1----:R-:W-:Y:S02]  /*4e70*/  FMNMX.FTZ R0, R2, R7, !PT ;  /* 0x0000000702007209 */ /* 0x002fe40007810000 */
[----:B------:R-:W-:Y:S02]  /*4e80*/  FSEL R218, R147, -INF , P0 ;  /* 0xff80000093da7808 */ /* 0x000fe40000000000 */
[----:B------:R-:W-:Y:S02]  /*4e90*/  ISETP.GT.AND P0, PT, R3, 0x29, PT ;  /* 0x000000290300780c */ /* 0x000fe40003f04270 */
[----:B------:R-:W-:-:S02]  /*4ea0*/  FSEL R126, R54, -INF , P1 ;  /* 0xff800000367e7808 */ /* 0x000fc40000800000 */
[----:B------:R-:W-:Y:S02]  /*4eb0*/  FMNMX.FTZ R5, R131, R5, !PT ;  /* 0x0000000583057209 */ /* 0x000fe40007810000 */
[----:B------:R-:W-:Y:S01]  /*4ec0*/  FMNMX.FTZ R2, R192, R4, !PT ;  /* 0x00000004c0027209 */ /* 0x000fe20007810000 */
[----:B------:R-:W1:Y:S01]  /*4ed0*/  SHFL.BFLY PT, R7, R0, 0x1, 0x1f ;  /* 0x0c201f0000077f89 */ /* 0x000e6200000e0000 */
[----:B------:R-:W-:Y:S02]  /*4ee0*/  FSEL R128, R55, -INF , P0 ;  /* 0xff80000037807808 */ /* 0x000fe40000000000 */
[----:B------:R-:W-:Y:S02]  /*4ef0*/  ISETP.GT.AND P1, PT, R3, 0x30, PT ;  /* 0x000000300300780c */ /* 0x000fe40003f24270 */
[----:B------:R-:W-:Y:S02]  /*4f00*/  FMNMX.FTZ R5, R126, R5, !PT ;  /* 0x000000057e057209 */ /* 0x000fe40007810000 */
[----:B------:R-:W-:-:S02]  /*4f10*/  FMNMX.FTZ R2, R218, R2, !PT ;  /* 0x00000002da027209 */ /* 0x000fc40007810000 */
[----:B--2---:R-:W-:Y:S02]  /*4f20*/  FMNMX.FTZ R4, R6, R8, !PT ;  /* 0x0000000806047209 */ /* 0x004fe40007810000 */
[----:B------:R-:W-:Y:S02]  /*4f30*/  ISETP.GT.AND P0, PT, R3, 0x31, PT ;  /* 0x000000310300780c */ /* 0x000fe40003f04270 */
[----:B------:R-:W-:Y:S02]  /*4f40*/  FSEL R143, R50, -INF , P1 ;  /* 0xff800000328f7808 */ /* 0x000fe40000800000 */
[----:B------:R-:W-:Y:S01]  /*4f50*/  FMNMX.FTZ R5, R128, R5, !PT ;  /* 0x0000000580057209 */ /* 0x000fe20007810000 */
[----:B------:R-:W2:Y:S01]  /*4f60*/  SHFL.BFLY PT, R6, R2, 0x2, 0x1f ;  /* 0x0c401f0002067f89 */ /* 0x000ea200000e0000 */
[----:B------:R-:W-:Y:S02]  /*4f70*/  FSEL R144, R51, -INF , P0 ;  /* 0xff80000033907808 */ /* 0x000fe40000000000 */
[----:B------:R-:W-:Y:S01]  /*4f80*/  ISETP.GT.AND P0, PT, R3, 0x38, PT ;  /* 0x000000380300780c */ /* 0x000fe20003f04270 */
[----:B------:R-:W3:Y:S01]  /*4f90*/  SHFL.BFLY PT, R8, R4, 0x1, 0x1f ;  /* 0x0c201f0004087f89 */ /* 0x000ee200000e0000 */
[----:B------:R-:W-:-:S02]  /*4fa0*/  FMNMX.FTZ R5, R143, R5, !PT ;  /* 0x000000058f057209 */ /* 0x000fc40007810000 */
[C---:B------:R-:W-:Y:S02]  /*4fb0*/  ISETP.GT.AND P5, PT, R3.reuse, 0x39, PT ;  /* 0x000000390300780c */ /* 0x040fe40003fa4270 */
[----:B------:R-:W-:Y:S02]  /*4fc0*/  FSEL R153, R42, -INF , P0 ;  /* 0xff8000002a997808 */ /* 0x000fe40000000000 */
[----:B------:R-:W-:Y:S02]  /*4fd0*/  FMNMX.FTZ R5, R144, R5, !PT ;  /* 0x0000000590057209 */ /* 0x000fe40007810000 */
[C---:B------:R-:W-:Y:S02]  /*4fe0*/  ISETP.GT.AND P3, PT, R3.reuse, 0x40, PT ;  /* 0x000000400300780c */ /* 0x040fe40003f64270 */
[C---:B------:R-:W-:Y:S02]  /*4ff0*/  ISETP.GT.AND P2, PT, R3.reuse, 0x41, PT ;  /* 0x000000410300780c */ /* 0x040fe40003f44270 */
[----:B------:R-:W-:-:S02]  /*5000*/  ISETP.GT.AND P1, PT, R3, 0x48, PT ;  /* 0x000000480300780c */ /* 0x000fc40003f24270 */
[----:B------:R-:W-:Y:S02]  /*5010*/  ISETP.GT.AND P0, PT, R3, 0x49, PT ;  /* 0x000000490300780c */ /* 0x000fe40003f04270 */
[----:B------:R-:W-:Y:S02]  /*5020*/  FSEL R155, R43, -INF , P5 ;  /* 0xff8000002b9b7808 */ /* 0x000fe40002800000 */
[----:B------:R-:W-:Y:S01]  /*5030*/  FMNMX.FTZ R3, R153, R5, !PT ;  /* 0x0000000599037209 */ /* 0x000fe20007810000 */
[----:B------:R-:W-:Y:S01]  /*5040*/  LDSM.16.MT88.4 R40, [R203] ;  /* 0x00000000cb28783b */ /* 0x000fe20000004200 */
[----:B------:R-:W-:Y:S02]  /*5050*/  FSEL R191, R30, -INF , P3 ;  /* 0xff8000001ebf7808 */ /* 0x000fe40001800000 */
[----:B------:R-:W-:Y:S02]  /*5060*/  FMNMX.FTZ R3, R155, R3, !PT ;  /* 0x000000039b037209 */ /* 0x000fe40007810000 */
[----:B-1----:R-:W-:-:S02]  /*5070*/  FMNMX.FTZ R114, R0, R7, !PT ;  /* 0x0000000700727209 */ /* 0x002fc40007810000 */
[----:B------:R-:W-:Y:S02]  /*5080*/  FSEL R193, R31, -INF , P2 ;  /* 0xff8000001fc17808 */ /* 0x000fe40001000000 */
[----:B------:R-:W-:Y:S01]  /*5090*/  FMNMX.FTZ R0, R191, R3, !PT ;  /* 0x00000003bf007209 */ /* 0x000fe20007810000 */
[----:B------:R-:W-:Y:S01]  /*50a0*/  LDSM.16.MT88.4 R28, [R201] ;  /* 0x00000000c91c783b */ /* 0x000fe20000004200 */
[----:B------:R-:W-:Y:S02]  /*50b0*/  FSEL R199, R18, -INF , P1 ;  /* 0xff80000012c77808 */ /* 0x000fe40000800000 */
[----:B------:R-:W-:Y:S02]  /*50c0*/  FMNMX.FTZ R0, R193, R0, !PT ;  /* 0x00000000c1007209 */ /* 0x000fe40007810000 */
[----:B--2---:R-:W-:Y:S02]  /*50d0*/  FMNMX.FTZ R5, R2, R6, !PT ;  /* 0x0000000602057209 */ /* 0x004fe40007810000 */
[----:B---3--:R-:W-:-:S02]  /*50e0*/  FMNMX.FTZ R112, R4, R8, !PT ;  /* 0x0000000804707209 */ /* 0x008fc40007810000 */
[----:B------:R-:W-:Y:S02]  /*50f0*/  FSEL R220, R19, -INF , P0 ;  /* 0xff80000013dc7808 */ /* 0x000fe40000000000 */
[----:B------:R-:W-:Y:S01]  /*5100*/  FMNMX.FTZ R4, R199, R0, !PT ;  /* 0x00000000c7047209 */ /* 0x000fe20007810000 */
[----:B------:R-:W1:Y:S03]  /*5110*/  SHFL.BFLY PT, R7, R5, 0x1, 0x1f ;  /* 0x0c201f0005077f89 */ /* 0x000e6600000e0000 */
[----:B------:R-:W-:Y:S01]  /*5120*/  FMNMX.FTZ R4, R220, R4, !PT ;  /* 0x00000004dc047209 */ /* 0x000fe20007810000 */
[C---:B------:R-:W-:Y:S01]  /*5130*/  FMUL.FTZ R3, R114.reuse, c[0x0][0x2d0] ;  /* 0x0000b40072037a20 */ /* 0x040fe20000410000 */
[----:B------:R-:W-:Y:S01]  /*5140*/  FSETP.NEU.FTZ.AND P2, PT, R114, -INF , PT ;  /* 0xff8000007200780b */ /* 0x000fe20003f5d000 */
[C---:B------:R-:W-:Y:S01]  /*5150*/  FMUL.FTZ R2, R112.reuse, c[0x0][0x2d0] ;  /* 0x0000b40070027a20 */ /* 0x040fe20000410000 */
[----:B------:R-:W-:Y:S01]  /*5160*/  FSETP.NEU.FTZ.AND P1, PT, R112, -INF , PT ;  /* 0xff8000007000780b */ /* 0x000fe20003f3d000 */
[----:B------:R-:W2:Y:S01]  /*5170*/  SHFL.BFLY PT, R6, R4, 0x2, 0x1f ;  /* 0x0c401f0004067f89 */ /* 0x000ea200000e0000 */
[----:B------:R-:W-:-:S02]  /*5180*/  FSEL R3, R3, RZ, P2 ;  /* 0x000000ff03037208 */ /* 0x000fc40001000000 */
[----:B------:R-:W-:Y:S01]  /*5190*/  FSEL R2, R2, RZ, P1 ;  /* 0x000000ff02027208 */ /* 0x000fe20000800000 */
[----:B------:R-:W-:Y:S02]  /*51a0*/  LDSM.16.MT88.4 R16, [R200] ;  /* 0x00000000c810783b */ /* 0x000fe40000004200 */
[----:B------:R-:W-:-:S04]  /*51b0*/  FFMA.FTZ R0, R9, c[0x0][0x2d0], -R3 ;  /* 0x0000b40009007a23 */ /* 0x000fc80000010803 */
[----:B------:R3:W-:Y:S01]  /*51c0*/  MUFU.EX2 R242, R0 ;  /* 0x0000000000f27308 */ /* 0x0007e20000000800 */
[----:B-1----:R-:W-:Y:S01]  /*51d0*/  FMNMX.FTZ R70, R5, R7, !PT ;  /* 0x0000000705467209 */ /* 0x002fe20007810000 */
[----:B---3--:R-:W-:-:S06]  /*51e0*/  FFMA.FTZ R0, R10, c[0x0][0x2d0], -R2 ;  /* 0x0000b4000a007a23 */ /* 0x008fcc0000010802 */
[----:B------:R1:W-:Y:S01]  /*51f0*/  MUFU.EX2 R241, R0 ;  /* 0x0000000000f17308 */ /* 0x0003e20000000800 */
[--C-:B------:R-:W-:Y:S01]  /*5200*/  FFMA.FTZ R5, R12, c[0x0][0x2d0], -R2.reuse ;  /* 0x0000b4000c057a23 */ /* 0x100fe20000010802 */
[----:B------:R-:W-:Y:S02]  /*5210*/  FSETP.NEU.FTZ.AND P0, PT, R70, -INF , PT ;  /* 0xff8000004600780b */ /* 0x000fe40003f1d000 */
[----:B--2---:R-:W-:Y:S01]  /*5220*/  FMNMX.FTZ R4, R4, R6, !PT ;  /* 0x0000000604047209 */ /* 0x004fe20007810000 */
[----:B-1----:R-:W-:-:S04]  /*5230*/  FFMA.FTZ R0, R11, c[0x0][0x2d0], -R2 ;  /* 0x0000b4000b007a23 */ /* 0x002fc80000010802 */
[----:B------:R1:W2:Y:S01]  /*5240*/  MUFU.EX2 R240, R0 ;  /* 0x0000000000f07308 */ /* 0x0002a20000000800 */
[----:B------:R-:W3:Y:S07]  /*5250*/  SHFL.BFLY PT, R6, R4, 0x1, 0x1f ;  /* 0x0c201f0004067f89 */ /* 0x000eee00000e0000 */
[----:B------:R4:W-:Y:S01]  /*5260*/  MUFU.EX2 R243, R5 ;  /* 0x0000000500f37308 */ /* 0x0009e20000000800 */
[----:B-1----:R-:W-:-:S05]  /*5270*/  FMUL.FTZ R0, R70, c[0x0][0x2d0] ;  /* 0x0000b40046007a20 */ /* 0x002fca0000410000 */
[----:B------:R-:W-:Y:S01]  /*5280*/  FSEL R0, R0, RZ, P0 ;  /* 0x000000ff00007208 */ /* 0x000fe20000000000 */
[----:B----4-:R-:W-:-:S04]  /*5290*/  FFMA.FTZ R5, R13, c[0x0][0x2d0], -R2 ;  /* 0x0000b4000d057a23 */ /* 0x010fc80000010802 */
[----:B------:R1:W4:Y:S02]  /*52a0*/  MUFU.EX2 R244, R5 ;  /* 0x0000000500f47308 */ /* 0x0003240000000800 */
[----:B-1----:R-:W-:-:S06]  /*52b0*/  FFMA.FTZ R5, R14, c[0x0][0x2d0], -R0 ;  /* 0x0000b4000e057a23 */ /* 0x002fcc0000010800 */
[----:B------:R1:W-:Y:S01]  /*52c0*/  MUFU.EX2 R237, R5 ;  /* 0x0000000500ed7308 */ /* 0x0003e20000000800 */
[----:B---3--:R-:W-:Y:S01]  /*52d0*/  FMNMX.FTZ R113, R4, R6, !PT ;  /* 0x0000000604717209 */ /* 0x008fe20007810000 */
[----:B-1----:R-:W-:-:S06]  /*52e0*/  FFMA.FTZ R5, R15, c[0x0][0x2d0], -R0 ;  /* 0x0000b4000f057a23 */ /* 0x002fcc0000010800 */
[----:B------:R1:W3:Y:S01]  /*52f0*/  MUFU.EX2 R236, R5 ;  /* 0x0000000500ec7308 */ /* 0x0002e20000000800 */
[----:B------:R-:W-:Y:S02]  /*5300*/  FFMA.FTZ R4, R26, c[0x0][0x2d0], -R3 ;  /* 0x0000b4001a047a23 */ /* 0x000fe40000010803 */
[----:B-1----:R-:W-:Y:S01]  /*5310*/  FFMA.FTZ R5, R20, c[0x0][0x2d0], -R0 ;  /* 0x0000b40014057a23 */ /* 0x002fe20000010800 */
[----:B------:R-:W-:-:S04]  /*5320*/  FSETP.NEU.FTZ.AND P0, PT, R113, -INF , PT ;  /* 0xff8000007100780b */ /* 0x000fc80003f1d000 */
[----:B------:R-:W-:Y:S01]  /*5330*/  MUFU.EX2 R229, R4 ;  /* 0x0000000400e57308 */ /* 0x000fe20000000800 */
[----:B------:R-:W1:Y:S07]  /*5340*/  LDSM.16.MT88.4 R20, [R204] ;  /* 0x00000000cc14783b */ /* 0x000e6e0000004200 */
[----:B------:R5:W-:Y:S02]  /*5350*/  MUFU.EX2 R238, R5 ;  /* 0x0000000500ee7308 */ /* 0x000be40000000800 */
[----:B-----5:R-:W-:-:S06]  /*5360*/  FFMA.FTZ R5, R24, c[0x0][0x2d0], -R0 ;  /* 0x0000b40018057a23 */ /* 0x020fcc0000010800 */
[----:B------:R5:W1:Y:S02]  /*5370*/  MUFU.EX2 R239, R5 ;  /* 0x0000000500ef7308 */ /* 0x000a640000000800 */
[----:B-----5:R-:W-:-:S06]  /*5380*/  FFMA.FTZ R5, R25, c[0x0][0x2d0], -R3 ;  /* 0x0000b40019057a23 */ /* 0x020fcc0000010803 */
[----:B------:R5:W1:Y:S02]  /*5390*/  MUFU.EX2 R230, R5 ;  /* 0x0000000500e67308 */ /* 0x000a640000000800 */
[----:B-----5:R-:W-:-:S05]  /*53a0*/  FMUL.FTZ R5, R113, c[0x0][0x2d0] ;  /* 0x0000b40071057a20 */ /* 0x020fca0000410000 */
[----:B------:R-:W-:Y:S01]  /*53b0*/  FSEL R4, R5, RZ, P0 ;  /* 0x000000ff05047208 */ /* 0x000fe20000000000 */
[----:B------:R-:W-:Y:S01]  /*53c0*/  FFMA.FTZ R5, R27, c[0x0][0x2d0], -R3 ;  /* 0x0000b4001b057a23 */ /* 0x000fe20000010803 */
[----:B--2---:R-:W-:Y:S01]  /*53d0*/  F2FP.PACK_AB R8, R240, R241 ;  /* 0x000000f1f008723e */ /* 0x004fe200000000ff */
[----:B------:R-:W-:Y:S02]  /*53e0*/  LDSM.16.MT88.4 R24, [R200+0x800] ;  /* 0x00080000c818783b */ /* 0x000fe40000004200 */
[----:B------:R2:W5:Y:S02]  /*53f0*/  MUFU.EX2 R232, R5 ;  /* 0x0000000500e87308 */ /* 0x0005640000000800 */
        /* <DEDUP_REMOVED lines=8> */
[--C-:B--2---:R-:W-:Y:S01]  /*5480*/  FFMA.FTZ R5, R35, c[0x0][0x2d0], -R2.reuse ;  /* 0x0000b40023057a23 */ /* 0x104fe20000010802 */
[----:B----4-:R-:W-:Y:S01]  /*5490*/  F2FP.PACK_AB R10, R244, R243 ;  /* 0x000000f3f40a723e */ /* 0x010fe200000000ff */
[----:B------:R-:W-:Y:S04]  /*54a0*/  LDSM.16.MT88.4 R32, [R203+0x800] ;  /* 0x00080000cb20783b */ /* 0x000fe80000004200 */
[----:B------:R2:W-:Y:S02]  /*54b0*/  MUFU.EX2 R231, R5 ;  /* 0x0000000500e77308 */ /* 0x0005e40000000800 */
[----:B--2---:R-:W-:-:S06]  /*54c0*/  FFMA.FTZ R5, R37, c[0x0][0x2d0], -R2 ;  /* 0x0000b40025057a23 */ /* 0x004fcc0000010802 */
[----:B------:R2:W4:Y:S02]  /*54d0*/  MUFU.EX2 R235, R5 ;  /* 0x0000000500eb7308 */ /* 0x0005240000000800 */
[----:B--2---:R-:W-:-:S06]  /*54e0*/  FFMA.FTZ R5, R38, c[0x0][0x2d0], -R2 ;  /* 0x0000b40026057a23 */ /* 0x004fcc0000010802 */
[----:B------:R2:W-:Y:S02]  /*54f0*/  MUFU.EX2 R234, R5 ;  /* 0x0000000500ea7308 */ /* 0x0005e40000000800 */
[----:B--2---:R-:W-:Y:S01]  /*5500*/  FFMA.FTZ R5, R39, c[0x0][0x2d0], -R2 ;  /* 0x0000b40027057a23 */ /* 0x004fe20000010802 */
[----:B---3--:R-:W-:Y:S01]  /*5510*/  F2FP.PACK_AB R9, R236, R237 ;  /* 0x000000edec09723e */ /* 0x008fe200000000ff */
[----:B------:R-:W2:Y:S04]  /*5520*/  LDSM.16.MT88.4 R36, [R204+0x800] ;  /* 0x00080000cc24783b */ /* 0x000ea80000004200 */
[----:B------:R3:W-:Y:S02]  /*5530*/  MUFU.EX2 R233, R5 ;  /* 0x0000000500e97308 */ /* 0x0007e40000000800 */
[----:B---3--:R-:W-:-:S06]  /*5540*/  FFMA.FTZ R5, R44, c[0x0][0x2d0], -R0 ;  /* 0x0000b4002c057a23 */ /* 0x008fcc0000010800 */
[----:B------:R3:W-:Y:S02]  /*5550*/  MUFU.EX2 R224, R5 ;  /* 0x0000000500e07308 */ /* 0x0007e40000000800 */
[----:B---3--:R-:W-:-:S06]  /*5560*/  FFMA.FTZ R5, R45, c[0x0][0x2d0], -R0 ;  /* 0x0000b4002d057a23 */ /* 0x008fcc0000010800 */
[----:B------:R3:W1:Y:S02]  /*5570*/  MUFU.EX2 R223, R5 ;  /* 0x0000000500df7308 */ /* 0x0006640000000800 */
        /* <DEDUP_REMOVED lines=11> */
[----:B------:R3:W-:Y:S02]  /*5630*/  MUFU.EX2 R194, R5 ;  /* 0x0000000500c27308 */ /* 0x0007e40000000800 */
[----:B---3--:R-:W-:-:S06]  /*5640*/  FFMA.FTZ R5, R115, c[0x0][0x2d0], -R4 ;  /* 0x0000b40073057a23 */ /* 0x008fcc0000010804 */
[----:B------:R3:W-:Y:S02]  /*5650*/  MUFU.EX2 R186, R5 ;  /* 0x0000000500ba7308 */ /* 0x0007e40000000800 */
[----:B---3--:R-:W-:-:S06]  /*5660*/  FFMA.FTZ R5, R116, c[0x0][0x2d0], -R4 ;  /* 0x0000b40074057a23 */ /* 0x008fcc0000010804 */
[----:B------:R3:W2:Y:S01]  /*5670*/  MUFU.EX2 R184, R5 ;  /* 0x0000000500b87308 */ /* 0x0006a20000000800 */
[----:B-1----:R-:W-:Y:S01]  /*5680*/  F2FP.PACK_AB R11, R239, R238 ;  /* 0x000000eeef0b723e */ /* 0x002fe200000000ff */
[----:B---3--:R-:W-:-:S06]  /*5690*/  FFMA.FTZ R5, R117, c[0x0][0x2d0], -R4 ;  /* 0x0000b40075057a23 */ /* 0x008fcc0000010804 */
[----:B------:R1:W-:Y:S01]  /*56a0*/  MUFU.EX2 R185, R5 ;  /* 0x0000000500b97308 */ /* 0x0003e20000000800 */
[----:B------:R-:W-:Y:S02]  /*56b0*/  F2FP.PACK_AB R12, R230, R242 ;  /* 0x000000f2e60c723e */ /* 0x000fe400000000ff */
[----:B-----5:R-:W-:Y:S02]  /*56c0*/  F2FP.PACK_AB R14, R232, R229 ;  /* 0x000000e5e80e723e */ /* 0x020fe400000000ff */
[----:B------:R-:W-:Y:S01]  /*56d0*/  F2FP.PACK_AB R13, R6, R227 ;  /* 0x000000e3060d723e */ /* 0x000fe200000000ff */
[----:B-1----:R-:W-:-:S04]  /*56e0*/  FFMA.FTZ R5, R118, c[0x0][0x2d0], -R4 ;  /* 0x0000b40076057a23 */ /* 0x002fc80000010804 */
[----:B------:R1:W3:Y:S01]  /*56f0*/  MUFU.EX2 R183, R5 ;  /* 0x0000000500b77308 */ /* 0x0002e20000000800 */
[----:B------:R-:W-:Y:S01]  /*5700*/  F2FP.PACK_AB R15, R228, R7 ;  /* 0x00000007e40f723e */ /* 0x000fe200000000ff */
[----:B------:R-:W-:Y:S01]  /*5710*/  HMMA.16816.F32 R84, R8, R16, RZ ;  /* 0x000000100854723c */ /* 0x000fe200000018ff */
[----:B-1----:R-:W-:-:S05]  /*5720*/  FFMA.FTZ R5, R124, c[0x0][0x2d0], -R3 ;  /* 0x0000b4007c057a23 */ /* 0x002fca0000010803 */
[----:B------:R1:W-:Y:S02]  /*5730*/  MUFU.EX2 R181, R5 ;  /* 0x0000000500b57308 */ /* 0x0003e40000000800 */
[----:B------:R-:W-:Y:S08]  /*5740*/  HMMA.16816.F32 R72, R8, R18, RZ ;  /* 0x000000120848723c */ /* 0x000ff000000018ff */
[----:B------:R-:W-:Y:S01]  /*5750*/  HMMA.16816.F32 R88, R12, R16, RZ ;  /* 0x000000100c58723c */ /* 0x000fe200000018ff */
[----:B-1----:R-:W-:-:S07]  /*5760*/  FFMA.FTZ R5, R125, c[0x0][0x2d0], -R2 ;  /* 0x0000b4007d057a23 */ /* 0x002fce0000010802 */
[----:B------:R-:W-:Y:S01]  /*5770*/  HMMA.16816.F32 R92, R12, R18, RZ ;  /* 0x000000120c5c723c */ /* 0x000fe200000018ff */
[----:B------:R-:W1:Y:S01]  /*5780*/  LDSM.16.MT88.4 R16, [R201+0x800] ;  /* 0x00080000c910783b */ /* 0x000e620000004200 */
[----:B------:R5:W-:Y:S02]  /*5790*/  MUFU.EX2 R179, R5 ;  /* 0x0000000500b37308 */ /* 0x000be40000000800 */
[----:B-----5:R-:W-:-:S06]  /*57a0*/  FFMA.FTZ R5, R132, c[0x0][0x2d0], -R2 ;  /* 0x0000b40084057a23 */ /* 0x020fcc0000010802 */
[----:B------:R5:W1:Y:S01]  /*57b0*/  MUFU.EX2 R180, R5 ;  /* 0x0000000500b47308 */ /* 0x000a620000000800 */
[----:B------:R-:W-:Y:S01]  /*57c0*/  HMMA.16816.F32 R80, R8, R20, RZ ;  /* 0x000000140850723c */ /* 0x000fe200000018ff */
[----:B-----5:R-:W-:-:S06]  /*57d0*/  FFMA.FTZ R5, R127, c[0x0][0x2d0], -R2 ;  /* 0x0000b4007f057a23 */ /* 0x020fcc0000010802 */
[----:B------:R5:W-:Y:S01]  /*57e0*/  MUFU.EX2 R178, R5 ;  /* 0x0000000500b27308 */ /* 0x000be20000000800 */
[----:B------:R-:W-:Y:S01]  /*57f0*/  HMMA.16816.F32 R76, R8, R28, RZ ;  /* 0x0000001c084c723c */ /* 0x000fe200000018ff */
[----:B-----5:R-:W-:-:S06]  /*5800*/  FFMA.FTZ R5, R130, c[0x0][0x2d0], -R2 ;  /* 0x0000b40082057a23 */ /* 0x020fcc0000010802 */
[----:B------:R5:W-:Y:S01]  /*5810*/  MUFU.EX2 R177, R5 ;  /* 0x0000000500b17308 */ /* 0x000be20000000800 */
[C---:B------:R-:W-:Y:S08]  /*5820*/  HMMA.16816.F32 R56, R8.reuse, R40, RZ ;  /* 0x000000280838723c */ /* 0x040ff000000018ff */
[----:B------:R-:W-:Y:S01]  /*5830*/  HMMA.16816.F32 R64, R8, R22, RZ ;  /* 0x000000160840723c */ /* 0x000fe200000018ff */
[----:B-----5:R-:W-:-:S07]  /*5840*/  FFMA.FTZ R5, R133, c[0x0][0x2d0], -R0 ;  /* 0x0000b40085057a23 */ /* 0x020fce0000010800 */
[C---:B------:R-:W-:Y:S01]  /*5850*/  HMMA.16816.F32 R60, R8.reuse, R30, RZ ;  /* 0x0000001e083c723c */ /* 0x040fe200000018ff */
[----:B------:R5:W-:Y:S07]  /*5860*/  MUFU.EX2 R176, R5 ;  /* 0x0000000500b07308 */ /* 0x000bee0000000800 */
[----:B------:R-:W-:Y:S01]  /*5870*/  HMMA.16816.F32 R52, R8, R42, RZ ;  /* 0x0000002a0834723c */ /* 0x000fe200000018ff */
[----:B-----5:R-:W-:-:S04]  /*5880*/  FFMA.FTZ R5, R134, c[0x0][0x2d0], -R0 ;  /* 0x0000b40086057a23 */ /* 0x020fc80000010800 */
[----:B------:R5:W1:Y:S03]  /*5890*/  MUFU.EX2 R175, R5 ;  /* 0x0000000500af7308 */ /* 0x000a660000000800 */
[----:B------:R-:W-:Y:S01]  /*58a0*/  HMMA.16816.F32 R48, R12, R20, RZ ;  /* 0x000000140c30723c */ /* 0x000fe200000018ff */
[----:B----4-:R-:W-:-:S07]  /*58b0*/  F2FP.PACK_AB R8, R235, R231 ;  /* 0x000000e7eb08723e */ /* 0x010fce00000000ff */
[----:B------:R-:W-:Y:S01]  /*58c0*/  HMMA.16816.F32 R108, R12, R22, RZ ;  /* 0x000000160c6c723c */ /* 0x000fe200000018ff */
[----:B-----5:R-:W-:-:S07]  /*58d0*/  FFMA.FTZ R5, R135, c[0x0][0x2d0], -R0 ;  /* 0x0000b40087057a23 */ /* 0x020fce0000010800 */
[----:B------:R-:W-:Y:S01]  /*58e0*/  HMMA.16816.F32 R20, R12, R40, RZ ;  /* 0x000000280c14723c */ /* 0x000fe200000018ff */
[----:B------:R-:W-:Y:S01]  /*58f0*/  F2FP.PACK_AB R9, R223, R224 ;  /* 0x000000e0df09723e */ /* 0x000fe200000000ff */
[----:B------:R-:W-:Y:S01]  /*5900*/  LDSM.16.MT88.4 R132, [R200+0x2000] ;  /* 0x00200000c884783b */ /* 0x000fe20000004200 */
[----:B------:R4:W-:Y:S01]  /*5910*/  MUFU.EX2 R174, R5 ;  /* 0x0000000500ae7308 */ /* 0x0009e20000000800 */
[----:B------:R-:W-:Y:S02]  /*5920*/  F2FP.PACK_AB R10, R233, R234 ;  /* 0x000000eae90a723e */ /* 0x000fe400000000ff */
[----:B------:R-:W-:Y:S01]  /*5930*/  F2FP.PACK_AB R11, R225, R226 ;  /* 0x000000e2e10b723e */ /* 0x000fe200000000ff */
[----:B----4-:R-:W-:-:S04]  /*5940*/  FFMA.FTZ R5, R136, c[0x0][0x2d0], -R0 ;  /* 0x0000b40088057a23 */ /* 0x010fc80000010800 */
[----:B------:R4:W5:Y:S02]  /*5950*/  MUFU.EX2 R173, R5 ;  /* 0x0000000500ad7308 */ /* 0x0009640000000800 */
[----:B--2---:R-:W-:Y:S01]  /*5960*/  HMMA.16816.F32 R96, R8, R36, R80 ;  /* 0x000000240860723c */ /* 0x004fe20000001850 */
[----:B----4-:R-:W-:-:S05]  /*5970*/  FFMA.FTZ R5, R138, c[0x0][0x2d0], -R3 ;  /* 0x0000b4008a057a23 */ /* 0x010fca0000010803 */
[----:B------:R2:W4:Y:S02]  /*5980*/  MUFU.EX2 R172, R5 ;  /* 0x0000000500ac7308 */ /* 0x0005240000000800 */
[C---:B-1----:R-:W-:Y:S08]  /*5990*/  HMMA.16816.F32 R80, R8.reuse, R16, R76 ;  /* 0x000000100850723c */ /* 0x042ff0000000184c */
[----:B------:R-:W-:Y:S01]  /*59a0*/  HMMA.16816.F32 R104, R8, R24, R84 ;  /* 0x000000180868723c */ /* 0x000fe20000001854 */
[----:B--2---:R-:W-:-:S07]  /*59b0*/  FFMA.FTZ R5, R137, c[0x0][0x2d0], -R3 ;  /* 0x0000b40089057a23 */ /* 0x004fce0000010803 */
[C---:B------:R-:W-:Y:S01]  /*59c0*/  HMMA.16816.F32 R76, R8.reuse, R32, R56 ;  /* 0x00000020084c723c */ /* 0x040fe20000001838 */
[----:B------:R1:W-:Y:S07]  /*59d0*/  MUFU.EX2 R171, R5 ;  /* 0x0000000500ab7308 */ /* 0x0003ee0000000800 */
[C---:B------:R-:W-:Y:S08]  /*59e0*/  HMMA.16816.F32 R72, R8.reuse, R26, R72 ;  /* 0x0000001a0848723c */ /* 0x040ff00000001848 */
[----:B------:R-:W-:Y:S01]  /*59f0*/  HMMA.16816.F32 R64, R8, R38, R64 ;  /* 0x000000260840723c */ /* 0x000fe20000001840 */
[----:B-1----:R-:W-:-:S07]  /*5a00*/  FFMA.FTZ R5, R139, c[0x0][0x2d0], -R3 ;  /* 0x0000b4008b057a23 */ /* 0x002fce0000010803 */
[C---:B------:R-:W-:Y:S01]  /*5a10*/  HMMA.16816.F32 R60, R8.reuse, R18, R60 ;  /* 0x00000012083c723c */ /* 0x040fe2000000183c */
[----:B------:R1:W-:Y:S07]  /*5a20*/  MUFU.EX2 R170, R5 ;  /* 0x0000000500aa7308 */ /* 0x0003ee0000000800 */
[----:B------:R-:W-:Y:S07]  /*5a30*/  HMMA.16816.F32 R52, R8, R34, R52 ;  /* 0x000000220834723c */ /* 0x000fee0000001834 */
[----:B------:R-:W-:-:S02]  /*5a40*/  F2FP.PACK_AB R8, R195, R196 ;  /* 0x000000c4c308723e */ /* 0x000fc400000000ff */
[----:B------:R-:W-:Y:S02]  /*5a50*/  F2FP.PACK_AB R9, R184, R186 ;  /* 0x000000bab809723e */ /* 0x000fe400000000ff */
[----:B------:R-:W-:Y:S02]  /*5a60*/  F2FP.PACK_AB R10, R194, R215 ;  /* 0x000000d7c20a723e */ /* 0x000fe400000000ff */
[----:B---3--:R-:W-:Y:S01]  /*5a70*/  F2FP.PACK_AB R11, R183, R185 ;  /* 0x000000b9b70b723e */ /* 0x008fe200000000ff */
[----:B-1----:R-:W-:Y:S01]  /*5a80*/  FFMA.FTZ R5, R140, c[0x0][0x2d0], -R3 ;  /* 0x0000b4008c057a23 */ /* 0x002fe20000010803 */
[----:B------:R-:W-:Y:S03]  /*5a90*/  HMMA.16816.F32 R100, R12, R42, RZ ;  /* 0x0000002a0c64723c */ /* 0x000fe600000018ff */
[----:B------:R1:W-:Y:S05]  /*5aa0*/  MUFU.EX2 R169, R5 ;  /* 0x0000000500a97308 */ /* 0x0003ea0000000800 */
[C---:B------:R-:W-:Y:S08]  /*5ab0*/  HMMA.16816.F32 R56, R8.reuse, R24, R88 ;  /* 0x000000180838723c */ /* 0x040ff00000001858 */
[----:B------:R-:W-:Y:S01]  /*5ac0*/  HMMA.16816.F32 R40, R8, R26, R92 ;  /* 0x0000001a0828723c */ /* 0x000fe2000000185c */
[----:B-1----:R-:W-:-:S07]  /*5ad0*/  FFMA.FTZ R5, R129, c[0x0][0x2d0], -R4 ;  /* 0x0000b40081057a23 */ /* 0x002fce0000010804 */
[C---:B------:R-:W-:Y:S01]  /*5ae0*/  HMMA.16816.F32 R48, R8.reuse, R36, R48 ;  /* 0x000000240830723c */ /* 0x040fe20000001830 */
[----:B------:R1:W-:Y:S07]  /*5af0*/  MUFU.EX2 R168, R5 ;  /* 0x0000000500a87308 */ /* 0x0003ee0000000800 */
[----:B------:R-:W-:Y:S01]  /*5b00*/  HMMA.16816.F32 R24, R8, R38, R108 ;  /* 0x000000260818723c */ /* 0x000fe2000000186c */
[----:B------:R-:W2:Y:S07]  /*5b10*/  LDSM.16.MT88.4 R36, [R203+0x1000] ;  /* 0x00100000cb24783b */ /* 0x000eae0000004200 */
[----:B------:R-:W-:Y:S01]  /*5b20*/  HMMA.16816.F32 R44, R12, R28, RZ ;  /* 0x0000001c0c2c723c */ /* 0x000fe200000018ff */
[----:B-1----:R-:W-:-:S07]  /*5b30*/  FFMA.FTZ R5, R131, c[0x0][0x2d0], -R4 ;  /* 0x0000b40083057a23 */ /* 0x002fce0000010804 */
[----:B------:R-:W-:Y:S01]  /*5b40*/  HMMA.16816.F32 R120, R12, R30, RZ ;  /* 0x0000001e0c78723c */ /* 0x000fe200000018ff */
[----:B------:R-:W1:Y:S04]  /*5b50*/  LDSM.16.MT88.4 R12, [R200+0x1000] ;  /* 0x00100000c80c783b */ /* 0x000e680000004200 */
[----:B------:R-:W-:Y:S03]  /*5b60*/  LDSM.16.MT88.4 R28, [R201+0x1000] ;  /* 0x00100000c91c783b */ /* 0x000fe60000004200 */
[----:B------:R-:W-:Y:S01]  /*5b70*/  HMMA.16816.F32 R88, R8, R32, R20 ;  /* 0x000000200858723c */ /* 0x000fe20000001814 */
[----:B------:R-:W3:Y:S01]  /*5b80*/  LDSM.16.MT88.4 R20, [R204+0x1000] ;  /* 0x00100000cc14783b */ /* 0x000ee20000004200 */
[----:B------:R2:W1:Y:S02]  /*5b90*/  MUFU.EX2 R167, R5 ;  /* 0x0000000500a77308 */ /* 0x0004640000000800 */
[----:B--2---:R-:W-:-:S06]  /*5ba0*/  FFMA.FTZ R5, R126, c[0x0][0x2d0], -R4 ;  /* 0x0000b4007e057a23 */ /* 0x004fcc0000010804 */
[----:B------:R2:W-:Y:S01]  /*5bb0*/  MUFU.EX2 R165, R5 ;  /* 0x0000000500a57308 */ /* 0x0005e20000000800 */
[----:B------:R-:W-:Y:S01]  /*5bc0*/  HMMA.16816.F32 R44, R8, R16, R44 ;  /* 0x00000010082c723c */ /* 0x000fe2000000182c */
[----:B--2---:R-:W-:-:S06]  /*5bd0*/  FFMA.FTZ R5, R128, c[0x0][0x2d0], -R4 ;  /* 0x0000b40080057a23 */ /* 0x004fcc0000010804 */
[----:B------:R2:W1:Y:S01]  /*5be0*/  MUFU.EX2 R164, R5 ;  /* 0x0000000500a47308 */ /* 0x0004620000000800 */
[----:B------:R-:W-:Y:S01]  /*5bf0*/  HMMA.16816.F32 R16, R8, R18, R120 ;  /* 0x000000120810723c */ /* 0x000fe20000001878 */
[----:B--2---:R-:W-:-:S06]  /*5c00*/  FFMA.FTZ R5, R148, c[0x0][0x2d0], -R3 ;  /* 0x0000b40094057a23 */ /* 0x004fcc0000010803 */
[----:B------:R2:W-:Y:S01]  /*5c10*/  MUFU.EX2 R166, R5 ;  /* 0x0000000500a67308 */ /* 0x0005e20000000800 */
[----:B------:R-:W-:Y:S07]  /*5c20*/  HMMA.16816.F32 R84, R8, R34, R100 ;  /* 0x000000220854723c */ /* 0x000fee0000001864 */
[----:B------:R-:W-:Y:S01]  /*5c30*/  F2FP.PACK_AB R8, R180, R179 ;  /* 0x000000b3b408723e */ /* 0x000fe200000000ff */
[----:B--2---:R-:W-:Y:S01]  /*5c40*/  FFMA.FTZ R5, R151, c[0x0][0x2d0], -R3 ;  /* 0x0000b40097057a23 */ /* 0x004fe20000010803 */
[----:B------:R-:W-:-:S03]  /*5c50*/  F2FP.PACK_AB R9, R175, R176 ;  /* 0x000000b0af09723e */ /* 0x000fc600000000ff */
[----:B------:R2:W-:Y:S01]  /*5c60*/  MUFU.EX2 R163, R5 ;  /* 0x0000000500a37308 */ /* 0x0005e20000000800 */
[----:B------:R-:W-:Y:S02]  /*5c70*/  F2FP.PACK_AB R10, R177, R178 ;  /* 0x000000b2b10a723e */ /* 0x000fe400000000ff */
[----:B-----5:R-:W-:Y:S01]  /*5c80*/  F2FP.PACK_AB R11, R173, R174 ;  /* 0x000000aead0b723e */ /* 0x020fe200000000ff */
[----:B--2---:R-:W-:-:S04]  /*5c90*/  FFMA.FTZ R5, R149, c[0x0][0x2d0], -R2 ;  /* 0x0000b40095057a23 */ /* 0x004fc80000010802 */
[----:B------:R2:W-:Y:S02]  /*5ca0*/  MUFU.EX2 R162, R5 ;  /* 0x0000000500a27308 */ /* 0x0005e40000000800 */
[C---:B------:R-:W-:Y:S08]  /*5cb0*/  HMMA.16816.F32 R92, R8.reuse, R36, R76 ;  /* 0x00000024085c723c */ /* 0x040ff0000000184c */
[----:B-1----:R-:W-:Y:S01]  /*5cc0*/  HMMA.16816.F32 R76, R8, R14, R72 ;  /* 0x0000000e084c723c */ /* 0x002fe20000001848 */
[----:B--2---:R-:W-:-:S07]  /*5cd0*/  FFMA.FTZ R5, R150, c[0x0][0x2d0], -R2 ;  /* 0x0000b40096057a23 */ /* 0x004fce0000010802 */
[C---:B---3--:R-:W-:Y:S01]  /*5ce0*/  HMMA.16816.F32 R72, R8.reuse, R22, R64 ;  /* 0x000000160848723c */ /* 0x048fe20000001840 */
[----:B------:R1:W2:Y:S07]  /*5cf0*/  MUFU.EX2 R161, R5 ;  /* 0x0000000500a17308 */ /* 0x0002ae0000000800 */
[C---:B------:R-:W-:Y:S08]  /*5d00*/  HMMA.16816.F32 R64, R8.reuse, R30, R60 ;  /* 0x0000001e0840723c */ /* 0x040ff0000000183c */
[----:B------:R-:W-:Y:S01]  /*5d10*/  HMMA.16816.F32 R104, R8, R12, R104 ;  /* 0x0000000c0868723c */ /* 0x000fe20000001868 */
[----:B-1----:R-:W-:-:S04]  /*5d20*/  FFMA.FTZ R5, R152, c[0x0][0x2d0], -R2 ;  /* 0x0000b40098057a23 */ /* 0x002fc80000010802 */
[----:B------:R1:W-:Y:S03]  /*5d30*/  MUFU.EX2 R160, R5 ;  /* 0x0000000500a07308 */ /* 0x0003e60000000800 */
[C---:B------:R-:W-:Y:S08]  /*5d40*/  HMMA.16816.F32 R96, R8.reuse, R20, R96 ;  /* 0x000000140860723c */ /* 0x040ff00000001860 */
[C---:B------:R-:W-:Y:S08]  /*5d50*/  HMMA.16816.F32 R80, R8.reuse, R28, R80 ;  /* 0x0000001c0850723c */ /* 0x040ff00000001850 */
[----:B------:R-:W-:Y:S01]  /*5d60*/  HMMA.16816.F32 R60, R8, R38, R52 ;  /* 0x00000026083c723c */ /* 0x000fe20000001834 */
[----:B-1----:R-:W-:-:S06]  /*5d70*/  FFMA.FTZ R5, R154, c[0x0][0x2d0], -R2 ;  /* 0x0000b4009a057a23 */ /* 0x002fcc0000010802 */
[----:B----4-:R-:W-:Y:S02]  /*5d80*/  F2FP.PACK_AB R8, R172, R181 ;  /* 0x000000b5ac08723e */ /* 0x010fe400000000ff */
[----:B------:R-:W-:Y:S02]  /*5d90*/  F2FP.PACK_AB R9, R167, R168 ;  /* 0x000000a8a709723e */ /* 0x000fe400000000ff */
[----:B------:R-:W-:Y:S02]  /*5da0*/  F2FP.PACK_AB R10, R170, R171 ;  /* 0x000000abaa0a723e */ /* 0x000fe400000000ff */
[----:B------:R-:W-:Y:S01]  /*5db0*/  F2FP.PACK_AB R11, R164, R165 ;  /* 0x000000a5a40b723e */ /* 0x000fe200000000ff */
[----:B------:R1:W-:Y:S06]  /*5dc0*/  MUFU.EX2 R159, R5 ;  /* 0x00000005009f7308 */ /* 0x0003ec0000000800 */
[----:B------:R-:W-:Y:S01]  /*5dd0*/  HMMA.16816.F32 R32, R8, R22, R24 ;  /* 0x000000160820723c */ /* 0x000fe20000001818 */
[----:B------:R-:W3:Y:S01]  /*5de0*/  LDSM.16.MT88.4 R24, [R200+0x1800] ;  /* 0x00180000c818783b */ /* 0x000ee20000004200 */
[----:B-1----:R-:W-:-:S04]  /*5df0*/  FFMA.FTZ R5, R156, c[0x0][0x2d0], -R0 ;  /* 0x0000b4009c057a23 */ /* 0x002fc80000010800 */
[----:B------:R1:W-:Y:S02]  /*5e00*/  MUFU.EX2 R158, R5 ;  /* 0x00000005009e7308 */ /* 0x0003e40000000800 */
[----:B------:R-:W-:Y:S01]  /*5e10*/  HMMA.16816.F32 R48, R8, R20, R48 ;  /* 0x000000140830723c */ /* 0x000fe20000001830 */
[----:B------:R-:W4:Y:S01]  /*5e20*/  LDSM.16.MT88.4 R20, [R204+0x1800] ;  /* 0x00180000cc14783b */ /* 0x000f220000004200 */
[----:B-1----:R-:W-:-:S04]  /*5e30*/  FFMA.FTZ R5, R157, c[0x0][0x2d0], -R0 ;  /* 0x0000b4009d057a23 */ /* 0x002fc80000010800 */
[----:B------:R1:W5:Y:S02]  /*5e40*/  MUFU.EX2 R157, R5 ;  /* 0x00000005009d7308 */ /* 0x0003640000000800 */
[----:B-1----:R-:W-:-:S06]  /*5e50*/  FFMA.FTZ R5, R141, c[0x0][0x2d0], -R0 ;  /* 0x0000b4008d057a23 */ /* 0x002fcc0000010800 */
[----:B------:R1:W-:Y:S02]  /*5e60*/  MUFU.EX2 R118, R5 ;  /* 0x0000000500767308 */ /* 0x0003e40000000800 */
[----:B-1----:R-:W-:-:S06]  /*5e70*/  FFMA.FTZ R5, R142, c[0x0][0x2d0], -R0 ;  /* 0x0000b4008e057a23 */ /* 0x002fcc0000010800 */
[----:B------:R1:W1:Y:S01]  /*5e80*/  MUFU.EX2 R156, R5 ;  /* 0x00000005009c7308 */ /* 0x0002620000000800 */
[----:B------:R-:W-:Y:S01]  /*5e90*/  HMMA.16816.F32 R52, R8, R14, R40 ;  /* 0x0000000e0834723c */ /* 0x000fe20000001828 */
[----:B-1----:R-:W-:-:S06]  /*5ea0*/  FFMA.FTZ R5, R187, c[0x0][0x2d0], -R3 ;  /* 0x0000b400bb057a23 */ /* 0x002fcc0000010803 */
[----:B------:R1:W-:Y:S01]  /*5eb0*/  MUFU.EX2 R117, R5 ;  /* 0x0000000500757308 */ /* 0x0003e20000000800 */
[C---:B------:R-:W-:Y:S08]  /*5ec0*/  HMMA.16816.F32 R40, R8.reuse, R28, R44 ;  /* 0x0000001c0828723c */ /* 0x040ff0000000182c */
[----:B------:R-:W-:Y:S01]  /*5ed0*/  HMMA.16816.F32 R44, R8, R36, R88 ;  /* 0x00000024082c723c */ /* 0x000fe20000001858 */
[----:B-1----:R-:W-:-:S07]  /*5ee0*/  FFMA.FTZ R5, R182, c[0x0][0x2d0], -R3 ;  /* 0x0000b400b6057a23 */ /* 0x002fce0000010803 */
[C---:B------:R-:W-:Y:S01]  /*5ef0*/  HMMA.16816.F32 R56, R8.reuse, R12, R56 ;  /* 0x0000000c0838723c */ /* 0x040fe20000001838 */
[----:B------:R-:W-:Y:S01]  /*5f00*/  LDSM.16.MT88.4 R12, [R203+0x1800] ;  /* 0x00180000cb0c783b */ /* 0x000fe20000004200 */
[----:B------:R1:W-:Y:S06]  /*5f10*/  MUFU.EX2 R116, R5 ;  /* 0x0000000500747308 */ /* 0x0003ec0000000800 */
[C---:B------:R-:W-:Y:S01]  /*5f20*/  HMMA.16816.F32 R28, R8.reuse, R30, R16 ;  /* 0x0000001e081c723c */ /* 0x040fe20000001810 */
[----:B------:R-:W4:Y:S07]  /*5f30*/  LDSM.16.MT88.4 R16, [R201+0x1800] ;  /* 0x00180000c910783b */ /* 0x000f2e0000004200 */
[----:B------:R-:W-:Y:S01]  /*5f40*/  HMMA.16816.F32 R36, R8, R38, R84 ;  /* 0x000000260824723c */ /* 0x000fe20000001854 */
[----:B------:R-:W4:Y:S01]  /*5f50*/  LDSM.16.MT88.4 R84, [R204+0x2000] ;  /* 0x00200000cc54783b */ /* 0x000f220000004200 */
[----:B-1----:R-:W-:-:S05]  /*5f60*/  FFMA.FTZ R5, R188, c[0x0][0x2d0], -R3 ;  /* 0x0000b400bc057a23 */ /* 0x002fca0000010803 */
[----:B--2---:R-:W-:Y:S02]  /*5f70*/  F2FP.PACK_AB R8, R161, R162 ;  /* 0x000000a2a108723e */ /* 0x004fe400000000ff */
[----:B-----5:R-:W-:Y:S02]  /*5f80*/  F2FP.PACK_AB R9, R157, R158 ;  /* 0x0000009e9d09723e */ /* 0x020fe400000000ff */
[----:B------:R-:W-:Y:S02]  /*5f90*/  F2FP.PACK_AB R10, R159, R160 ;  /* 0x000000a09f0a723e */ /* 0x000fe400000000ff */
[----:B------:R-:W-:Y:S01]  /*5fa0*/  F2FP.PACK_AB R11, R156, R118 ;  /* 0x000000769c0b723e */ /* 0x000fe200000000ff */
[----:B------:R1:W-:Y:S06]  /*5fb0*/  MUFU.EX2 R115, R5 ;  /* 0x0000000500737308 */ /* 0x0003ec0000000800 */
[----:B---3--:R-:W-:Y:S01]  /*5fc0*/  HMMA.16816.F32 R128, R8, R26, R76 ;  /* 0x0000001a0880723c */ /* 0x008fe2000000184c */
[----:B-1----:R-:W-:-:S04]  /*5fd0*/  FFMA.FTZ R5, R190, c[0x0][0x2d0], -R3 ;  /* 0x0000b400be057a23 */ /* 0x002fc80000010803 */
[----:B------:R1:W-:Y:S02]  /*5fe0*/  MUFU.EX2 R77, R5 ;  /* 0x00000005004d7308 */ /* 0x0003e40000000800 */
[----:B-1----:R-:W-:-:S06]  /*5ff0*/  FFMA.FTZ R5, R143, c[0x0][0x2d0], -R4 ;  /* 0x0000b4008f057a23 */ /* 0x002fcc0000010804 */
[----:B------:R1:W-:Y:S02]  /*6000*/  MUFU.EX2 R76, R5 ;  /* 0x00000005004c7308 */ /* 0x0003e40000000800 */
[--C-:B-1----:R-:W-:Y:S02]  /*6010*/  FFMA.FTZ R5, R144, c[0x0][0x2d0], -R4.reuse ;  /* 0x0000b40090057a23 */ /* 0x102fe40000010804 */
[----:B----4-:R-:W-:Y:S04]  /*6020*/  HMMA.16816.F32 R144, R8, R22, R72 ;  /* 0x000000160890723c */ /* 0x010fe80000001848 */
[----:B------:R1:W2:Y:S01]  /*6030*/  MUFU.EX2 R74, R5 ;  /* 0x00000005004a7308 */ /* 0x0002a20000000800 */
[----:B------:R-:W-:Y:S02]  /*6040*/  FFMA.FTZ R3, R222, c[0x0][0x2d0], -R3 ;  /* 0x0000b400de037a23 */ /* 0x000fe40000010803 */
[----:B-1----:R-:W-:-:S05]  /*6050*/  FFMA.FTZ R5, R153, c[0x0][0x2d0], -R4 ;  /* 0x0000b40099057a23 */ /* 0x002fca0000010804 */
[----:B------:R1:W-:Y:S02]  /*6060*/  MUFU.EX2 R73, R5 ;  /* 0x0000000500497308 */ /* 0x0003e40000000800 */
[----:B-1----:R-:W-:-:S06]  /*6070*/  FFMA.FTZ R5, R155, c[0x0][0x2d0], -R4 ;  /* 0x0000b4009b057a23 */ /* 0x002fcc0000010804 */
[----:B------:R-:W1:Y:S01]  /*6080*/  MUFU.EX2 R72, R5 ;  /* 0x0000000500487308 */ /* 0x000e620000000800 */
[C---:B------:R-:W-:Y:S07]  /*6090*/  HMMA.16816.F32 R124, R8.reuse, R24, R104 ;  /* 0x00000018087c723c */ /* 0x040fee0000001868 */
[----:B------:R3:W-:Y:S01]  /*60a0*/  MUFU.EX2 R75, R3 ;  /* 0x00000003004b7308 */ /* 0x0007e20000000800 */
[C---:B------:R-:W-:Y:S01]  /*60b0*/  HMMA.16816.F32 R140, R8.reuse, R20, R96 ;  /* 0x00000014088c723c */ /* 0x040fe20000001860 */
[----:B------:R-:W4:Y:S07]  /*60c0*/  LDSM.16.MT88.4 R96, [R201+0x2000] ;  /* 0x00200000c960783b */ /* 0x000f2e0000004200 */
[----:B------:R-:W-:Y:S01]  /*60d0*/  HMMA.16816.F32 R80, R8, R16, R80 ;  /* 0x000000100850723c */ /* 0x000fe20000001850 */
[----:B---3--:R-:W-:-:S07]  /*60e0*/  FFMA.FTZ R3, R198, c[0x0][0x2d0], -R2 ;  /* 0x0000b400c6037a23 */ /* 0x008fce0000010802 */
[C---:B------:R-:W-:Y:S01]  /*60f0*/  HMMA.16816.F32 R64, R8.reuse, R18, R64 ;  /* 0x000000120840723c */ /* 0x040fe20000001840 */
[----:B------:R3:W-:Y:S07]  /*6100*/  MUFU.EX2 R68, R3 ;  /* 0x0000000300447308 */ /* 0x0007ee0000000800 */
[C---:B------:R-:W-:Y:S08]  /*6110*/  HMMA.16816.F32 R104, R8.reuse, R12, R92 ;  /* 0x0000000c0868723c */ /* 0x040ff0000000185c */
[----:B------:R-:W-:Y:S01]  /*6120*/  HMMA.16816.F32 R60, R8, R14, R60 ;  /* 0x0000000e083c723c */ /* 0x000fe2000000183c */
[----:B---3--:R-:W-:-:S06]  /*6130*/  FFMA.FTZ R3, R221, c[0x0][0x2d0], -R2 ;  /* 0x0000b400dd037a23 */ /* 0x008fcc0000010802 */
[----:B------:R-:W-:Y:S02]  /*6140*/  F2FP.PACK_AB R8, R166, R169 ;  /* 0x000000a9a608723e */ /* 0x000fe400000000ff */
[----:B--2---:R-:W-:Y:S02]  /*6150*/  F2FP.PACK_AB R9, R74, R76 ;  /* 0x0000004c4a09723e */ /* 0x004fe400000000ff */
[----:B------:R-:W-:Y:S02]  /*6160*/  F2FP.PACK_AB R10, R117, R163 ;  /* 0x000000a3750a723e */ /* 0x000fe400000000ff */
[----:B-1----:R-:W-:Y:S01]  /*6170*/  F2FP.PACK_AB R11, R72, R73 ;  /* 0x00000049480b723e */ /* 0x002fe200000000ff */
[----:B------:R1:W-:Y:S06]  /*6180*/  MUFU.EX2 R71, R3 ;  /* 0x0000000300477308 */ /* 0x0003ec0000000800 */
[----:B------:R-:W-:Y:S01]  /*6190*/  HMMA.16816.F32 R56, R8, R24, R56 ;  /* 0x000000180838723c */ /* 0x000fe20000001838 */
[----:B-1----:R-:W-:-:S02]  /*61a0*/  FFMA.FTZ R3, R219, c[0x0][0x2d0], -R2 ;  /* 0x0000b400db037a23 */ /* 0x002fc40000010802 */
[----:B------:R-:W-:-:S04]  /*61b0*/  FFMA.FTZ R2, R217, c[0x0][0x2d0], -R2 ;  /* 0x0000b400d9027a23 */ /* 0x000fc80000010802 */
[----:B------:R1:W-:Y:S01]  /*61c0*/  MUFU.EX2 R25, R2 ;  /* 0x0000000200197308 */ /* 0x0003e20000000800 */
[----:B------:R-:W-:Y:S01]  /*61d0*/  HMMA.16816.F32 R32, R8, R22, R32 ;  /* 0x000000160820723c */ /* 0x000fe20000001820 */
[----:B-1----:R-:W-:-:S06]  /*61e0*/  FFMA.FTZ R2, R189, c[0x0][0x2d0], -R0 ;  /* 0x0000b400bd027a23 */ /* 0x002fcc0000010800 */
[----:B------:R1:W-:Y:S01]  /*61f0*/  MUFU.EX2 R24, R2 ;  /* 0x0000000200187308 */ /* 0x0003e20000000800 */
[----:B------:R-:W-:Y:S01]  /*6200*/  HMMA.16816.F32 R48, R8, R20, R48 ;  /* 0x000000140830723c */ /* 0x000fe20000001830 */
[----:B-1----:R-:W-:-:S06]  /*6210*/  FFMA.FTZ R2, R197, c[0x0][0x2d0], -R0 ;  /* 0x0000b400c5027a23 */ /* 0x002fcc0000010800 */
[----:B------:R1:W-:Y:S01]  /*6220*/  MUFU.EX2 R22, R2 ;  /* 0x0000000200167308 */ /* 0x0003e20000000800 */
[----:B------:R-:W-:Y:S01]  /*6230*/  HMMA.16816.F32 R44, R8, R12, R44 ;  /* 0x0000000c082c723c */ /* 0x000fe2000000182c */
[--C-:B-1----:R-:W-:Y:S02]  /*6240*/  FFMA.FTZ R2, R192, c[0x0][0x2d0], -R0.reuse ;  /* 0x0000b400c0027a23 */ /* 0x102fe40000010800 */
[----:B------:R-:W-:-:S04]  /*6250*/  FFMA.FTZ R0, R218, c[0x0][0x2d0], -R0 ;  /* 0x0000b400da007a23 */ /* 0x000fc80000010800 */
[----:B------:R1:W-:Y:S01]  /*6260*/  MUFU.EX2 R20, R0 ;  /* 0x0000000000147308 */ /* 0x0003e20000000800 */
[----:B------:R-:W-:Y:S01]  /*6270*/  HMMA.16816.F32 R52, R8, R26, R52 ;  /* 0x0000001a0834723c */ /* 0x000fe20000001834 */
[----:B-1----:R-:W-:-:S06]  /*6280*/  FFMA.FTZ R0, R191, c[0x0][0x2d0], -R4 ;  /* 0x0000b400bf007a23 */ /* 0x002fcc0000010804 */
[----:B------:R1:W2:Y:S01]  /*6290*/  MUFU.EX2 R12, R0 ;  /* 0x00000000000c7308 */ /* 0x0002a20000000800 */
[C---:B------:R-:W-:Y:S08]  /*62a0*/  HMMA.16816.F32 R40, R8.reuse, R16, R40 ;  /* 0x000000100828723c */ /* 0x040ff00000001828 */
[----:B------:R-:W-:Y:S01]  /*62b0*/  HMMA.16816.F32 R28, R8, R18, R28 ;  /* 0x00000012081c723c */ /* 0x000fe2000000181c */
[----:B------:R3:W-:Y:S01]  /*62c0*/  MUFU.EX2 R21, R2 ;  /* 0x0000000200157308 */ /* 0x0007e20000000800 */
[----:B------:R-:W5:Y:S01]  /*62d0*/  LDSM.16.MT88.4 R16, [R203+0x2000] ;  /* 0x00200000cb10783b */ /* 0x000f620000004200 */
[----:B-1----:R-:W-:-:S05]  /*62e0*/  FFMA.FTZ R0, R193, c[0x0][0x2d0], -R4 ;  /* 0x0000b400c1007a23 */ /* 0x002fca0000010804 */
[----:B------:R-:W-:Y:S01]  /*62f0*/  HMMA.16816.F32 R36, R8, R14, R36 ;  /* 0x0000000e0824723c */ /* 0x000fe20000001824 */
[----:B------:R1:W1:Y:S01]  /*6300*/  MUFU.EX2 R8, R0 ;  /* 0x0000000000087308 */ /* 0x0002620000000800 */
[----:B---3--:R-:W-:-:S04]  /*6310*/  @P4 IMAD.HI.U32 R2, R247, c[0x0][0x2c8], RZ ;  /* 0x0000b200f7024a27 */ /* 0x008fc800078e00ff */
[----:B-1----:R-:W-:-:S04]  /*6320*/  FFMA.FTZ R0, R199, c[0x0][0x2d0], -R4 ;  /* 0x0000b400c7007a23 */ /* 0x002fc80000010804 */
[----:B------:R1:W3:Y:S02]  /*6330*/  MUFU.EX2 R9, R0 ;  /* 0x0000000000097308 */ /* 0x0002e40000000800 */
[----:B-1----:R-:W-:-:S06]  /*6340*/  FFMA.FTZ R0, R220, c[0x0][0x2d0], -R4 ;  /* 0x0000b400dc007a23 */ /* 0x002fcc0000010804 */
[----:B------:R1:W-:Y:S02]  /*6350*/  MUFU.EX2 R10, R0 ;  /* 0x00000000000a7308 */ /* 0x0003e40000000800 */
[----:B-1----:R-:W-:Y:S01]  /*6360*/  IMAD.MOV.U32 R0, RZ, RZ, R247 ;  /* 0x000000ffff007224 */ /* 0x002fe200078e00f7 */
[----:B------:R-:W-:-:S04]  /*6370*/  @P4 SHF.R.U32.HI R0, RZ, c[0x0][0x2cc], R2 ;  /* 0x0000b300ff004a19 */ /* 0x000fc80000011602 */
[----:B------:R-:W-:-:S05]  /*6380*/  IADD3 R0, R0, R249, -R250 ;  /* 0x000000f900007210 */ /* 0x000fca0007ffe8fa */
[----:B------:R-:W-:-:S05]  /*6390*/  IMAD.HI R0, R0, 0x66666667, RZ ;  /* 0x6666666700007827 */ /* 0x000fca00078e02ff */
[----:B------:R-:W-:Y:S01]  /*63a0*/  SHF.R.U32.HI R2, RZ, 0x1f, R0 ;  /* 0x0000001fff027819 */ /* 0x000fe20000011600 */
[----:B------:R1:W1:Y:S03]  /*63b0*/  MUFU.EX2 R69, R3 ;  /* 0x0000000300457308 */ /* 0x0002660000000800 */
[----:B------:R-:W-:Y:S01]  /*63c0*/  LEA.HI.SX32 R11, R0, R2, 0x1b ;  /* 0x00000002000b7211 */ /* 0x000fe200078fdaff */
[----:B------:R-:W-:Y:S02]  /*63d0*/  FADD.FTZ R2, R242, R230 ;  /* 0x000000e6f2027221 */ /* 0x000fe40000010000 */
[----:B------:R-:W-:Y:S02]  /*63e0*/  FADD.FTZ R0, R227, R6 ;  /* 0x00000006e3007221 */ /* 0x000fe40000010000 */
[----:B------:R-:W-:Y:S02]  /*63f0*/  FADD.FTZ R6, R237, R236 ;  /* 0x000000eced067221 */ /* 0x000fe40000010000 */
[----:B------:R-:W-:-:S02]  /*6400*/  FADD.FTZ R5, R229, R2 ;  /* 0x00000002e5057221 */ /* 0x000fc40000010000 */
[----:B------:R-:W-:Y:S02]  /*6410*/  FADD.FTZ R4, R7, R0 ;  /* 0x0000000007047221 */ /* 0x000fe40000010000 */
[----:B-1----:R-:W-:Y:S02]  /*6420*/  FADD.FTZ R3, R241, R240 ;  /* 0x000000f0f1037221 */ /* 0x002fe40000010000 */
        /* <DEDUP_REMOVED lines=61> */
[----:B------:R-:W-:Y:S02]  /*6800*/  FADD.FTZ R4, R22, R4 ;  /* 0x0000000416047221 */ /* 0x000fe40000010000 */
[----:B------:R-:W-:Y:S02]  /*6810*/  FADD.FTZ R3, R77, R3 ;  /* 0x000000034d037221 */ /* 0x000fe40000010000 */
[----:B---3--:R-:W-:-:S02]  /*6820*/  FADD.FTZ R2, R9, R2 ;  /* 0x0000000209027221 */ /* 0x008fc40000010000 */
[----:B------:R-:W-:Y:S01]  /*6830*/  FADD.FTZ R0, R69, R0 ;  /* 0x0000000045007221 */ /* 0x000fe20000010000 */
[----:B------:R-:W-:Y:S01]  /*6840*/  IMNMX R13, R248, R11, !PT ;  /* 0x0000000bf80d7217 */ /* 0x000fe20007800200 */
[----:B------:R-:W-:Y:S02]  /*6850*/  FADD.FTZ R4, R21, R4 ;  /* 0x0000000415047221 */ /* 0x000fe40000010000 */
[----:B------:R-:W-:Y:S02]  /*6860*/  FADD.FTZ R5, R75, R3 ;  /* 0x000000034b057221 */ /* 0x000fe40000010000 */
[----:B------:R-:W-:Y:S02]  /*6870*/  FADD.FTZ R3, R10, R2 ;  /* 0x000000020a037221 */ /* 0x000fe40000010000 */
[----:B------:R-:W-:Y:S02]  /*6880*/  FADD.FTZ R2, R25, R0 ;  /* 0x0000000019027221 */ /* 0x000fe40000010000 */
[----:B------:R-:W-:Y:S01]  /*6890*/  FADD.FTZ R0, R20, R4 ;  /* 0x0000000414007221 */ /* 0x000fe20000010000 */
[----:B------:R1:W-:Y:S04]  /*68a0*/  STL [R1+0x20], R13 ;  /* 0x0000200d01007387 */ /* 0x0003e80000100800 */
[----:B------:R1:W-:Y:S01]  /*68b0*/  STL [R1], R5 ;  /* 0x0000000501007387 */ /* 0x0003e20000100800 */
[----:B------:R-:W-:-:S03]  /*68c0*/  IADD3 R215, R245, -0x2, RZ ;  /* 0xfffffffef5d77810 */ /* 0x000fc60007ffe0ff */
[----:B------:R1:W-:Y:S04]  /*68d0*/  STL [R1+0x4], R3 ;  /* 0x0000040301007387 */ /* 0x0003e80000100800 */
[----:B------:R1:W-:Y:S04]  /*68e0*/  STL [R1+0xc], R0 ;  /* 0x00000c0001007387 */ /* 0x0003e80000100800 */
[----:B------:R1:W-:Y:S01]  /*68f0*/  STL [R1+0x8], R2 ;  /* 0x0000080201007387 */ /* 0x0003e20000100800 */
[----:B------:R-:W-:Y:S02]  /*6900*/  ISETP.GE.AND P0, PT, R215, R13, PT ;  /* 0x0000000dd700720c */ /* 0x000fe40003f06270 */
[----:B------:R-:W-:-:S02]  /*6910*/  F2FP.PACK_AB R152, R71, R68 ;  /* 0x000000444798723e */ /* 0x000fc400000000ff */
[----:B------:R-:W-:Y:S02]  /*6920*/  F2FP.PACK_AB R153, R22, R24 ;  /* 0x000000181699723e */ /* 0x000fe400000000ff */
[----:B------:R-:W-:Y:S02]  /*6930*/  F2FP.PACK_AB R154, R25, R69 ;  /* 0x00000045199a723e */ /* 0x000fe400000000ff */
[----:B------:R-:W-:Y:S02]  /*6940*/  F2FP.PACK_AB R155, R20, R21 ;  /* 0x00000015149b723e */ /* 0x000fe400000000ff */
[----:B------:R-:W-:Y:S02]  /*6950*/  F2FP.PACK_AB R108, R115, R116 ;  /* 0x00000074736c723e */ /* 0x000fe400000000ff */
[----:B------:R-:W-:Y:S02]  /*6960*/  F2FP.PACK_AB R109, R8, R12 ;  /* 0x0000000c086d723e */ /* 0x000fe400000000ff */
[----:B------:R-:W-:-:S02]  /*6970*/  F2FP.PACK_AB R110, R75, R77 ;  /* 0x0000004d4b6e723e */ /* 0x000fc400000000ff */
[----:B------:R-:W-:Y:S01]  /*6980*/  F2FP.PACK_AB R111, R10, R9 ;  /* 0x000000090a6f723e */ /* 0x000fe200000000ff */
[C---:B------:R-:W-:Y:S08]  /*6990*/  HMMA.16816.F32 R124, R152.reuse, R132, R124 ;  /* 0x00000084987c723c */ /* 0x040ff0000000187c */
[C---:B------:R-:W-:Y:S08]  /*69a0*/  HMMA.16816.F32 R128, R152.reuse, R134, R128 ;  /* 0x000000869880723c */ /* 0x040ff00000001880 */
[C---:B------:R-:W-:Y:S08]  /*69b0*/  HMMA.16816.F32 R140, R152.reuse, R84, R140 ;  /* 0x00000054988c723c */ /* 0x040ff0000000188c */
[C---:B------:R-:W-:Y:S08]  /*69c0*/  HMMA.16816.F32 R144, R152.reuse, R86, R144 ;  /* 0x000000569890723c */ /* 0x040ff00000001890 */
[C---:B----4-:R-:W-:Y:S08]  /*69d0*/  HMMA.16816.F32 R88, R152.reuse, R96, R80 ;  /* 0x000000609858723c */ /* 0x050ff00000001850 */
[----:B------:R-:W-:Y:S08]  /*69e0*/  HMMA.16816.F32 R92, R152, R98, R64 ;  /* 0x00000062985c723c */ /* 0x000ff00000001840 */
[C---:B------:R-:W-:Y:S08]  /*69f0*/  HMMA.16816.F32 R120, R108.reuse, R132, R56 ;  /* 0x000000846c78723c */ /* 0x040ff00000001838 */
[C---:B------:R-:W-:Y:S08]  /*6a00*/  HMMA.16816.F32 R136, R108.reuse, R84, R48 ;  /* 0x000000546c88723c */ /* 0x040ff00000001830 */
[----:B------:R-:W-:Y:S08]  /*6a10*/  HMMA.16816.F32 R148, R108, R96, R40 ;  /* 0x000000606c94723c */ /* 0x000ff00000001828 */
[----:B-----5:R-:W-:Y:S08]  /*6a20*/  HMMA.16816.F32 R104, R152, R16, R104 ;  /* 0x000000109868723c */ /* 0x020ff00000001868 */
[C---:B------:R-:W-:Y:S08]  /*6a30*/  HMMA.16816.F32 R132, R108.reuse, R134, R52 ;  /* 0x000000866c84723c */ /* 0x040ff00000001834 */
[C---:B------:R-:W-:Y:S08]  /*6a40*/  HMMA.16816.F32 R84, R108.reuse, R86, R32 ;  /* 0x000000566c54723c */ /* 0x040ff00000001820 */
[C---:B------:R-:W-:Y:S08]  /*6a50*/  HMMA.16816.F32 R96, R108.reuse, R98, R28 ;  /* 0x000000626c60723c */ /* 0x040ff0000000181c */
[----:B------:R-:W-:Y:S08]  /*6a60*/  HMMA.16816.F32 R100, R108, R16, R44 ;  /* 0x000000106c64723c */ /* 0x000ff0000000182c */
[-C--:B------:R-:W-:Y:S08]  /*6a70*/  HMMA.16816.F32 R152, R152, R18.reuse, R60 ;  /* 0x000000129898723c */ /* 0x080ff0000000183c */
[----:B------:R-:W-:Y:S01]  /*6a80*/  HMMA.16816.F32 R108, R108, R18, R36 ;  /* 0x000000126c6c723c */ /* 0x000fe20000001824 */
[----:B------:R-:W-:Y:S07]  /*6a90*/  @!P0 BRA `(.L_x_1227) ;  /* 0x00003e3000008947 */ /* 0x000fee0003800000 */
[----:B-1----:R-:W-:Y:S01]  /*6aa0*/  IMAD.IADD R0, R246, 0x1, R247 ;  /* 0x00000001f6007824 */ /* 0x002fe200078e02f7 */
[----:B------:R-:W-:Y:S01]  /*6ab0*/  MOV R3, R114 ;  /* 0x0000007200037202 */ /* 0x000fe20000000f00 */
[----:B------:R-:W-:Y:S01]  /*6ac0*/  IMAD.MOV.U32 R115, RZ, RZ, R113 ;  /* 0x000000ffff737224 */ /* 0x000fe200078e0071 */
[----:B------:R-:W-:Y:S01]  /*6ad0*/  MOV R116, R112 ;  /* 0x0000007000747202 */ /* 0x000fe20000000f00 */
[----:B------:R-:W-:Y:S01]  /*6ae0*/  IMAD.MOV.U32 R117, RZ, RZ, R70 ;  /* 0x000000ffff757224 */ /* 0x000fe200078e0046 */
[----:B------:R1:W-:Y:S01]  /*6af0*/  STL [R1+0x14], R0 ;  /* 0x0000140001007387 */ /* 0x0003e20000100800 */
[----:B------:R-:W-:Y:S01]  /*6b00*/  MOV R196, R215 ;  /* 0x000000d700c47202 */ /* 0x000fe20000000f00 */
[----:B-1----:R-:W-:-:S05]  /*6b10*/  @P4 IMAD.HI.U32 R0, R0, c[0x0][0x2c8], RZ ;  /* 0x0000b20000004a27 */ /* 0x002fca00078e00ff */
[----:B------:R-:W-:-:S05]  /*6b20*/  @P4 SHF.R.U32.HI R0, RZ, c[0x0][0x2cc], R0 ;  /* 0x0000b300ff004a19 */ /* 0x000fca0000011600 */
[----:B------:R1:W-:Y:S02]  /*6b30*/  @P4 STL [R1+0x24], R0 ;  /* 0x0000240001004387 */ /* 0x0003e40000100800 */
.L_x_1228:
[----:B--2---:R-:W2:Y:S01]  /*6b40*/  LDL R215, [R1+0x10] ;  /* 0x0000100001d77983 */ /* 0x004ea20000100800 */
[----:B------:R-:W-:Y:S04]  /*6b50*/  DEPBAR.LE SB0, 0x0 ;  /* 0x000080000000791a */ /* 0x000fe80000000000 */
[----:B------:R-:W2:Y:S01]  /*6b60*/  LDL R2, [R1+0x3c] ;  /* 0x00003c0001027983 */ /* 0x000ea20000100800 */
[----:B------:R-:W-:Y:S03]  /*6b70*/  WARPSYNC 0xffffffff ;  /* 0xffffffff00007948 */ /* 0x000fe60003800000 */
[----:B------:R-:W2:Y:S06]  /*6b80*/  LDL.64 R172, [R1+0x30] ;  /* 0x0000300001ac7983 */ /* 0x000eac0000100a00 */
[----:B------:R-:W-:Y:S08]  /*6b90*/  BAR.SYNC.DEFER_BLOCKING 0x0 ;  /* 0x0000000000007b1d */ /* 0x000ff00000010000 */
[----:B------:R-:W-:Y:S08]  /*6ba0*/  LDSM.16.M88.4 R80, [R206] ;  /* 0x00000000ce50783b */ /* 0x000ff00000000200 */
[----:B------:R-:W4:Y:S08]  /*6bb0*/  LDSM.16.M88.4 R16, [R119] ;  /* 0x000000007710783b */ /* 0x000f300000000200 */
[----:B------:R-:W5:Y:S08]  /*6bc0*/  LDSM.16.M88.4 R76, [R206+0x2000] ;  /* 0x00200000ce4c783b */ /* 0x000f700000000200 */
[----:B------:R-:W1:Y:S08]  /*6bd0*/  LDSM.16.M88.4 R32, [R119+0x800] ;  /* 0x000800007720783b */ /* 0x000e700000000200 */
[----:B------:R-:W1:Y:S08]  /*6be0*/  LDSM.16.M88.4 R48, [R119+0x1000] ;  /* 0x001000007730783b */ /* 0x000e700000000200 */
[----:B------:R-:W1:Y:S01]  /*6bf0*/  LDSM.16.M88.4 R64, [R119+0x1800] ;  /* 0x001800007740783b */ /* 0x000e620000000200 */
[-C--:B----4-:R-:W-:Y:S07]  /*6c00*/  HMMA.16816.F32 R4, R80, R16.reuse, RZ ;  /* 0x000000105004723c */ /* 0x090fee00000018ff */
[----:B------:R-:W4:Y:S01]  /*6c10*/  LDSM.16.M88.4 R156, [R119+0x2000] ;  /* 0x00200000779c783b */ /* 0x000f220000000200 */
[C---:B-----5:R-:W-:Y:S07]  /*6c20*/  HMMA.16816.F32 R8, R76.reuse, R16, RZ ;  /* 0x000000104c08723c */ /* 0x060fee00000018ff */
[----:B------:R-:W-:Y:S01]  /*6c30*/  LDSM.16.M88.4 R160, [R209] ;  /* 0x00000000d1a0783b */ /* 0x000fe20000000200 */
[-C--:B------:R-:W-:Y:S07]  /*6c40*/  HMMA.16816.F32 R12, R76, R18.reuse, RZ ;  /* 0x000000124c0c723c */ /* 0x080fee00000018ff */
[----:B------:R-:W5:Y:S01]  /*6c50*/  LDSM.16.M88.4 R164, [R210] ;  /* 0x00000000d2a4783b */ /* 0x000f620000000200 */
[C---:B------:R-:W-:Y:S07]  /*6c60*/  HMMA.16816.F32 R16, R80.reuse, R18, RZ ;  /* 0x000000125010723c */ /* 0x040fee00000018ff */
[----:B------:R-:W4:Y:S01]  /*6c70*/  LDSM.16.M88.4 R168, [R209+0x2000] ;  /* 0x00200000d1a8783b */ /* 0x000f220000000200 */
[-C--:B-1----:R-:W-:Y:S07]  /*6c80*/  HMMA.16816.F32 R20, R80, R32.reuse, RZ ;  /* 0x000000205014723c */ /* 0x082fee00000018ff */
[----:B------:R-:W-:Y:S01]  /*6c90*/  LDSM.16.M88.4 R176, [R212] ;  /* 0x00000000d4b0783b */ /* 0x000fe20000000200 */
[C---:B------:R-:W-:Y:S07]  /*6ca0*/  HMMA.16816.F32 R24, R76.reuse, R32, RZ ;  /* 0x000000204c18723c */ /* 0x040fee00000018ff */
[----:B------:R-:W-:Y:S01]  /*6cb0*/  LDSM.16.M88.4 R180, [R211] ;  /* 0x00000000d3b4783b */ /* 0x000fe20000000200 */
[-C--:B------:R-:W-:Y:S07]  /*6cc0*/  HMMA.16816.F32 R28, R76, R34.reuse, RZ ;  /* 0x000000224c1c723c */ /* 0x080fee00000018ff */
[----:B------:R-:W3:Y:S04]  /*6cd0*/  LDL R118, [R1+0x24] ;  /* 0x0000240001767983 */ /* 0x000ee80000100800 */
[----:B------:R-:W3:Y:S01]  /*6ce0*/  LDL R199, [R1+0x44] ;  /* 0x0000440001c77983 */ /* 0x000ee20000100800 */
[C---:B------:R-:W-:Y:S03]  /*6cf0*/  HMMA.16816.F32 R32, R80.reuse, R34, RZ ;  /* 0x000000225020723c */ /* 0x040fe600000018ff */
[----:B------:R-:W3:Y:S04]  /*6d00*/  LDL R198, [R1+0x4c] ;  /* 0x00004c0001c67983 */ /* 0x000ee80000100800 */
[----:B------:R-:W3:Y:S01]  /*6d10*/  LDL R197, [R1+0x40] ;  /* 0x0000400001c57983 */ /* 0x000ee20000100800 */
[-C--:B------:R-:W-:Y:S03]  /*6d20*/  HMMA.16816.F32 R36, R80, R48.reuse, RZ ;  /* 0x000000305024723c */ /* 0x080fe600000018ff */
[----:B------:R-:W3:Y:S04]  /*6d30*/  LDL R231, [R1+0x38] ;  /* 0x0000380001e77983 */ /* 0x000ee80000100800 */
[----:B------:R-:W3:Y:S01]  /*6d40*/  LDL.64 R232, [R1+0x28] ;  /* 0x0000280001e87983 */ /* 0x000ee20000100a00 */
[C---:B------:R-:W-:Y:S08]  /*6d50*/  HMMA.16816.F32 R40, R76.reuse, R48, RZ ;  /* 0x000000304c28723c */ /* 0x040ff000000018ff */
[-C--:B------:R-:W-:Y:S08]  /*6d60*/  HMMA.16816.F32 R44, R76, R50.reuse, RZ ;  /* 0x000000324c2c723c */ /* 0x080ff000000018ff */
        /* <DEDUP_REMOVED lines=8> */
[----:B------:R-:W-:Y:S01]  /*6df0*/  HMMA.16816.F32 R80, R80, R158, RZ ;  /* 0x0000009e5050723c */ /* 0x000fe200000018ff */
[----:B------:R-:W1:Y:S07]  /*6e00*/  LDSM.16.M88.4 R156, [R214] ;  /* 0x00000000d69c783b */ /* 0x000e6e0000000200 */
[-C--:B-----5:R-:W-:Y:S08]  /*6e10*/  HMMA.16816.F32 R4, R160, R164.reuse, R4 ;  /* 0x000000a4a004723c */ /* 0x0a0ff00000001804 */
[C---:B------:R-:W-:Y:S08]  /*6e20*/  HMMA.16816.F32 R8, R168.reuse, R164, R8 ;  /* 0x000000a4a808723c */ /* 0x040ff00000001808 */
[-C--:B------:R-:W-:Y:S08]  /*6e30*/  HMMA.16816.F32 R12, R168, R166.reuse, R12 ;  /* 0x000000a6a80c723c */ /* 0x080ff0000000180c */
[C---:B------:R-:W-:Y:S08]  /*6e40*/  HMMA.16816.F32 R16, R160.reuse, R166, R16 ;  /* 0x000000a6a010723c */ /* 0x040ff00000001810 */
[-C--:B-1----:R-:W-:Y:S08]  /*6e50*/  HMMA.16816.F32 R20, R160, R156.reuse, R20 ;  /* 0x0000009ca014723c */ /* 0x082ff00000001814 */
[C---:B------:R-:W-:Y:S08]  /*6e60*/  HMMA.16816.F32 R24, R168.reuse, R156, R24 ;  /* 0x0000009ca818723c */ /* 0x040ff00000001818 */
[-C--:B------:R-:W-:Y:S03]  /*6e70*/  HMMA.16816.F32 R28, R168, R158.reuse, R28 ;  /* 0x0000009ea81c723c */ /* 0x080fe6000000181c */
[----:B--2---:R-:W-:Y:S05]  /*6e80*/  ISETP.GT.AND P2, PT, R215, R196, PT ;  /* 0x000000c4d700720c */ /* 0x004fea0003f44270 */
[C---:B------:R-:W-:Y:S08]  /*6e90*/  HMMA.16816.F32 R32, R160.reuse, R158, R32 ;  /* 0x0000009ea020723c */ /* 0x040ff00000001820 */
[----:B------:R-:W-:Y:S01]  /*6ea0*/  @!P2 SHF.R.S32.HI R0, RZ, 0x1f, R196 ;  /* 0x0000001fff00a819 */ /* 0x000fe200000114c4 */
[----:B------:R-:W-:Y:S04]  /*6eb0*/  @!P2 IMAD.WIDE.U32 R112, R196, c[0x0][0x208], RZ ;  /* 0x00008200c470aa25 */ /* 0x000fe800078e00ff */
[----:B------:R-:W-:Y:S02]  /*6ec0*/  @!P2 IMAD R0, R0, c[0x0][0x208], RZ ;  /* 0x000082000000aa24 */ /* 0x000fe400078e02ff */
[----:B------:R-:W-:Y:S02]  /*6ed0*/  @!P2 IMAD.MOV.U32 R173, RZ, RZ, R2 ;  /* 0x000000ffffada224 */ /* 0x000fe400078e0002 */
[----:B------:R-:W-:Y:S02]  /*6ee0*/  @!P2 IMAD R0, R196, c[0x0][0x20c], R0 ;  /* 0x00008300c400aa24 */ /* 0x000fe400078e0200 */
[----:B------:R-:W-:Y:S02]  /*6ef0*/  @!P2 IMAD.MOV.U32 R114, RZ, RZ, 0x5 ;  /* 0x00000005ff72a424 */ /* 0x000fe400078e00ff */
[----:B------:R-:W-:Y:S02]  /*6f00*/  @!P2 IMAD.IADD R0, R113, 0x1, R0 ;  /* 0x000000017100a824 */ /* 0x000fe400078e0200 */
[----:B------:R-:W-:Y:S02]  /*6f10*/  @!P2 IMAD.MOV.U32 R113, RZ, RZ, c[0x0][0x208] ;  /* 0x00008200ff71a624 */ /* 0x000fe400078e00ff */
[----:B------:R-:W-:Y:S04]  /*6f20*/  @!P2 IMAD.WIDE.U32 R172, R112, 0x50, R172 ;  /* 0x0000005070aca825 */ /* 0x000fe800078e00ac */
[----:B------:R-:W-:Y:S01]  /*6f30*/  @!P2 IMAD R112, R0, 0x50, RZ ;  /* 0x000000500070a824 */ /* 0x000fe200078e02ff */
[C---:B------:R-:W-:Y:S01]  /*6f40*/  @!P2 SHF.L.U64.HI R0, R113.reuse, R114, c[0x0][0x20c] ;  /* 0x000083007100a619 */ /* 0x040fe20000010272 */
[----:B------:R-:W-:Y:S01]  /*6f50*/  @!P2 IMAD.SHL.U32 R2, R113, 0x20, RZ ;  /* 0x000000207102a824 */ /* 0x000fe200078e00ff */
[----:B------:R-:W-:Y:S01]  /*6f60*/  @!P2 LEA R188, P0, R172, c[0x0][0x1f8], 0x1 ;  /* 0x00007e00acbcaa11 */ /* 0x000fe200078008ff */
[----:B------:R-:W-:Y:S03]  /*6f70*/  @!P2 IMAD.IADD R113, R173, 0x1, R112 ;  /* 0x00000001ad71a824 */ /* 0x000fe600078e0270 */
[-C--:B------:R-:W-:Y:S02]  /*6f80*/  @!P2 IADD3 R112, P1, R188, R2.reuse, RZ ;  /* 0x00000002bc70a210 */ /* 0x080fe40007f3e0ff */
[----:B------:R-:W-:Y:S02]  /*6f90*/  @!P2 LEA.HI.X R189, R172, c[0x0][0x1fc], R113, 0x1, P0 ;  /* 0x00007f00acbdaa11 */ /* 0x000fe400000f0c71 */
[----:B------:R-:W1:Y:S01]  /*6fa0*/  LDSM.16.M88.4 R172, [R213] ;  /* 0x00000000d5ac783b */ /* 0x000e620000000200 */
[-C--:B------:R-:W-:Y:S02]  /*6fb0*/  @!P2 IADD3 R186, P0, R112, R2.reuse, RZ ;  /* 0x0000000270baa210 */ /* 0x080fe40007f1e0ff */
[--C-:B------:R-:W-:Y:S02]  /*6fc0*/  @!P2 IMAD.X R113, R189, 0x1, R0.reuse, P1 ;  /* 0x00000001bd71a824 */ /* 0x100fe400008e0600 */
[-C--:B------:R-:W-:Y:S02]  /*6fd0*/  @!P2 IADD3 R184, P1, R186, R2.reuse, RZ ;  /* 0x00000002bab8a210 */ /* 0x080fe40007f3e0ff */
[--C-:B------:R-:W-:Y:S01]  /*6fe0*/  @!P2 IMAD.X R187, R113, 0x1, R0.reuse, P0 ;  /* 0x0000000171bba824 */ /* 0x100fe200000e0600 */
[----:B------:R-:W-:Y:S01]  /*6ff0*/  @!PT LDS RZ, [RZ] ;  /* 0x00000000fffff984 */ /* 0x000fe20000000800 */
[----:B------:R-:W-:Y:S01]  /*7000*/  @!PT LDS RZ, [RZ] ;  /* 0x00000000fffff984 */ /* 0x000fe20000000800 */
[----:B------:R-:W-:Y:S01]  /*7010*/  @!PT LDS RZ, [RZ] ;  /* 0x00000000fffff984 */ /* 0x000fe20000000800 */
[----:B------:R2:W-:Y:S03]  /*7020*/  @!P2 LDGSTS.E.BYPASS.LTC128B.128 [R216+0x100], [R188.64], !P6 ;  /* 0x00100000bcd8afae */ /* 0x0005e6000f101d48 */
[--C-:B------:R-:W-:Y:S05]  /*7030*/  @!P2 IMAD.X R185, R187, 0x1, R0.reuse, P1 ;  /* 0x00000001bbb9a824 */ /* 0x100fea00008e0600 */
[----:B------:R4:W-:Y:S08]  /*7040*/  @!P2 LDGSTS.E.BYPASS.LTC128B.128 [R216+0x900], [R112.64], !P6 ;  /* 0x0090000070d8afae */ /* 0x0009f0000f101d48 */
[----:B------:R5:W-:Y:S08]  /*7050*/  @!P2 LDGSTS.E.BYPASS.LTC128B.128 [R216+0x1100], [R186.64], !P6 ;  /* 0x01100000bad8afae */ /* 0x000bf0000f101d48 */
[----:B------:R5:W-:Y:S01]  /*7060*/  @!P2 LDGSTS.E.BYPASS.LTC128B.128 [R216+0x1900], [R184.64], !P6 ;  /* 0x01900000b8d8afae */ /* 0x000be2000f101d48 */
[----:B--2---:R-:W-:Y:S01]  /*7070*/  @!P2 IADD3 R188, P0, R184, R2, RZ ;  /* 0x00000002b8bca210 */ /* 0x004fe20007f1e0ff */
[-C--:B-1----:R-:W-:Y:S04]  /*7080*/  HMMA.16816.F32 R36, R160, R172.reuse, R36 ;  /* 0x000000aca024723c */ /* 0x082fe80000001824 */
[----:B------:R-:W-:Y:S02]  /*7090*/  @!P2 IMAD.X R189, R185, 0x1, R0, P0 ;  /* 0x00000001b9bda824 */ /* 0x000fe400000e0600 */
[----:B------:R1:W3:Y:S02]  /*70a0*/  LDL R0, [R1+0x14] ;  /* 0x0000140001007983 */ /* 0x0002e40000100800 */
[C---:B------:R-:W-:Y:S02]  /*70b0*/  HMMA.16816.F32 R40, R168.reuse, R172, R40 ;  /* 0x000000aca828723c */ /* 0x040fe40000001828 */
[----:B------:R2:W-:Y:S06]  /*70c0*/  @!P2 LDGSTS.E.BYPASS.LTC128B.128 [R216+0x2100], [R188.64], !P6 ;  /* 0x02100000bcd8afae */ /* 0x0005ec000f101d48 */
[-C--:B------:R-:W-:Y:S02]  /*70d0*/  HMMA.16816.F32 R44, R168, R174.reuse, R44 ;  /* 0x000000aea82c723c */ /* 0x080fe4000000182c */
[----:B------:R-:W-:Y:S06]  /*70e0*/  LDSM.16.M88.4 R164, [R207+0x2000] ;  /* 0x00200000cfa4783b */ /* 0x000fec0000000200 */
[C---:B------:R-:W-:Y:S02]  /*70f0*/  HMMA.16816.F32 R48, R160.reuse, R174, R48 ;  /* 0x000000aea030723c */ /* 0x040fe40000001830 */
[----:B------:R-:W0:Y:S06]  /*7100*/  LDGDEPBAR ;  /* 0x00000000000079af */ /* 0x000e2c0000000000 */
[-C--:B------:R-:W-:Y:S02]  /*7110*/  HMMA.16816.F32 R52, R160, R176.reuse, R52 ;  /* 0x000000b0a034723c */ /* 0x080fe40000001834 */
[----:B-----5:R-:W-:Y:S06]  /*7120*/  LDSM.16.M88.4 R184, [R207] ;  /* 0x00000000cfb8783b */ /* 0x020fec0000000200 */
[C---:B------:R-:W-:Y:S02]  /*7130*/  HMMA.16816.F32 R56, R168.reuse, R176, R56 ;  /* 0x000000b0a838723c */ /* 0x040fe40000001838 */
[----:B--2---:R-:W2:Y:S06]  /*7140*/  LDSM.16.M88.4 R188, [R205] ;  /* 0x00000000cdbc783b */ /* 0x004eac0000000200 */
[-C--:B------:R-:W-:Y:S02]  /*7150*/  HMMA.16816.F32 R60, R168, R178.reuse, R60 ;  /* 0x000000b2a83c723c */ /* 0x080fe4000000183c */
[----:B------:R-:W5:Y:S06]  /*7160*/  LDSM.16.M88.4 R156, [R205+0x800] ;  /* 0x00080000cd9c783b */ /* 0x000f6c0000000200 */
[C---:B------:R-:W-:Y:S02]  /*7170*/  HMMA.16816.F32 R64, R160.reuse, R178, R64 ;  /* 0x000000b2a040723c */ /* 0x040fe40000001840 */
[----:B------:R-:W-:Y:S06]  /*7180*/  LDSM.16.M88.4 R172, [R205+0x2000] ;  /* 0x00200000cdac783b */ /* 0x000fec0000000200 */
[-C--:B------:R-:W-:Y:S02]  /*7190*/  HMMA.16816.F32 R68, R160, R180.reuse, R68 ;  /* 0x000000b4a044723c */ /* 0x080fe40000001844 */
[----:B------:R-:W-:Y:S06]  /*71a0*/  LDSM.16.M88.4 R176, [R208] ;  /* 0x00000000d0b0783b */ /* 0x000fec0000000200 */
[C---:B------:R-:W-:Y:S02]  /*71b0*/  HMMA.16816.F32 R72, R168.reuse, R180, R72 ;  /* 0x000000b4a848723c */ /* 0x040fe40000001848 */
[----:B------:R-:W-:Y:S06]  /*71c0*/  LDSM.16.M88.4 R192, [R208+0x2000] ;  /* 0x00200000d0c0783b */ /* 0x000fec0000000200 */
[-C--:B------:R-:W-:Y:S02]  /*71d0*/  HMMA.16816.F32 R76, R168, R182.reuse, R76 ;  /* 0x000000b6a84c723c */ /* 0x080fe4000000184c */
[----:B------:R-:W-:Y:S06]  /*71e0*/  LDSM.16.M88.4 R168, [R205+0x1800] ;  /* 0x00180000cda8783b */ /* 0x000fec0000000200 */
[----:B------:R-:W-:Y:S02]  /*71f0*/  HMMA.16816.F32 R80, R160, R182, R80 ;  /* 0x000000b6a050723c */ /* 0x000fe40000001850 */
[----:B------:R-:W1:Y:S06]  /*7200*/  LDSM.16.M88.4 R160, [R205+0x1000] ;  /* 0x00100000cda0783b */ /* 0x000e6c0000000200 */
[-C--:B--2---:R-:W-:Y:S02]  /*7210*/  HMMA.16816.F32 R4, R184, R188.reuse, R4 ;  /* 0x000000bcb804723c */ /* 0x084fe40000001804 */
[----:B------:R-:W2:Y:S06]  /*7220*/  LDSM.16.M88.4 R180, [R202] ;  /* 0x00000000cab4783b */ /* 0x000eac0000000200 */
        /* <DEDUP_REMOVED lines=18> */
[-C--:B------:R-:W-:Y:S08]  /*7350*/  HMMA.16816.F32 R68, R184, R172.reuse, R68 ;  /* 0x000000acb844723c */ /* 0x080ff00000001844 */
[C---:B------:R-:W-:Y:S08]  /*7360*/  HMMA.16816.F32 R72, R164.reuse, R172, R72 ;  /* 0x000000aca448723c */ /* 0x040ff00000001848 */
[-C--:B------:R-:W-:Y:S08]  /*7370*/  HMMA.16816.F32 R76, R164, R174.reuse, R76 ;  /* 0x000000aea44c723c */ /* 0x080ff0000000184c */
[----:B------:R-:W-:Y:S08]  /*7380*/  HMMA.16816.F32 R80, R184, R174, R80 ;  /* 0x000000aeb850723c */ /* 0x000ff00000001850 */
[-C--:B--2---:R-:W-:Y:S08]  /*7390*/  HMMA.16816.F32 R4, R176, R180.reuse, R4 ;  /* 0x000000b4b004723c */ /* 0x084ff00000001804 */
[C---:B------:R-:W-:Y:S08]  /*73a0*/  HMMA.16816.F32 R8, R192.reuse, R180, R8 ;  /* 0x000000b4c008723c */ /* 0x040ff00000001808 */
[-C--:B------:R-:W-:Y:S08]  /*73b0*/  HMMA.16816.F32 R12, R192, R182.reuse, R12 ;  /* 0x000000b6c00c723c */ /* 0x080ff0000000180c */
[C---:B------:R-:W-:Y:S08]  /*73c0*/  HMMA.16816.F32 R16, R176.reuse, R182, R16 ;  /* 0x000000b6b010723c */ /* 0x040ff00000001810 */
[-C--:B------:R-:W-:Y:S08]  /*73d0*/  HMMA.16816.F32 R20, R176, R188.reuse, R20 ;  /* 0x000000bcb014723c */ /* 0x080ff00000001814 */
[C---:B------:R-:W-:Y:S08]  /*73e0*/  HMMA.16816.F32 R24, R192.reuse, R188, R24 ;  /* 0x000000bcc018723c */ /* 0x040ff00000001818 */
[-C--:B------:R-:W-:Y:S04]  /*73f0*/  HMMA.16816.F32 R28, R192, R190.reuse, R28 ;  /* 0x000000bec01c723c */ /* 0x080fe8000000181c */
[----:B---3--:R-:W-:Y:S04]  /*7400*/  @P4 IMAD.MOV.U32 R0, RZ, RZ, R118 ;  /* 0x000000ffff004224 */ /* 0x008fe800078e0076 */
[C---:B------:R-:W-:Y:S01]  /*7410*/  HMMA.16816.F32 R32, R176.reuse, R190, R32 ;  /* 0x000000beb020723c */ /* 0x040fe20000001820 */
[----:B------:R-:W-:Y:S07]  /*7420*/  SHFL.IDX PT, R118, R0, 0x2, 0x1c1f ;  /* 0x005c1f0000767f89 */ /* 0x000fee00000e0000 */
[-C--:B-----5:R-:W-:Y:S01]  /*7430*/  HMMA.16816.F32 R36, R176, R156.reuse, R36 ;  /* 0x0000009cb024723c */ /* 0x0a0fe20000001824 */
[----:B----4-:R-:W2:Y:S07]  /*7440*/  SHFL.IDX PT, R112, R0, RZ, 0x1c1f ;  /* 0x001c1fff00707589 */ /* 0x010eae00000e0000 */
[C---:B------:R-:W-:Y:S01]  /*7450*/  HMMA.16816.F32 R40, R192.reuse, R156, R40 ;  /* 0x0000009cc028723c */ /* 0x040fe20000001828 */
[----:B------:R-:W-:Y:S07]  /*7460*/  SHFL.IDX PT, R114, R0, 0x3, 0x1c1f ;  /* 0x007c1f0000727f89 */ /* 0x000fee00000e0000 */
[-C--:B------:R-:W-:Y:S01]  /*7470*/  HMMA.16816.F32 R44, R192, R158.reuse, R44 ;  /* 0x0000009ec02c723c */ /* 0x080fe2000000182c */
[----:B------:R3:W4:Y:S07]  /*7480*/  SHFL.IDX PT, R2, R0, 0x1, 0x1c1f ;  /* 0x003c1f0000027f89 */ /* 0x00072e00000e0000 */
[C---:B------:R-:W-:Y:S08]  /*7490*/  HMMA.16816.F32 R48, R176.reuse, R158, R48 ;  /* 0x0000009eb030723c */ /* 0x040ff00000001830 */
[-C--:B-1----:R-:W-:Y:S04]  /*74a0*/  HMMA.16816.F32 R52, R176, R160.reuse, R52 ;  /* 0x000000a0b034723c */ /* 0x082fe80000001834 */
[----:B---3--:R-:W-:Y:S04]  /*74b0*/  IMAD R0, R196, -0x50, RZ ;  /* 0xffffffb0c4007824 */ /* 0x008fe800078e02ff */
[C---:B------:R-:W-:Y:S04]  /*74c0*/  HMMA.16816.F32 R56, R192.reuse, R160, R56 ;  /* 0x000000a0c038723c */ /* 0x040fe80000001838 */
[----:B------:R-:W-:Y:S04]  /*74d0*/  IADD3 R0, -R199, 0x1, R0 ;  /* 0x00000001c7007810 */ /* 0x000fe80007ffe100 */
[----:B------:R-:W-:Y:S01]  /*74e0*/  IADD3 R113, -R197, R0, R198 ;  /* 0x00000000c5717210 */ /* 0x000fe20007ffe1c6 */
[-C--:B------:R-:W-:Y:S04]  /*74f0*/  HMMA.16816.F32 R60, R192, R162.reuse, R60 ;  /* 0x000000a2c03c723c */ /* 0x080fe8000000183c */
[C---:B--2---:R-:W-:Y:S02]  /*7500*/  IMAD.IADD R112, R113.reuse, 0x1, R112 ;  /* 0x0000000171707824 */ /* 0x044fe400078e0270 */
[C---:B----4-:R-:W-:Y:S02]  /*7510*/  IMAD.IADD R2, R113.reuse, 0x1, R2 ;  /* 0x0000000171027824 */ /* 0x050fe400078e0202 */
[C---:B------:R-:W-:Y:S04]  /*7520*/  HMMA.16816.F32 R64, R176.reuse, R162, R64 ;  /* 0x000000a2b040723c */ /* 0x040fe80000001840 */
[C---:B------:R-:W-:Y:S01]  /*7530*/  ISETP.GT.AND P3, PT, R112.reuse, RZ, PT ;  /* 0x000000ff7000720c */ /* 0x040fe20003f64270 */
[C---:B------:R-:W-:Y:S01]  /*7540*/  IMAD.IADD R0, R113.reuse, 0x1, R118 ;  /* 0x0000000171007824 */ /* 0x040fe200078e0276 */
[----:B------:R-:W-:Y:S01]  /*7550*/  ISETP.GT.AND P2, PT, R112, 0x1, PT ;  /* 0x000000017000780c */ /* 0x000fe20003f44270 */
[----:B------:R-:W-:Y:S01]  /*7560*/  IMAD.IADD R113, R113, 0x1, R114 ;  /* 0x0000000171717824 */ /* 0x000fe200078e0272 */
[C---:B------:R-:W-:Y:S02]  /*7570*/  ISETP.GT.AND P1, PT, R2.reuse, RZ, PT ;  /* 0x000000ff0200720c */ /* 0x040fe40003f24270 */
[----:B------:R-:W-:Y:S02]  /*7580*/  ISETP.GT.AND P0, PT, R2, 0x1, PT ;  /* 0x000000010200780c */ /* 0x000fe40003f04270 */
[----:B------:R-:W-:Y:S02]  /*7590*/  FSEL R156, R4, -INF , P3 ;  /* 0xff800000049c7808 */ /* 0x000fe40001800000 */
[----:B------:R-:W-:Y:S02]  /*75a0*/  FSEL R157, R5, -INF , P2 ;  /* 0xff800000059d7808 */ /* 0x000fe40001000000 */
[----:B------:R-:W-:Y:S02]  /*75b0*/  FSEL R165, R6, -INF , P1 ;  /* 0xff80000006a57808 */ /* 0x000fe40000800000 */
[----:B------:R-:W-:Y:S02]  /*75c0*/  FSEL R164, R7, -INF , P0 ;  /* 0xff80000007a47808 */ /* 0x000fe40000000000 */
[----:B------:R-:W1:Y:S01]  /*75d0*/  LDSM.16.M88.4 R4, [R202+0x2000] ;  /* 0x00200000ca04783b */ /* 0x000e620000000200 */
[----:B------:R-:W-:Y:S01]  /*75e0*/  ISETP.GT.AND P3, PT, R0, RZ, PT ;  /* 0x000000ff0000720c */ /* 0x000fe20003f64270 */
[----:B------:R-:W-:Y:S04]  /*75f0*/  DEPBAR.LE SB0, 0x0 ;  /* 0x000080000000791a */ /* 0x000fe80000000000 */
[----:B------:R-:W-:Y:S02]  /*7600*/  FSEL R166, R8, -INF , P3 ;  /* 0xff80000008a67808 */ /* 0x000fe40001800000 */
[----:B------:R-:W-:Y:S01]  /*7610*/  BAR.SYNC.DEFER_BLOCKING 0x0 ;  /* 0x0000000000007b1d */ /* 0x000fe20000010000 */
[C---:B------:R-:W-:Y:S02]  /*7620*/  ISETP.GT.AND P2, PT, R0.reuse, 0x1, PT ;  /* 0x000000010000780c */ /* 0x040fe40003f44270 */
[C---:B------:R-:W-:Y:S02]  /*7630*/  ISETP.GT.AND P3, PT, R0.reuse, 0x8, PT ;  /* 0x000000080000780c */ /* 0x040fe40003f64270 */
[----:B------:R-:W-:Y:S02]  /*7640*/  FSEL R167, R9, -INF , P2 ;  /* 0xff80000009a77808 */ /* 0x000fe40001000000 */
[----:B------:R-:W-:Y:S02]  /*7650*/  ISETP.GT.AND P2, PT, R0, 0x9, PT ;  /* 0x000000090000780c */ /* 0x000fe40003f44270 */
[----:B------:R-:W-:Y:S02]  /*7660*/  FMNMX.FTZ R8, R156, R3, !PT ;  /* 0x000000039c087209 */ /* 0x000fe40007810000 */
[----:B------:R-:W-:Y:S02]  /*7670*/  FSEL R158, R12, -INF , P3 ;  /* 0xff8000000c9e7808 */ /* 0x000fe40001800000 */
[----:B------:R-:W-:Y:S02]  /*7680*/  ISETP.GT.AND P3, PT, R112, 0x8, PT ;  /* 0x000000087000780c */ /* 0x000fe40003f64270 */
[----:B------:R-:W-:Y:S02]  /*7690*/  FSEL R159, R13, -INF , P2 ;  /* 0xff8000000d9f7808 */ /* 0x000fe40001000000 */
[----:B------:R-:W-:Y:S02]  /*76a0*/  FSEL R9, R16, -INF , P3 ;  /* 0xff80000010097808 */ /* 0x000fe40001800000 */
[C---:B------:R-:W-:Y:S02]  /*76b0*/  ISETP.GT.AND P2, PT, R112.reuse, 0x9, PT ;  /* 0x000000097000780c */ /* 0x040fe40003f44270 */
[----:B------:R-:W-:Y:S02]  /*76c0*/  FMNMX.FTZ R8, R157, R8, !PT ;  /* 0x000000089d087209 */ /* 0x000fe40007810000 */
[----:B------:R-:W-:Y:S02]  /*76d0*/  ISETP.GT.AND P3, PT, R112, 0x10, PT ;  /* 0x000000107000780c */ /* 0x000fe40003f64270 */
[C---:B------:R-:W-:Y:S02]  /*76e0*/  ISETP.GT.AND P1, PT, R113.reuse, RZ, PT ;  /* 0x000000ff7100720c */ /* 0x040fe40003f24270 */
[----:B------:R-:W-:Y:S02]  /*76f0*/  ISETP.GT.AND P0, PT, R113, 0x1, PT ;  /* 0x000000017100780c */ /* 0x000fe40003f04270 */
[----:B------:R-:W-:Y:S02]  /*7700*/  FSEL R16, R20, -INF , P3 ;  /* 0xff80000014107808 */ /* 0x000fe40001800000 */
[----:B------:R-:W-:Y:S01]  /*7710*/  FSEL R171, R10, -INF , P1 ;  /* 0xff8000000aab7808 */ /* 0x000fe20000800000 */
[-C--:B-1----:R-:W-:Y:S05]  /*7720*/  HMMA.16816.F32 R68, R176, R4.reuse, R68 ;  /* 0x00000004b044723c */ /* 0x082fea0000001844 */
[----:B------:R-:W-:Y:S02]  /*7730*/  FSEL R10, R17, -INF , P2 ;  /* 0xff800000110a7808 */ /* 0x000fe40001000000 */
[----:B------:R-:W-:Y:S01]  /*7740*/  ISETP.GT.AND P2, PT, R112, 0x11, PT ;  /* 0x000000117000780c */ /* 0x000fe20003f44270 */
[C---:B------:R-:W-:Y:S04]  /*7750*/  HMMA.16816.F32 R72, R192.reuse, R4, R72 ;  /* 0x00000004c048723c */ /* 0x040fe80000001848 */
[----:B------:R-:W-:Y:S02]  /*7760*/  FSEL R170, R11, -INF , P0 ;  /* 0xff8000000baa7808 */ /* 0x000fe40000000000 */
[----:B------:R-:W-:Y:S02]  /*7770*/  ISETP.GT.AND P0, PT, R113, 0x9, PT ;  /* 0x000000097100780c */ /* 0x000fe40003f04270 */
[----:B------:R-:W-:Y:S01]  /*7780*/  FMNMX.FTZ R4, R9, R8, !PT ;  /* 0x0000000809047209 */ /* 0x000fe20007810000 */
[-C--:B------:R-:W-:Y:S03]  /*7790*/  HMMA.16816.F32 R76, R192, R6.reuse, R76 ;  /* 0x00000006c04c723c */ /* 0x080fe6000000184c */
[----:B------:R-:W-:Y:S02]  /*77a0*/  ISETP.GT.AND P3, PT, R0, 0x10, PT ;  /* 0x000000100000780c */ /* 0x000fe40003f64270 */
[----:B------:R-:W-:Y:S02]  /*77b0*/  FSEL R168, R15, -INF , P0 ;  /* 0xff8000000fa87808 */ /* 0x000fe40000000000 */
[----:B------:R-:W-:Y:S01]  /*77c0*/  FSEL R15, R21, -INF , P2 ;  /* 0xff800000150f7808 */ /* 0x000fe20001000000 */
[----:B------:R-:W-:Y:S04]  /*77d0*/  HMMA.16816.F32 R80, R176, R6, R80 ;  /* 0x00000006b050723c */ /* 0x000fe80000001850 */
[----:B------:R-:W-:Y:S02]  /*77e0*/  ISETP.GT.AND P0, PT, R2, 0x9, PT ;  /* 0x000000090200780c */ /* 0x000fe40003f04270 */
[----:B------:R-:W-:Y:S02]  /*77f0*/  FSEL R160, R24, -INF , P3 ;  /* 0xff80000018a07808 */ /* 0x000fe40001800000 */
[----:B------:R-:W-:Y:S02]  /*7800*/  FMNMX.FTZ R4, R10, R4, !PT ;  /* 0x000000040a047209 */ /* 0x000fe40007810000 */
[C---:B------:R-:W-:Y:S02]  /*7810*/  ISETP.GT.AND P2, PT, R0.reuse, 0x11, PT ;  /* 0x000000110000780c */ /* 0x040fe40003f44270 */
[----:B------:R-:W-:Y:S02]  /*7820*/  ISETP.GT.AND P3, PT, R0, 0x18, PT ;  /* 0x000000180000780c */ /* 0x000fe40003f64270 */
[----:B------:R-:W-:Y:S02]  /*7830*/  FSEL R12, R19, -INF , P0 ;  /* 0xff800000130c7808 */ /* 0x000fe40000000000 */
[----:B------:R-:W-:Y:S02]  /*7840*/  ISETP.GT.AND P0, PT, R2, 0x11, PT ;  /* 0x000000110200780c */ /* 0x000fe40003f04270 */
[----:B------:R-:W-:Y:S02]  /*7850*/  FSEL R25, R25, -INF , P2 ;  /* 0xff80000019197808 */ /* 0x000fe40001000000 */
[----:B------:R-:W-:Y:S02]  /*7860*/  FSEL R28, R28, -INF , P3 ;  /* 0xff8000001c1c7808 */ /* 0x000fe40001800000 */
[----:B------:R-:W-:Y:S02]  /*7870*/  ISETP.GT.AND P3, PT, R112, 0x18, PT ;  /* 0x000000187000780c */ /* 0x000fe40003f64270 */
[----:B------:R-:W-:Y:S02]  /*7880*/  FMNMX.FTZ R4, R16, R4, !PT ;  /* 0x0000000410047209 */ /* 0x000fe40007810000 */
[----:B------:R-:W-:Y:S02]  /*7890*/  ISETP.GT.AND P1, PT, R113, 0x8, PT ;  /* 0x000000087100780c */ /* 0x000fe40003f24270 */
[----:B------:R-:W-:Y:S02]  /*78a0*/  ISETP.GT.AND P2, PT, R0, 0x19, PT ;  /* 0x000000190000780c */ /* 0x000fe40003f44270 */
[----:B------:R-:W-:Y:S02]  /*78b0*/  FSEL R19, R23, -INF , P0 ;  /* 0xff80000017137808 */ /* 0x000fe40000000000 */
[----:B------:R-:W-:Y:S02]  /*78c0*/  FSEL R169, R14, -INF , P1 ;  /* 0xff8000000ea97808 */ /* 0x000fe40000800000 */
[----:B------:R-:W-:Y:S02]  /*78d0*/  FSEL R14, R32, -INF , P3 ;  /* 0xff800000200e7808 */ /* 0x000fe40001800000 */
[----:B------:R-:W-:Y:S02]  /*78e0*/  ISETP.GT.AND P1, PT, R2, 0x8, PT ;  /* 0x000000080200780c */ /* 0x000fe40003f24270 */
[----:B------:R-:W-:Y:S02]  /*78f0*/  ISETP.GT.AND P0, PT, R113, 0x11, PT ;  /* 0x000000117100780c */ /* 0x000fe40003f04270 */
[----:B------:R-:W-:Y:S02]  /*7900*/  FSEL R29, R29, -INF , P2 ;  /* 0xff8000001d1d7808 */ /* 0x000fe40001000000 */
[C---:B------:R-:W-:Y:S02]  /*7910*/  ISETP.GT.AND P2, PT, R112.reuse, 0x19, PT ;  /* 0x000000197000780c */ /* 0x040fe40003f44270 */
[----:B------:R-:W-:Y:S02]  /*7920*/  FMNMX.FTZ R4, R15, R4, !PT ;  /* 0x000000040f047209 */ /* 0x000fe40007810000 */
[----:B------:R-:W-:Y:S02]  /*7930*/  FSEL R172, R27, -INF , P0 ;  /* 0xff8000001bac7808 */ /* 0x000fe40000000000 */
[----:B------:R-:W-:Y:S02]  /*7940*/  FSEL R13, R33, -INF , P2 ;  /* 0xff800000210d7808 */ /* 0x000fe40001000000 */
[----:B------:R-:W-:Y:S02]  /*7950*/  ISETP.GT.AND P3, PT, R112, 0x20, PT ;  /* 0x000000207000780c */ /* 0x000fe40003f64270 */
[----:B------:R-:W-:Y:S02]  /*7960*/  FSEL R11, R18, -INF , P1 ;  /* 0xff800000120b7808 */ /* 0x000fe40000800000 */
[----:B------:R-:W-:Y:S02]  /*7970*/  ISETP.GT.AND P1, PT, R2, 0x10, PT ;  /* 0x000000100200780c */ /* 0x000fe40003f24270 */
[----:B------:R-:W-:Y:S02]  /*7980*/  ISETP.GT.AND P0, PT, R113, 0x19, PT ;  /* 0x000000197100780c */ /* 0x000fe40003f04270 */
[----:B------:R-:W-:Y:S02]  /*7990*/  FMNMX.FTZ R4, R14, R4, !PT ;  /* 0x000000040e047209 */ /* 0x000fe40007810000 */
[----:B------:R-:W-:Y:S02]  /*79a0*/  FSEL R17, R22, -INF , P1 ;  /* 0xff80000016117808 */ /* 0x000fe40000800000 */
[----:B------:R-:W-:Y:S02]  /*79b0*/  FSEL R173, R36, -INF , P3 ;  /* 0xff80000024ad7808 */ /* 0x000fe40001800000 */
[----:B------:R-:W-:Y:S02]  /*79c0*/  FSEL R181, R31, -INF , P0 ;  /* 0xff8000001fb57808 */ /* 0x000fe40000000000 */
[----:B------:R-:W-:Y:S02]  /*79d0*/  ISETP.GT.AND P2, PT, R112, 0x21, PT ;  /* 0x000000217000780c */ /* 0x000fe40003f44270 */
[C---:B------:R-:W-:Y:S02]  /*79e0*/  ISETP.GT.AND P0, PT, R2.reuse, 0x19, PT ;  /* 0x000000190200780c */ /* 0x040fe40003f04270 */
[----:B------:R-:W-:Y:S02]  /*79f0*/  FMNMX.FTZ R4, R13, R4, !PT ;  /* 0x000000040d047209 */ /* 0x000fe40007810000 */
[----:B------:R-:W-:Y:S02]  /*7a00*/  ISETP.GT.AND P1, PT, R113, 0x10, PT ;  /* 0x000000107100780c */ /* 0x000fe40003f24270 */
[----:B------:R-:W-:Y:S02]  /*7a10*/  FSEL R180, R37, -INF , P2 ;  /* 0xff80000025b47808 */ /* 0x000fe40001000000 */
[----:B------:R-:W-:Y:S02]  /*7a20*/  FSEL R24, R35, -INF , P0 ;  /* 0xff80000023187808 */ /* 0x000fe40000000000 */
[----:B------:R-:W-:Y:S02]  /*7a30*/  ISETP.GT.AND P0, PT, R2, 0x21, PT ;  /* 0x000000210200780c */ /* 0x000fe40003f04270 */
[----:B------:R-:W-:Y:S02]  /*7a40*/  FSEL R161, R26, -INF , P1 ;  /* 0xff8000001aa17808 */ /* 0x000fe40000800000 */
[----:B------:R-:W-:Y:S02]  /*7a50*/  ISETP.GT.AND P5, PT, R112, 0x28, PT ;  /* 0x000000287000780c */ /* 0x000fe40003fa4270 */
[----:B------:R-:W-:Y:S02]  /*7a60*/  ISETP.GT.AND P1, PT, R113, 0x18, PT ;  /* 0x000000187100780c */ /* 0x000fe40003f24270 */
[----:B------:R-:W-:Y:S02]  /*7a70*/  ISETP.GT.AND P2, PT, R0, 0x21, PT ;  /* 0x000000210000780c */ /* 0x000fe40003f44270 */
[----:B------:R-:W-:Y:S02]  /*7a80*/  FMNMX.FTZ R4, R173, R4, !PT ;  /* 0x00000004ad047209 */ /* 0x000fe40007810000 */
[----:B------:R-:W-:Y:S02]  /*7a90*/  FSEL R183, R39, -INF , P0 ;  /* 0xff80000027b77808 */ /* 0x000fe40000000000 */
[----:B------:R-:W-:Y:S02]  /*7aa0*/  ISETP.GT.AND P0, PT, R113, 0x21, PT ;  /* 0x000000217100780c */ /* 0x000fe40003f04270 */
[----:B------:R-:W-:Y:S02]  /*7ab0*/  FSEL R188, R41, -INF , P2 ;  /* 0xff80000029bc7808 */ /* 0x000fe40001000000 */
[----:B------:R-:W-:Y:S02]  /*7ac0*/  FSEL R162, R48, -INF , P5 ;  /* 0xff80000030a27808 */ /* 0x000fe40002800000 */
[----:B------:R-:W-:Y:S02]  /*7ad0*/  FSEL R174, R30, -INF , P1 ;  /* 0xff8000001eae7808 */ /* 0x000fe40000800000 */
[----:B------:R-:W-:Y:S02]  /*7ae0*/  ISETP.GT.AND P1, PT, R2, 0x18, PT ;  /* 0x000000180200780c */ /* 0x000fe40003f24270 */
[----:B------:R-:W-:Y:S02]  /*7af0*/  ISETP.GT.AND P2, PT, R112, 0x29, PT ;  /* 0x000000297000780c */ /* 0x000fe40003f44270 */
[----:B------:R-:W-:Y:S02]  /*7b00*/  FMNMX.FTZ R4, R180, R4, !PT ;  /* 0x00000004b4047209 */ /* 0x000fe40007810000 */
[----:B------:R-:W-:Y:S02]  /*7b10*/  FSEL R18, R34, -INF , P1 ;  /* 0xff80000022127808 */ /* 0x000fe40000800000 */
[----:B------:R-:W-:Y:S02]  /*7b20*/  ISETP.GT.AND P1, PT, R2, 0x20, PT ;  /* 0x000000200200780c */ /* 0x000fe40003f24270 */
[----:B------:R-:W-:Y:S02]  /*7b30*/  FSEL R192, R43, -INF , P0 ;  /* 0xff8000002bc07808 */ /* 0x000fe40000000000 */
[----:B------:R-:W-:Y:S02]  /*7b40*/  ISETP.GT.AND P0, PT, R112, 0x30, PT ;  /* 0x000000307000780c */ /* 0x000fe40003f04270 */
[----:B------:R-:W-:Y:S02]  /*7b50*/  FSEL R163, R49, -INF , P2 ;  /* 0xff80000031a37808 */ /* 0x000fe40001000000 */
        /* <DEDUP_REMOVED lines=19> */
[----:B------:R-:W-:Y:S02]  /*7c90*/  FMNMX.FTZ R4, R217, R4, !PT ;  /* 0x00000004d9047209 */ /* 0x000fe40007810000 */
[----:B------:R-:W-:Y:S02]  /*7ca0*/  FMNMX.FTZ R5, R165, R115, !PT ;  /* 0x00000073a5057209 */ /* 0x000fe40007810000 */
[----:B------:R-:W-:Y:S02]  /*7cb0*/  FSEL R224, R65, -INF , P2 ;  /* 0xff80000041e07808 */ /* 0x000fe40001000000 */
[----:B------:R-:W-:Y:S02]  /*7cc0*/  FSEL R189, R46, -INF , P1 ;  /* 0xff8000002ebd7808 */ /* 0x000fe40000800000 */
[----:B------:R-:W-:Y:S02]  /*7cd0*/  ISETP.GT.AND P1, PT, R112, 0x40, PT ;  /* 0x000000407000780c */ /* 0x000fe40003f24270 */
[----:B------:R-:W-:Y:S02]  /*7ce0*/  FMNMX.FTZ R4, R220, R4, !PT ;  /* 0x00000004dc047209 */ /* 0x000fe40007810000 */
[----:B------:R-:W-:Y:S02]  /*7cf0*/  FMNMX.FTZ R5, R164, R5, !PT ;  /* 0x00000005a4057209 */ /* 0x000fe40007810000 */
[----:B------:R-:W-:Y:S02]  /*7d00*/  FSEL R244, R68, -INF , P1 ;  /* 0xff80000044f47808 */ /* 0x000fe40000800000 */
[----:B------:R-:W-:Y:S02]  /*7d10*/  ISETP.GT.AND P5, PT, R112, 0x41, PT ;  /* 0x000000417000780c */ /* 0x000fe40003fa4270 */
[----:B------:R-:W-:Y:S02]  /*7d20*/  FMNMX.FTZ R4, R224, R4, !PT ;  /* 0x00000004e0047209 */ /* 0x000fe40007810000 */
[----:B------:R-:W-:Y:S02]  /*7d30*/  FMNMX.FTZ R5, R11, R5, !PT ;  /* 0x000000050b057209 */ /* 0x000fe40007810000 */
[----:B------:R-:W-:Y:S02]  /*7d40*/  ISETP.GT.AND P3, PT, R112, 0x48, PT ;  /* 0x000000487000780c */ /* 0x000fe40003f64270 */
[----:B------:R-:W-:Y:S02]  /*7d50*/  FSEL R249, R69, -INF , P5 ;  /* 0xff80000045f97808 */ /* 0x000fe40002800000 */
[----:B------:R-:W-:Y:S02]  /*7d60*/  FMNMX.FTZ R4, R244, R4, !PT ;  /* 0x00000004f4047209 */ /* 0x000fe40007810000 */
[----:B------:R-:W-:Y:S02]  /*7d70*/  FMNMX.FTZ R5, R12, R5, !PT ;  /* 0x000000050c057209 */ /* 0x000fe40007810000 */
[----:B------:R-:W-:Y:S02]  /*7d80*/  FSEL R252, R80, -INF , P3 ;  /* 0xff80000050fc7808 */ /* 0x000fe40001800000 */
[----:B------:R-:W-:Y:S02]  /*7d90*/  ISETP.GT.AND P2, PT, R112, 0x49, PT ;  /* 0x000000497000780c */ /* 0x000fe40003f44270 */
[----:B------:R-:W-:Y:S02]  /*7da0*/  FMNMX.FTZ R4, R249, R4, !PT ;  /* 0x00000004f9047209 */ /* 0x000fe40007810000 */
[----:B------:R-:W-:Y:S02]  /*7db0*/  FMNMX.FTZ R5, R17, R5, !PT ;  /* 0x0000000511057209 */ /* 0x000fe40007810000 */
[----:B------:R-:W-:Y:S02]  /*7dc0*/  FSEL R250, R81, -INF , P2 ;  /* 0xff80000051fa7808 */ /* 0x000fe40001000000 */
[----:B------:R-:W-:Y:S02]  /*7dd0*/  FMNMX.FTZ R4, R252, R4, !PT ;  /* 0x00000004fc047209 */ /* 0x000fe40007810000 */
[----:B------:R-:W-:Y:S02]  /*7de0*/  FMNMX.FTZ R5, R19, R5, !PT ;  /* 0x0000000513057209 */ /* 0x000fe40007810000 */
[----:B------:R-:W-:Y:S02]  /*7df0*/  FMNMX.FTZ R4, R250, R4, !PT ;  /* 0x00000004fa047209 */ /* 0x000fe40007810000 */
[----:B------:R-:W-:Y:S02]  /*7e00*/  FMNMX.FTZ R5, R18, R5, !PT ;  /* 0x0000000512057209 */ /* 0x000fe40007810000 */
[----:B------:R-:W-:Y:S01]  /*7e10*/  ISETP.GT.AND P0, PT, R113, 0x29, PT ;  /* 0x000000297100780c */ /* 0x000fe20003f04270 */
[----:B------:R-:W1:Y:S01]  /*7e20*/  SHFL.BFLY PT, R7, R4, 0x2, 0x1f ;  /* 0x0c401f0004077f89 */ /* 0x000e6200000e0000 */
[----:B------:R-:W-:Y:S02]  /*7e30*/  FMNMX.FTZ R5, R24, R5, !PT ;  /* 0x0000000518057209 */ /* 0x000fe40007810000 */
[----:B------:R-:W-:Y:S02]  /*7e40*/  FSEL R179, R47, -INF , P0 ;  /* 0xff8000002fb37808 */ /* 0x000fe40000000000 */
[----:B------:R-:W-:Y:S02]  /*7e50*/  ISETP.GT.AND P0, PT, R2, 0x28, PT ;  /* 0x000000280200780c */ /* 0x000fe40003f04270 */
[----:B------:R-:W-:Y:S02]  /*7e60*/  FMNMX.FTZ R5, R182, R5, !PT ;  /* 0x00000005b6057209 */ /* 0x000fe40007810000 */
[C---:B------:R-:W-:Y:S02]  /*7e70*/  ISETP.GT.AND P3, PT, R2.reuse, 0x30, PT ;  /* 0x000000300200780c */ /* 0x040fe40003f64270 */
[----:B------:R-:W-:Y:S02]  /*7e80*/  ISETP.GT.AND P2, PT, R2, 0x31, PT ;  /* 0x000000310200780c */ /* 0x000fe40003f44270 */
[----:B------:R-:W-:Y:S02]  /*7e90*/  FSEL R175, R50, -INF , P0 ;  /* 0xff80000032af7808 */ /* 0x000fe40000000000 */
[C---:B------:R-:W-:Y:S02]  /*7ea0*/  ISETP.GT.AND P1, PT, R2.reuse, 0x29, PT ;  /* 0x000000290200780c */ /* 0x040fe40003f24270 */
[----:B------:R-:W-:Y:S02]  /*7eb0*/  ISETP.GT.AND P0, PT, R2, 0x38, PT ;  /* 0x000000380200780c */ /* 0x000fe40003f04270 */
[----:B------:R-:W-:Y:S02]  /*7ec0*/  FMNMX.FTZ R5, R183, R5, !PT ;  /* 0x00000005b7057209 */ /* 0x000fe40007810000 */
[----:B------:R-:W-:Y:S02]  /*7ed0*/  FMNMX.FTZ R6, R166, R116, !PT ;  /* 0x00000074a6067209 */ /* 0x000fe40007810000 */
[----:B------:R-:W-:Y:S02]  /*7ee0*/  FSEL R197, R54, -INF , P3 ;  /* 0xff80000036c57808 */ /* 0x000fe40001800000 */
[----:B------:R-:W-:Y:S02]  /*7ef0*/  FSEL R226, R55, -INF , P2 ;  /* 0xff80000037e27808 */ /* 0x000fe40001000000 */
[----:B------:R-:W-:Y:S02]  /*7f00*/  FSEL R176, R51, -INF , P1 ;  /* 0xff80000033b07808 */ /* 0x000fe40000800000 */
[C---:B------:R-:W-:Y:S02]  /*7f10*/  ISETP.GT.AND P1, PT, R2.reuse, 0x48, PT ;  /* 0x000000480200780c */ /* 0x040fe40003f24270 */
[C---:B------:R-:W-:Y:S02]  /*7f20*/  ISETP.GT.AND P5, PT, R2.reuse, 0x39, PT ;  /* 0x000000390200780c */ /* 0x040fe40003fa4270 */
[----:B------:R-:W-:Y:S02]  /*7f30*/  ISETP.GT.AND P2, PT, R2, 0x41, PT ;  /* 0x000000410200780c */ /* 0x000fe40003f44270 */
[----:B------:R-:W-:Y:S02]  /*7f40*/  FSEL R225, R66, -INF , P0 ;  /* 0xff80000042e17808 */ /* 0x000fe40000000000 */
[C---:B------:R-:W-:Y:S02]  /*7f50*/  ISETP.GT.AND P0, PT, R2.reuse, 0x49, PT ;  /* 0x000000490200780c */ /* 0x040fe40003f04270 */
[----:B------:R-:W-:Y:S02]  /*7f60*/  ISETP.GT.AND P3, PT, R2, 0x40, PT ;  /* 0x000000400200780c */ /* 0x000fe40003f64270 */
        /* <DEDUP_REMOVED lines=10> */
[----:B------:R-:W-:Y:S02]  /*8010*/  FSEL R228, R67, -INF , P5 ;  /* 0xff80000043e47808 */ /* 0x000fe40002800000 */
[----:B------:R-:W-:Y:S02]  /*8020*/  FMNMX.FTZ R4, R225, R4, !PT ;  /* 0x00000004e1047209 */ /* 0x000fe40007810000 */
[----:B------:R-:W-:Y:S02]  /*8030*/  FMNMX.FTZ R6, R25, R6, !PT ;  /* 0x0000000619067209 */ /* 0x000fe40007810000 */
[----:B------:R-:W-:Y:S02]  /*8040*/  FSEL R184, R70, -INF , P3 ;  /* 0xff80000046b87808 */ /* 0x000fe40001800000 */
[----:B------:R-:W-:Y:S02]  /*8050*/  FMNMX.FTZ R4, R228, R4, !PT ;  /* 0x00000004e4047209 */ /* 0x000fe40007810000 */
[----:B------:R-:W-:Y:S02]  /*8060*/  FMNMX.FTZ R5, R28, R6, !PT ;  /* 0x000000061c057209 */ /* 0x000fe40007810000 */
[----:B------:R-:W-:Y:S02]  /*8070*/  FSEL R185, R71, -INF , P2 ;  /* 0xff80000047b97808 */ /* 0x000fe40001000000 */
[----:B------:R-:W-:Y:S02]  /*8080*/  FMNMX.FTZ R4, R184, R4, !PT ;  /* 0x00000004b8047209 */ /* 0x000fe40007810000 */
        /* <DEDUP_REMOVED lines=10> */
[----:B------:R-:W-:Y:S02]  /*8130*/  FMNMX.FTZ R4, R83, R4, !PT ;  /* 0x0000000453047209 */ /* 0x000fe40007810000 */
[----:B------:R-:W-:Y:S02]  /*8140*/  ISETP.GT.AND P2, PT, R0, 0x30, PT ;  /* 0x000000300000780c */ /* 0x000fe40003f44270 */
[----:B------:R-:W-:Y:S01]  /*8150*/  FMNMX.FTZ R6, R168, R6, !PT ;  /* 0x00000006a8067209 */ /* 0x000fe20007810000 */
[----:B------:R-:W2:Y:S01]  /*8160*/  SHFL.BFLY PT, R7, R4, 0x2, 0x1f ;  /* 0x0c401f0004077f89 */ /* 0x000ea200000e0000 */
[----:B------:R-:W-:Y:S02]  /*8170*/  FMNMX.FTZ R5, R177, R5, !PT ;  /* 0x00000005b1057209 */ /* 0x000fe40007810000 */
[----:B------:R-:W-:Y:S02]  /*8180*/  ISETP.GT.AND P1, PT, R0, 0x31, PT ;  /* 0x000000310000780c */ /* 0x000fe40003f24270 */
[----:B------:R-:W-:Y:S02]  /*8190*/  FSEL R195, R56, -INF , P2 ;  /* 0xff80000038c37808 */ /* 0x000fe40001000000 */
[----:B------:R-:W-:Y:S02]  /*81a0*/  FMNMX.FTZ R6, R161, R6, !PT ;  /* 0x00000006a1067209 */ /* 0x000fe40007810000 */
[----:B------:R-:W-:Y:S02]  /*81b0*/  FMNMX.FTZ R5, R178, R5, !PT ;  /* 0x00000005b2057209 */ /* 0x000fe40007810000 */
[----:B------:R-:W-:Y:S02]  /*81c0*/  FMNMX.FTZ R6, R172, R6, !PT ;  /* 0x00000006ac067209 */ /* 0x000fe40007810000 */
[----:B------:R-:W-:Y:S02]  /*81d0*/  ISETP.GT.AND P0, PT, R0, 0x38, PT ;  /* 0x000000380000780c */ /* 0x000fe40003f04270 */
[----:B------:R-:W-:Y:S02]  /*81e0*/  FSEL R198, R57, -INF , P1 ;  /* 0xff80000039c67808 */ /* 0x000fe40000800000 */
[----:B------:R-:W-:Y:S02]  /*81f0*/  FMNMX.FTZ R5, R195, R5, !PT ;  /* 0x00000005c3057209 */ /* 0x000fe40007810000 */
[----:B------:R-:W-:Y:S02]  /*8200*/  FSEL R222, R60, -INF , P0 ;  /* 0xff8000003cde7808 */ /* 0x000fe40000000000 */
[----:B------:R-:W-:Y:S02]  /*8210*/  FMNMX.FTZ R5, R198, R5, !PT ;  /* 0x00000005c6057209 */ /* 0x000fe40007810000 */
[----:B------:R-:W-:Y:S02]  /*8220*/  FMNMX.FTZ R6, R174, R6, !PT ;  /* 0x00000006ae067209 */ /* 0x000fe40007810000 */
[C---:B------:R-:W-:Y:S02]  /*8230*/  ISETP.GT.AND P5, PT, R0.reuse, 0x39, PT ;  /* 0x000000390000780c */ /* 0x040fe40003fa4270 */
[C---:B------:R-:W-:Y:S02]  /*8240*/  ISETP.GT.AND P1, PT, R0.reuse, 0x48, PT ;  /* 0x000000480000780c */ /* 0x040fe40003f24270 */
[C---:B------:R-:W-:Y:S02]  /*8250*/  ISETP.GT.AND P0, PT, R0.reuse, 0x49, PT ;  /* 0x000000490000780c */ /* 0x040fe40003f04270 */
[C---:B------:R-:W-:Y:S02]  /*8260*/  ISETP.GT.AND P3, PT, R0.reuse, 0x40, PT ;  /* 0x000000400000780c */ /* 0x040fe40003f64270 */
[----:B------:R-:W-:Y:S02]  /*8270*/  ISETP.GT.AND P2, PT, R0, 0x41, PT ;  /* 0x000000410000780c */ /* 0x000fe40003f44270 */
[----:B------:R-:W-:Y:S02]  /*8280*/  FMNMX.FTZ R0, R222, R5, !PT ;  /* 0x00000005de007209 */ /* 0x000fe40007810000 */
[----:B------:R-:W-:Y:S02]  /*8290*/  FMNMX.FTZ R5, R181, R6, !PT ;  /* 0x00000006b5057209 */ /* 0x000fe40007810000 */
[----:B-1----:R-:W-:Y:S02]  /*82a0*/  FMNMX.FTZ R114, R2, R8, !PT ;  /* 0x0000000802727209 */ /* 0x002fe40007810000 */
[----:B------:R-:W-:Y:S02]  /*82b0*/  FMNMX.FTZ R2, R190, R5, !PT ;  /* 0x00000005be027209 */ /* 0x000fe40007810000 */
[----:B------:R-:W-:Y:S02]  /*82c0*/  FSEL R241, R72, -INF , P3 ;  /* 0xff80000048f17808 */ /* 0x000fe40001800000 */
[----:B------:R-:W-:Y:S02]  /*82d0*/  FMNMX.FTZ R2, R192, R2, !PT ;  /* 0x00000002c0027209 */ /* 0x000fe40007810000 */
[----:B------:R-:W-:Y:S02]  /*82e0*/  ISETP.GT.AND P3, PT, R113, 0x30, PT ;  /* 0x000000307100780c */ /* 0x000fe40003f64270 */
[----:B------:R-:W-:Y:S02]  /*82f0*/  FMNMX.FTZ R6, R189, R2, !PT ;  /* 0x00000002bd067209 */ /* 0x000fe40007810000 */
[----:B--2---:R-:W-:Y:S01]  /*8300*/  FMNMX.FTZ R2, R4, R7, !PT ;  /* 0x0000000704027209 */ /* 0x004fe20007810000 */
[----:B------:R-:W-:Y:S01]  /*8310*/  FMUL.FTZ R4, R114, c[0x0][0x2d0] ;  /* 0x0000b40072047a20 */ /* 0x000fe20000410000 */
[----:B------:R-:W-:Y:S02]  /*8320*/  FSEL R199, R58, -INF , P3 ;  /* 0xff8000003ac77808 */ /* 0x000fe40001800000 */
[----:B------:R-:W-:Y:S01]  /*8330*/  FSETP.NEU.FTZ.AND P3, PT, R114, -INF , PT ;  /* 0xff8000007200780b */ /* 0x000fe20003f7d000 */
[----:B------:R-:W1:Y:S01]  /*8340*/  SHFL.BFLY PT, R7, R2, 0x1, 0x1f ;  /* 0x0c201f0002077f89 */ /* 0x000e6200000e0000 */
[----:B------:R-:W-:Y:S02]  /*8350*/  FSEL R223, R61, -INF , P5 ;  /* 0xff8000003ddf7808 */ /* 0x000fe40002800000 */
[----:B------:R-:W-:Y:S02]  /*8360*/  FSEL R118, R4, RZ, P3 ;  /* 0x000000ff04767208 */ /* 0x000fe40001800000 */
[----:B------:R-:W-:Y:S02]  /*8370*/  FMNMX.FTZ R0, R223, R0, !PT ;  /* 0x00000000df007209 */ /* 0x000fe40007810000 */
[----:B------:R-:W-:Y:S01]  /*8380*/  FSEL R248, R73, -INF , P2 ;  /* 0xff80000049f87808 */ /* 0x000fe20001000000 */
[--C-:B------:R-:W-:Y:S01]  /*8390*/  FFMA.FTZ R4, R156, c[0x0][0x2d0], -R118.reuse ;  /* 0x0000b4009c047a23 */ /* 0x100fe20000010876 */
[----:B------:R-:W-:Y:S02]  /*83a0*/  ISETP.GT.AND P5, PT, R196, R215, PT ;  /* 0x000000d7c400720c */ /* 0x000fe40003fa4270 */
[----:B------:R-:W-:Y:S01]  /*83b0*/  FSEL R251, R76, -INF , P1 ;  /* 0xff8000004cfb7808 */ /* 0x000fe20000800000 */
[----:B------:R2:W-:Y:S01]  /*83c0*/  MUFU.EX2 R229, R4 ;  /* 0x0000000400e57308 */ /* 0x0005e20000000800 */
[----:B------:R-:W-:Y:S02]  /*83d0*/  FMNMX.FTZ R0, R241, R0, !PT ;  /* 0x00000000f1007209 */ /* 0x000fe40007810000 */
[----:B------:R-:W-:Y:S02]  /*83e0*/  FSEL R186, R77, -INF , P0 ;  /* 0xff8000004dba7808 */ /* 0x000fe40000000000 */
[----:B------:R-:W-:Y:S02]  /*83f0*/  FMNMX.FTZ R0, R248, R0, !PT ;  /* 0x00000000f8007209 */ /* 0x000fe40007810000 */
[----:B------:R-:W-:Y:S02]  /*8400*/  ISETP.GT.AND P1, PT, R113, 0x38, PT ;  /* 0x000000387100780c */ /* 0x000fe40003f24270 */
[----:B------:R-:W-:Y:S02]  /*8410*/  FMNMX.FTZ R0, R251, R0, !PT ;  /* 0x00000000fb007209 */ /* 0x000fe40007810000 */
[----:B------:R-:W-:Y:S02]  /*8420*/  ISETP.GT.AND P0, PT, R113, 0x39, PT ;  /* 0x000000397100780c */ /* 0x000fe40003f04270 */
[----:B------:R-:W-:Y:S02]  /*8430*/  FMNMX.FTZ R0, R186, R0, !PT ;  /* 0x00000000ba007209 */ /* 0x000fe40007810000 */
[----:B------:R-:W-:Y:S02]  /*8440*/  FSEL R227, R63, -INF , P0 ;  /* 0xff8000003fe37808 */ /* 0x000fe40000000000 */
[C---:B------:R-:W-:Y:S01]  /*8450*/  ISETP.GT.AND P0, PT, R113.reuse, 0x41, PT ;  /* 0x000000417100780c */ /* 0x040fe20003f04270 */
[----:B------:R-:W3:Y:S01]  /*8460*/  SHFL.BFLY PT, R5, R0, 0x2, 0x1f ;  /* 0x0c401f0000057f89 */ /* 0x000ee200000e0000 */
[----:B------:R-:W-:Y:S02]  /*8470*/  FSEL R218, R62, -INF , P1 ;  /* 0xff8000003eda7808 */ /* 0x000fe40000800000 */
[C---:B------:R-:W-:Y:S02]  /*8480*/  ISETP.GT.AND P1, PT, R113.reuse, 0x40, PT ;  /* 0x000000407100780c */ /* 0x040fe40003f24270 */
[----:B------:R-:W-:Y:S01]  /*8490*/  ISETP.GT.AND P2, PT, R113, 0x31, PT ;  /* 0x000000317100780c */ /* 0x000fe20003f44270 */
[--C-:B--2---:R-:W-:Y:S01]  /*84a0*/  FFMA.FTZ R4, R157, c[0x0][0x2d0], -R118.reuse ;  /* 0x0000b4009d047a23 */ /* 0x104fe20000010876 */
[----:B------:R-:W-:Y:S02]  /*84b0*/  FSEL R242, R74, -INF , P1 ;  /* 0xff8000004af27808 */ /* 0x000fe40000800000 */
[----:B------:R-:W-:Y:S01]  /*84c0*/  ISETP.GT.AND P1, PT, R113, 0x48, PT ;  /* 0x000000487100780c */ /* 0x000fe20003f24270 */
[----:B------:R3:W2:Y:S01]  /*84d0*/  MUFU.EX2 R193, R4 ;  /* 0x0000000400c17308 */ /* 0x0006a20000000800 */
[----:B------:R-:W-:Y:S02]  /*84e0*/  FSEL R247, R75, -INF , P0 ;  /* 0xff8000004bf77808 */ /* 0x000fe40000000000 */
[----:B------:R-:W-:Y:S02]  /*84f0*/  ISETP.GT.AND P0, PT, R113, 0x49, PT ;  /* 0x000000497100780c */ /* 0x000fe40003f04270 */
[----:B-1----:R-:W-:Y:S02]  /*8500*/  FMNMX.FTZ R113, R2, R7, !PT ;  /* 0x0000000702717209 */ /* 0x002fe40007810000 */
[----:B------:R-:W-:Y:S02]  /*8510*/  FSEL R219, R59, -INF , P2 ;  /* 0xff8000003bdb7808 */ /* 0x000fe40001000000 */
[----:B------:R-:W-:Y:S02]  /*8520*/  FSETP.NEU.FTZ.AND P2, PT, R113, -INF , PT ;  /* 0xff8000007100780b */ /* 0x000fe40003f5d000 */
[----:B------:R-:W-:Y:S02]  /*8530*/  FMNMX.FTZ R6, R179, R6, !PT ;  /* 0x00000006b3067209 */ /* 0x000fe40007810000 */
[----:B------:R-:W-:Y:S02]  /*8540*/  FSEL R78, R78, -INF , P1 ;  /* 0xff8000004e4e7808 */ /* 0x000fe40000800000 */
[----:B------:R-:W-:Y:S02]  /*8550*/  FMNMX.FTZ R6, R199, R6, !PT ;  /* 0x00000006c7067209 */ /* 0x000fe40007810000 */
[----:B------:R-:W-:Y:S02]  /*8560*/  FSEL R71, R79, -INF , P0 ;  /* 0xff8000004f477808 */ /* 0x000fe40000000000 */
[----:B------:R-:W-:Y:S02]  /*8570*/  FMNMX.FTZ R6, R219, R6, !PT ;  /* 0x00000006db067209 */ /* 0x000fe40007810000 */
[----:B------:R-:W-:Y:S02]  /*8580*/  IADD3 R215, R196, -0x1, RZ ;  /* 0xffffffffc4d77810 */ /* 0x000fe40007ffe0ff */
[----:B------:R-:W-:Y:S02]  /*8590*/  FMNMX.FTZ R6, R218, R6, !PT ;  /* 0x00000006da067209 */ /* 0x000fe40007810000 */
[----:B---3--:R-:W-:Y:S01]  /*85a0*/  FMNMX.FTZ R4, R0, R5, !PT ;  /* 0x0000000500047209 */ /* 0x008fe20007810000 */
[--C-:B------:R-:W-:Y:S01]  /*85b0*/  FFMA.FTZ R5, R9, c[0x0][0x2d0], -R118.reuse ;  /* 0x0000b40009057a23 */ /* 0x100fe20000010876 */
[----:B--2---:R-:W-:Y:S02]  /*85c0*/  F2FP.PACK_AB R72, R193, R229 ;  /* 0x000000e5c148723e */ /* 0x004fe400000000ff */
[----:B------:R-:W-:Y:S01]  /*85d0*/  FMNMX.FTZ R6, R227, R6, !PT ;  /* 0x00000006e3067209 */ /* 0x000fe20007810000 */
[----:B------:R1:W-:Y:S01]  /*85e0*/  MUFU.EX2 R191, R5 ;  /* 0x0000000500bf7308 */ /* 0x0003e20000000800 */
[----:B------:R-:W2:Y:S02]  /*85f0*/  SHFL.BFLY PT, R7, R4, 0x1, 0x1f ;  /* 0x0c201f0004077f89 */ /* 0x000ea400000e0000 */
[----:B------:R-:W-:Y:S04]  /*8600*/  FMNMX.FTZ R6, R242, R6, !PT ;  /* 0x00000006f2067209 */ /* 0x000fe80007810000 */
[----:B------:R-:W-:Y:S04]  /*8610*/  FMNMX.FTZ R6, R247, R6, !PT ;  /* 0x00000006f7067209 */ /* 0x000fe80007810000 */
[----:B------:R-:W-:Y:S01]  /*8620*/  FMNMX.FTZ R0, R78, R6, !PT ;  /* 0x000000064e007209 */ /* 0x000fe20007810000 */
[----:B------:R-:W-:Y:S02]  /*8630*/  FFMA.FTZ R6, R10, c[0x0][0x2d0], -R118 ;  /* 0x0000b4000a067a23 */ /* 0x000fe40000010876 */
[----:B------:R-:W-:Y:S01]  /*8640*/  @P5 IMAD.MOV.U32 R10, RZ, RZ, c[0x0][0x1e4] ;  /* 0x00007900ff0a5624 */ /* 0x000fe200078e00ff */
[----:B------:R-:W-:Y:S01]  /*8650*/  FMNMX.FTZ R0, R71, R0, !PT ;  /* 0x0000000047007209 */ /* 0x000fe20007810000 */
[----:B------:R-:W3:Y:S04]  /*8660*/  MUFU.EX2 R43, R6 ;  /* 0x00000006002b7308 */ /* 0x000ee80000000800 */
[----:B------:R-:W4:Y:S01]  /*8670*/  SHFL.BFLY PT, R2, R0, 0x2, 0x1f ;  /* 0x0c401f0000027f89 */ /* 0x000f2200000e0000 */
[----:B-1----:R-:W-:Y:S01]  /*8680*/  FMUL.FTZ R5, R113, c[0x0][0x2d0] ;  /* 0x0000b40071057a20 */ /* 0x002fe20000410000 */
[----:B--2---:R-:W-:Y:S04]  /*8690*/  FMNMX.FTZ R112, R4, R7, !PT ;  /* 0x0000000704707209 */ /* 0x004fe80007810000 */
[----:B------:R-:W-:Y:S01]  /*86a0*/  FSEL R156, R5, RZ, P2 ;  /* 0x000000ff059c7208 */ /* 0x000fe20001000000 */
[C---:B------:R-:W-:Y:S01]  /*86b0*/  FMUL.FTZ R4, R112.reuse, c[0x0][0x2d0] ;  /* 0x0000b40070047a20 */ /* 0x040fe20000410000 */
[----:B------:R-:W-:Y:S03]  /*86c0*/  FSETP.NEU.FTZ.AND P1, PT, R112, -INF , PT ;  /* 0xff8000007000780b */ /* 0x000fe60003f3d000 */
[----:B------:R-:W-:Y:S01]  /*86d0*/  FFMA.FTZ R5, R165, c[0x0][0x2d0], -R156 ;  /* 0x0000b400a5057a23 */ /* 0x000fe2000001089c */
[----:B------:R-:W-:Y:S03]  /*86e0*/  FSEL R157, R4, RZ, P1 ;  /* 0x000000ff049d7208 */ /* 0x000fe60000800000 */
[----:B------:R1:W-:Y:S02]  /*86f0*/  MUFU.EX2 R221, R5 ;  /* 0x0000000500dd7308 */ /* 0x0003e40000000800 */
[--C-:B------:R-:W-:Y:S01]  /*8700*/  FFMA.FTZ R7, R166, c[0x0][0x2d0], -R157.reuse ;  /* 0x0000b400a6077a23 */ /* 0x100fe2000001089d */
[----:B---3--:R-:W-:Y:S01]  /*8710*/  F2FP.PACK_AB R74, R43, R191 ;  /* 0x000000bf2b4a723e */ /* 0x008fe200000000ff */
[----:B------:R-:W-:Y:S01]  /*8720*/  FFMA.FTZ R8, R167, c[0x0][0x2d0], -R157 ;  /* 0x0000b400a7087a23 */ /* 0x000fe2000001089d */
[----:B------:R-:W-:Y:S02]  /*8730*/  @P5 SHF.R.S32.HI R6, RZ, 0x1f, R215 ;  /* 0x0000001fff065819 */ /* 0x000fe400000114d7 */
[----:B----4-:R-:W-:Y:S03]  /*8740*/  FMNMX.FTZ R0, R0, R2, !PT ;  /* 0x0000000200007209 */ /* 0x010fe60007810000 */
[----:B------:R-:W-:Y:S01]  /*8750*/  MUFU.EX2 R40, R8 ;  /* 0x0000000800287308 */ /* 0x000fe20000000800 */
[----:B------:R-:W-:Y:S01]  /*8760*/  @P5 IMAD R6, R6, c[0x0][0x1e0], RZ ;  /* 0x0000780006065a24 */ /* 0x000fe200078e02ff */
[----:B------:R-:W2:Y:S03]  /*8770*/  SHFL.BFLY PT, R2, R0, 0x1, 0x1f ;  /* 0x0c201f0000027f89 */ /* 0x000ea600000e0000 */
[----:B------:R-:W-:Y:S05]  /*8780*/  @P5 IMAD R6, R215, c[0x0][0x1e4], R6 ;  /* 0x00007900d7065a24 */ /* 0x000fea00078e0206 */
[----:B------:R3:W4:Y:S01]  /*8790*/  MUFU.EX2 R246, R7 ;  /* 0x0000000700f67308 */ /* 0x0007220000000800 */
[----:B-1----:R-:W-:Y:S02]  /*87a0*/  FFMA.FTZ R5, R164, c[0x0][0x2d0], -R156 ;  /* 0x0000b400a4057a23 */ /* 0x002fe4000001089c */
[----:B------:R-:W-:Y:S07]  /*87b0*/  IMAD.MOV.U32 R164, RZ, RZ, R184 ;  /* 0x000000ffffa47224 */ /* 0x000fee00078e00b8 */
[----:B------:R1:W5:Y:S01]  /*87c0*/  MUFU.EX2 R45, R5 ;  /* 0x00000005002d7308 */ /* 0x0003620000000800 */
[----:B--2---:R-:W-:Y:S01]  /*87d0*/  FMNMX.FTZ R70, R0, R2, !PT ;  /* 0x0000000200467209 */ /* 0x004fe20007810000 */
[--C-:B------:R-:W-:Y:S02]  /*87e0*/  FFMA.FTZ R0, R158, c[0x0][0x2d0], -R157.reuse ;  /* 0x0000b4009e007a23 */ /* 0x100fe4000001089d */
[----:B------:R-:W-:Y:S06]  /*87f0*/  FFMA.FTZ R2, R159, c[0x0][0x2d0], -R157 ;  /* 0x0000b4009f027a23 */ /* 0x000fec000001089d */
[----:B------:R2:W-:Y:S01]  /*8800*/  MUFU.EX2 R42, R0 ;  /* 0x00000000002a7308 */ /* 0x0005e20000000800 */
[----:B------:R-:W-:Y:S02]  /*8810*/  IMAD.MOV.U32 R159, RZ, RZ, R78 ;  /* 0x000000ffff9f7224 */ /* 0x000fe400078e004e */
[----:B---3--:R-:W-:Y:S01]  /*8820*/  @P5 IMAD.MOV.U32 R7, RZ, RZ, R231 ;  /* 0x000000ffff075224 */ /* 0x008fe200078e00e7 */
[----:B----4-:R-:W-:Y:S06]  /*8830*/  F2FP.PACK_AB R64, R40, R246 ;  /* 0x000000f62840723e */ /* 0x010fec00000000ff */
[----:B------:R3:W-:Y:S01]  /*8840*/  MUFU.EX2 R20, R2 ;  /* 0x0000000200147308 */ /* 0x0007e20000000800 */
[----:B-1----:R-:W-:Y:S01]  /*8850*/  FFMA.FTZ R5, R11, c[0x0][0x2d0], -R156 ;  /* 0x0000b4000b057a23 */ /* 0x002fe2000001089c */
[----:B-----5:R-:W-:Y:S01]  /*8860*/  F2FP.PACK_AB R73, R45, R221 ;  /* 0x000000dd2d49723e */ /* 0x020fe200000000ff */
[----:B------:R-:W-:Y:S07]  /*8870*/  @P5 IMAD.MOV.U32 R11, RZ, RZ, c[0x0][0x1e0] ;  /* 0x00007800ff0b5624 */ /* 0x000fee00078e00ff */
[----:B------:R1:W-:Y:S01]  /*8880*/  MUFU.EX2 R41, R5 ;  /* 0x0000000500297308 */ /* 0x0003e20000000800 */
[C---:B------:R-:W-:Y:S01]  /*8890*/  @P5 SHF.L.U64.HI R10, R11.reuse, 0x5, R10 ;  /* 0x000000050b0a5819 */ /* 0x040fe2000001020a */
[----:B------:R-:W-:Y:S02]  /*88a0*/  @P5 IMAD.SHL.U32 R11, R11, 0x20, RZ ;  /* 0x000000200b0b5824 */ /* 0x000fe400078e00ff */
[----:B--2---:R-:W-:Y:S02]  /*88b0*/  FMUL.FTZ R0, R70, c[0x0][0x2d0] ;  /* 0x0000b40046007a20 */ /* 0x004fe40000410000 */
[----:B---3--:R-:W-:Y:S04]  /*88c0*/  FFMA.FTZ R2, R15, c[0x0][0x2d0], -R118 ;  /* 0x0000b4000f027a23 */ /* 0x008fe80000010876 */
[----:B------:R2:W-:Y:S01]  /*88d0*/  MUFU.EX2 R49, R2 ;  /* 0x0000000200317308 */ /* 0x0005e20000000800 */
[----:B-1----:R-:W-:Y:S02]  /*88e0*/  FFMA.FTZ R5, R12, c[0x0][0x2d0], -R156 ;  /* 0x0000b4000c057a23 */ /* 0x002fe4000001089c */
[----:B------:R-:W-:Y:S07]  /*88f0*/  FFMA.FTZ R12, R16, c[0x0][0x2d0], -R118 ;  /* 0x0000b400100c7a23 */ /* 0x000fee0000010876 */
[----:B------:R1:W3:Y:S10]  /*8900*/  MUFU.EX2 R44, R5 ;  /* 0x00000005002c7308 */ /* 0x0002f40000000800 */
[----:B------:R-:W-:Y:S01]  /*8910*/  MUFU.EX2 R48, R12 ;  /* 0x0000000c00307308 */ /* 0x000fe20000000800 */
[----:B--2---:R-:W-:Y:S09]  /*8920*/  FFMA.FTZ R2, R17, c[0x0][0x2d0], -R156 ;  /* 0x0000b40011027a23 */ /* 0x004ff2000001089c */
[----:B------:R-:W-:Y:S01]  /*8930*/  MUFU.EX2 R243, R2 ;  /* 0x0000000200f37308 */ /* 0x000fe20000000800 */
[----:B-1----:R-:W-:Y:S01]  /*8940*/  @P5 IMAD.WIDE.U32 R4, R215, c[0x0][0x1e0], RZ ;  /* 0x00007800d7045a25 */ /* 0x002fe200078e00ff */
[----:B---3--:R-:W-:Y:S03]  /*8950*/  F2FP.PACK_AB R75, R44, R41 ;  /* 0x000000292c4b723e */ /* 0x008fe600000000ff */
[----:B------:R-:W-:Y:S02]  /*8960*/  @P5 IMAD.IADD R5, R5, 0x1, R6 ;  /* 0x0000000105055824 */ /* 0x000fe400078e0206 */
[----:B------:R-:W-:Y:S02]  /*8970*/  @P5 IMAD.MOV.U32 R6, RZ, RZ, R232 ;  /* 0x000000ffff065224 */ /* 0x000fe400078e00e8 */
[----:B------:R-:W-:Y:S02]  /*8980*/  @P5 IMAD R5, R5, 0x50, RZ ;  /* 0x0000005005055824 */ /* 0x000fe400078e02ff */
[----:B------:R-:W-:Y:S04]  /*8990*/  @P5 IMAD.WIDE.U32 R6, R4, 0x50, R6 ;  /* 0x0000005004065825 */ /* 0x000fe800078e0006 */
[----:B------:R-:W-:Y:S01]  /*89a0*/  @P5 IMAD.IADD R5, R7, 0x1, R5 ;  /* 0x0000000107055824 */ /* 0x000fe200078e0205 */
[C---:B------:R-:W-:Y:S04]  /*89b0*/  @P5 LEA R4, P0, R6.reuse, c[0x0][0x1c8], 0x1 ;  /* 0x0000720006045a11 */ /* 0x040fe800078008ff */
[----:B------:R-:W-:Y:S02]  /*89c0*/  @P5 LEA.HI.X R5, R6, c[0x0][0x1cc], R5, 0x1, P0 ;  /* 0x0000730006055a11 */ /* 0x000fe400000f0c05 */
[----:B------:R-:W-:Y:S03]  /*89d0*/  @P5 IADD3 R6, P0, R4, R11, RZ ;  /* 0x0000000b04065210 */ /* 0x000fe60007f1e0ff */
[----:B------:R1:W-:Y:S02]  /*89e0*/  @P5 LDGSTS.E.BYPASS.LTC128B.128 [R216+0x2900], [R4.64], !P6 ;  /* 0x0290000004d85fae */ /* 0x0003e4000f101d48 */
[----:B------:R-:W-:Y:S01]  /*89f0*/  @P5 IMAD.X R7, R5, 0x1, R10, P0 ;  /* 0x0000000105075824 */ /* 0x000fe200000e060a */
[----:B------:R-:W-:Y:S04]  /*8a00*/  FSETP.NEU.FTZ.AND P0, PT, R70, -INF , PT ;  /* 0xff8000004600780b */ /* 0x000fe80003f1d000 */
[----:B------:R-:W-:Y:S01]  /*8a10*/  FSEL R158, R0, RZ, P0 ;  /* 0x000000ff009e7208 */ /* 0x000fe20000000000 */
[----:B------:R2:W-:Y:S04]  /*8a20*/  @P5 LDGSTS.E.BYPASS.LTC128B.128 [R216+0x3100], [R6.64], !P6 ;  /* 0x0310000006d85fae */ /* 0x0005e8000f101d48 */
[--C-:B------:R-:W-:Y:S04]  /*8a30*/  FFMA.FTZ R0, R171, c[0x0][0x2d0], -R158.reuse ;  /* 0x0000b400ab007a23 */ /* 0x100fe8000001089e */
[----:B------:R3:W-:Y:S02]  /*8a40*/  MUFU.EX2 R239, R0 ;  /* 0x0000000000ef7308 */ /* 0x0007e40000000800 */
[--C-:B---3--:R-:W-:Y:S08]  /*8a50*/  FFMA.FTZ R0, R170, c[0x0][0x2d0], -R158.reuse ;  /* 0x0000b400aa007a23 */ /* 0x108ff0000001089e */
[----:B------:R3:W4:Y:S02]  /*8a60*/  MUFU.EX2 R240, R0 ;  /* 0x0000000000f07308 */ /* 0x0007240000000800 */
[--C-:B---3--:R-:W-:Y:S01]  /*8a70*/  FFMA.FTZ R0, R169, c[0x0][0x2d0], -R158.reuse ;  /* 0x0000b400a9007a23 */ /* 0x108fe2000001089e */
[----:B----4-:R-:W-:Y:S07]  /*8a80*/  F2FP.PACK_AB R65, R240, R239 ;  /* 0x000000eff041723e */ /* 0x010fee00000000ff */
[----:B------:R3:W-:Y:S02]  /*8a90*/  MUFU.EX2 R245, R0 ;  /* 0x0000000000f57308 */ /* 0x0007e40000000800 */
[----:B---3--:R-:W-:Y:S08]  /*8aa0*/  FFMA.FTZ R0, R168, c[0x0][0x2d0], -R158 ;  /* 0x0000b400a8007a23 */ /* 0x008ff0000001089e */
[----:B------:R3:W-:Y:S02]  /*8ab0*/  MUFU.EX2 R26, R0 ;  /* 0x00000000001a7308 */ /* 0x0007e40000000800 */
[--C-:B---3--:R-:W-:Y:S08]  /*8ac0*/  FFMA.FTZ R0, R14, c[0x0][0x2d0], -R118.reuse ;  /* 0x0000b4000e007a23 */ /* 0x108ff00000010876 */
[----:B------:R3:W-:Y:S02]  /*8ad0*/  MUFU.EX2 R47, R0 ;  /* 0x00000000002f7308 */ /* 0x0007e40000000800 */
[----:B---3--:R-:W-:Y:S08]  /*8ae0*/  FFMA.FTZ R0, R13, c[0x0][0x2d0], -R118 ;  /* 0x0000b4000d007a23 */ /* 0x008ff00000010876 */
[----:B------:R3:W-:Y:S02]  /*8af0*/  MUFU.EX2 R46, R0 ;  /* 0x00000000002e7308 */ /* 0x0007e40000000800 */
[----:B---3--:R-:W-:Y:S02]  /*8b00*/  FSEL R0, R114, RZ, P3 ;  /* 0x000000ff72007208 */ /* 0x008fe40001800000 */
[-C--:B------:R-:W-:Y:S03]  /*8b10*/  @P5 IADD3 R8, P3, R6, R11.reuse, RZ ;  /* 0x0000000b06085210 */ /* 0x080fe60007f7e0ff */
[----:B------:R-:W-:Y:S01]  /*8b20*/  FADD.FTZ R2, -R0, R3 ;  /* 0x0000000300027221 */ /* 0x000fe20000010100 */
[----:B------:R-:W-:Y:S01]  /*8b30*/  FSEL R0, R113, RZ, P2 ;  /* 0x000000ff71007208 */ /* 0x000fe20001000000 */
[--C-:B------:R-:W-:Y:S01]  /*8b40*/  @P5 IMAD.X R9, R7, 0x1, R10.reuse, P3 ;  /* 0x0000000107095824 */ /* 0x100fe200018e060a */
[-C--:B-1----:R-:W-:Y:S01]  /*8b50*/  @P5 IADD3 R4, P2, R8, R11.reuse, RZ ;  /* 0x0000000b08045210 */ /* 0x082fe20007f5e0ff */
[----:B------:R-:W-:Y:S02]  /*8b60*/  FMUL.FTZ R2, R2, c[0x0][0x2d0] ;  /* 0x0000b40002027a20 */ /* 0x000fe40000410000 */
[----:B------:R-:W-:Y:S01]  /*8b70*/  FADD.FTZ R0, -R0, R115 ;  /* 0x0000007300007221 */ /* 0x000fe20000010100 */
[----:B------:R1:W-:Y:S01]  /*8b80*/  @P5 LDGSTS.E.BYPASS.LTC128B.128 [R216+0x3900], [R8.64], !P6 ;  /* 0x0390000008d85fae */ /* 0x0003e2000f101d48 */
[----:B------:R3:W4:Y:S01]  /*8b90*/  MUFU.EX2 R69, R2 ;  /* 0x0000000200457308 */ /* 0x0007220000000800 */
[--C-:B------:R-:W-:Y:S01]  /*8ba0*/  @P5 IMAD.X R5, R9, 0x1, R10.reuse, P2 ;  /* 0x0000000109055824 */ /* 0x100fe200010e060a */
[----:B--2---:R-:W-:Y:S01]  /*8bb0*/  @P5 IADD3 R6, P3, R4, R11, RZ ;  /* 0x0000000b04065210 */ /* 0x004fe20007f7e0ff */
[----:B------:R-:W-:Y:S02]  /*8bc0*/  FMUL.FTZ R0, R0, c[0x0][0x2d0] ;  /* 0x0000b40000007a20 */ /* 0x000fe40000410000 */
[----:B------:R-:W-:Y:S02]  /*8bd0*/  IMAD.MOV.U32 R115, RZ, RZ, R83 ;  /* 0x000000ffff737224 */ /* 0x000fe400078e0053 */
[----:B------:R2:W-:Y:S01]  /*8be0*/  @P5 LDGSTS.E.BYPASS.LTC128B.128 [R216+0x4100], [R4.64], !P6 ;  /* 0x0410000004d85fae */ /* 0x0005e2000f101d48 */
[----:B------:R-:W-:Y:S02]  /*8bf0*/  @P5 IMAD.X R7, R5, 0x1, R10, P3 ;  /* 0x0000000105075824 */ /* 0x000fe400018e060a */
[----:B------:R5:W1:Y:S05]  /*8c00*/  MUFU.EX2 R68, R0 ;  /* 0x0000000000447308 */ /* 0x000a6a0000000800 */
[----:B------:R1:W-:Y:S08]  /*8c10*/  @P5 LDGSTS.E.BYPASS.LTC128B.128 [R216+0x4900], [R6.64], !P6 ;  /* 0x0490000006d85fae */ /* 0x0003f0000f101d48 */
[----:B------:R-:W-:Y:S01]  /*8c20*/  LDSM.16.MT88.4 R36, [R204] ;  /* 0x00000000cc24783b */ /* 0x000fe20000004200 */
[----:B---3--:R-:W-:Y:S01]  /*8c30*/  FSEL R2, R112, RZ, P1 ;  /* 0x000000ff70027208 */ /* 0x008fe20000800000 */
[C---:B----4-:R-:W-:Y:S02]  /*8c40*/  FMUL.FTZ R17, R69.reuse, R133 ;  /* 0x0000008545117220 */ /* 0x050fe40000410000 */
[----:B------:R-:W-:Y:S02]  /*8c50*/  IMAD.MOV.U32 R133, RZ, RZ, R230 ;  /* 0x000000ffff857224 */ /* 0x000fe400078e00e6 */
[C---:B------:R-:W-:Y:S02]  /*8c60*/  FMUL.FTZ R16, R69.reuse, R132 ;  /* 0x0000008445107220 */ /* 0x040fe40000410000 */
[----:B------:R-:W-:Y:S01]  /*8c70*/  IMAD.MOV.U32 R132, RZ, RZ, R186 ;  /* 0x000000ffff847224 */ /* 0x000fe200078e00ba */
[----:B------:R-:W-:Y:S01]  /*8c80*/  LDSM.16.MT88.4 R52, [R201] ;  /* 0x00000000c934783b */ /* 0x000fe20000004200 */
[C---:B------:R-:W-:Y:S02]  /*8c90*/  FMUL.FTZ R32, R69.reuse, R84 ;  /* 0x0000005445207220 */ /* 0x040fe40000410000 */
[----:B-----5:R-:W-:Y:S01]  /*8ca0*/  FADD.FTZ R0, -R2, R116 ;  /* 0x0000007402007221 */ /* 0x020fe20000010100 */
[----:B------:R-:W-:Y:S01]  /*8cb0*/  FSEL R2, R70, RZ, P0 ;  /* 0x000000ff46027208 */ /* 0x000fe20000000000 */
[C---:B--2---:R-:W-:Y:S02]  /*8cc0*/  FMUL.FTZ R4, R69.reuse, R120 ;  /* 0x0000007845047220 */ /* 0x044fe40000410000 */
[----:B------:R-:W-:Y:S01]  /*8cd0*/  FMUL.FTZ R0, R0, c[0x0][0x2d0] ;  /* 0x0000b40000007a20 */ /* 0x000fe20000410000 */
[----:B------:R-:W-:Y:S01]  /*8ce0*/  LDSM.16.MT88.4 R76, [R203] ;  /* 0x00000000cb4c783b */ /* 0x000fe20000004200 */
[----:B------:R-:W-:Y:S02]  /*8cf0*/  IMAD.MOV.U32 R120, RZ, RZ, R47 ;  /* 0x000000ffff787224 */ /* 0x000fe400078e002f */
[----:B------:R2:W3:Y:S01]  /*8d00*/  MUFU.EX2 R3, R0 ;  /* 0x0000000000037308 */ /* 0x0004e20000000800 */
[C---:B------:R-:W-:Y:S02]  /*8d10*/  FMUL.FTZ R5, R69.reuse, R121 ;  /* 0x0000007945057220 */ /* 0x040fe40000410000 */
[----:B------:R-:W-:Y:S02]  /*8d20*/  IMAD.MOV.U32 R121, RZ, RZ, R46 ;  /* 0x000000ffff797224 */ /* 0x000fe400078e002e */
[C---:B-1----:R-:W-:Y:S01]  /*8d30*/  FMUL.FTZ R6, R68.reuse, R122 ;  /* 0x0000007a44067220 */ /* 0x042fe20000410000 */
[----:B------:R-:W-:Y:S01]  /*8d40*/  LDSM.16.MT88.4 R80, [R200+0x800] ;  /* 0x00080000c850783b */ /* 0x000fe20000004200 */
[----:B------:R-:W-:Y:S02]  /*8d50*/  IMAD.MOV.U32 R122, RZ, RZ, R191 ;  /* 0x000000ffff7a7224 */ /* 0x000fe400078e00bf */
[----:B------:R-:W-:Y:S02]  /*8d60*/  IMAD.MOV.U32 R116, RZ, RZ, R20 ;  /* 0x000000ffff747224 */ /* 0x000fe400078e0014 */
[C---:B------:R-:W-:Y:S02]  /*8d70*/  FMUL.FTZ R7, R68.reuse, R123 ;  /* 0x0000007b44077220 */ /* 0x040fe40000410000 */
[----:B------:R-:W-:Y:S01]  /*8d80*/  FMUL.FTZ R33, R69, R85 ;  /* 0x0000005545217220 */ /* 0x000fe20000410000 */
[----:B------:R-:W1:Y:S01]  /*8d90*/  LDSM.16.MT88.4 R20, [R200] ;  /* 0x00000000c814783b */ /* 0x000e620000004200 */
[----:B------:R-:W-:Y:S01]  /*8da0*/  FMUL.FTZ R34, R68, R86 ;  /* 0x0000005644227220 */ /* 0x000fe20000410000 */
[----:B------:R-:W-:Y:S01]  /*8db0*/  F2FP.PACK_AB R66, R116, R42 ;  /* 0x0000002a7442723e */ /* 0x000fe200000000ff */
[C---:B------:R-:W-:Y:S02]  /*8dc0*/  FMUL.FTZ R35, R68.reuse, R87 ;  /* 0x0000005744237220 */ /* 0x040fe40000410000 */
[C---:B------:R-:W-:Y:S02]  /*8dd0*/  FMUL.FTZ R50, R68.reuse, R98 ;  /* 0x0000006244327220 */ /* 0x040fe40000410000 */
[----:B------:R-:W-:Y:S01]  /*8de0*/  FMUL.FTZ R51, R68, R99 ;  /* 0x0000006344337220 */ /* 0x000fe20000410000 */
[----:B------:R-:W4:Y:S01]  /*8df0*/  LDSM.16.MT88.4 R84, [R204+0x800] ;  /* 0x00080000cc54783b */ /* 0x000f220000004200 */
[----:B------:R-:W-:Y:S02]  /*8e00*/  IMAD.MOV.U32 R123, RZ, RZ, R40 ;  /* 0x000000ffff7b7224 */ /* 0x000fe400078e0028 */
[----:B--2---:R-:W-:Y:S02]  /*8e10*/  FADD.FTZ R0, -R2, R117 ;  /* 0x0000007502007221 */ /* 0x004fe40000010100 */
[----:B------:R-:W-:Y:S02]  /*8e20*/  FFMA.FTZ R2, R19, c[0x0][0x2d0], -R156 ;  /* 0x0000b40013027a23 */ /* 0x000fe4000001089c */
[----:B------:R-:W-:Y:S01]  /*8e30*/  FMUL.FTZ R0, R0, c[0x0][0x2d0] ;  /* 0x0000b40000007a20 */ /* 0x000fe20000410000 */
[----:B------:R-:W2:Y:S01]  /*8e40*/  LDL.LU R99, [R1] ;  /* 0x0000000001637983 */ /* 0x000ea20000300800 */
[----:B------:R5:W-:Y:S01]  /*8e50*/  MUFU.EX2 R238, R2 ;  /* 0x0000000200ee7308 */ /* 0x000be20000000800 */
[C---:B---3--:R-:W-:Y:S02]  /*8e60*/  FMUL.FTZ R8, R3.reuse, R124 ;  /* 0x0000007c03087220 */ /* 0x048fe40000410000 */
[----:B------:R-:W-:Y:S01]  /*8e70*/  IMAD.MOV.U32 R124, RZ, RZ, R45 ;  /* 0x000000ffff7c7224 */ /* 0x000fe200078e002d */
[----:B------:R-:W3:Y:S01]  /*8e80*/  LDL.LU R98, [R1+0x4] ;  /* 0x0000040001627983 */ /* 0x000ee20000300800 */
[C---:B------:R-:W-:Y:S02]  /*8e90*/  FMUL.FTZ R45, R3.reuse, R93 ;  /* 0x0000005d032d7220 */ /* 0x040fe40000410000 */
[C---:B------:R-:W-:Y:S01]  /*8ea0*/  FMUL.FTZ R9, R3.reuse, R125 ;  /* 0x0000007d03097220 */ /* 0x040fe20000410000 */
[----:B------:R-:W0:Y:S01]  /*8eb0*/  LDGDEPBAR ;  /* 0x00000000000079af */ /* 0x000e220000000000 */
[----:B------:R-:W-:Y:S01]  /*8ec0*/  IMAD.MOV.U32 R125, RZ, RZ, R44 ;  /* 0x000000ffff7d7224 */ /* 0x000fe200078e002c */
[----:B------:R-:W4:Y:S01]  /*8ed0*/  MUFU.EX2 R0, R0 ;  /* 0x0000000000007308 */ /* 0x000f220000000800 */
[C---:B------:R-:W-:Y:S02]  /*8ee0*/  FMUL.FTZ R44, R3.reuse, R92 ;  /* 0x0000005c032c7220 */ /* 0x040fe40000410000 */
[----:B------:R-:W-:Y:S02]  /*8ef0*/  IMAD.MOV.U32 R117, RZ, RZ, R26 ;  /* 0x000000ffff757224 */ /* 0x000fe400078e001a */
[----:B------:R-:W-:Y:S02]  /*8f00*/  FMUL.FTZ R19, R68, R135 ;  /* 0x0000008744137220 */ /* 0x000fe40000410000 */
[----:B------:R-:W-:Y:S01]  /*8f10*/  FMUL.FTZ R40, R3, R88 ;  /* 0x0000005803287220 */ /* 0x000fe20000410000 */
[----:B------:R-:W-:Y:S01]  /*8f20*/  F2FP.PACK_AB R67, R117, R245 ;  /* 0x000000f57543723e */ /* 0x000fe200000000ff */
[C---:B------:R-:W-:Y:S02]  /*8f30*/  FMUL.FTZ R12, R3.reuse, R128 ;  /* 0x00000080030c7220 */ /* 0x040fe40000410000 */
[C---:B------:R-:W-:Y:S01]  /*8f40*/  FMUL.FTZ R13, R3.reuse, R129 ;  /* 0x00000081030d7220 */ /* 0x040fe20000410000 */
[-C--:B-1----:R-:W-:Y:S05]  /*8f50*/  HMMA.16816.F32 R4, R72, R20.reuse, R4 ;  /* 0x000000144804723c */ /* 0x082fea0000001804 */
[--C-:B-----5:R-:W-:Y:S02]  /*8f60*/  FFMA.FTZ R2, R18, c[0x0][0x2d0], -R156.reuse ;  /* 0x0000b40012027a23 */ /* 0x120fe4000001089c */
[----:B------:R-:W-:Y:S02]  /*8f70*/  FMUL.FTZ R18, R68, R134 ;  /* 0x0000008644127220 */ /* 0x000fe40000410000 */
[----:B------:R1:W-:Y:S03]  /*8f80*/  MUFU.EX2 R237, R2 ;  /* 0x0000000200ed7308 */ /* 0x0003e60000000800 */
[C---:B----4-:R-:W-:Y:S02]  /*8f90*/  FMUL.FTZ R14, R0.reuse, R130 ;  /* 0x00000082000e7220 */ /* 0x050fe40000410000 */
[----:B------:R-:W-:Y:S02]  /*8fa0*/  IMAD.MOV.U32 R130, RZ, RZ, R229 ;  /* 0x000000ffff827224 */ /* 0x000fe400078e00e5 */
[C---:B------:R-:W-:Y:S02]  /*8fb0*/  FMUL.FTZ R47, R0.reuse, R95 ;  /* 0x0000005f002f7220 */ /* 0x040fe40000410000 */
[C---:B------:R-:W-:Y:S02]  /*8fc0*/  FMUL.FTZ R46, R0.reuse, R94 ;  /* 0x0000005e002e7220 */ /* 0x040fe40000410000 */
[C---:B------:R-:W-:Y:S02]  /*8fd0*/  FMUL.FTZ R15, R0.reuse, R131 ;  /* 0x00000083000f7220 */ /* 0x040fe40000410000 */
[----:B------:R-:W-:Y:S02]  /*8fe0*/  IMAD.MOV.U32 R131, RZ, RZ, R221 ;  /* 0x000000ffff837224 */ /* 0x000fe400078e00dd */
[C---:B------:R-:W-:Y:S02]  /*8ff0*/  FMUL.FTZ R11, R0.reuse, R127 ;  /* 0x0000007f000b7220 */ /* 0x040fe40000410000 */
[----:B------:R-:W-:Y:S02]  /*9000*/  IMAD.MOV.U32 R127, RZ, RZ, R193 ;  /* 0x000000ffff7f7224 */ /* 0x000fe400078e00c1 */
[----:B------:R-:W-:Y:S02]  /*9010*/  IMAD.MOV.U32 R134, RZ, RZ, R185 ;  /* 0x000000ffff867224 */ /* 0x000fe400078e00b9 */
[----:B------:R-:W-:Y:S02]  /*9020*/  FMUL.FTZ R10, R0, R126 ;  /* 0x0000007e000a7220 */ /* 0x000fe40000410000 */
[----:B------:R-:W-:Y:S02]  /*9030*/  IMAD.MOV.U32 R126, RZ, RZ, R43 ;  /* 0x000000ffff7e7224 */ /* 0x000fe400078e002b */
[----:B-1----:R-:W-:Y:S02]  /*9040*/  FFMA.FTZ R2, R24, c[0x0][0x2d0], -R156 ;  /* 0x0000b40018027a23 */ /* 0x002fe4000001089c */
[C---:B------:R-:W-:Y:S01]  /*9050*/  FMUL.FTZ R43, R0.reuse, R91 ;  /* 0x0000005b002b7220 */ /* 0x040fe20000410000 */
[C---:B------:R-:W-:Y:S01]  /*9060*/  HMMA.16816.F32 R8, R64.reuse, R20, R8 ;  /* 0x000000144008723c */ /* 0x040fe20000001808 */
[----:B------:R1:W-:Y:S03]  /*9070*/  MUFU.EX2 R236, R2 ;  /* 0x0000000200ec7308 */ /* 0x0003e60000000800 */
[----:B------:R-:W-:Y:S02]  /*9080*/  FMUL.FTZ R24, R3, R140 ;  /* 0x0000008c03187220 */ /* 0x000fe40000410000 */
[----:B------:R-:W-:Y:S02]  /*9090*/  IMAD.MOV.U32 R128, RZ, RZ, R42 ;  /* 0x000000ffff807224 */ /* 0x000fe400078e002a */
[-C--:B------:R-:W-:Y:S04]  /*90a0*/  HMMA.16816.F32 R12, R64, R22.reuse, R12 ;  /* 0x00000016400c723c */ /* 0x080fe8000000180c */
[C---:B------:R-:W-:Y:S02]  /*90b0*/  FMUL.FTZ R42, R0.reuse, R90 ;  /* 0x0000005a002a7220 */ /* 0x040fe40000410000 */
[C---:B------:R-:W-:Y:S02]  /*90c0*/  FMUL.FTZ R20, R69.reuse, R136 ;  /* 0x0000008845147220 */ /* 0x040fe40000410000 */
[C---:B------:R-:W-:Y:S04]  /*90d0*/  HMMA.16816.F32 R16, R72.reuse, R22, R16 ;  /* 0x000000164810723c */ /* 0x040fe80000001810 */
[----:B------:R-:W-:Y:S02]  /*90e0*/  FMUL.FTZ R21, R69, R137 ;  /* 0x0000008945157220 */ /* 0x000fe40000410000 */
[----:B------:R-:W-:Y:S02]  /*90f0*/  FMUL.FTZ R26, R0, R142 ;  /* 0x0000008e001a7220 */ /* 0x000fe40000410000 */
[----:B------:R-:W-:Y:S04]  /*9100*/  FMUL.FTZ R22, R68, R138 ;  /* 0x0000008a44167220 */ /* 0x000fe80000410000 */
[----:B-1----:R-:W-:Y:S02]  /*9110*/  FFMA.FTZ R2, R160, c[0x0][0x2d0], -R157 ;  /* 0x0000b400a0027a23 */ /* 0x002fe4000001089d */
[----:B------:R-:W-:Y:S02]  /*9120*/  FMUL.FTZ R23, R68, R139 ;  /* 0x0000008b44177220 */ /* 0x000fe40000410000 */
[----:B------:R1:W-:Y:S01]  /*9130*/  MUFU.EX2 R235, R2 ;  /* 0x0000000200eb7308 */ /* 0x0003e20000000800 */
[----:B------:R-:W-:Y:S02]  /*9140*/  IMAD.MOV.U32 R129, RZ, RZ, R41 ;  /* 0x000000ffff817224 */ /* 0x000fe400078e0029 */
[C---:B------:R-:W-:Y:S02]  /*9150*/  FMUL.FTZ R41, R3.reuse, R89 ;  /* 0x0000005903297220 */ /* 0x040fe40000410000 */
[-C--:B------:R-:W-:Y:S01]  /*9160*/  HMMA.16816.F32 R20, R72, R36.reuse, R20 ;  /* 0x000000244814723c */ /* 0x080fe20000001814 */
[----:B------:R-:W4:Y:S02]  /*9170*/  LDSM.16.MT88.4 R88, [R201+0x800] ;  /* 0x00080000c958783b */ /* 0x000f240000004200 */
[C---:B------:R-:W-:Y:S02]  /*9180*/  FMUL.FTZ R27, R0.reuse, R143 ;  /* 0x0000008f001b7220 */ /* 0x040fe40000410000 */
[C---:B------:R-:W-:Y:S02]  /*9190*/  FMUL.FTZ R30, R0.reuse, R146 ;  /* 0x00000092001e7220 */ /* 0x040fe40000410000 */
[C---:B------:R-:W-:Y:S02]  /*91a0*/  FMUL.FTZ R31, R0.reuse, R147 ;  /* 0x00000093001f7220 */ /* 0x040fe40000410000 */
[C---:B------:R-:W-:Y:S03]  /*91b0*/  FMUL.FTZ R56, R3.reuse, R104 ;  /* 0x0000006803387220 */ /* 0x040fe60000410000 */
[C---:B------:R-:W-:Y:S02]  /*91c0*/  FMUL.FTZ R57, R3.reuse, R105 ;  /* 0x0000006903397220 */ /* 0x040fe40000410000 */
[C---:B------:R-:W-:Y:S02]  /*91d0*/  FMUL.FTZ R58, R0.reuse, R106 ;  /* 0x0000006a003a7220 */ /* 0x040fe40000410000 */
[C---:B------:R-:W-:Y:S02]  /*91e0*/  FMUL.FTZ R59, R0.reuse, R107 ;  /* 0x0000006b003b7220 */ /* 0x040fe40000410000 */
[----:B------:R-:W-:Y:S02]  /*91f0*/  FMUL.FTZ R60, R3, R152 ;  /* 0x00000098033c7220 */ /* 0x000fe40000410000 */
[----:B-1----:R-:W-:Y:S02]  /*9200*/  FFMA.FTZ R2, R25, c[0x0][0x2d0], -R157 ;  /* 0x0000b40019027a23 */ /* 0x002fe4000001089d */
[C---:B------:R-:W-:Y:S02]  /*9210*/  FMUL.FTZ R25, R3.reuse, R141 ;  /* 0x0000008d03197220 */ /* 0x040fe40000410000 */
[----:B------:R1:W5:Y:S01]  /*9220*/  MUFU.EX2 R234, R2 ;  /* 0x0000000200ea7308 */ /* 0x0003620000000800 */
[----:B------:R-:W-:Y:S02]  /*9230*/  FMUL.FTZ R61, R3, R153 ;  /* 0x00000099033d7220 */ /* 0x000fe40000410000 */
[----:B------:R-:W-:Y:S02]  /*9240*/  IMAD.MOV.U32 R136, RZ, RZ, R131 ;  /* 0x000000ffff887224 */ /* 0x000fe400078e0083 */
[C---:B------:R-:W-:Y:S04]  /*9250*/  HMMA.16816.F32 R24, R64.reuse, R36, R24 ;  /* 0x000000244018723c */ /* 0x040fe80000001818 */
[C---:B------:R-:W-:Y:S02]  /*9260*/  FMUL.FTZ R62, R0.reuse, R154 ;  /* 0x0000009a003e7220 */ /* 0x040fe40000410000 */
[----:B------:R-:W-:Y:S02]  /*9270*/  FMUL.FTZ R63, R0, R155 ;  /* 0x0000009b003f7220 */ /* 0x000fe40000410000 */
[C---:B------:R-:W-:Y:S04]  /*9280*/  FMUL.FTZ R36, R69.reuse, R148 ;  /* 0x0000009445247220 */ /* 0x040fe80000410000 */
[C---:B------:R-:W-:Y:S02]  /*9290*/  FMUL.FTZ R37, R69.reuse, R149 ;  /* 0x0000009545257220 */ /* 0x040fe40000410000 */
[----:B------:R-:W-:Y:S02]  /*92a0*/  IMAD.MOV.U32 R148, RZ, RZ, R49 ;  /* 0x000000ffff947224 */ /* 0x000fe400078e0031 */
[----:B------:R-:W-:Y:S02]  /*92b0*/  FMUL.FTZ R49, R69, R97 ;  /* 0x0000006145317220 */ /* 0x000fe40000410000 */
[----:B------:R-:W-:Y:S01]  /*92c0*/  IMAD.MOV.U32 R149, RZ, RZ, R48 ;  /* 0x000000ffff957224 */ /* 0x000fe200078e0030 */
[----:B------:R-:W3:Y:S01]  /*92d0*/  LDL.LU R97, [R1+0x8] ;  /* 0x0000080001617983 */ /* 0x000ee20000300800 */
[----:B-1----:R-:W-:Y:S02]  /*92e0*/  FFMA.FTZ R2, R28, c[0x0][0x2d0], -R157 ;  /* 0x0000b4001c027a23 */ /* 0x002fe4000001089d */
[----:B------:R-:W-:Y:S02]  /*92f0*/  FMUL.FTZ R28, R3, R144 ;  /* 0x00000090031c7220 */ /* 0x000fe40000410000 */
[----:B------:R1:W-:Y:S01]  /*9300*/  MUFU.EX2 R233, R2 ;  /* 0x0000000200e97308 */ /* 0x0003e20000000800 */
[----:B------:R-:W-:Y:S02]  /*9310*/  FMUL.FTZ R48, R69, R96 ;  /* 0x0000006045307220 */ /* 0x000fe40000410000 */
[----:B------:R-:W3:Y:S01]  /*9320*/  LDL.LU R96, [R1+0xc] ;  /* 0x00000c0001607983 */ /* 0x000ee20000300800 */
[----:B------:R-:W-:Y:S02]  /*9330*/  IMAD.MOV.U32 R137, RZ, RZ, R130 ;  /* 0x000000ffff897224 */ /* 0x000fe400078e0082 */
        /* <DEDUP_REMOVED lines=8> */
[----:B-1----:R-:W-:Y:S02]  /*93c0*/  FFMA.FTZ R2, R29, c[0x0][0x2d0], -R157 ;  /* 0x0000b4001d027a23 */ /* 0x002fe4000001089d */
[----:B------:R-:W-:Y:S02]  /*93d0*/  FMUL.FTZ R29, R3, R145 ;  /* 0x00000091031d7220 */ /* 0x000fe40000410000 */
[----:B------:R1:W-:Y:S05]  /*93e0*/  MUFU.EX2 R232, R2 ;  /* 0x0000000200e87308 */ /* 0x0003ea0000000800 */
[-C--:B------:R-:W-:Y:S08]  /*93f0*/  HMMA.16816.F32 R28, R64, R38.reuse, R28 ;  /* 0x00000026401c723c */ /* 0x080ff0000000181c */
[C---:B------:R-:W-:Y:S07]  /*9400*/  HMMA.16816.F32 R32, R72.reuse, R38, R32 ;  /* 0x000000264820723c */ /* 0x040fee0000001820 */
[C---:B------:R-:W-:Y:S02]  /*9410*/  FMUL.FTZ R38, R68.reuse, R150 ;  /* 0x0000009644267220 */ /* 0x040fe40000410000 */
[----:B------:R-:W-:Y:S03]  /*9420*/  FMUL.FTZ R39, R68, R151 ;  /* 0x0000009744277220 */ /* 0x000fe60000410000 */
[----:B-1----:R-:W-:Y:S02]  /*9430*/  FFMA.FTZ R2, R161, c[0x0][0x2d0], -R158 ;  /* 0x0000b400a1027a23 */ /* 0x002fe4000001089e */
[----:B------:R-:W-:Y:S02]  /*9440*/  IMAD.MOV.U32 R150, RZ, RZ, R125 ;  /* 0x000000ffff967224 */ /* 0x000fe400078e007d */
[-C--:B------:R-:W-:Y:S01]  /*9450*/  HMMA.16816.F32 R36, R72, R52.reuse, R36 ;  /* 0x000000344824723c */ /* 0x080fe20000001824 */
[----:B------:R1:W-:Y:S02]  /*9460*/  MUFU.EX2 R231, R2 ;  /* 0x0000000200e77308 */ /* 0x0003e40000000800 */
[----:B------:R-:W-:Y:S05]  /*9470*/  IMAD.MOV.U32 R151, RZ, RZ, R124 ;  /* 0x000000ffff977224 */ /* 0x000fea00078e007c */
[C---:B------:R-:W-:Y:S07]  /*9480*/  HMMA.16816.F32 R40, R64.reuse, R52, R40 ;  /* 0x000000344028723c */ /* 0x040fee0000001828 */
[C---:B------:R-:W-:Y:S01]  /*9490*/  FMUL.FTZ R52, R69.reuse, R100 ;  /* 0x0000006445347220 */ /* 0x040fe20000410000 */
[-C--:B------:R-:W-:Y:S04]  /*94a0*/  HMMA.16816.F32 R44, R64, R54.reuse, R44 ;  /* 0x00000036402c723c */ /* 0x080fe8000000182c */
[C---:B------:R-:W-:Y:S04]  /*94b0*/  FMUL.FTZ R53, R69.reuse, R101 ;  /* 0x0000006545357220 */ /* 0x040fe80000410000 */
[C---:B------:R-:W-:Y:S04]  /*94c0*/  HMMA.16816.F32 R48, R72.reuse, R54, R48 ;  /* 0x000000364830723c */ /* 0x040fe80000001830 */
[--C-:B-1----:R-:W-:Y:S03]  /*94d0*/  FFMA.FTZ R2, R172, c[0x0][0x2d0], -R158.reuse ;  /* 0x0000b400ac027a23 */ /* 0x102fe6000001089e */
[C---:B------:R-:W-:Y:S01]  /*94e0*/  FMUL.FTZ R54, R68.reuse, R102 ;  /* 0x0000006644367220 */ /* 0x040fe20000410000 */
[----:B------:R1:W1:Y:S01]  /*94f0*/  MUFU.EX2 R230, R2 ;  /* 0x0000000200e67308 */ /* 0x0002620000000800 */
[----:B------:R-:W-:Y:S07]  /*9500*/  FMUL.FTZ R55, R68, R103 ;  /* 0x0000006744377220 */ /* 0x000fee0000410000 */
[-C--:B------:R-:W-:Y:S08]  /*9510*/  HMMA.16816.F32 R52, R72, R76.reuse, R52 ;  /* 0x0000004c4834723c */ /* 0x080ff00000001834 */
[C---:B------:R-:W-:Y:S07]  /*9520*/  HMMA.16816.F32 R56, R64.reuse, R76, R56 ;  /* 0x0000004c4038723c */ /* 0x040fee0000001838 */
[----:B-----5:R-:W-:Y:S01]  /*9530*/  F2FP.PACK_AB R76, R234, R235 ;  /* 0x000000ebea4c723e */ /* 0x020fe200000000ff */
[-C--:B------:R-:W-:Y:S04]  /*9540*/  HMMA.16816.F32 R60, R64, R78.reuse, R60 ;  /* 0x0000004e403c723c */ /* 0x080fe8000000183c */
[--C-:B-1----:R-:W-:Y:S01]  /*9550*/  FFMA.FTZ R2, R174, c[0x0][0x2d0], -R158.reuse ;  /* 0x0000b400ae027a23 */ /* 0x102fe2000001089e */
[----:B------:R-:W-:Y:S02]  /*9560*/  F2FP.PACK_AB R77, R230, R231 ;  /* 0x000000e7e64d723e */ /* 0x000fe400000000ff */
[C---:B------:R-:W-:Y:S01]  /*9570*/  FMUL.FTZ R64, R69.reuse, R108 ;  /* 0x0000006c45407220 */ /* 0x040fe20000410000 */
[----:B------:R1:W-:Y:S01]  /*9580*/  MUFU.EX2 R229, R2 ;  /* 0x0000000200e57308 */ /* 0x0003e20000000800 */
[----:B------:R-:W-:Y:S03]  /*9590*/  FMUL.FTZ R65, R69, R109 ;  /* 0x0000006d45417220 */ /* 0x000fe60000410000 */
[C---:B------:R-:W-:Y:S02]  /*95a0*/  FMUL.FTZ R66, R68.reuse, R110 ;  /* 0x0000006e44427220 */ /* 0x040fe40000410000 */
[----:B------:R-:W-:Y:S07]  /*95b0*/  FMUL.FTZ R67, R68, R111 ;  /* 0x0000006f44437220 */ /* 0x000fee0000410000 */
[----:B------:R-:W-:Y:S07]  /*95c0*/  HMMA.16816.F32 R64, R72, R78, R64 ;  /* 0x0000004e4840723c */ /* 0x000fee0000001840 */
[----:B------:R-:W-:Y:S02]  /*95d0*/  F2FP.PACK_AB R72, R148, R149 ;  /* 0x000000959448723e */ /* 0x000fe400000000ff */
[----:B------:R-:W-:Y:S03]  /*95e0*/  F2FP.PACK_AB R74, R121, R120 ;  /* 0x00000078794a723e */ /* 0x000fe600000000ff */
[----:B-1----:R-:W-:Y:S01]  /*95f0*/  FFMA.FTZ R2, R181, c[0x0][0x2d0], -R158 ;  /* 0x0000b400b5027a23 */ /* 0x002fe2000001089e */
[----:B------:R-:W-:Y:S02]  /*9600*/  F2FP.PACK_AB R73, R238, R243 ;  /* 0x000000f3ee49723e */ /* 0x000fe400000000ff */
[----:B------:R-:W-:Y:S01]  /*9610*/  F2FP.PACK_AB R75, R236, R237 ;  /* 0x000000edec4b723e */ /* 0x000fe200000000ff */
[----:B------:R1:W5:Y:S01]  /*9620*/  MUFU.EX2 R95, R2 ;  /* 0x00000002005f7308 */ /* 0x0003620000000800 */
[----:B--2---:R-:W-:Y:S01]  /*9630*/  FFMA.FTZ R69, R69, R99, R137 ;  /* 0x0000006345457223 */ /* 0x004fe20000010089 */
[----:B------:R-:W-:Y:S04]  /*9640*/  F2FP.PACK_AB R78, R232, R233 ;  /* 0x000000e9e84e723e */ /* 0x000fe800000000ff */
[-C--:B------:R-:W-:Y:S03]  /*9650*/  HMMA.16816.F32 R4, R72, R80.reuse, R4 ;  /* 0x000000504804723c */ /* 0x080fe60000001804 */
[--C-:B-1----:R-:W-:Y:S01]  /*9660*/  FFMA.FTZ R2, R173, c[0x0][0x2d0], -R118.reuse ;  /* 0x0000b400ad027a23 */ /* 0x102fe20000010876 */
[----:B-----5:R-:W-:Y:S03]  /*9670*/  F2FP.PACK_AB R79, R95, R229 ;  /* 0x000000e55f4f723e */ /* 0x020fe600000000ff */
[----:B------:R1:W-:Y:S04]  /*9680*/  MUFU.EX2 R94, R2 ;  /* 0x00000002005e7308 */ /* 0x0003e80000000800 */
[C---:B------:R-:W-:Y:S08]  /*9690*/  HMMA.16816.F32 R8, R76.reuse, R80, R8 ;  /* 0x000000504c08723c */ /* 0x040ff00000001808 */
[-C--:B------:R-:W-:Y:S08]  /*96a0*/  HMMA.16816.F32 R12, R76, R82.reuse, R12 ;  /* 0x000000524c0c723c */ /* 0x080ff0000000180c */
[C---:B------:R-:W-:Y:S01]  /*96b0*/  HMMA.16816.F32 R16, R72.reuse, R82, R16 ;  /* 0x000000524810723c */ /* 0x040fe20000001810 */
[----:B------:R-:W2:Y:S03]  /*96c0*/  LDSM.16.MT88.4 R80, [R203+0x800] ;  /* 0x00080000cb50783b */ /* 0x000ea60000004200 */
[--C-:B-1----:R-:W-:Y:S04]  /*96d0*/  FFMA.FTZ R2, R180, c[0x0][0x2d0], -R118.reuse ;  /* 0x0000b400b4027a23 */ /* 0x102fe80000010876 */
[-C--:B------:R-:W-:Y:S01]  /*96e0*/  HMMA.16816.F32 R20, R72, R84.reuse, R20 ;  /* 0x000000544814723c */ /* 0x080fe20000001814 */
[----:B------:R1:W5:Y:S07]  /*96f0*/  MUFU.EX2 R221, R2 ;  /* 0x0000000200dd7308 */ /* 0x00036e0000000800 */
[C---:B------:R-:W-:Y:S07]  /*9700*/  HMMA.16816.F32 R24, R76.reuse, R84, R24 ;  /* 0x000000544c18723c */ /* 0x040fee0000001818 */
[--C-:B------:R-:W-:Y:S01]  /*9710*/  FFMA.FTZ R84, R178, c[0x0][0x2d0], -R157.reuse ;  /* 0x0000b400b2547a23 */ /* 0x100fe2000001089d */
[-C--:B------:R-:W-:Y:S03]  /*9720*/  HMMA.16816.F32 R28, R76, R86.reuse, R28 ;  /* 0x000000564c1c723c */ /* 0x080fe6000000181c */
[----:B------:R2:W-:Y:S05]  /*9730*/  MUFU.EX2 R181, R84 ;  /* 0x0000005400b57308 */ /* 0x0005ea0000000800 */
[C---:B------:R-:W-:Y:S04]  /*9740*/  HMMA.16816.F32 R32, R72.reuse, R86, R32 ;  /* 0x000000564820723c */ /* 0x040fe80000001820 */
[--C-:B-1----:R-:W-:Y:S04]  /*9750*/  FFMA.FTZ R2, R162, c[0x0][0x2d0], -R118.reuse ;  /* 0x0000b400a2027a23 */ /* 0x102fe80000010876 */
[----:B------:R1:W-:Y:S01]  /*9760*/  MUFU.EX2 R193, R2 ;  /* 0x0000000200c17308 */ /* 0x0003e20000000800 */
[-C--:B----4-:R-:W-:Y:S08]  /*9770*/  HMMA.16816.F32 R36, R72, R88.reuse, R36 ;  /* 0x000000584824723c */ /* 0x090ff00000001824 */
[C---:B------:R-:W-:Y:S01]  /*9780*/  HMMA.16816.F32 R40, R76.reuse, R88, R40 ;  /* 0x000000584c28723c */ /* 0x040fe20000001828 */
[----:B--2---:R-:W2:Y:S07]  /*9790*/  LDSM.16.MT88.4 R84, [R200+0x1000] ;  /* 0x00100000c854783b */ /* 0x004eae0000004200 */
[-C--:B------:R-:W-:Y:S04]  /*97a0*/  HMMA.16816.F32 R44, R76, R90.reuse, R44 ;  /* 0x0000005a4c2c723c */ /* 0x080fe8000000182c */
[----:B-1----:R-:W-:Y:S04]  /*97b0*/  FFMA.FTZ R2, R163, c[0x0][0x2d0], -R118 ;  /* 0x0000b400a3027a23 */ /* 0x002fe80000010876 */
[C---:B------:R-:W-:Y:S01]  /*97c0*/  HMMA.16816.F32 R48, R72.reuse, R90, R48 ;  /* 0x0000005a4830723c */ /* 0x040fe20000001830 */
[----:B------:R-:W-:Y:S01]  /*97d0*/  LDSM.16.MT88.4 R88, [R201+0x1000] ;  /* 0x00100000c958783b */ /* 0x000fe20000004200 */
[----:B------:R1:W4:Y:S06]  /*97e0*/  MUFU.EX2 R191, R2 ;  /* 0x0000000200bf7308 */ /* 0x00032c0000000800 */
[-C--:B------:R-:W-:Y:S08]  /*97f0*/  HMMA.16816.F32 R52, R72, R80.reuse, R52 ;  /* 0x000000504834723c */ /* 0x080ff00000001834 */
[C---:B------:R-:W-:Y:S08]  /*9800*/  HMMA.16816.F32 R56, R76.reuse, R80, R56 ;  /* 0x000000504c38723c */ /* 0x040ff00000001838 */
[-C--:B------:R-:W-:Y:S04]  /*9810*/  HMMA.16816.F32 R60, R76, R82.reuse, R60 ;  /* 0x000000524c3c723c */ /* 0x080fe8000000183c */
[--C-:B-1----:R-:W-:Y:S04]  /*9820*/  FFMA.FTZ R2, R182, c[0x0][0x2d0], -R156.reuse ;  /* 0x0000b400b6027a23 */ /* 0x102fe8000001089c */
[----:B------:R1:W-:Y:S01]  /*9830*/  MUFU.EX2 R93, R2 ;  /* 0x00000002005d7308 */ /* 0x0003e20000000800 */
[----:B------:R-:W-:Y:S01]  /*9840*/  HMMA.16816.F32 R64, R72, R82, R64 ;  /* 0x000000524840723c */ /* 0x000fe20000001840 */
[----:B------:R-:W2:Y:S06]  /*9850*/  LDSM.16.MT88.4 R80, [R204+0x1000] ;  /* 0x00100000cc50783b */ /* 0x000eac0000004200 */
[----:B-----5:R-:W-:Y:S02]  /*9860*/  F2FP.PACK_AB R72, R221, R94 ;  /* 0x0000005edd48723e */ /* 0x020fe400000000ff */
[----:B----4-:R-:W-:Y:S03]  /*9870*/  F2FP.PACK_AB R74, R191, R193 ;  /* 0x000000c1bf4a723e */ /* 0x010fe600000000ff */
[--C-:B-1----:R-:W-:Y:S04]  /*9880*/  FFMA.FTZ R2, R183, c[0x0][0x2d0], -R156.reuse ;  /* 0x0000b400b7027a23 */ /* 0x102fe8000001089c */
[----:B------:R1:W4:Y:S02]  /*9890*/  MUFU.EX2 R186, R2 ;  /* 0x0000000200ba7308 */ /* 0x0003240000000800 */
[--C-:B-1----:R-:W-:Y:S01]  /*98a0*/  FFMA.FTZ R2, R175, c[0x0][0x2d0], -R156.reuse ;  /* 0x0000b400af027a23 */ /* 0x102fe2000001089c */
[----:B----4-:R-:W-:Y:S07]  /*98b0*/  F2FP.PACK_AB R73, R186, R93 ;  /* 0x0000005dba49723e */ /* 0x010fee00000000ff */
[----:B------:R1:W-:Y:S02]  /*98c0*/  MUFU.EX2 R185, R2 ;  /* 0x0000000200b97308 */ /* 0x0003e40000000800 */
[----:B-1----:R-:W-:Y:S08]  /*98d0*/  FFMA.FTZ R2, R176, c[0x0][0x2d0], -R156 ;  /* 0x0000b400b0027a23 */ /* 0x002ff0000001089c */
[----:B------:R1:W4:Y:S02]  /*98e0*/  MUFU.EX2 R184, R2 ;  /* 0x0000000200b87308 */ /* 0x0003240000000800 */
[----:B-1----:R-:W-:Y:S01]  /*98f0*/  FFMA.FTZ R2, R187, c[0x0][0x2d0], -R157 ;  /* 0x0000b400bb027a23 */ /* 0x002fe2000001089d */
[----:B----4-:R-:W-:Y:S01]  /*9900*/  F2FP.PACK_AB R75, R184, R185 ;  /* 0x000000b9b84b723e */ /* 0x010fe200000000ff */
[----:B------:R-:W-:Y:S06]  /*9910*/  IMAD.MOV.U32 R187, RZ, RZ, R121 ;  /* 0x000000ffffbb7224 */ /* 0x000fec00078e0079 */
[----:B------:R1:W-:Y:S01]  /*9920*/  MUFU.EX2 R92, R2 ;  /* 0x00000002005c7308 */ /* 0x0003e20000000800 */
[-C--:B--2---:R-:W-:Y:S03]  /*9930*/  HMMA.16816.F32 R4, R72, R84.reuse, R4 ;  /* 0x000000544804723c */ /* 0x084fe60000001804 */
[--C-:B-1----:R-:W-:Y:S02]  /*9940*/  FFMA.FTZ R2, R188, c[0x0][0x2d0], -R157.reuse ;  /* 0x0000b400bc027a23 */ /* 0x102fe4000001089d */
[----:B------:R-:W-:Y:S04]  /*9950*/  IMAD.MOV.U32 R188, RZ, RZ, R120 ;  /* 0x000000ffffbc7224 */ /* 0x000fe800078e0078 */
[----:B------:R1:W2:Y:S03]  /*9960*/  MUFU.EX2 R182, R2 ;  /* 0x0000000200b67308 */ /* 0x0002a60000000800 */
[----:B-1----:R-:W-:Y:S01]  /*9970*/  FFMA.FTZ R2, R177, c[0x0][0x2d0], -R157 ;  /* 0x0000b400b1027a23 */ /* 0x002fe2000001089d */
[----:B--2---:R-:W-:Y:S06]  /*9980*/  F2FP.PACK_AB R76, R182, R92 ;  /* 0x0000005cb64c723e */ /* 0x004fec00000000ff */
[----:B------:R1:W2:Y:S02]  /*9990*/  MUFU.EX2 R183, R2 ;  /* 0x0000000200b77308 */ /* 0x0002a40000000800 */
[--C-:B-1----:R-:W-:Y:S01]  /*99a0*/  FFMA.FTZ R2, R190, c[0x0][0x2d0], -R158.reuse ;  /* 0x0000b400be027a23 */ /* 0x102fe2000001089e */
[----:B--2---:R-:W-:Y:S01]  /*99b0*/  F2FP.PACK_AB R78, R181, R183 ;  /* 0x000000b7b54e723e */ /* 0x004fe200000000ff */
[----:B------:R-:W-:Y:S06]  /*99c0*/  IMAD.MOV.U32 R190, RZ, RZ, R127 ;  /* 0x000000ffffbe7224 */ /* 0x000fec00078e007f */
[----:B------:R1:W-:Y:S02]  /*99d0*/  MUFU.EX2 R180, R2 ;  /* 0x0000000200b47308 */ /* 0x0003e40000000800 */
[----:B-1----:R-:W-:Y:S02]  /*99e0*/  FFMA.FTZ R2, R192, c[0x0][0x2d0], -R158 ;  /* 0x0000b400c0027a23 */ /* 0x002fe4000001089e */
[----:B------:R-:W-:Y:S06]  /*99f0*/  IMAD.MOV.U32 R192, RZ, RZ, R128 ;  /* 0x000000ffffc07224 */ /* 0x000fec00078e0080 */
[----:B------:R1:W2:Y:S02]  /*9a00*/  MUFU.EX2 R102, R2 ;  /* 0x0000000200667308 */ /* 0x0002a40000000800 */
[----:B-1----:R-:W-:Y:S01]  /*9a10*/  FFMA.FTZ R2, R189, c[0x0][0x2d0], -R158 ;  /* 0x0000b400bd027a23 */ /* 0x002fe2000001089e */
[----:B--2---:R-:W-:Y:S01]  /*9a20*/  F2FP.PACK_AB R77, R102, R180 ;  /* 0x000000b4664d723e */ /* 0x004fe200000000ff */
[----:B------:R-:W-:Y:S06]  /*9a30*/  IMAD.MOV.U32 R189, RZ, RZ, R130 ;  /* 0x000000ffffbd7224 */ /* 0x000fec00078e0082 */
[----:B------:R1:W-:Y:S02]  /*9a40*/  MUFU.EX2 R103, R2 ;  /* 0x0000000200677308 */ /* 0x0003e40000000800 */
[----:B-1----:R-:W-:Y:S08]  /*9a50*/  FFMA.FTZ R2, R179, c[0x0][0x2d0], -R158 ;  /* 0x0000b400b3027a23 */ /* 0x002ff0000001089e */
[----:B------:R1:W2:Y:S02]  /*9a60*/  MUFU.EX2 R101, R2 ;  /* 0x0000000200657308 */ /* 0x0002a40000000800 */
[--C-:B-1----:R-:W-:Y:S01]  /*9a70*/  FFMA.FTZ R2, R194, c[0x0][0x2d0], -R118.reuse ;  /* 0x0000b400c2027a23 */ /* 0x102fe20000010876 */
[----:B--2---:R-:W-:Y:S01]  /*9a80*/  F2FP.PACK_AB R79, R101, R103 ;  /* 0x00000067654f723e */ /* 0x004fe200000000ff */
[----:B------:R-:W-:Y:S06]  /*9a90*/  IMAD.MOV.U32 R194, RZ, RZ, R131 ;  /* 0x000000ffffc27224 */ /* 0x000fec00078e0083 */
[----:B------:R1:W-:Y:S01]  /*9aa0*/  MUFU.EX2 R100, R2 ;  /* 0x0000000200647308 */ /* 0x0003e20000000800 */
[C---:B------:R-:W-:Y:S08]  /*9ab0*/  HMMA.16816.F32 R8, R76.reuse, R84, R8 ;  /* 0x000000544c08723c */ /* 0x040ff00000001808 */
[-C--:B------:R-:W-:Y:S08]  /*9ac0*/  HMMA.16816.F32 R12, R76, R86.reuse, R12 ;  /* 0x000000564c0c723c */ /* 0x080ff0000000180c */
[C---:B------:R-:W-:Y:S01]  /*9ad0*/  HMMA.16816.F32 R16, R72.reuse, R86, R16 ;  /* 0x000000564810723c */ /* 0x040fe20000001810 */
[----:B------:R-:W2:Y:S03]  /*9ae0*/  LDSM.16.MT88.4 R84, [R203+0x1000] ;  /* 0x00100000cb54783b */ /* 0x000ea60000004200 */
[--C-:B-1----:R-:W-:Y:S04]  /*9af0*/  FFMA.FTZ R2, R217, c[0x0][0x2d0], -R118.reuse ;  /* 0x0000b400d9027a23 */ /* 0x102fe80000010876 */
[-C--:B------:R-:W-:Y:S01]  /*9b00*/  HMMA.16816.F32 R20, R72, R80.reuse, R20 ;  /* 0x000000504814723c */ /* 0x080fe20000001814 */
[----:B------:R1:W4:Y:S07]  /*9b10*/  MUFU.EX2 R178, R2 ;  /* 0x0000000200b27308 */ /* 0x00032e0000000800 */
[C---:B------:R-:W-:Y:S07]  /*9b20*/  HMMA.16816.F32 R24, R76.reuse, R80, R24 ;  /* 0x000000504c18723c */ /* 0x040fee0000001818 */
[--C-:B------:R-:W-:Y:S01]  /*9b30*/  FFMA.FTZ R80, R222, c[0x0][0x2d0], -R157.reuse ;  /* 0x0000b400de507a23 */ /* 0x100fe2000001089d */
[-C--:B------:R-:W-:Y:S03]  /*9b40*/  HMMA.16816.F32 R28, R76, R82.reuse, R28 ;  /* 0x000000524c1c723c */ /* 0x080fe6000000181c */
[----:B------:R5:W-:Y:S05]  /*9b50*/  MUFU.EX2 R172, R80 ;  /* 0x0000005000ac7308 */ /* 0x000bea0000000800 */
[C---:B------:R-:W-:Y:S04]  /*9b60*/  HMMA.16816.F32 R32, R72.reuse, R82, R32 ;  /* 0x000000524820723c */ /* 0x040fe80000001820 */
[--C-:B-1----:R-:W-:Y:S04]  /*9b70*/  FFMA.FTZ R2, R220, c[0x0][0x2d0], -R118.reuse ;  /* 0x0000b400dc027a23 */ /* 0x102fe80000010876 */
[-C--:B------:R-:W-:Y:S01]  /*9b80*/  HMMA.16816.F32 R36, R72, R88.reuse, R36 ;  /* 0x000000584824723c */ /* 0x080fe20000001824 */
[----:B------:R1:W-:Y:S07]  /*9b90*/  MUFU.EX2 R179, R2 ;  /* 0x0000000200b37308 */ /* 0x0003ee0000000800 */
[C---:B------:R-:W-:Y:S01]  /*9ba0*/  HMMA.16816.F32 R40, R76.reuse, R88, R40 ;  /* 0x000000584c28723c */ /* 0x040fe20000001828 */
[----:B-----5:R-:W5:Y:S07]  /*9bb0*/  LDSM.16.MT88.4 R80, [R200+0x1800] ;  /* 0x00180000c850783b */ /* 0x020f6e0000004200 */
[-C--:B------:R-:W-:Y:S08]  /*9bc0*/  HMMA.16816.F32 R44, R76, R90.reuse, R44 ;  /* 0x0000005a4c2c723c */ /* 0x080ff0000000182c */
[C---:B------:R-:W-:Y:S01]  /*9bd0*/  HMMA.16816.F32 R48, R72.reuse, R90, R48 ;  /* 0x0000005a4830723c */ /* 0x040fe20000001830 */
[----:B------:R-:W-:Y:S03]  /*9be0*/  LDSM.16.MT88.4 R88, [R201+0x1800] ;  /* 0x00180000c958783b */ /* 0x000fe60000004200 */
[----:B-1----:R-:W-:Y:S04]  /*9bf0*/  FFMA.FTZ R2, R224, c[0x0][0x2d0], -R118 ;  /* 0x0000b400e0027a23 */ /* 0x002fe80000010876 */
[-C--:B--2---:R-:W-:Y:S01]  /*9c00*/  HMMA.16816.F32 R52, R72, R84.reuse, R52 ;  /* 0x000000544834723c */ /* 0x084fe20000001834 */
[----:B------:R1:W2:Y:S07]  /*9c10*/  MUFU.EX2 R177, R2 ;  /* 0x0000000200b17308 */ /* 0x0002ae0000000800 */
[C---:B------:R-:W-:Y:S08]  /*9c20*/  HMMA.16816.F32 R56, R76.reuse, R84, R56 ;  /* 0x000000544c38723c */ /* 0x040ff00000001838 */
[-C--:B------:R-:W-:Y:S08]  /*9c30*/  HMMA.16816.F32 R60, R76, R86.reuse, R60 ;  /* 0x000000564c3c723c */ /* 0x080ff0000000183c */
[----:B------:R-:W-:Y:S01]  /*9c40*/  HMMA.16816.F32 R64, R72, R86, R64 ;  /* 0x000000564840723c */ /* 0x000fe20000001840 */
[----:B------:R-:W3:Y:S03]  /*9c50*/  LDSM.16.MT88.4 R84, [R204+0x1800] ;  /* 0x00180000cc54783b */ /* 0x000ee60000004200 */
[--C-:B-1----:R-:W-:Y:S03]  /*9c60*/  FFMA.FTZ R2, R197, c[0x0][0x2d0], -R156.reuse ;  /* 0x0000b400c5027a23 */ /* 0x102fe6000001089c */
[----:B----4-:R-:W-:Y:S01]  /*9c70*/  F2FP.PACK_AB R72, R178, R100 ;  /* 0x00000064b248723e */ /* 0x010fe200000000ff */
[----:B------:R1:W-:Y:S01]  /*9c80*/  MUFU.EX2 R176, R2 ;  /* 0x0000000200b07308 */ /* 0x0003e20000000800 */
[----:B--2---:R-:W-:Y:S03]  /*9c90*/  F2FP.PACK_AB R74, R177, R179 ;  /* 0x000000b3b14a723e */ /* 0x004fe600000000ff */
[--C-:B-1----:R-:W-:Y:S06]  /*9ca0*/  FFMA.FTZ R2, R226, c[0x0][0x2d0], -R156.reuse ;  /* 0x0000b400e2027a23 */ /* 0x102fec000001089c */
        /* <DEDUP_REMOVED lines=9> */
[-C--:B-----5:R-:W-:Y:S03]  /*9d40*/  HMMA.16816.F32 R4, R72, R80.reuse, R4 ;  /* 0x000000504804723c */ /* 0x0a0fe60000001804 */
[--C-:B-1----:R-:W-:Y:S06]  /*9d50*/  FFMA.FTZ R2, R198, c[0x0][0x2d0], -R157.reuse ;  /* 0x0000b400c6027a23 */ /* 0x102fec000001089d */
[----:B------:R1:W2:Y:S03]  /*9d60*/  MUFU.EX2 R106, R2 ;  /* 0x00000002006a7308 */ /* 0x0002a60000000800 */
[----:B-1----:R-:W-:Y:S01]  /*9d70*/  FFMA.FTZ R2, R223, c[0x0][0x2d0], -R157 ;  /* 0x0000b400df027a23 */ /* 0x002fe2000001089d */
[----:B--2---:R-:W-:Y:S06]  /*9d80*/  F2FP.PACK_AB R76, R106, R107 ;  /* 0x0000006b6a4c723e */ /* 0x004fec00000000ff */
        /* <DEDUP_REMOVED lines=24> */
[----:B------:R-:W-:Y:S03]  /*9f10*/  LDSM.16.MT88.4 R84, [R204+0x2000] ;  /* 0x00200000cc54783b */ /* 0x000fe60000004200 */
[--C-:B-1----:R-:W-:Y:S01]  /*9f20*/  FFMA.FTZ R2, R252, c[0x0][0x2d0], -R118.reuse ;  /* 0x0000b400fc027a23 */ /* 0x102fe20000010876 */
[----:B---3--:R-:W-:Y:S01]  /*9f30*/  F2FP.PACK_AB R108, R167, R168 ;  /* 0x000000a8a76c723e */ /* 0x008fe200000000ff */
[----:B------:R-:W-:Y:S02]  /*9f40*/  FFMA.FTZ R118, R250, c[0x0][0x2d0], -R118 ;  /* 0x0000b400fa767a23 */ /* 0x000fe40000010876 */
[----:B------:R1:W-:Y:S01]  /*9f50*/  MUFU.EX2 R166, R2 ;  /* 0x0000000200a67308 */ /* 0x0003e20000000800 */
[-C--:B------:R-:W-:Y:S08]  /*9f60*/  HMMA.16816.F32 R36, R72, R88.reuse, R36 ;  /* 0x000000584824723c */ /* 0x080ff00000001824 */
[C---:B------:R-:W-:Y:S01]  /*9f70*/  HMMA.16816.F32 R40, R76.reuse, R88, R40 ;  /* 0x000000584c28723c */ /* 0x040fe20000001828 */
[----:B------:R-:W3:Y:S07]  /*9f80*/  MUFU.EX2 R165, R118 ;  /* 0x0000007600a57308 */ /* 0x000eee0000000800 */
[-C--:B------:R-:W-:Y:S04]  /*9f90*/  HMMA.16816.F32 R44, R76, R90.reuse, R44 ;  /* 0x0000005a4c2c723c */ /* 0x080fe8000000182c */
[--C-:B-1----:R-:W-:Y:S04]  /*9fa0*/  FFMA.FTZ R2, R164, c[0x0][0x2d0], -R156.reuse ;  /* 0x0000b400a4027a23 */ /* 0x102fe8000001089c */
[C---:B------:R-:W-:Y:S01]  /*9fb0*/  HMMA.16816.F32 R48, R72.reuse, R90, R48 ;  /* 0x0000005a4830723c */ /* 0x040fe20000001830 */
[----:B------:R1:W-:Y:S07]  /*9fc0*/  MUFU.EX2 R164, R2 ;  /* 0x0000000200a47308 */ /* 0x0003ee0000000800 */
[-C--:B--2---:R-:W-:Y:S04]  /*9fd0*/  HMMA.16816.F32 R52, R72, R80.reuse, R52 ;  /* 0x000000504834723c */ /* 0x084fe80000001834 */
[----:B---3--:R-:W-:Y:S04]  /*9fe0*/  F2FP.PACK_AB R110, R165, R166 ;  /* 0x000000a6a56e723e */ /* 0x008fe800000000ff */
[C---:B------:R-:W-:Y:S08]  /*9ff0*/  HMMA.16816.F32 R56, R76.reuse, R80, R56 ;  /* 0x000000504c38723c */ /* 0x040ff00000001838 */
[-C--:B------:R-:W-:Y:S01]  /*a000*/  HMMA.16816.F32 R60, R76, R82.reuse, R60 ;  /* 0x000000524c3c723c */ /* 0x080fe2000000183c */
[----:B------:R-:W2:Y:S03]  /*a010*/  LDL R76, [R1+0x20] ;  /* 0x00002000014c7983 */ /* 0x000ea60000100800 */
[--C-:B-1----:R-:W-:Y:S04]  /*a020*/  FFMA.FTZ R2, R134, c[0x0][0x2d0], -R156.reuse ;  /* 0x0000b40086027a23 */ /* 0x102fe8000001089c */
[----:B------:R1:W3:Y:S01]  /*a030*/  MUFU.EX2 R162, R2 ;  /* 0x0000000200a27308 */ /* 0x0002e20000000800 */
[----:B------:R-:W-:Y:S04]  /*a040*/  HMMA.16816.F32 R64, R72, R82, R64 ;  /* 0x000000524840723c */ /* 0x000fe80000001840 */
[--C-:B-1----:R-:W-:Y:S01]  /*a050*/  FFMA.FTZ R2, R133, c[0x0][0x2d0], -R156.reuse ;  /* 0x0000b40085027a23 */ /* 0x102fe2000001089c */
[----:B---3--:R-:W-:Y:S01]  /*a060*/  F2FP.PACK_AB R109, R162, R164 ;  /* 0x000000a4a26d723e */ /* 0x008fe200000000ff */
[----:B------:R-:W-:Y:S02]  /*a070*/  FFMA.FTZ R156, R115, c[0x0][0x2d0], -R156 ;  /* 0x0000b400739c7a23 */ /* 0x000fe4000001089c */
[----:B------:R-:W-:Y:S01]  /*a080*/  IMAD.MOV.U32 R115, RZ, RZ, R159 ;  /* 0x000000ffff737224 */ /* 0x000fe200078e009f */
[----:B------:R1:W-:Y:S10]  /*a090*/  MUFU.EX2 R163, R2 ;  /* 0x0000000200a37308 */ /* 0x0003f40000000800 */
        /* <DEDUP_REMOVED lines=9> */
[----:B------:R1:W-:Y:S01]  /*a130*/  MUFU.EX2 R156, R2 ;  /* 0x00000002009c7308 */ /* 0x0003e20000000800 */
[----:B------:R-:W3:Y:S09]  /*a140*/  LDSM.16.MT88.4 R132, [R200+0x2000] ;  /* 0x00200000c884783b */ /* 0x000ef20000004200 */
[----:B------:R-:W4:Y:S01]  /*a150*/  MUFU.EX2 R118, R157 ;  /* 0x0000009d00767308 */ /* 0x000f220000000800 */
[--C-:B-1----:R-:W-:Y:S09]  /*a160*/  FFMA.FTZ R2, R242, c[0x0][0x2d0], -R158.reuse ;  /* 0x0000b400f2027a23 */ /* 0x102ff2000001089e */
[----:B------:R1:W-:Y:S01]  /*a170*/  MUFU.EX2 R117, R2 ;  /* 0x0000000200757308 */ /* 0x0003e20000000800 */
[----:B----4-:R-:W-:Y:S01]  /*a180*/  F2FP.PACK_AB R154, R118, R156 ;  /* 0x0000009c769a723e */ /* 0x010fe200000000ff */
[--C-:B-1----:R-:W-:Y:S08]  /*a190*/  FFMA.FTZ R2, R247, c[0x0][0x2d0], -R158.reuse ;  /* 0x0000b400f7027a23 */ /* 0x102ff0000001089e */
[----:B------:R1:W4:Y:S02]  /*a1a0*/  MUFU.EX2 R116, R2 ;  /* 0x0000000200747308 */ /* 0x0003240000000800 */
[--C-:B-1----:R-:W-:Y:S01]  /*a1b0*/  FFMA.FTZ R2, R115, c[0x0][0x2d0], -R158.reuse ;  /* 0x0000b40073027a23 */ /* 0x102fe2000001089e */
[----:B----4-:R-:W-:Y:S01]  /*a1c0*/  F2FP.PACK_AB R153, R116, R117 ;  /* 0x000000757499723e */ /* 0x010fe200000000ff */
[----:B------:R-:W-:Y:S06]  /*a1d0*/  FFMA.FTZ R158, R71, c[0x0][0x2d0], -R158 ;  /* 0x0000b400479e7a23 */ /* 0x000fec000001089e */
[----:B------:R1:W-:Y:S10]  /*a1e0*/  MUFU.EX2 R115, R2 ;  /* 0x0000000200737308 */ /* 0x0003f40000000800 */
[----:B------:R-:W4:Y:S01]  /*a1f0*/  MUFU.EX2 R80, R158 ;  /* 0x0000009e00507308 */ /* 0x000f220000000800 */
[----:B-1----:R-:W-:Y:S02]  /*a200*/  FFMA.FTZ R2, R68, R98, R136 ;  /* 0x0000006244027223 */ /* 0x002fe40000010088 */
[----:B------:R-:W-:Y:S02]  /*a210*/  FFMA.FTZ R68, R3, R97, R246 ;  /* 0x0000006103447223 */ /* 0x000fe400000100f6 */
[----:B------:R-:W-:Y:S02]  /*a220*/  FFMA.FTZ R3, R0, R96, R239 ;  /* 0x0000006000037223 */ /* 0x000fe400000100ef */
[----:B------:R-:W-:Y:S01]  /*a230*/  FADD.FTZ R0, R129, R69 ;  /* 0x0000004581007221 */ /* 0x000fe20000010000 */
[----:B------:R-:W1:Y:S01]  /*a240*/  LDSM.16.MT88.4 R96, [R201+0x2000] ;  /* 0x00200000c960783b */ /* 0x000e620000004200 */
[----:B------:R-:W-:Y:S02]  /*a250*/  FADD.FTZ R69, R123, R68 ;  /* 0x000000447b457221 */ /* 0x000fe40000010000 */
[----:B------:R-:W-:Y:S01]  /*a260*/  FADD.FTZ R68, R122, R0 ;  /* 0x000000007a447221 */ /* 0x000fe20000010000 */
[----:B----4-:R-:W-:Y:S01]  /*a270*/  F2FP.PACK_AB R155, R80, R115 ;  /* 0x00000073509b723e */ /* 0x010fe200000000ff */
[----:B------:R-:W-:Y:S01]  /*a280*/  FADD.FTZ R71, R126, R2 ;  /* 0x000000027e477221 */ /* 0x000fe20000010000 */
[-C--:B---3--:R-:W-:Y:S02]  /*a290*/  HMMA.16816.F32 R120, R108, R132.reuse, R4 ;  /* 0x000000846c78723c */ /* 0x088fe40000001804 */
[----:B------:R-:W3:Y:S03]  /*a2a0*/  LDSM.16.MT88.4 R4, [R203+0x2000] ;  /* 0x00200000cb04783b */ /* 0x000ee60000004200 */
        /* <DEDUP_REMOVED lines=54> */
[-C--:B---3--:R-:W-:Y:S03]  /*a610*/  HMMA.16816.F32 R100, R108, R4.reuse, R52 ;  /* 0x000000046c64723c */ /* 0x088fe60000001834 */
        /* <DEDUP_REMOVED lines=34> */
[----:B------:R1:W-:Y:S01]  /*a840*/  STL [R1+0x4], R3 ;  /* 0x0000040301007387 */ /* 0x0003e20000100800 */
[----:B------:R-:W-:Y:S02]  /*a850*/  IMAD.MOV.U32 R196, RZ, RZ, R215 ;  /* 0x000000ffffc47224 */ /* 0x000fe400078e00d7 */
[----:B------:R-:W-:Y:S01]  /*a860*/  IMAD.MOV.U32 R117, RZ, RZ, R70 ;  /* 0x000000ffff757224 */ /* 0x000fe200078e0046 */
[----:B------:R2:W-:Y:S01]  /*a870*/  STL [R1+0x8], R2 ;  /* 0x0000080201007387 */ /* 0x0005e20000100800 */
[----:B------:R-:W-:Y:S02]  /*a880*/  IMAD.MOV.U32 R115, RZ, RZ, R113 ;  /* 0x000000ffff737224 */ /* 0x000fe400078e0071 */
[----:B------:R-:W-:Y:S01]  /*a890*/  IMAD.MOV.U32 R116, RZ, RZ, R112 ;  /* 0x000000ffff747224 */ /* 0x000fe200078e0070 */
[----:B------:R2:W-:Y:S01]  /*a8a0*/  STL [R1+0xc], R0 ;  /* 0x00000c0001007387 */ /* 0x0005e20000100800 */
[----:B-1----:R-:W-:Y:S01]  /*a8b0*/  IMAD.MOV.U32 R3, RZ, RZ, R114 ;  /* 0x000000ffff037224 */ /* 0x002fe200078e0072 */
[----:B------:R-:W-:-:S05]  /*a8c0*/  @P0 BRA `(.L_x_1228) ;  /* 0xffffc27000000947 */ /* 0x000fca000383ffff */
.L_x_1227:
[----:B-12---:R-:W2:Y:S02]  /*a8d0*/  LDL R0, [R1+0x10] ;  /* 0x0000100001007983 */ /* 0x006ea40000100800 */
[----:B--2---:R-:W-:-:S13]  /*a8e0*/  ISETP.GE.AND P0, PT, R215, R0, PT ;  /* 0x00000000d700720c */ /* 0x004fda0003f06270 */
[----:B------:R-:W-:Y:S05]  /*a8f0*/  @!P0 BRA `(.L_x_1229) ;  /* 0x00002f5000008947 */ /* 0x000fea0003800000 */
[----:B------:R-:W-:Y:S01]  /*a900*/  IMAD.MOV.U32 R3, RZ, RZ, R113 ;  /* 0x000000ffff037224 */ /* 0x000fe200078e0071 */
[----:B------:R-:W-:Y:S01]  /*a910*/  MOV R118, R70 ;  /* 0x0000004600767202 */ /* 0x000fe20000000f00 */
[----:B------:R-:W-:Y:S01]  /*a920*/  IMAD.MOV.U32 R0, RZ, RZ, R114 ;  /* 0x000000ffff007224 */ /* 0x000fe200078e0072 */
[----:B------:R-:W-:Y:S02]  /*a930*/  MOV R115, R112 ;  /* 0x0000007000737202 */ /* 0x000fe40000000f00 */
.L_x_1230:
        /* <DEDUP_REMOVED lines=19> */
[----:B------:R-:W3:Y:S04]  /*aa70*/  LDL R220, [R1+0x10] ;  /* 0x0000100001dc7983 */ /* 0x000ee80000100800 */
[----:B------:R-:W5:Y:S08]  /*aa80*/  LDSM.16.M88.4 R48, [R119+0x1000] ;  /* 0x001000007730783b */ /* 0x000f700000000200 */
[----:B------:R-:W3:Y:S01]  /*aa90*/  LDL R217, [R1+0x38] ;  /* 0x0000380001d97983 */ /* 0x000ee20000100800 */
[-C--:B-1----:R-:W-:Y:S03]  /*aaa0*/  HMMA.16816.F32 R4, R80, R16.reuse, RZ ;  /* 0x000000105004723c */ /* 0x082fe600000018ff */
[----:B------:R-:W1:Y:S05]  /*aab0*/  LDSM.16.M88.4 R64, [R119+0x1800] ;  /* 0x001800007740783b */ /* 0x000e6a0000000200 */
[C---:B----4-:R-:W-:Y:S03]  /*aac0*/  HMMA.16816.F32 R8, R76.reuse, R16, RZ ;  /* 0x000000104c08723c */ /* 0x050fe600000018ff */
[----:B------:R-:W4:Y:S05]  /*aad0*/  LDSM.16.M88.4 R156, [R119+0x2000] ;  /* 0x00200000779c783b */ /* 0x000f2a0000000200 */
[-C--:B------:R-:W-:Y:S03]  /*aae0*/  HMMA.16816.F32 R12, R76, R18.reuse, RZ ;  /* 0x000000124c0c723c */ /* 0x080fe600000018ff */
[----:B------:R-:W-:Y:S05]  /*aaf0*/  LDSM.16.M88.4 R160, [R209] ;  /* 0x00000000d1a0783b */ /* 0x000fea0000000200 */
[C---:B------:R-:W-:Y:S03]  /*ab00*/  HMMA.16816.F32 R16, R80.reuse, R18, RZ ;  /* 0x000000125010723c */ /* 0x040fe600000018ff */
[----:B------:R-:W1:Y:S05]  /*ab10*/  LDSM.16.M88.4 R164, [R210] ;  /* 0x00000000d2a4783b */ /* 0x000e6a0000000200 */
[-C--:B-----5:R-:W-:Y:S03]  /*ab20*/  HMMA.16816.F32 R20, R80, R32.reuse, RZ ;  /* 0x000000205014723c */ /* 0x0a0fe600000018ff */
[----:B------:R-:W5:Y:S05]  /*ab30*/  LDSM.16.M88.4 R168, [R209+0x2000] ;  /* 0x00200000d1a8783b */ /* 0x000f6a0000000200 */
[C---:B------:R-:W-:Y:S03]  /*ab40*/  HMMA.16816.F32 R24, R76.reuse, R32, RZ ;  /* 0x000000204c18723c */ /* 0x040fe600000018ff */
[----:B------:R-:W1:Y:S05]  /*ab50*/  LDSM.16.M88.4 R172, [R214] ;  /* 0x00000000d6ac783b */ /* 0x000e6a0000000200 */
[-C--:B------:R-:W-:Y:S03]  /*ab60*/  HMMA.16816.F32 R28, R76, R34.reuse, RZ ;  /* 0x000000224c1c723c */ /* 0x080fe600000018ff */
[----:B------:R-:W1:Y:S05]  /*ab70*/  LDSM.16.M88.4 R176, [R213] ;  /* 0x00000000d5b0783b */ /* 0x000e6a0000000200 */
[C---:B------:R-:W-:Y:S03]  /*ab80*/  HMMA.16816.F32 R32, R80.reuse, R34, RZ ;  /* 0x000000225020723c */ /* 0x040fe600000018ff */
[----:B------:R-:W2:Y:S05]  /*ab90*/  LDSM.16.M88.4 R180, [R212] ;  /* 0x00000000d4b4783b */ /* 0x000eaa0000000200 */
[-C--:B------:R-:W-:Y:S03]  /*aba0*/  HMMA.16816.F32 R36, R80, R48.reuse, RZ ;  /* 0x000000305024723c */ /* 0x080fe600000018ff */
[----:B------:R-:W2:Y:S05]  /*abb0*/  LDSM.16.M88.4 R184, [R211] ;  /* 0x00000000d3b8783b */ /* 0x000eaa0000000200 */
[C---:B------:R-:W-:Y:S03]  /*abc0*/  HMMA.16816.F32 R40, R76.reuse, R48, RZ ;  /* 0x000000304c28723c */ /* 0x040fe600000018ff */
[----:B------:R-:W3:Y:S06]  /*abd0*/  LDL.64 R218, [R1+0x28] ;  /* 0x0000280001da7983 */ /* 0x000eec0000100a00 */
[----:B------:R-:W3:Y:S01]  /*abe0*/  LDL.LU R244, [R1] ;  /* 0x0000000001f47983 */ /* 0x000ee20000300800 */
[-C--:B------:R-:W-:Y:S03]  /*abf0*/  HMMA.16816.F32 R44, R76, R50.reuse, RZ ;  /* 0x000000324c2c723c */ /* 0x080fe600000018ff */
[----:B------:R-:W3:Y:S04]  /*ac00*/  LDL.LU R243, [R1+0x4] ;  /* 0x0000040001f37983 */ /* 0x000ee80000300800 */
[----:B------:R-:W3:Y:S01]  /*ac10*/  LDL.LU R242, [R1+0x8] ;  /* 0x0000080001f27983 */ /* 0x000ee20000300800 */
[C---:B------:R-:W-:Y:S03]  /*ac20*/  HMMA.16816.F32 R48, R80.reuse, R50, RZ ;  /* 0x000000325030723c */ /* 0x040fe600000018ff */
[----:B------:R-:W3:Y:S05]  /*ac30*/  LDL.LU R241, [R1+0xc] ;  /* 0x00000c0001f17983 */ /* 0x000eea0000300800 */
[-C--:B-1----:R-:W-:Y:S08]  /*ac40*/  HMMA.16816.F32 R52, R80, R64.reuse, RZ ;  /* 0x000000405034723c */ /* 0x082ff000000018ff */
[C---:B------:R-:W-:Y:S08]  /*ac50*/  HMMA.16816.F32 R56, R76.reuse, R64, RZ ;  /* 0x000000404c38723c */ /* 0x040ff000000018ff */
[-C--:B------:R-:W-:Y:S08]  /*ac60*/  HMMA.16816.F32 R60, R76, R66.reuse, RZ ;  /* 0x000000424c3c723c */ /* 0x080ff000000018ff */
[C---:B------:R-:W-:Y:S04]  /*ac70*/  HMMA.16816.F32 R64, R80.reuse, R66, RZ ;  /* 0x000000425040723c */ /* 0x040fe800000018ff */
[----:B--2---:R-:W-:Y:S02]  /*ac80*/  MOV R73, R72 ;  /* 0x0000004800497202 */ /* 0x004fe40000000f00 */
[----:B---3--:R-:W-:Y:S06]  /*ac90*/  MOV R72, R70 ;  /* 0x0000004600487202 */ /* 0x008fec0000000f00 */
[----:B------:R-:W-:Y:S02]  /*aca0*/  IMAD.WIDE.U32 R72, R68, 0x50, R72 ;  /* 0x0000005044487825 */ /* 0x000fe400078e0048 */
[-C--:B----4-:R-:W-:Y:S03]  /*acb0*/  HMMA.16816.F32 R68, R80, R156.reuse, RZ ;  /* 0x0000009c5044723c */ /* 0x090fe600000018ff */
        /* <DEDUP_REMOVED lines=18> */
[-C--:B------:R-:W-:Y:S03]  /*ade0*/  HMMA.16816.F32 R4, R160, R164.reuse, R4 ;  /* 0x000000a4a004723c */ /* 0x080fe60000001804 */
[----:B------:R4:W-:Y:S02]  /*adf0*/  LDGSTS.E.BYPASS.LTC128B.128 [R216+0x1900], [R156.64], !P6 ;  /* 0x019000009cd87fae */ /* 0x0009e4000f101d48 */
[----:B-1----:R-:W-:Y:S03]  /*ae00*/  IADD3 R116, P0, R156, R190, RZ ;  /* 0x000000be9c747210 */ /* 0x002fe60007f1e0ff */
[C---:B-----5:R-:W-:Y:S04]  /*ae10*/  HMMA.16816.F32 R8, R168.reuse, R164, R8 ;  /* 0x000000a4a808723c */ /* 0x060fe80000001808 */
[----:B------:R-:W-:Y:S04]  /*ae20*/  IADD3.X R117, R157, R114, RZ, P0, !PT ;  /* 0x000000729d757210 */ /* 0x000fe800007fe4ff */
[-C--:B------:R-:W-:Y:S01]  /*ae30*/  HMMA.16816.F32 R12, R168, R166.reuse, R12 ;  /* 0x000000a6a80c723c */ /* 0x080fe2000000180c */
[----:B------:R1:W-:Y:S02]  /*ae40*/  LDGSTS.E.BYPASS.LTC128B.128 [R216+0x2100], [R116.64], !P6 ;  /* 0x0210000074d87fae */ /* 0x0003e4000f101d48 */
[C---:B------:R-:W-:Y:S02]  /*ae50*/  ISETP.GT.AND P0, PT, R215.reuse, R220, PT ;  /* 0x000000dcd700720c */ /* 0x040fe40003f04270 */
[----:B------:R-:W-:Y:S03]  /*ae60*/  IADD3 R215, R215, -0x1, RZ ;  /* 0xffffffffd7d77810 */ /* 0x000fe60007ffe0ff */
[C---:B------:R-:W-:Y:S01]  /*ae70*/  HMMA.16816.F32 R16, R160.reuse, R166, R16 ;  /* 0x000000a6a010723c */ /* 0x040fe20000001810 */
[----:B---3--:R-:W-:Y:S07]  /*ae80*/  LDSM.16.M88.4 R188, [R205] ;  /* 0x00000000cdbc783b */ /* 0x008fee0000000200 */
[-C--:B------:R-:W-:Y:S01]  /*ae90*/  HMMA.16816.F32 R20, R160, R172.reuse, R20 ;  /* 0x000000aca014723c */ /* 0x080fe20000001814 */
        /* <DEDUP_REMOVED lines=181> */
[C---:B------:R-:W-:Y:S01]  /*b9f0*/  FMUL.FTZ R96, R117.reuse, R96 ;  /* 0x0000006075607220 */ /* 0x040fe20000410000 */
[----:B------:R2:W4:Y:S01]  /*ba00*/  MUFU.EX2 R116, R2 ;  /* 0x0000000200747308 */ /* 0x0005220000000800 */
[----:B------:R-:W-:Y:S02]  /*ba10*/  FMUL.FTZ R85, R117, R85 ;  /* 0x0000005575557220 */ /* 0x000fe40000410000 */
[--C-:B------:R-:W-:Y:S02]  /*ba20*/  FFMA.FTZ R38, R38, c[0x0][0x2d0], -R165.reuse ;  /* 0x0000b40026267a23 */ /* 0x100fe400000108a5 */
[----:B---3--:R-:W-:Y:S02]  /*ba30*/  FFMA.FTZ R36, R48, c[0x0][0x2d0], -R164 ;  /* 0x0000b40030247a23 */ /* 0x008fe400000108a4 */
[----:B------:R-:W-:Y:S02]  /*ba40*/  FFMA.FTZ R41, R41, c[0x0][0x2d0], -R166 ;  /* 0x0000b40029297a23 */ /* 0x000fe400000108a6 */
[----:B------:R-:W-:Y:S01]  /*ba50*/  FMUL.FTZ R97, R117, R97 ;  /* 0x0000006175617220 */ /* 0x000fe20000410000 */
[----:B------:R3:W-:Y:S01]  /*ba60*/  MUFU.EX2 R197, R36 ;  /* 0x0000002400c57308 */ /* 0x0007e20000000800 */
[----:B------:R-:W-:Y:S01]  /*ba70*/  FFMA.FTZ R39, R39, c[0x0][0x2d0], -R165 ;  /* 0x0000b40027277a23 */ /* 0x000fe200000108a5 */
        /* <DEDUP_REMOVED lines=18> */
[----:B------:R-:W-:Y:S02]  /*bba0*/  FMUL.FTZ R87, R116, R87 ;  /* 0x0000005774577220 */ /* 0x000fe40000410000 */
[----:B---3--:R-:W-:Y:S02]  /*bbb0*/  FFMA.FTZ R36, R49, c[0x0][0x2d0], -R164 ;  /* 0x0000b40031247a23 */ /* 0x008fe400000108a4 */
        /* <DEDUP_REMOVED lines=217> */
[-C--:B------:R-:W-:Y:S01]  /*c950*/  HMMA.16816.F32 R36, R124, R134.reuse, R36 ;  /* 0x000000867c24723c */ /* 0x080fe20000001824 */
[----:B------:R-:W4:Y:S07]  /*c960*/  LDSM.16.MT88.4 R124, [R204+0x800] ;  /* 0x00080000cc7c783b */ /* 0x000f2e0000004200 */
[----:B------:R-:W-:Y:S01]  /*c970*/  HMMA.16816.F32 R108, R120, R134, R108 ;  /* 0x00000086786c723c */ /* 0x000fe2000000186c */
[----:B------:R-:W4:Y:S03]  /*c980*/  LDSM.16.MT88.4 R132, [R201+0x800] ;  /* 0x00080000c984783b */ /* 0x000f260000004200 */
[--C-:B-1----:R-:W-:Y:S03]  /*c990*/  FFMA.FTZ R56, R83, c[0x0][0x2d0], -R165.reuse ;  /* 0x0000b40053387a23 */ /* 0x102fe600000108a5 */
[----:B---3--:R-:W-:Y:S01]  /*c9a0*/  F2FP.PACK_AB R120, R219, R220 ;  /* 0x000000dcdb78723e */ /* 0x008fe200000000ff */
[-C--:B--2---:R-:W-:Y:S05]  /*c9b0*/  HMMA.16816.F32 R4, R48, R128.reuse, R4 ;  /* 0x000000803004723c */ /* 0x084fea0000001804 */
[----:B------:R-:W-:Y:S02]  /*c9c0*/  F2FP.PACK_AB R122, R217, R218 ;  /* 0x000000dad97a723e */ /* 0x000fe400000000ff */
[----:B------:R-:W-:Y:S02]  /*c9d0*/  F2FP.PACK_AB R121, R169, R170 ;  /* 0x000000aaa979723e */ /* 0x000fe400000000ff */
[----:B------:R-:W-:Y:S07]  /*c9e0*/  F2FP.PACK_AB R123, R167, R168 ;  /* 0x000000a8a77b723e */ /* 0x000fee00000000ff */
[C---:B------:R-:W-:Y:S08]  /*c9f0*/  HMMA.16816.F32 R8, R120.reuse, R128, R8 ;  /* 0x000000807808723c */ /* 0x040ff00000001808 */
[-C--:B------:R-:W-:Y:S08]  /*ca00*/  HMMA.16816.F32 R12, R120, R130.reuse, R12 ;  /* 0x00000082780c723c */ /* 0x080ff0000000180c */
[C---:B------:R-:W-:Y:S08]  /*ca10*/  HMMA.16816.F32 R16, R48.reuse, R130, R16 ;  /* 0x000000823010723c */ /* 0x040ff00000001810 */
[-C--:B----4-:R-:W-:Y:S08]  /*ca20*/  HMMA.16816.F32 R20, R48, R124.reuse, R20 ;  /* 0x0000007c3014723c */ /* 0x090ff00000001814 */
[C---:B------:R-:W-:Y:S08]  /*ca30*/  HMMA.16816.F32 R32, R120.reuse, R124, R32 ;  /* 0x0000007c7820723c */ /* 0x040ff00000001820 */
[-C--:B------:R-:W-:Y:S08]  /*ca40*/  HMMA.16816.F32 R24, R120, R126.reuse, R24 ;  /* 0x0000007e7818723c */ /* 0x080ff00000001818 */
[C---:B------:R-:W-:Y:S08]  /*ca50*/  HMMA.16816.F32 R84, R48.reuse, R126, R84 ;  /* 0x0000007e3054723c */ /* 0x040ff00000001854 */
[-C--:B------:R-:W-:Y:S08]  /*ca60*/  HMMA.16816.F32 R28, R48, R132.reuse, R28 ;  /* 0x00000084301c723c */ /* 0x080ff0000000181c */
        /* <DEDUP_REMOVED lines=211> */
[----:B------:R-:W-:Y:S01]  /*d7a0*/  STL [R1], R5 ;  /* 0x0000000501007387 */ /* 0x000fe20000100800 */
[----:B------:R-:W-:Y:S02]  /*d7b0*/  FADD.FTZ R3, R63, R3 ;  /* 0x000000033f037221 */ /* 0x000fe40000010000 */
        /* <DEDUP_REMOVED lines=9> */
.L_x_1229:
[----:B------:R-:W-:Y:S02]  /*d850*/  MOV R9, 0x1f ;  /* 0x0000001f00097802 */ /* 0x000fe40000000f00 */
[----:B------:R-:W-:Y:S01]  /*d860*/  MOV R8, 0xffffffff ;  /* 0xffffffff00087802 */ /* 0x000fe20000000f00 */
[----:B------:R-:W-:Y:S05]  /*d870*/  BRA.DIV ~URZ, `(.L_x_1231) ;  /* 0x000051327f007947 */ /* 0x000fea000b800000 */
[----:B------:R-:W2:Y:S04]  /*d880*/  LDL R2, [R1] ;  /* 0x0000000001027983 */ /* 0x000ea80000100800 */
[----:B--2---:R1:W2:Y:S02]  /*d890*/  SHFL.BFLY PT, R0, R2, 0x2, 0x1f ;  /* 0x0c401f0002007f89 */ /* 0x0042a400000e0000 */
.L_x_1317:
        /* <DEDUP_REMOVED lines=19> */
.L_x_1318:
        /* <DEDUP_REMOVED lines=9> */
[----:B------:R-:W-:-:S05]  /*da60*/  MOV R19, 0xff800000 ;  /* 0xff80000000137802 */ /* 0x000fca0000000f00 */
[----:B------:R-:W-:Y:S02]  /*da70*/  @P1 MOV R10, 0x3f317218 ;  /* 0x3f317218000a1802 */ /* 0x000fe40000000f00 */
[----:B------:R2:W-:Y:S01]  /*da80*/  @P3 MUFU.LG2 R9, R4 ;  /* 0x0000000400093308 */ /* 0x0005e20000000c00 */
[----:B-1----:R-:W-:-:S07]  /*da90*/  FMUL.FTZ R68, R0, R120 ;  /* 0x0000007800447220 */ /* 0x002fce0000410000 */
[----:B------:R-:W-:Y:S01]  /*daa0*/  @P2 MUFU.RCP R3, R5 ;  /* 0x0000000500032308 */ /* 0x000fe20000001000 */
[C---:B------:R-:W-:Y:S02]  /*dab0*/  FMUL.FTZ R69, R0.reuse, R121 ;  /* 0x0000007900457220 */ /* 0x040fe40000410000 */
[C---:B------:R-:W-:Y:S02]  /*dac0*/  FMUL.FTZ R72, R0.reuse, R132 ;  /* 0x0000008400487220 */ /* 0x040fe40000410000 */
[----:B------:R-:W-:Y:S02]  /*dad0*/  FMUL.FTZ R73, R0, R133 ;  /* 0x0000008500497220 */ /* 0x000fe40000410000 */
[----:B--2-4-:R-:W-:Y:S01]  /*dae0*/  FADD.FTZ R4, R8, R7 ;  /* 0x0000000708047221 */ /* 0x014fe20000010000 */
[----:B------:R-:W-:Y:S01]  /*daf0*/  @P1 MUFU.RCP R2, R6 ;  /* 0x0000000600021308 */ /* 0x000fe20000001000 */
[C---:B------:R-:W-:Y:S02]  /*db00*/  FMUL.FTZ R74, R0.reuse, R136 ;  /* 0x00000088004a7220 */ /* 0x040fe40000410000 */
[----:B------:R-:W-:Y:S01]  /*db10*/  FMUL.FTZ R75, R0, R137 ;  /* 0x00000089004b7220 */ /* 0x000fe20000410000 */
[----:B------:R-:W-:Y:S01]  /*db20*/  FSETP.NE.FTZ.AND P0, PT, R4, RZ, PT ;  /* 0x000000ff0400720b */ /* 0x000fe20003f15000 */
[----:B------:R-:W-:-:S02]  /*db30*/  FMUL.FTZ R76, R0, R84 ;  /* 0x00000054004c7220 */ /* 0x000fc40000410000 */
[C---:B------:R-:W-:Y:S01]  /*db40*/  FMUL.FTZ R77, R0.reuse, R85 ;  /* 0x00000055004d7220 */ /* 0x040fe20000410000 */
[----:B------:R1:W2:Y:S01]  /*db50*/  @P2 MUFU.LG2 R7, R5 ;  /* 0x0000000500072308 */ /* 0x0002a20000000c00 */
        /* <DEDUP_REMOVED lines=8> */
[----:B-1----:R-:W-:Y:S01]  /*dbe0*/  @P2 MOV R5, 0x3f317218 ;  /* 0x3f31721800052802 */ /* 0x002fe20000000f00 */
[----:B------:R-:W1:Y:S01]  /*dbf0*/  @P1 MUFU.LG2 R0, R6 ;  /* 0x0000000600001308 */ /* 0x000e620000000c00 */
[----:B--2---:R-:W-:Y:S02]  /*dc00*/  @P2 FMUL.FTZ R8, R7, 0.69314718246459960938 ;  /* 0x3f31721807082820 */ /* 0x004fe40000410000 */
[C---:B------:R-:W-:Y:S02]  /*dc10*/  FMUL.FTZ R82, R3.reuse, R122 ;  /* 0x0000007a03527220 */ /* 0x040fe40000410000 */
[----:B------:R-:W-:-:S02]  /*dc20*/  FMUL.FTZ R83, R3, R123 ;  /* 0x0000007b03537220 */ /* 0x000fc40000410000 */
[C---:B------:R-:W-:Y:S02]  /*dc30*/  FMUL.FTZ R84, R3.reuse, R134 ;  /* 0x0000008603547220 */ /* 0x040fe40000410000 */
[C---:B------:R-:W-:Y:S02]  /*dc40*/  FMUL.FTZ R85, R3.reuse, R135 ;  /* 0x0000008703557220 */ /* 0x040fe40000410000 */
[C---:B------:R-:W-:Y:S02]  /*dc50*/  FMUL.FTZ R96, R3.reuse, R138 ;  /* 0x0000008a03607220 */ /* 0x040fe40000410000 */
[C---:B------:R-:W-:Y:S02]  /*dc60*/  FMUL.FTZ R97, R3.reuse, R139 ;  /* 0x0000008b03617220 */ /* 0x040fe40000410000 */
[C---:B------:R-:W-:Y:S02]  /*dc70*/  FMUL.FTZ R86, R3.reuse, R86 ;  /* 0x0000005603567220 */ /* 0x040fe40000410000 */
[----:B-1----:R-:W-:Y:S01]  /*dc80*/  @P1 FMUL.FTZ R7, R0, 0.69314718246459960938 ;  /* 0x3f31721800071820 */ /* 0x002fe20000410000 */
[----:B------:R-:W-:Y:S01]  /*dc90*/  MOV R0, RZ ;  /* 0x000000ff00007202 */ /* 0x000fe20000000f00 */
[----:B------:R-:W-:-:S02]  /*dca0*/  FMUL.FTZ R87, R3, R87 ;  /* 0x0000005703577220 */ /* 0x000fc40000410000 */
[C---:B------:R-:W-:Y:S02]  /*dcb0*/  FMUL.FTZ R100, R3.reuse, R150 ;  /* 0x0000009603647220 */ /* 0x040fe40000410000 */
[C---:B------:R-:W-:Y:S01]  /*dcc0*/  FMUL.FTZ R101, R3.reuse, R151 ;  /* 0x0000009703657220 */ /* 0x040fe20000410000 */
[----:B------:R-:W1:Y:S01]  /*dcd0*/  @P0 MUFU.RCP R0, R4 ;  /* 0x0000000400000308 */ /* 0x000e620000001000 */
        /* <DEDUP_REMOVED lines=23> */
[----:B------:R2:W3:Y:S01]  /*de50*/  @P0 MUFU.LG2 R2, R4 ;  /* 0x0000000400020308 */ /* 0x0004e20000000c00 */
[----:B------:R-:W-:Y:S02]  /*de60*/  @P3 FMUL.FTZ R6, R3, c[0x0][0x2d0] ;  /* 0x0000b40003063a20 */ /* 0x000fe40000410000 */
[----:B------:R-:W-:Y:S02]  /*de70*/  @P1 FMUL.FTZ R3, R10, c[0x0][0x2d0] ;  /* 0x0000b4000a031a20 */ /* 0x000fe40000410000 */
[----:B------:R-:W-:Y:S02]  /*de80*/  @P3 FMUL.FTZ R9, R9, 0.69314718246459960938 ;  /* 0x3f31721809093820 */ /* 0x000fe40000410000 */
[----:B------:R-:W-:Y:S01]  /*de90*/  @P1 FFMA.FTZ R26, R3, R112, R7 ;  /* 0x00000070031a1223 */ /* 0x000fe20000010007 */
[----:B------:R-:W-:Y:S01]  /*dea0*/  @P0 MOV R3, 0x3f317218 ;  /* 0x3f31721800030802 */ /* 0x000fe20000000f00 */
[----:B------:R-:W-:Y:S02]  /*deb0*/  @P2 FMUL.FTZ R5, R5, c[0x0][0x2d0] ;  /* 0x0000b40005052a20 */ /* 0x000fe40000410000 */
[----:B-1----:R-:W-:-:S02]  /*dec0*/  FMUL.FTZ R34, R0, R126 ;  /* 0x0000007e00227220 */ /* 0x002fc40000410000 */
[----:B------:R-:W-:Y:S02]  /*ded0*/  @P0 FMUL.FTZ R3, R3, c[0x0][0x2d0] ;  /* 0x0000b40003030a20 */ /* 0x000fe40000410000 */
[----:B------:R-:W-:Y:S01]  /*dee0*/  FMUL.FTZ R35, R0, R127 ;  /* 0x0000007f00237220 */ /* 0x000fe20000410000 */
[----:B--2---:R-:W-:Y:S01]  /*def0*/  MOV R4, 0x1 ;  /* 0x0000000100047802 */ /* 0x004fe20000000f00 */
[----:B---3--:R-:W-:Y:S02]  /*df00*/  @P0 FMUL.FTZ R2, R2, 0.69314718246459960938 ;  /* 0x3f31721802020820 */ /* 0x008fe40000410000 */
        /* <DEDUP_REMOVED lines=18> */
.L_x_1198:
[----:B--2---:R2:W5:Y:S04]  /*e030*/  LDL R6, [R1+0x48] ;  /* 0x0000480001067983 */ /* 0x0045680000100800 */
        /* <DEDUP_REMOVED lines=18> */
.L_x_1234:
[----:B--2---:R-:W-:Y:S05]  /*e160*/  BSYNC B0 ;  /* 0x0000000000007941 */ /* 0x004fea0003800000 */
.L_x_1233:
[----:B------:R-:W2:Y:S04]  /*e170*/  LDL.64 R2, [R1+0x18] ;  /* 0x0000180001027983 */ /* 0x000ea80000100a00 */
[----:B------:R-:W3:Y:S01]  /*e180*/  LDL R9, [R1+0x58] ;  /* 0x0000580001097983 */ /* 0x000ee20000100800 */
[----:B------:R-:W-:Y:S01]  /*e190*/  PRMT R0, R0, 0x9910, RZ ;  /* 0x0000991000007816 */ /* 0x000fe200000000ff */
[----:B------:R-:W-:Y:S01]  /*e1a0*/  BSSY B1, `(.L_x_1235) ;  /* 0x00002c7000017945 */ /* 0x000fe20003800000 */
[----:B-----5:R-:W-:Y:S02]  /*e1b0*/  IMAD.MOV.U32 R70, RZ, RZ, R6 ;  /* 0x000000ffff467224 */ /* 0x020fe400078e0006 */
[----:B------:R-:W-:Y:S02]  /*e1c0*/  ISETP.NE.AND P0, PT, R0, RZ, PT ;  /* 0x000000ff0000720c */ /* 0x000fe40003f05270 */
[----:B--2---:R-:W-:-:S02]  /*e1d0*/  SHF.R.S32.HI R18, RZ, 0x1f, R2 ;  /* 0x0000001fff127819 */ /* 0x004fc40000011402 */
[----:B---3--:R-:W-:-:S09]  /*e1e0*/  SHF.R.S32.HI R8, RZ, 0x1f, R9 ;  /* 0x0000001fff087819 */ /* 0x008fd20000011409 */
[----:B------:R-:W-:Y:S05]  /*e1f0*/  @!P0 BRA `(.L_x_1236) ;  /* 0x00001fa000008947 */ /* 0x000fea0003800000 */
[----:B-1----:R-:W2:Y:S04]  /*e200*/  LDL R6, [R1+0x68] ;  /* 0x0000680001067983 */ /* 0x002ea80000100800 */
[----:B------:R-:W3:Y:S04]  /*e210*/  LDL R5, [R1+0x78] ;  /* 0x0000780001057983 */ /* 0x000ee80000100800 */
        /* <DEDUP_REMOVED lines=94> */
.L_x_1237:
[----:B-1----:R-:W2:Y:S04]  /*e800*/  LDL R4, [R1+0x84] ;  /* 0x0000840001047983 */ /* 0x002ea80000100800 */
[----:B------:R-:W2:Y:S04]  /*e810*/  LDL R71, [R1+0x60] ;  /* 0x0000600001477983 */ /* 0x000ea80000100800 */
        /* <DEDUP_REMOVED lines=65> */
[----:B----4-:R-:W-:-:S05]  /*ec30*/  IMAD.IADD R5, R16, 0x1, R71 ;  /* 0x0000000110057824 */ /* 0x010fca00078e0247 */
        /* <DEDUP_REMOVED lines=61> */
.L_x_1319:
[----:B------:R-:W-:Y:S05]  /*f010*/  BRA.DIV ~URZ, `(.L_x_1240) ;  /* 0x00003cc27f007947 */ /* 0x000fea000b800000 */
[----:B------:R3:W4:Y:S02]  /*f020*/  SHFL.IDX PT, R2, R7, RZ, 0x181f ;  /* 0x00181fff07027589 */ /* 0x00072400000e0000 */
.L_x_1320:
        /* <DEDUP_REMOVED lines=9> */
.L_x_1321:
        /* <DEDUP_REMOVED lines=8> */
.L_x_1322:
[----:B------:R-:W-:Y:S05]  /*f140*/  BRA.DIV ~URZ, `(.L_x_1243) ;  /* 0x00003d427f007947 */ /* 0x000fea000b800000 */
[----:B-1----:R1:W2:Y:S02]  /*f150*/  SHFL.IDX PT, R2, R7, 0x2, 0x181f ;  /* 0x00581f0007027f89 */ /* 0x0022a400000e0000 */
.L_x_1323:
        /* <DEDUP_REMOVED lines=9> */
.L_x_1324:
        /* <DEDUP_REMOVED lines=8> */
.L_x_1325:
[----:B------:R-:W-:Y:S05]  /*f270*/  BRA.DIV ~URZ, `(.L_x_1246) ;  /* 0x00003dc27f007947 */ /* 0x000fea000b800000 */
[----:B--2---:R2:W1:Y:S02]  /*f280*/  SHFL.IDX PT, R2, R7, 0x4, 0x181f ;  /* 0x00981f0007027f89 */ /* 0x00446400000e0000 */
.L_x_1326:
        /* <DEDUP_REMOVED lines=9> */
.L_x_1327:
        /* <DEDUP_REMOVED lines=8> */
.L_x_1328:
[----:B------:R-:W-:Y:S05]  /*f3a0*/  BRA.DIV ~URZ, `(.L_x_1249) ;  /* 0x00003e427f007947 */ /* 0x000fea000b800000 */
[----:B--2---:R2:W3:Y:S02]  /*f3b0*/  SHFL.IDX PT, R2, R7, 0x6, 0x181f ;  /* 0x00d81f0007027f89 */ /* 0x0044e400000e0000 */
.L_x_1329:
        /* <DEDUP_REMOVED lines=9> */
.L_x_1330:
        /* <DEDUP_REMOVED lines=8> */
.L_x_1238:
        /* <DEDUP_REMOVED lines=34> */
.L_x_1331:
[----:B------:R-:W-:Y:S05]  /*f6f0*/  BRA.DIV ~URZ, `(.L_x_1253) ;  /* 0x00003ca27f007947 */ /* 0x000fea000b800000 */
[----:B------:R3:W4:Y:S02]  /*f700*/  SHFL.IDX PT, R2, R21, RZ, 0x1c1f ;  /* 0x001c1fff15027589 */ /* 0x00072400000e0000 */
.L_x_1332:
        /* <DEDUP_REMOVED lines=20> */
[----:B------:R-:W-:-:S09]  /*f850*/  ISETP.GE.AND P6, PT, R11, c[0x0][0x3c8], PT ;  /* 0x0000f2000b007a0c */ /* 0x000fd20003fc6270 */
        /* <DEDUP_REMOVED lines=18> */
[----:B------:R-:W-:-:S03]  /*f980*/  ISETP.GE.AND P2, PT, R4, c[0x0][0x3c8], PT ;  /* 0x0000f20004007a0c */ /* 0x000fc60003f46270 */
[----:B------:R2:W-:Y:S01]  /*f990*/  @!P1 ST.E.64 [R14.64], R66 ;  /* 0x000000420e009985 */ /* 0x0005e2000c101b08 */
[----:B----4-:R-:W-:-:S04]  /*f9a0*/  @!P6 LEA R16, P1, R7, R2, 0x2 ;  /* 0x000000020710e211 */ /* 0x010fc800078210ff */
        /* <DEDUP_REMOVED lines=8> */
.L_x_1255:
[----:B------:R-:W-:Y:S05]  /*fa30*/  BSYNC B0 ;  /* 0x0000000000007941 */ /* 0x000fea0003800000 */
.L_x_1254:
[----:B------:R-:W-:Y:S05]  /*fa40*/  BRA.DIV ~URZ, `(.L_x_1256) ;  /* 0x000039c27f007947 */ /* 0x000fea000b800000 */
[----:B--2---:R2:W1:Y:S04]  /*fa50*/  SHFL.IDX PT, R12, R13, 0x1, 0x1c1f ;  /* 0x003c1f000d0c7f89 */ /* 0x00446800000e0000 */
[----:B----4-:R2:W4:Y:S02]  /*fa60*/  SHFL.IDX PT, R2, R21, 0x1, 0x1c1f ;  /* 0x003c1f0015027f89 */ /* 0x01052400000e0000 */
.L_x_1333:
[----:B------:R-:W-:Y:S01]  /*fa70*/  BSSY B0, `(.L_x_1257) ;  /* 0x0000023000007945 */ /* 0x000fe20003800000 */
[----:B------:R-:W-:Y:S05]  /*fa80*/  @P0 BRA `(.L_x_1258) ;  /* 0x0000021000000947 */ /* 0x000fea0003800000 */
[----:B------:R-:W5:Y:S01]  /*fa90*/  LDL R3, [R1+0x44] ;  /* 0x0000440001037983 */ /* 0x000f620000100800 */
[----:B------:R-:W-:Y:S02]  /*faa0*/  ISETP.GE.AND P6, PT, R0, c[0x0][0x3c8], PT ;  /* 0x0000f20000007a0c */ /* 0x000fe40003fc6270 */
[----:B------:R-:W-:Y:S02]  /*fab0*/  ISETP.GE.AND P1, PT, R11, c[0x0][0x3c8], PT ;  /* 0x0000f2000b007a0c */ /* 0x000fe40003f26270 */
[----:B------:R-:W-:-:S02]  /*fac0*/  ISETP.GE.AND P0, PT, R10, c[0x0][0x3c8], PT ;  /* 0x0000f2000a007a0c */ /* 0x000fc40003f06270 */
[----:B-----5:R-:W-:-:S13]  /*fad0*/  ISETP.GE.AND P2, PT, R3, c[0x0][0x3c8], PT ;  /* 0x0000f20003007a0c */ /* 0x020fda0003f46270 */
[----:B----4-:R-:W-:-:S04]  /*fae0*/  @!P2 LEA R14, P3, R3, R2, 0x2 ;  /* 0x00000002030ea211 */ /* 0x010fc800078610ff */
[----:B-1----:R-:W-:Y:S02]  /*faf0*/  @!P2 LEA.HI.X R15, R3, R12, R20, 0x2, P3 ;  /* 0x0000000c030fa211 */ /* 0x002fe400018f1414 */
[----:B------:R-:W-:-:S03]  /*fb00*/  @!P6 LEA R18, P3, R0, R2, 0x2 ;  /* 0x000000020012e211 */ /* 0x000fc600078610ff */
[----:B------:R1:W-:Y:S01]  /*fb10*/  @!P2 ST.E.64 [R14.64], R82 ;  /* 0x000000520e00a985 */ /* 0x0003e2000c101b08 */
[----:B------:R-:W-:Y:S02]  /*fb20*/  @!P6 LEA.HI.X R19, R0, R12, R22, 0x2, P3 ;  /* 0x0000000c0013e211 */ /* 0x000fe400018f1416 */
[----:B------:R-:W-:Y:S02]  /*fb30*/  ISETP.GE.AND P3, PT, R8, c[0x0][0x3c8], PT ;  /* 0x0000f20008007a0c */ /* 0x000fe40003f66270 */
[C---:B------:R-:W-:Y:S01]  /*fb40*/  @!P1 LEA R16, P2, R11.reuse, R2, 0x2 ;  /* 0x000000020b109211 */ /* 0x040fe200078410ff */
[----:B------:R4:W-:Y:S03]  /*fb50*/  @!P6 ST.E.64 [R18.64], R84 ;  /* 0x000000541200e985 */ /* 0x0009e6000c101b08 */
[----:B------:R-:W-:Y:S02]  /*fb60*/  @!P1 LEA.HI.X R17, R11, R12, R24, 0x2, P2 ;  /* 0x0000000c0b119211 */ /* 0x000fe400010f1418 */
[----:B------:R-:W-:-:S03]  /*fb70*/  ISETP.GE.AND P2, PT, R7, c[0x0][0x3c8], PT ;  /* 0x0000f20007007a0c */ /* 0x000fc60003f46270 */
[----:B------:R5:W-:Y:S01]  /*fb80*/  @!P1 ST.E.64 [R16.64], R96 ;  /* 0x0000006010009985 */ /* 0x000be2000c101b08 */
[----:B------:R-:W-:Y:S02]  /*fb90*/  ISETP.GE.AND P1, PT, R6, c[0x0][0x3c8], PT ;  /* 0x0000f20006007a0c */ /* 0x000fe40003f26270 */
[----:B-1----:R-:W-:-:S04]  /*fba0*/  @!P0 LEA R14, P6, R10, R2, 0x2 ;  /* 0x000000020a0e8211 */ /* 0x002fc800078c10ff */
        /* <DEDUP_REMOVED lines=15> */
.L_x_1258:
[----:B------:R-:W-:Y:S05]  /*fca0*/  BSYNC B0 ;  /* 0x0000000000007941 */ /* 0x000fea0003800000 */
.L_x_1257:
[----:B------:R-:W-:Y:S05]  /*fcb0*/  BRA.DIV ~URZ, `(.L_x_1259) ;  /* 0x000038227f007947 */ /* 0x000fea000b800000 */
[----:B-1----:R1:W2:Y:S02]  /*fcc0*/  SHFL.IDX PT, R12, R13, 0x2, 0x1c1f ;  /* 0x005c1f000d0c7f89 */ /* 0x0022a400000e0000 */
.L_x_1334:
[----:B------:R-:W-:Y:S05]  /*fcd0*/  BRA.DIV ~URZ, `(.L_x_1260) ;  /* 0x000038727f007947 */ /* 0x000fea000b800000 */
[----:B----4-:R4:W1:Y:S02]  /*fce0*/  SHFL.IDX PT, R2, R21, 0x2, 0x1c1f ;  /* 0x005c1f0015027f89 */ /* 0x01086400000e0000 */
.L_x_1335:
[----:B------:R-:W-:Y:S01]  /*fcf0*/  BSSY B0, `(.L_x_1261) ;  /* 0x0000023000007945 */ /* 0x000fe20003800000 */
[----:B------:R-:W-:Y:S05]  /*fd00*/  @P4 BRA `(.L_x_1262) ;  /* 0x0000021000004947 */ /* 0x000fea0003800000 */
[----:B------:R-:W5:Y:S01]  /*fd10*/  LDL R3, [R1+0x44] ;  /* 0x0000440001037983 */ /* 0x000f620000100800 */
[----:B------:R-:W-:Y:S02]  /*fd20*/  ISETP.GE.AND P1, PT, R0, c[0x0][0x3c8], PT ;  /* 0x0000f20000007a0c */ /* 0x000fe40003f26270 */
[----:B------:R-:W-:Y:S02]  /*fd30*/  ISETP.GE.AND P0, PT, R11, c[0x0][0x3c8], PT ;  /* 0x0000f2000b007a0c */ /* 0x000fe40003f06270 */
[----:B------:R-:W-:-:S09]  /*fd40*/  ISETP.GE.AND P4, PT, R10, c[0x0][0x3c8], PT ;  /* 0x0000f2000a007a0c */ /* 0x000fd20003f86270 */
[----:B-1----:R-:W-:-:S04]  /*fd50*/  @!P1 LEA R14, P6, R0, R2, 0x2 ;  /* 0x00000002000e9211 */ /* 0x002fc800078c10ff */
[----:B--2---:R-:W-:Y:S02]  /*fd60*/  @!P1 LEA.HI.X R15, R0, R12, R22, 0x2, P6 ;  /* 0x0000000c000f9211 */ /* 0x004fe400030f1416 */
[----:B-----5:R-:W-:-:S13]  /*fd70*/  ISETP.GE.AND P3, PT, R3, c[0x0][0x3c8], PT ;  /* 0x0000f20003007a0c */ /* 0x020fda0003f66270 */
[----:B------:R-:W-:-:S04]  /*fd80*/  @!P3 LEA R16, P2, R3, R2, 0x2 ;  /* 0x000000020310b211 */ /* 0x000fc800078410ff */
[----:B------:R-:W-:Y:S02]  /*fd90*/  @!P3 LEA.HI.X R17, R3, R12, R20, 0x2, P2 ;  /* 0x0000000c0311b211 */ /* 0x000fe400010f1414 */
[----:B------:R-:W-:-:S03]  /*fda0*/  @!P0 LEA R18, P2, R11, R2, 0x2 ;  /* 0x000000020b128211 */ /* 0x000fc600078410ff */
[----:B------:R-:W-:Y:S01]  /*fdb0*/  @!P3 ST.E.64 [R16.64], R48 ;  /* 0x000000301000b985 */ /* 0x000fe2000c101b08 */
[----:B------:R-:W-:Y:S02]  /*fdc0*/  ISETP.GE.AND P3, PT, R8, c[0x0][0x3c8], PT ;  /* 0x0000f20008007a0c */ /* 0x000fe40003f66270 */
[----:B------:R-:W-:Y:S01]  /*fdd0*/  @!P0 LEA.HI.X R19, R11, R12, R24, 0x2, P2 ;  /* 0x0000000c0b138211 */ /* 0x000fe200010f1418 */
[----:B------:R1:W-:Y:S01]  /*fde0*/  @!P1 ST.E.64 [R14.64], R38 ;  /* 0x000000260e009985 */ /* 0x0003e2000c101b08 */
[----:B------:R-:W-:Y:S02]  /*fdf0*/  ISETP.GE.AND P2, PT, R7, c[0x0][0x3c8], PT ;  /* 0x0000f20007007a0c */ /* 0x000fe40003f46270 */
[----:B------:R-:W-:Y:S01]  /*fe00*/  ISETP.GE.AND P1, PT, R6, c[0x0][0x3c8], PT ;  /* 0x0000f20006007a0c */ /* 0x000fe20003f26270 */
[----:B------:R2:W-:Y:S01]  /*fe10*/  @!P0 ST.E.64 [R18.64], R40 ;  /* 0x0000002812008985 */ /* 0x0005e2000c101b08 */
[----:B------:R-:W-:Y:S02]  /*fe20*/  ISETP.GE.AND P0, PT, R4, c[0x0][0x3c8], PT ;  /* 0x0000f20004007a0c */ /* 0x000fe40003f06270 */
[----:B-1----:R-:W-:-:S04]  /*fe30*/  @!P4 LEA R14, P6, R10, R2, 0x2 ;  /* 0x000000020a0ec211 */ /* 0x002fc800078c10ff */
[----:B------:R-:W-:Y:S02]  /*fe40*/  @!P4 LEA.HI.X R15, R10, R12, R23, 0x2, P6 ;  /* 0x0000000c0a0fc211 */ /* 0x000fe400030f1417 */
[----:B--2---:R-:W-:-:S03]  /*fe50*/  @!P3 LEA R18, P6, R8, R2, 0x2 ;  /* 0x000000020812b211 */ /* 0x004fc600078c10ff */
[----:B------:R1:W-:Y:S01]  /*fe60*/  @!P4 ST.E.64 [R14.64], R42 ;  /* 0x0000002a0e00c985 */ /* 0x0003e2000c101b08 */
[C---:B------:R-:W-:Y:S02]  /*fe70*/  @!P2 LEA R16, P4, R7.reuse, R2, 0x2 ;  /* 0x000000020710a211 */ /* 0x040fe400078810ff */
[-C--:B------:R-:W-:Y:S02]  /*fe80*/  @!P3 LEA.HI.X R19, R8, R12.reuse, R25, 0x2, P6 ;  /* 0x0000000c0813b211 */ /* 0x080fe400030f1419 */
[----:B------:R-:W-:-:S03]  /*fe90*/  @!P2 LEA.HI.X R17, R7, R12, R26, 0x2, P4 ;  /* 0x0000000c0711a211 */ /* 0x000fc600020f141a */
        /* <DEDUP_REMOVED lines=8> */
.L_x_1262:
[----:B------:R-:W-:Y:S05]  /*ff20*/  BSYNC B0 ;  /* 0x0000000000007941 */ /* 0x000fea0003800000 */
.L_x_1261:
[----:B------:R-:W-:Y:S05]  /*ff30*/  BRA.DIV ~URZ, `(.L_x_1263) ;  /* 0x000036827f007947 */ /* 0x000fea000b800000 */
[----:B--2---:R2:W3:Y:S04]  /*ff40*/  SHFL.IDX PT, R12, R13, 0x3, 0x1c1f ;  /* 0x007c1f000d0c7f89 */ /* 0x0044e800000e0000 */
[----:B-1----:R2:W1:Y:S02]  /*ff50*/  SHFL.IDX PT, R2, R21, 0x3, 0x1c1f ;  /* 0x007c1f0015027f89 */ /* 0x00246400000e0000 */
.L_x_1336:
[----:B------:R-:W-:Y:S05]  /*ff60*/  @P5 BRA `(.L_x_1251) ;  /* 0x00000ea000005947 */ /* 0x000fea0003800000 */
[----:B------:R-:W5:Y:S01]  /*ff70*/  LDL R3, [R1+0x44] ;  /* 0x0000440001037983 */ /* 0x000f620000100800 */
[----:B------:R-:W-:Y:S02]  /*ff80*/  ISETP.GE.AND P5, PT, R0, c[0x0][0x3c8], PT ;  /* 0x0000f20000007a0c */ /* 0x000fe40003fa6270 */
[----:B------:R-:W-:-:S02]  /*ff90*/  ISETP.GE.AND P4, PT, R11, c[0x0][0x3c8], PT ;  /* 0x0000f2000b007a0c */ /* 0x000fc40003f86270 */
[----:B------:R-:W-:Y:S02]  /*ffa0*/  ISETP.GE.AND P3, PT, R10, c[0x0][0x3c8], PT ;  /* 0x0000f2000a007a0c */ /* 0x000fe40003f66270 */
[----:B------:R-:W-:Y:S02]  /*ffb0*/  ISETP.GE.AND P2, PT, R8, c[0x0][0x3c8], PT ;  /* 0x0000f20008007a0c */ /* 0x000fe40003f46270 */
[----:B-----5:R-:W-:-:S13]  /*ffc0*/  ISETP.GE.AND P0, PT, R3, c[0x0][0x3c8], PT ;  /* 0x0000f20003007a0c */ /* 0x020fda0003f06270 */
[----:B-1----:R-:W-:-:S04]  /*ffd0*/  @!P0 LEA R14, P1, R3, R2, 0x2 ;  /* 0x00000002030e8211 */ /* 0x002fc800078210ff */
[----:B---3--:R-:W-:Y:S02]  /*ffe0*/  @!P0 LEA.HI.X R15, R3, R12, R20, 0x2, P1 ;  /* 0x0000000c030f8211 */ /* 0x008fe400008f1414 */
[CC--:B------:R-:W-:Y:S02]  /*fff0*/  @!P5 LEA R20, P6, R0.reuse, R2.reuse, 0x2 ;  /* 0x000000020014d211 */ /* 0x0c0fe400078c10ff */
[----:B------:R-:W-:Y:S01]  /*10000*/  ISETP.GE.AND P1, PT, R7, c[0x0][0x3c8], PT ;  /* 0x0000f20007007a0c */ /* 0x000fe20003f26270 */
[----:B------:R1:W-:Y:S01]  /*10010*/  @!P0 ST.E.64 [R14.64], R34 ;  /* 0x000000220e008985 */ /* 0x0003e2000c101b08 */
[----:B------:R-:W-:Y:S02]  /*10020*/  @!P4 LEA R18, P0, R11, R2, 0x2 ;  /* 0x000000020b12c211 */ /* 0x000fe400078010ff */
[----:B--2-4-:R-:W-:Y:S02]  /*10030*/  @!P5 LEA.HI.X R21, R0, R12, R22, 0x2, P6 ;  /* 0x0000000c0015d211 */ /* 0x014fe400030f1416 */
[----:B------:R-:W-:-:S02]  /*10040*/  @!P3 LEA R16, P6, R10, R2, 0x2 ;  /* 0x000000020a10b211 */ /* 0x000fc400078c10ff */
[-C--:B------:R-:W-:Y:S01]  /*10050*/  @!P4 LEA.HI.X R19, R11, R12.reuse, R24, 0x2, P0 ;  /* 0x0000000c0b13c211 */ /* 0x080fe200000f1418 */
[----:B------:R2:W-:Y:S01]  /*10060*/  @!P5 ST.E.64 [R20.64], R60 ;  /* 0x0000003c1400d985 */ /* 0x0005e2000c101b08 */
[----:B------:R-:W-:Y:S02]  /*10070*/  ISETP.GE.AND P0, PT, R6, c[0x0][0x3c8], PT ;  /* 0x0000f20006007a0c */ /* 0x000fe40003f06270 */
[----:B------:R-:W-:Y:S01]  /*10080*/  @!P3 LEA.HI.X R17, R10, R12, R23, 0x2, P6 ;  /* 0x0000000c0a11b211 */ /* 0x000fe200030f1417 */
        /* <DEDUP_REMOVED lines=17> */
.L_x_1236:
[----:B------:R-:W2:Y:S04]  /*101a0*/  LDL.LU R7, [R1+0x50] ;  /* 0x0000500001077983 */ /* 0x000ea80000300800 */
[----:B-1----:R-:W3:Y:S01]  /*101b0*/  LDL R6, [R1+0x58] ;  /* 0x0000580001067983 */ /* 0x002ee20000100800 */
[----:B------:R-:W-:Y:S01]  /*101c0*/  ISETP.NE.U32.AND P1, PT, RZ, c[0x0][0x508], PT ;  /* 0x00014200ff007a0c */ /* 0x000fe20003f25070 */
[----:B------:R-:W-:Y:S01]  /*101d0*/  IMAD.MOV.U32 R4, RZ, RZ, 0x4 ;  /* 0x00000004ff047424 */ /* 0x000fe200078e00ff */
[----:B------:R-:W-:Y:S01]  /*101e0*/  ISETP.NE.U32.AND P2, PT, RZ, c[0x0][0x500], PT ;  /* 0x00014000ff007a0c */ /* 0x000fe20003f45070 */
[----:B------:R-:W-:Y:S01]  /*101f0*/  IMAD.MOV.U32 R0, RZ, RZ, RZ ;  /* 0x000000ffff007224 */ /* 0x000fe200078e00ff */
[----:B------:R-:W-:Y:S01]  /*10200*/  ISETP.NE.AND.EX P1, PT, RZ, c[0x0][0x50c], PT, P1 ;  /* 0x00014300ff007a0c */ /* 0x000fe20003f25310 */
[----:B------:R-:W-:Y:S01]  /*10210*/  IMAD.MOV.U32 R20, RZ, RZ, c[0x0][0x388] ;  /* 0x0000e200ff147624 */ /* 0x000fe200078e00ff */
[----:B------:R-:W-:-:S11]  /*10220*/  ISETP.NE.AND.EX P2, PT, RZ, c[0x0][0x504], PT, P2 ;  /* 0x00014100ff007a0c */ /* 0x000fd60003f45320 */
[C---:B---3--:R-:W-:Y:S01]  /*10230*/  @P1 LEA R2, P0, R6.reuse, c[0x0][0x508], 0x2 ;  /* 0x0001420006021a11 */ /* 0x048fe200078010ff */
[----:B------:R-:W-:-:S03]  /*10240*/  IMAD.WIDE R4, R6, R4, c[0x0][0x500] ;  /* 0x0001400006047625 */ /* 0x000fc600078e0204 */
[----:B------:R-:W-:Y:S02]  /*10250*/  @P1 LEA.HI.X R3, R6, c[0x0][0x50c], R8, 0x2, P0 ;  /* 0x0001430006031a11 */ /* 0x000fe400000f1408 */
        /* <DEDUP_REMOVED lines=9> */
.L_x_1264:
        /* <DEDUP_REMOVED lines=57> */
.L_x_1266:
[----:B------:R-:W-:Y:S05]  /*10680*/  BSYNC B0 ;  /* 0x0000000000007941 */ /* 0x000fea0003800000 */
.L_x_1265:
        /* <DEDUP_REMOVED lines=46> */
.L_x_1337:
[----:B------:R-:W-:Y:S05]  /*10970*/  BRA.DIV ~URZ, `(.L_x_1268) ;  /* 0x00002d827f007947 */ /* 0x000fea000b800000 */
[----:B------:R3:W4:Y:S02]  /*10980*/  SHFL.IDX PT, R2, R7, RZ, 0x181f ;  /* 0x00181fff07027589 */ /* 0x00072400000e0000 */
.L_x_1338:
        /* <DEDUP_REMOVED lines=9> */
.L_x_1339:
        /* <DEDUP_REMOVED lines=8> */
.L_x_1340:
[----:B------:R-:W-:Y:S05]  /*10aa0*/  BRA.DIV ~URZ, `(.L_x_1271) ;  /* 0x00002e027f007947 */ /* 0x000fea000b800000 */
[----:B-1----:R1:W2:Y:S02]  /*10ab0*/  SHFL.IDX PT, R2, R7, 0x2, 0x181f ;  /* 0x00581f0007027f89 */ /* 0x0022a400000e0000 */
.L_x_1341:
        /* <DEDUP_REMOVED lines=9> */
.L_x_1342:
        /* <DEDUP_REMOVED lines=8> */
.L_x_1343:
[----:B------:R-:W-:Y:S05]  /*10bd0*/  BRA.DIV ~URZ, `(.L_x_1274) ;  /* 0x00002e827f007947 */ /* 0x000fea000b800000 */
[----:B--2---:R2:W1:Y:S02]  /*10be0*/  SHFL.IDX PT, R2, R7, 0x4, 0x181f ;  /* 0x00981f0007027f89 */ /* 0x00446400000e0000 */
.L_x_1344:
        /* <DEDUP_REMOVED lines=9> */
.L_x_1345:
        /* <DEDUP_REMOVED lines=8> */
.L_x_1346:
[----:B------:R-:W-:Y:S05]  /*10d00*/  BRA.DIV ~URZ, `(.L_x_1277) ;  /* 0x00002f027f007947 */ /* 0x000fea000b800000 */
[----:B--2---:R2:W3:Y:S02]  /*10d10*/  SHFL.IDX PT, R2, R7, 0x6, 0x181f ;  /* 0x00d81f0007027f89 */ /* 0x0044e400000e0000 */
.L_x_1347:
        /* <DEDUP_REMOVED lines=9> */
.L_x_1348:
[----:B------:R-:W5:Y:S01]  /*10db0*/  LDL.64 R8, [R1+0x18] ;  /* 0x0000180001087983 */ /* 0x000f620000100a00 */
[----:B------:R-:W-:-:S04]  /*10dc0*/  IADD3 R0, R0, 0x70, RZ ;  /* 0x0000007000007810 */ /* 0x000fc80007ffe0ff */
[----:B------:R-:W-:-:S13]  /*10dd0*/  ISETP.GE.OR P1, PT, R0, R4, P0 ;  /* 0x000000040000720c */ /* 0x000fda0000726670 */
[----:B----45:R-:W-:-:S04]  /*10de0*/  @!P1 LEA R2, P0, R8, R2, 0x1 ;  /* 0x0000000208029211 */ /* 0x030fc800078008ff */
[----:B---3--:R-:W-:-:S05]  /*10df0*/  @!P1 LEA.HI.X R3, R8, R6, R18, 0x1, P0 ;  /* 0x0000000608039211 */ /* 0x008fca00000f0c12 */
[----:B------:R3:W-:Y:S04]  /*10e00*/  @!P1 ST.E.128 [R2.64], RZ ;  /* 0x000000ff02009985 */ /* 0x0007e8000c101d08 */
.L_x_1251:
[----:B------:R-:W-:Y:S05]  /*10e10*/  BSYNC B1 ;  /* 0x0000000000017941 */ /* 0x000fea0003800000 */
.L_x_1235:
        /* <DEDUP_REMOVED lines=15> */
.L_x_1349:
[----:B------:R-:W-:Y:S05]  /*10f10*/  BRA.DIV ~URZ, `(.L_x_1281) ;  /* 0x00002ea27f007947 */ /* 0x000fea000b800000 */
[----:B------:R3:W1:Y:S02]  /*10f20*/  SHFL.IDX PT, R8, R70, 0x1, 0x1f ;  /* 0x00201f0046087f89 */ /* 0x00066400000e0000 */
.L_x_1350:
        /* <DEDUP_REMOVED lines=19> */
.L_x_1351:
        /* <DEDUP_REMOVED lines=16> */
.L_x_1352:
[----:B----4-:R-:W-:Y:S01]  /*11160*/  IMAD R0, R0, c[0x0][0x538], RZ ;  /* 0x00014e0000007a24 */ /* 0x010fe200078e02ff */
[----:B------:R-:W-:Y:S04]  /*11170*/  BSSY B1, `(.L_x_1284) ;  /* 0x00000ce000017945 */ /* 0x000fe80003800000 */
[----:B-1----:R-:W-:-:S04]  /*11180*/  IADD3 R8, R0, R8, RZ ;  /* 0x0000000800087210 */ /* 0x002fc80007ffe0ff */
[----:B--2---:R-:W-:-:S13]  /*11190*/  ISETP.GT.AND P6, PT, R8, R10, PT ;  /* 0x0000000a0800720c */ /* 0x004fda0003fc4270 */
[----:B------:R-:W-:Y:S05]  /*111a0*/  @P6 BRA `(.L_x_1285) ;  /* 0x0000025000006947 */ /* 0x000fea0003800000 */
.L_x_1289:
        /* <DEDUP_REMOVED lines=17> */
.L_x_1353:
        /* <DEDUP_REMOVED lines=16> */
.L_x_1354:
[----:B--2---:R-:W-:-:S05]  /*113c0*/  IMAD R0, R0, c[0x0][0x538], RZ ;  /* 0x00014e0000007a24 */ /* 0x004fca00078e02ff */
[----:B------:R-:W-:-:S04]  /*113d0*/  IADD3 R8, R0, R8, RZ ;  /* 0x0000000800087210 */ /* 0x000fc80007ffe0ff */
[----:B------:R-:W-:-:S13]  /*113e0*/  ISETP.GT.AND P6, PT, R8, R10, PT ;  /* 0x0000000a0800720c */ /* 0x000fda0003fc4270 */
[----:B-1----:R-:W-:Y:S05]  /*113f0*/  @!P6 BRA `(.L_x_1289) ;  /* 0xfffffdb00000e947 */ /* 0x002fea000383ffff */
.L_x_1285:
[----:B------:R-:W-:-:S05]  /*11400*/  IADD3 R12, -R0, R8, RZ ;  /* 0x00000008000c7210 */ /* 0x000fca0007ffe1ff */
[----:B------:R-:W-:-:S05]  /*11410*/  IMAD R0, R4, c[0x0][0x538], R12 ;  /* 0x00014e0004007a24 */ /* 0x000fca00078e020c */
[----:B------:R-:W-:Y:S01]  /*11420*/  ISETP.GT.AND P0, PT, R0, R10, PT ;  /* 0x0000000a0000720c */ /* 0x000fe20003f04270 */
[----:B------:R-:W-:-:S12]  /*11430*/  BRA.DIV ~URZ, `(.L_x_1290) ;  /* 0x00002de27f007947 */ /* 0x000fd8000b800000 */
[----:B------:R-:W-:-:S03]  /*11440*/  VOTE.ANY R8, PT, !P0 ;  /* 0x0000000000087806 */ /* 0x000fc600040e0100 */
.L_x_1355:
[----:B------:R-:W2:Y:S01]  /*11450*/  LDL.LU R2, [R1+0x54] ;  /* 0x0000540001027983 */ /* 0x000ea20000300800 */
[----:B------:R-:W2:Y:S02]  /*11460*/  POPC R0, R8 ;  /* 0x0000000800007309 */ /* 0x000ea40000000000 */
[----:B--2---:R-:W-:-:S05]  /*11470*/  IADD3 R2, R0, R2, RZ ;  /* 0x0000000200027210 */ /* 0x004fca0007ffe0ff */
[----:B------:R1:W-:Y:S01]  /*11480*/  STL [R1+0x54], R2 ;  /* 0x0000540201007387 */ /* 0x0003e20000100800 */
[----:B------:R-:W-:Y:S05]  /*11490*/  BRA.DIV ~URZ, `(.L_x_1291) ;  /* 0x00002dd27f007947 */ /* 0x000fea000b800000 */
[----:B------:R2:W4:Y:S04]  /*114a0*/  SHFL.IDX PT, R11, R6, R0, 0x1f ;  /* 0x00001f00060b7589 */ /* 0x00052800000e0000 */
[----:B------:R2:W1:Y:S02]  /*114b0*/  SHFL.IDX PT, R7, R7, R0, 0x1f ;  /* 0x00001f0007077589 */ /* 0x00046400000e0000 */
.L_x_1356:
[----:B------:R-:W-:Y:S01]  /*114c0*/  ISETP.NE.AND P0, PT, R8, RZ, PT ;  /* 0x000000ff0800720c */ /* 0x000fe20003f05270 */
[----:B------:R-:W-:-:S12]  /*114d0*/  BSSY B0, `(.L_x_1292) ;  /* 0x0000005000007945 */ /* 0x000fd80003800000 */
[----:B------:R-:W-:Y:S05]  /*114e0*/  @!P0 BRA `(.L_x_1293) ;  /* 0x0000003000008947 */ /* 0x000fea0003800000 */
[----:B--2---:R-:W-:Y:S01]  /*114f0*/  IADD3 R0, R0, -0x1, RZ ;  /* 0xffffffff00007810 */ /* 0x004fe20007ffe0ff */
[----:B------:R-:W-:Y:S05]  /*11500*/  BRA.DIV ~URZ, `(.L_x_1294) ;  /* 0x00002e327f007947 */ /* 0x000fea000b800000 */
[----:B------:R2:W3:Y:S02]  /*11510*/  SHFL.IDX PT, R13, R4, R0, 0x1f ;  /* 0x00001f00040d7589 */ /* 0x0004e400000e0000 */
.L_x_1293:
[----:B------:R-:W-:Y:S05]  /*11520*/  BSYNC B0 ;  /* 0x0000000000007941 */ /* 0x000fea0003800000 */
.L_x_1292:
        /* <DEDUP_REMOVED lines=68> */
.L_x_1296:
        /* <DEDUP_REMOVED lines=68> */
.L_x_1297:
[----:B------:R-:W-:Y:S05]  /*11db0*/  BSYNC B0 ;  /* 0x0000000000007941 */ /* 0x000fea0003800000 */
.L_x_1295:
[----:B------:R-:W-:-:S04]  /*11dc0*/  LOP3.LUT R2, RZ, R2, RZ, 0x33, !PT ;  /* 0x00000002ff027212 */ /* 0x000fc800078e33ff */
[----:B-1----:R-:W-:-:S05]  /*11dd0*/  IADD3 R0, R2, R11, RZ ;  /* 0x0000000b02007210 */ /* 0x002fca0007ffe0ff */
[----:B------:R1:W-:Y:S01]  /*11de0*/  STL [R1+0x4c], R0 ;  /* 0x00004c0001007387 */ /* 0x0003e20000100800 */
[----:B------:R-:W-:Y:S05]  /*11df0*/  BRA `(.L_x_1298) ;  /* 0x0000005000007947 */ /* 0x000fea0003800000 */
.L_x_1286:
[----:B------:R-:W-:Y:S01]  /*11e00*/  MOV R0, c[0x0][0x53c] ;  /* 0x00014f0000007a02 */ /* 0x000fe20000000f00 */
[----:B------:R1:W-:Y:S04]  /*11e10*/  STL [R1+0x48], R10 ;  /* 0x0000480a01007387 */ /* 0x0003e80000100800 */
[----:B------:R1:W-:Y:S04]  /*11e20*/  STL [R1+0x4c], RZ ;  /* 0x00004cff01007387 */ /* 0x0003e80000100800 */
[----:B------:R1:W-:Y:S04]  /*11e30*/  STL [R1+0x50], RZ ;  /* 0x000050ff01007387 */ /* 0x0003e80000100800 */
[----:B------:R1:W-:Y:S02]  /*11e40*/  STL [R1+0x54], R0 ;  /* 0x0000540001007387 */ /* 0x0003e40000100800 */
.L_x_1298:
[----:B------:R-:W-:Y:S05]  /*11e50*/  BSYNC B1 ;  /* 0x0000000000017941 */ /* 0x000fea0003800000 */
.L_x_1284:
        /* <DEDUP_REMOVED lines=9> */
.L_x_1279:
[----:B-1----:R-:W3:Y:S02]  /*11ef0*/  LDL R0, [R1+0x54] ;  /* 0x0000540001007983 */ /* 0x002ee40000100800 */
[----:B---3--:R-:W-:-:S13]  /*11f00*/  ISETP.GE.AND P0, PT, R0, c[0x0][0x53c], PT ;  /* 0x00014f0000007a0c */ /* 0x008fda0003f06270 */
[----:B--2-4-:R-:W-:Y:S01]  /*11f10*/  @P0 CALL.REL.NOINC `(.L_x_1299) ;  /* 0x0000001000000944 */ /* 0x014fe20003c00000 */
[----:B------:R-:W-:Y:S05]  /*11f20*/  BRA `(.L_x_1300) ;  /* 0xfffefa5000007947 */ /* 0x000fea000383ffff */
.L_x_1299:
[----:B------:R-:W-:Y:S05]  /*11f30*/  EXIT ;  /* 0x000000000000794d */ /* 0x000fea0003800000 */
.L_x_1181:
[----:B------:R-:W-:Y:S01]  /*11f40*/  IMAD.MOV.U32 R0, RZ, RZ, R5 ;  /* 0x000000ffff007224 */ /* 0x000fe200078e0005 */
[----:B------:R-:W-:Y:S02]  /*11f50*/  MOV R2, 0x1 ;  /* 0x0000000100027802 */ /* 0x000fe40000000f00 */
[----:B------:R-:W-:Y:S02]  /*11f60*/  MOV R3, 0x11f80 ;  /* 0x00011f8000037802 */ /* 0x000fe40000000f00 */
[----:B------:R-:W-:Y:S05]  /*11f70*/  CALL.REL.NOINC `($__internal_20_$__cuda_sm70_shflsync_up_p) ;  /* 0x000024c000007944 */ /* 0x000fea0003c00000 */
[----:B------:R-:W-:Y:S01]  /*11f80*/  MOV R0, R4 ;  /* 0x0000000400007202 */ /* 0x000fe20000000f00 */
[----:B------:R-:W-:Y:S05]  /*11f90*/  BRA `(.L_x_1301) ;  /* 0xfffee4e000007947 */ /* 0x000fea000383ffff */
.L_x_1182:
[----:B------:R-:W-:Y:S01]  /*11fa0*/  IMAD.MOV.U32 R0, RZ, RZ, R5 ;  /* 0x000000ffff007224 */ /* 0x000fe200078e0005 */
[----:B------:R-:W-:Y:S02]  /*11fb0*/  MOV R2, 0x2 ;  /* 0x0000000200027802 */ /* 0x000fe40000000f00 */
[----:B------:R-:W-:Y:S02]  /*11fc0*/  MOV R3, 0x11fe0 ;  /* 0x00011fe000037802 */ /* 0x000fe40000000f00 */
[----:B------:R-:W-:Y:S05]  /*11fd0*/  CALL.REL.NOINC `($__internal_20_$__cuda_sm70_shflsync_up_p) ;  /* 0x0000246000007944 */ /* 0x000fea0003c00000 */
[----:B------:R-:W-:Y:S01]  /*11fe0*/  SEL R0, R4, RZ, P4 ;  /* 0x000000ff04007207 */ /* 0x000fe20002000000 */
[----:B------:R-:W-:Y:S01]  /*11ff0*/  IMAD.MOV.U32 R2, RZ, RZ, 0x4 ;  /* 0x00000004ff027424 */ /* 0x000fe200078e00ff */
[----:B------:R-:W-:-:S03]  /*12000*/  MOV R3, 0x12030 ;  /* 0x0001203000037802 */ /* 0x000fc60000000f00 */
[----:B------:R-:W-:Y:S02]  /*12010*/  IMAD.IADD R0, R5, 0x1, R0 ;  /* 0x0000000105007824 */ /* 0x000fe400078e0200 */
        /* <DEDUP_REMOVED lines=13> */
[----:B------:R-:W-:Y:S02]  /*120f0*/  MOV R3, 0x1f ;  /* 0x0000001f00037802 */ /* 0x000fe40000000f00 */
[----:B------:R-:W-:Y:S01]  /*12100*/  MOV R2, 0x12140 ;  /* 0x0001214000027802 */ /* 0x000fe20000000f00 */
[----:B------:R-:W-:-:S04]  /*12110*/  IMAD.IADD R4, R0, 0x1, R4 ;  /* 0x0000000100047824 */ /* 0x000fc800078e0204 */
[----:B------:R-:W-:Y:S02]  /*12120*/  IMAD.MOV.U32 R9, RZ, RZ, R4 ;  /* 0x000000ffff097224 */ /* 0x000fe400078e0004 */
[----:B------:R-:W-:Y:S05]  /*12130*/  CALL.REL.NOINC `($__internal_19_$__cuda_sm70_shflsync_idx_p) ;  /* 0x000022b000007944 */ /* 0x000fea0003c00000 */
[----:B------:R-:W-:Y:S01]  /*12140*/  MOV R0, R5 ;  /* 0x0000000500007202 */ /* 0x000fe20000000f00 */
[----:B------:R-:W-:Y:S05]  /*12150*/  BRA `(.L_x_1302) ;  /* 0xfffee42000007947 */ /* 0x000fea000383ffff */
.L_x_1184:
[----:B------:R-:W-:Y:S02]  /*12160*/  SEL R0, RZ, 0x1, P0 ;  /* 0x00000001ff007807 */ /* 0x000fe40000000000 */
[----:B------:R-:W-:Y:S02]  /*12170*/  MOV R2, 0x12190 ;  /* 0x0001219000027802 */ /* 0x000fe40000000f00 */
[----:B------:R-:W-:Y:S05]  /*12180*/  CALL.REL.NOINC `($__internal_21_$__cuda_sm70_votesync_ballot) ;  /* 0x0000232000007944 */ /* 0x000fea0003c00000 */
[----:B------:R-:W-:Y:S01]  /*12190*/  MOV R11, R0 ;  /* 0x00000000000b7202 */ /* 0x000fe20000000f00 */
[----:B------:R-:W-:Y:S05]  /*121a0*/  BRA `(.L_x_1303) ;  /* 0xfffee46000007947 */ /* 0x000fea000383ffff */
.L_x_1185:
[----:B------:R-:W-:Y:S01]  /*121b0*/  IMAD.MOV.U32 R9, RZ, RZ, R10 ;  /* 0x000000ffff097224 */ /* 0x000fe200078e000a */
[----:B------:R-:W-:Y:S01]  /*121c0*/  MOV R5, R0 ;  /* 0x0000000000057202 */ /* 0x000fe20000000f00 */
[----:B------:R-:W-:Y:S01]  /*121d0*/  IMAD.MOV.U32 R3, RZ, RZ, 0x1f ;  /* 0x0000001fff037424 */ /* 0x000fe200078e00ff */
[----:B-1----:R-:W-:Y:S02]  /*121e0*/  MOV R2, 0x12200 ;  /* 0x0001220000027802 */ /* 0x002fe40000000f00 */
[----:B------:R-:W-:Y:S05]  /*121f0*/  CALL.REL.NOINC `($__internal_19_$__cuda_sm70_shflsync_idx_p) ;  /* 0x000021f000007944 */ /* 0x000fea0003c00000 */
[----:B------:R-:W-:Y:S01]  /*12200*/  IMAD.MOV.U32 R13, RZ, RZ, R5 ;  /* 0x000000ffff0d7224 */ /* 0x000fe200078e0005 */
[----:B------:R-:W-:Y:S01]  /*12210*/  MOV R9, R8 ;  /* 0x0000000800097202 */ /* 0x000fe20000000f00 */
[----:B------:R-:W-:Y:S01]  /*12220*/  IMAD.MOV.U32 R6, RZ, RZ, RZ ;  /* 0x000000ffff067224 */ /* 0x000fe200078e00ff */
[----:B------:R-:W-:Y:S01]  /*12230*/  MOV R5, R0 ;  /* 0x0000000000057202 */ /* 0x000fe20000000f00 */
[----:B------:R-:W-:Y:S01]  /*12240*/  IMAD.MOV.U32 R3, RZ, RZ, 0x1f ;  /* 0x0000001fff037424 */ /* 0x000fe200078e00ff */
[----:B------:R-:W-:-:S02]  /*12250*/  MOV R2, 0x12270 ;  /* 0x0001227000027802 */ /* 0x000fc40000000f00 */
[----:B------:R-:W-:Y:S05]  /*12260*/  CALL.REL.NOINC `($__internal_19_$__cuda_sm70_shflsync_idx_p) ;  /* 0x0000218000007944 */ /* 0x000fea0003c00000 */
[----:B------:R-:W-:Y:S01]  /*12270*/  MOV R10, R5 ;  /* 0x00000005000a7202 */ /* 0x000fe20000000f00 */
[----:B------:R-:W-:Y:S05]  /*12280*/  BRA `(.L_x_1304) ;  /* 0xfffee3f000007947 */ /* 0x000fea000383ffff */
.L_x_1188:
[----:B------:R-:W-:Y:S01]  /*12290*/  IMAD.MOV.U32 R9, RZ, RZ, R4 ;  /* 0x000000ffff097224 */ /* 0x000fe200078e0004 */
[----:B------:R-:W-:-:S02]  /*122a0*/  MOV R3, 0x1f ;  /* 0x0000001f00037802 */ /* 0x000fc40000000f00 */
[----:B-1----:R-:W-:Y:S02]  /*122b0*/  MOV R2, 0x122d0 ;  /* 0x000122d000027802 */ /* 0x002fe40000000f00 */
[----:B--234-:R-:W-:Y:S05]  /*122c0*/  CALL.REL.NOINC `($__internal_19_$__cuda_sm70_shflsync_idx_p) ;  /* 0x0000212000007944 */ /* 0x01cfea0003c00000 */
[----:B------:R-:W-:Y:S01]  /*122d0*/  MOV R6, R5 ;  /* 0x0000000500067202 */ /* 0x000fe20000000f00 */
[----:B------:R-:W-:Y:S05]  /*122e0*/  BRA `(.L_x_1187) ;  /* 0xfffee3f000007947 */ /* 0x000fea000383ffff */
.L_x_1199:
[----:B----4-:R-:W-:Y:S01]  /*122f0*/  IMAD.MOV.U32 R9, RZ, RZ, R6 ;  /* 0x000000ffff097224 */ /* 0x010fe200078e0006 */
[----:B------:R-:W-:Y:S01]  /*12300*/  MOV R5, RZ ;  /* 0x000000ff00057202 */ /* 0x000fe20000000f00 */
[----:B------:R-:W-:Y:S01]  /*12310*/  IMAD.MOV.U32 R3, RZ, RZ, 0x181f ;  /* 0x0000181fff037424 */ /* 0x000fe200078e00ff */
[----:B------:R-:W-:Y:S02]  /*12320*/  MOV R2, 0x12340 ;  /* 0x0001234000027802 */ /* 0x000fe40000000f00 */
[----:B------:R-:W-:Y:S05]  /*12330*/  CALL.REL.NOINC `($__internal_19_$__cuda_sm70_shflsync_idx_p) ;  /* 0x000020b000007944 */ /* 0x000fea0003c00000 */
[----:B------:R-:W-:Y:S01]  /*12340*/  MOV R8, R5 ;  /* 0x0000000500087202 */ /* 0x000fe20000000f00 */
[----:B------:R-:W-:Y:S05]  /*12350*/  BRA `(.L_x_1305) ;  /* 0xffff05b000007947 */ /* 0x000fea000383ffff */
.L_x_1200:
[----:B------:R-:W-:Y:S01]  /*12360*/  IMAD.MOV.U32 R9, RZ, RZ, R7 ;  /* 0x000000ffff097224 */ /* 0x000fe200078e0007 */
[----:B------:R-:W-:Y:S01]  /*12370*/  MOV R5, RZ ;  /* 0x000000ff00057202 */ /* 0x000fe20000000f00 */
[----:B------:R-:W-:Y:S01]  /*12380*/  IMAD.MOV.U32 R3, RZ, RZ, 0x181f ;  /* 0x0000181fff037424 */ /* 0x000fe200078e00ff */
[----:B------:R-:W-:Y:S02]  /*12390*/  MOV R2, 0x123b0 ;  /* 0x000123b000027802 */ /* 0x000fe40000000f00 */
[----:B-12---:R-:W-:Y:S05]  /*123a0*/  CALL.REL.NOINC `($__internal_19_$__cuda_sm70_shflsync_idx_p) ;  /* 0x0000204000007944 */ /* 0x006fea0003c00000 */
[----:B------:R-:W-:Y:S01]  /*123b0*/  MOV R2, R5 ;  /* 0x0000000500027202 */ /* 0x000fe20000000f00 */
[----:B------:R-:W-:Y:S05]  /*123c0*/  BRA `(.L_x_1306) ;  /* 0xffff056000007947 */ /* 0x000fea000383ffff */
.L_x_1203:
[----:B------:R-:W-:Y:S01]  /*123d0*/  IMAD.MOV.U32 R9, RZ, RZ, R6 ;  /* 0x000000ffff097224 */ /* 0x000fe200078e0006 */
[----:B------:R-:W-:Y:S01]  /*123e0*/  MOV R5, 0x1 ;  /* 0x0000000100057802 */ /* 0x000fe20000000f00 */
[----:B--2---:R-:W-:Y:S01]  /*123f0*/  IMAD.MOV.U32 R3, RZ, RZ, 0x181f ;  /* 0x0000181fff037424 */ /* 0x004fe200078e00ff */
[----:B----4-:R-:W-:-:S02]  /*12400*/  MOV R2, 0x12420 ;  /* 0x0001242000027802 */ /* 0x010fc40000000f00 */
[----:B-1-3--:R-:W-:Y:S05]  /*12410*/  CALL.REL.NOINC `($__internal_19_$__cuda_sm70_shflsync_idx_p) ;  /* 0x00001fd000007944 */ /* 0x00afea0003c00000 */
[----:B------:R-:W-:Y:S01]  /*12420*/  IMAD.MOV.U32 R8, RZ, RZ, R5 ;  /* 0x000000ffff087224 */ /* 0x000fe200078e0005 */
[----:B------:R-:W-:Y:S01]  /*12430*/  MOV R5, 0x1 ;  /* 0x0000000100057802 */ /* 0x000fe20000000f00 */
[----:B------:R-:W-:Y:S01]  /*12440*/  IMAD.MOV.U32 R9, RZ, RZ, R7 ;  /* 0x000000ffff097224 */ /* 0x000fe200078e0007 */
[----:B------:R-:W-:-:S02]  /*12450*/  MOV R3, 0x181f ;  /* 0x0000181f00037802 */ /* 0x000fc40000000f00 */
[----:B------:R-:W-:Y:S02]  /*12460*/  MOV R2, 0x12480 ;  /* 0x0001248000027802 */ /* 0x000fe40000000f00 */
[----:B------:R-:W-:Y:S05]  /*12470*/  CALL.REL.NOINC `($__internal_19_$__cuda_sm70_shflsync_idx_p) ;  /* 0x00001f7000007944 */ /* 0x000fea0003c00000 */
[----:B------:R-:W-:Y:S01]  /*12480*/  MOV R2, R5 ;  /* 0x0000000500027202 */ /* 0x000fe20000000f00 */
[----:B------:R-:W-:Y:S05]  /*12490*/  BRA `(.L_x_1307) ;  /* 0xffff059000007947 */ /* 0x000fea000383ffff */
.L_x_1206:
[----:B------:R-:W-:Y:S01]  /*124a0*/  IMAD.MOV.U32 R9, RZ, RZ, R6 ;  /* 0x000000ffff097224 */ /* 0x000fe200078e0006 */
[----:B------:R-:W-:Y:S01]  /*124b0*/  MOV R5, 0x2 ;  /* 0x0000000200057802 */ /* 0x000fe20000000f00 */
[----:B-1----:R-:W-:Y:S01]  /*124c0*/  IMAD.MOV.U32 R3, RZ, RZ, 0x181f ;  /* 0x0000181fff037424 */ /* 0x002fe200078e00ff */
[----:B----4-:R-:W-:Y:S02]  /*124d0*/  MOV R2, 0x124f0 ;  /* 0x000124f000027802 */ /* 0x010fe40000000f00 */
[----:B--23--:R-:W-:Y:S05]  /*124e0*/  CALL.REL.NOINC `($__internal_19_$__cuda_sm70_shflsync_idx_p) ;  /* 0x00001f0000007944 */ /* 0x00cfea0003c00000 */
[----:B------:R-:W-:Y:S01]  /*124f0*/  MOV R8, R5 ;  /* 0x0000000500087202 */ /* 0x000fe20000000f00 */
[----:B------:R-:W-:Y:S05]  /*12500*/  BRA `(.L_x_1308) ;  /* 0xffff060000007947 */ /* 0x000fea000383ffff */
.L_x_1207:
[----:B------:R-:W-:Y:S01]  /*12510*/  IMAD.MOV.U32 R9, RZ, RZ, R7 ;  /* 0x000000ffff097224 */ /* 0x000fe200078e0007 */
[----:B------:R-:W-:Y:S01]  /*12520*/  MOV R5, 0x2 ;  /* 0x0000000200057802 */ /* 0x000fe20000000f00 */
[----:B------:R-:W-:Y:S01]  /*12530*/  IMAD.MOV.U32 R3, RZ, RZ, 0x181f ;  /* 0x0000181fff037424 */ /* 0x000fe200078e00ff */
[----:B----4-:R-:W-:Y:S02]  /*12540*/  MOV R2, 0x12560 ;  /* 0x0001256000027802 */ /* 0x010fe40000000f00 */
[----:B-123--:R-:W-:Y:S05]  /*12550*/  CALL.REL.NOINC `($__internal_19_$__cuda_sm70_shflsync_idx_p) ;  /* 0x00001e9000007944 */ /* 0x00efea0003c00000 */
[----:B------:R-:W-:Y:S01]  /*12560*/  MOV R2, R5 ;  /* 0x0000000500027202 */ /* 0x000fe20000000f00 */
[----:B------:R-:W-:Y:S05]  /*12570*/  BRA `(.L_x_1309) ;  /* 0xffff05b000007947 */ /* 0x000fea000383ffff */
.L_x_1210:
[----:B------:R-:W-:Y:S01]  /*12580*/  IMAD.MOV.U32 R9, RZ, RZ, R6 ;  /* 0x000000ffff097224 */ /* 0x000fe200078e0006 */
[----:B------:R-:W-:Y:S01]  /*12590*/  MOV R5, 0x3 ;  /* 0x0000000300057802 */ /* 0x000fe20000000f00 */
[----:B-1----:R-:W-:Y:S01]  /*125a0*/  IMAD.MOV.U32 R3, RZ, RZ, 0x181f ;  /* 0x0000181fff037424 */ /* 0x002fe200078e00ff */
[----:B------:R-:W-:-:S02]  /*125b0*/  MOV R2, 0x125d0 ;  /* 0x000125d000027802 */ /* 0x000fc40000000f00 */
[----:B--234-:R-:W-:Y:S05]  /*125c0*/  CALL.REL.NOINC `($__internal_19_$__cuda_sm70_shflsync_idx_p) ;  /* 0x00001e2000007944 */ /* 0x01cfea0003c00000 */
        /* <DEDUP_REMOVED lines=8> */
.L_x_1213:
[----:B------:R-:W-:Y:S01]  /*12650*/  IMAD.MOV.U32 R9, RZ, RZ, R6 ;  /* 0x000000ffff097224 */ /* 0x000fe200078e0006 */
[----:B------:R-:W-:Y:S01]  /*12660*/  MOV R5, 0x4 ;  /* 0x0000000400057802 */ /* 0x000fe20000000f00 */
[----:B-1----:R-:W-:Y:S01]  /*12670*/  IMAD.MOV.U32 R3, RZ, RZ, 0x181f ;  /* 0x0000181fff037424 */ /* 0x002fe200078e00ff */
[----:B------:R-:W-:Y:S02]  /*12680*/  MOV R2, 0x126a0 ;  /* 0x000126a000027802 */ /* 0x000fe40000000f00 */
[----:B--234-:R-:W-:Y:S05]  /*12690*/  CALL.REL.NOINC `($__internal_19_$__cuda_sm70_shflsync_idx_p) ;  /* 0x00001d5000007944 */ /* 0x01cfea0003c00000 */
[----:B------:R-:W-:Y:S01]  /*126a0*/  MOV R8, R5 ;  /* 0x0000000500087202 */ /* 0x000fe20000000f00 */
[----:B------:R-:W-:Y:S05]  /*126b0*/  BRA `(.L_x_1311) ;  /* 0xffff064000007947 */ /* 0x000fea000383ffff */
.L_x_1214:
[----:B------:R-:W-:Y:S01]  /*126c0*/  IMAD.MOV.U32 R9, RZ, RZ, R7 ;  /* 0x000000ffff097224 */ /* 0x000fe200078e0007 */
[----:B------:R-:W-:Y:S01]  /*126d0*/  MOV R5, 0x4 ;  /* 0x0000000400057802 */ /* 0x000fe20000000f00 */
[----:B-1----:R-:W-:Y:S01]  /*126e0*/  IMAD.MOV.U32 R3, RZ, RZ, 0x181f ;  /* 0x0000181fff037424 */ /* 0x002fe200078e00ff */
[----:B------:R-:W-:Y:S02]  /*126f0*/  MOV R2, 0x12710 ;  /* 0x0001271000027802 */ /* 0x000fe40000000f00 */
[----:B--234-:R-:W-:Y:S05]  /*12700*/  CALL.REL.NOINC `($__internal_19_$__cuda_sm70_shflsync_idx_p) ;  /* 0x00001ce000007944 */ /* 0x01cfea0003c00000 */
[----:B------:R-:W-:Y:S01]  /*12710*/  MOV R2, R5 ;  /* 0x0000000500027202 */ /* 0x000fe20000000f00 */
[----:B------:R-:W-:Y:S05]  /*12720*/  BRA `(.L_x_1312) ;  /* 0xffff05f000007947 */ /* 0x000fea000383ffff */
.L_x_1217:
[----:B------:R-:W-:Y:S01]  /*12730*/  IMAD.MOV.U32 R9, RZ, RZ, R6 ;  /* 0x000000ffff097224 */ /* 0x000fe200078e0006 */
[----:B------:R-:W-:Y:S01]  /*12740*/  MOV R5, 0x5 ;  /* 0x0000000500057802 */ /* 0x000fe20000000f00 */
[----:B--2---:R-:W-:Y:S01]  /*12750*/  IMAD.MOV.U32 R3, RZ, RZ, 0x181f ;  /* 0x0000181fff037424 */ /* 0x004fe200078e00ff */
[----:B---3--:R-:W-:-:S02]  /*12760*/  MOV R2, 0x12780 ;  /* 0x0001278000027802 */ /* 0x008fc40000000f00 */
[----:B-1--4-:R-:W-:Y:S05]  /*12770*/  CALL.REL.NOINC `($__internal_19_$__cuda_sm70_shflsync_idx_p) ;  /* 0x00001c7000007944 */ /* 0x012fea0003c00000 */
        /* <DEDUP_REMOVED lines=8> */
.L_x_1220:
[----:B------:R-:W-:Y:S01]  /*12800*/  IMAD.MOV.U32 R9, RZ, RZ, R6 ;  /* 0x000000ffff097224 */ /* 0x000fe200078e0006 */
[----:B------:R-:W-:Y:S01]  /*12810*/  MOV R5, 0x6 ;  /* 0x0000000600057802 */ /* 0x000fe20000000f00 */
[----:B-1----:R-:W-:Y:S01]  /*12820*/  IMAD.MOV.U32 R3, RZ, RZ, 0x181f ;  /* 0x0000181fff037424 */ /* 0x002fe200078e00ff */
[----:B---3--:R-:W-:Y:S02]  /*12830*/  MOV R2, 0x12850 ;  /* 0x0001285000027802 */ /* 0x008fe40000000f00 */
[----:B--2-4-:R-:W-:Y:S05]  /*12840*/  CALL.REL.NOINC `($__internal_19_$__cuda_sm70_shflsync_idx_p) ;  /* 0x00001ba000007944 */ /* 0x014fea0003c00000 */
[----:B------:R-:W-:Y:S01]  /*12850*/  MOV R8, R5 ;  /* 0x0000000500087202 */ /* 0x000fe20000000f00 */
[----:B------:R-:W-:Y:S05]  /*12860*/  BRA `(.L_x_1314) ;  /* 0xffff068000007947 */ /* 0x000fea000383ffff */
.L_x_1221:
[----:B------:R-:W-:Y:S01]  /*12870*/  IMAD.MOV.U32 R9, RZ, RZ, R7 ;  /* 0x000000ffff097224 */ /* 0x000fe200078e0007 */
[----:B------:R-:W-:Y:S01]  /*12880*/  MOV R5, 0x6 ;  /* 0x0000000600057802 */ /* 0x000fe20000000f00 */
[----:B------:R-:W-:Y:S01]  /*12890*/  IMAD.MOV.U32 R3, RZ, RZ, 0x181f ;  /* 0x0000181fff037424 */ /* 0x000fe200078e00ff */
[----:B---3--:R-:W-:Y:S02]  /*128a0*/  MOV R2, 0x128c0 ;  /* 0x000128c000027802 */ /* 0x008fe40000000f00 */
[----:B-12-4-:R-:W-:Y:S05]  /*128b0*/  CALL.REL.NOINC `($__internal_19_$__cuda_sm70_shflsync_idx_p) ;  /* 0x00001b3000007944 */ /* 0x016fea0003c00000 */
[----:B------:R-:W-:Y:S01]  /*128c0*/  MOV R2, R5 ;  /* 0x0000000500027202 */ /* 0x000fe20000000f00 */
[----:B------:R-:W-:Y:S05]  /*128d0*/  BRA `(.L_x_1315) ;  /* 0xffff063000007947 */ /* 0x000fea000383ffff */
.L_x_1224:
        /* <DEDUP_REMOVED lines=13> */
.L_x_1231:
[----:B------:R1:W5:Y:S01]  /*129b0*/  LDL R0, [R1] ;  /* 0x0000000001007983 */ /* 0x0003620000100800 */
[----:B------:R-:W-:Y:S02]  /*129c0*/  MOV R3, 0x2 ;  /* 0x0000000200037802 */ /* 0x000fe40000000f00 */
[----:B------:R-:W-:Y:S02]  /*129d0*/  MOV R2, 0x129f0 ;  /* 0x000129f000027802 */ /* 0x000fe40000000f00 */
[----:B-1---5:R-:W-:Y:S05]  /*129e0*/  CALL.REL.NOINC `($__internal_18_$__cuda_sm70_shflsync_bfly_p) ;  /* 0x000019c000007944 */ /* 0x022fea0003c00000 */
[----:B------:R-:W-:Y:S05]  /*129f0*/  BRA `(.L_x_1317) ;  /* 0xffffaea000007947 */ /* 0x000fea000383ffff */
.L_x_1232:
[----:B------:R-:W-:Y:S01]  /*12a00*/  IMAD.MOV.U32 R0, RZ, RZ, R4 ;  /* 0x000000ffff007224 */ /* 0x000fe200078e0004 */
[----:B------:R-:W-:Y:S02]  /*12a10*/  MOV R3, 0x1 ;  /* 0x0000000100037802 */ /* 0x000fe40000000f00 */
[----:B------:R-:W-:Y:S02]  /*12a20*/  MOV R2, 0x12a40 ;  /* 0x00012a4000027802 */ /* 0x000fe40000000f00 */
[----:B------:R-:W-:Y:S05]  /*12a30*/  CALL.REL.NOINC `($__internal_18_$__cuda_sm70_shflsync_bfly_p) ;  /* 0x0000197000007944 */ /* 0x000fea0003c00000 */
[----:B------:R-:W-:Y:S02]  /*12a40*/  FADD.FTZ R4, R4, R0 ;  /* 0x0000000004047221 */ /* 0x000fe40000010000 */
[----:B------:R1:W5:Y:S01]  /*12a50*/  LDL R0, [R1+0x4] ;  /* 0x0000040001007983 */ /* 0x0003620000100800 */
[----:B------:R-:W-:-:S02]  /*12a60*/  MOV R3, 0x2 ;  /* 0x0000000200037802 */ /* 0x000fc40000000f00 */
[----:B------:R-:W-:Y:S02]  /*12a70*/  MOV R2, 0x12a90 ;  /* 0x00012a9000027802 */ /* 0x000fe40000000f00 */
[----:B-1---5:R-:W-:Y:S05]  /*12a80*/  CALL.REL.NOINC `($__internal_18_$__cuda_sm70_shflsync_bfly_p) ;  /* 0x0000192000007944 */ /* 0x022fea0003c00000 */
[----:B------:R-:W2:Y:S01]  /*12a90*/  LDL.LU R2, [R1+0x4] ;  /* 0x0000040001027983 */ /* 0x000ea20000300800 */
[----:B------:R-:W-:Y:S01]  /*12aa0*/  MOV R3, 0x1 ;  /* 0x0000000100037802 */ /* 0x000fe20000000f00 */
[----:B--2---:R-:W-:Y:S01]  /*12ab0*/  FADD.FTZ R5, R2, R0 ;  /* 0x0000000002057221 */ /* 0x004fe20000010000 */
[----:B------:R-:W-:-:S04]  /*12ac0*/  MOV R2, 0x12af0 ;  /* 0x00012af000027802 */ /* 0x000fc80000000f00 */
[----:B------:R-:W-:Y:S02]  /*12ad0*/  MOV R0, R5 ;  /* 0x0000000500007202 */ /* 0x000fe40000000f00 */
[----:B------:R-:W-:Y:S05]  /*12ae0*/  CALL.REL.NOINC `($__internal_18_$__cuda_sm70_shflsync_bfly_p) ;  /* 0x000018c000007944 */ /* 0x000fea0003c00000 */
[----:B------:R-:W-:Y:S02]  /*12af0*/  FADD.FTZ R5, R5, R0 ;  /* 0x0000000005057221 */ /* 0x000fe40000010000 */
[----:B------:R1:W5:Y:S01]  /*12b00*/  LDL R0, [R1+0x8] ;  /* 0x0000080001007983 */ /* 0x0003620000100800 */
[----:B------:R-:W-:Y:S02]  /*12b10*/  MOV R3, 0x2 ;  /* 0x0000000200037802 */ /* 0x000fe40000000f00 */
        /* <DEDUP_REMOVED lines=19> */
[----:B------:R-:W-:Y:S01]  /*12c50*/  MOV R8, R0 ;  /* 0x0000000000087202 */ /* 0x000fe20000000f00 */
[----:B------:R-:W-:Y:S05]  /*12c60*/  BRA `(.L_x_1318) ;  /* 0xffffad6000007947 */ /* 0x000fea000383ffff */
.L_x_1239:
[----:B-1234-:R-:W-:Y:S01]  /*12c70*/  IMAD.MOV.U32 R9, RZ, RZ, R6 ;  /* 0x000000ffff097224 */ /* 0x01efe200078e0006 */
[----:B------:R-:W-:Y:S01]  /*12c80*/  MOV R5, RZ ;  /* 0x000000ff00057202 */ /* 0x000fe20000000f00 */
[----:B------:R-:W-:Y:S01]  /*12c90*/  IMAD.MOV.U32 R3, RZ, RZ, 0x181f ;  /* 0x0000181fff037424 */ /* 0x000fe200078e00ff */
[----:B------:R-:W-:Y:S02]  /*12ca0*/  MOV R2, 0x12cc0 ;  /* 0x00012cc000027802 */ /* 0x000fe40000000f00 */
[----:B------:R-:W-:Y:S05]  /*12cb0*/  CALL.REL.NOINC `($__internal_19_$__cuda_sm70_shflsync_idx_p) ;  /* 0x0000173000007944 */ /* 0x000fea0003c00000 */
[----:B------:R-:W-:Y:S01]  /*12cc0*/  MOV R8, R5 ;  /* 0x0000000500087202 */ /* 0x000fe20000000f00 */
[----:B------:R-:W-:Y:S05]  /*12cd0*/  BRA `(.L_x_1319) ;  /* 0xffffc33000007947 */ /* 0x000fea000383ffff */
.L_x_1240:
[----:B------:R-:W-:Y:S01]  /*12ce0*/  IMAD.MOV.U32 R9, RZ, RZ, R7 ;  /* 0x000000ffff097224 */ /* 0x000fe200078e0007 */
[----:B------:R-:W-:Y:S01]  /*12cf0*/  MOV R5, RZ ;  /* 0x000000ff00057202 */ /* 0x000fe20000000f00 */
[----:B------:R-:W-:Y:S01]  /*12d00*/  IMAD.MOV.U32 R3, RZ, RZ, 0x181f ;  /* 0x0000181fff037424 */ /* 0x000fe200078e00ff */
[----:B------:R-:W-:Y:S02]  /*12d10*/  MOV R2, 0x12d30 ;  /* 0x00012d3000027802 */ /* 0x000fe40000000f00 */
[----:B-12---:R-:W-:Y:S05]  /*12d20*/  CALL.REL.NOINC `($__internal_19_$__cuda_sm70_shflsync_idx_p) ;  /* 0x000016c000007944 */ /* 0x006fea0003c00000 */
[----:B------:R-:W-:Y:S01]  /*12d30*/  MOV R2, R5 ;  /* 0x0000000500027202 */ /* 0x000fe20000000f00 */
[----:B------:R-:W-:Y:S05]  /*12d40*/  BRA `(.L_x_1320) ;  /* 0xffffc2e000007947 */ /* 0x000fea000383ffff */
.L_x_1241:
[----:B------:R-:W-:Y:S01]  /*12d50*/  IMAD.MOV.U32 R9, RZ, RZ, R6 ;  /* 0x000000ffff097224 */ /* 0x000fe200078e0006 */
[----:B------:R-:W-:Y:S01]  /*12d60*/  MOV R5, 0x1 ;  /* 0x0000000100057802 */ /* 0x000fe20000000f00 */
[----:B--2---:R-:W-:Y:S01]  /*12d70*/  IMAD.MOV.U32 R3, RZ, RZ, 0x181f ;  /* 0x0000181fff037424 */ /* 0x004fe200078e00ff */
[----:B------:R-:W-:-:S02]  /*12d80*/  MOV R2, 0x12da0 ;  /* 0x00012da000027802 */ /* 0x000fc40000000f00 */
        /* <DEDUP_REMOVED lines=9> */
.L_x_1242:
[----:B------:R-:W-:Y:S01]  /*12e20*/  IMAD.MOV.U32 R9, RZ, RZ, R6 ;  /* 0x000000ffff097224 */ /* 0x000fe200078e0006 */
[----:B------:R-:W-:Y:S01]  /*12e30*/  MOV R5, 0x2 ;  /* 0x0000000200057802 */ /* 0x000fe20000000f00 */
[----:B-1----:R-:W-:Y:S01]  /*12e40*/  IMAD.MOV.U32 R3, RZ, RZ, 0x181f ;  /* 0x0000181fff037424 */ /* 0x002fe200078e00ff */
[----:B------:R-:W-:Y:S02]  /*12e50*/  MOV R2, 0x12e70 ;  /* 0x00012e7000027802 */ /* 0x000fe40000000f00 */
[----:B---34-:R-:W-:Y:S05]  /*12e60*/  CALL.REL.NOINC `($__internal_19_$__cuda_sm70_shflsync_idx_p) ;  /* 0x0000158000007944 */ /* 0x018fea0003c00000 */
[----:B------:R-:W-:Y:S01]  /*12e70*/  MOV R8, R5 ;  /* 0x0000000500087202 */ /* 0x000fe20000000f00 */
[----:B------:R-:W-:Y:S05]  /*12e80*/  BRA `(.L_x_1322) ;  /* 0xffffc2b000007947 */ /* 0x000fea000383ffff */
.L_x_1243:
[----:B------:R-:W-:Y:S01]  /*12e90*/  IMAD.MOV.U32 R9, RZ, RZ, R7 ;  /* 0x000000ffff097224 */ /* 0x000fe200078e0007 */
[----:B------:R-:W-:Y:S01]  /*12ea0*/  MOV R5, 0x2 ;  /* 0x0000000200057802 */ /* 0x000fe20000000f00 */
[----:B-1----:R-:W-:Y:S01]  /*12eb0*/  IMAD.MOV.U32 R3, RZ, RZ, 0x181f ;  /* 0x0000181fff037424 */ /* 0x002fe200078e00ff */
[----:B------:R-:W-:Y:S02]  /*12ec0*/  MOV R2, 0x12ee0 ;  /* 0x00012ee000027802 */ /* 0x000fe40000000f00 */
[----:B--234-:R-:W-:Y:S05]  /*12ed0*/  CALL.REL.NOINC `($__internal_19_$__cuda_sm70_shflsync_idx_p) ;  /* 0x0000151000007944 */ /* 0x01cfea0003c00000 */
[----:B------:R-:W-:Y:S01]  /*12ee0*/  MOV R2, R5 ;  /* 0x0000000500027202 */ /* 0x000fe20000000f00 */
[----:B------:R-:W-:Y:S05]  /*12ef0*/  BRA `(.L_x_1323) ;  /* 0xffffc26000007947 */ /* 0x000fea000383ffff */
.L_x_1244:
[----:B------:R-:W-:Y:S01]  /*12f00*/  IMAD.MOV.U32 R9, RZ, RZ, R6 ;  /* 0x000000ffff097224 */ /* 0x000fe200078e0006 */
[----:B------:R-:W-:Y:S01]  /*12f10*/  MOV R5, 0x3 ;  /* 0x0000000300057802 */ /* 0x000fe20000000f00 */
[----:B--2---:R-:W-:Y:S01]  /*12f20*/  IMAD.MOV.U32 R3, RZ, RZ, 0x181f ;  /* 0x0000181fff037424 */ /* 0x004fe200078e00ff */
[----:B------:R-:W-:-:S02]  /*12f30*/  MOV R2, 0x12f50 ;  /* 0x00012f5000027802 */ /* 0x000fc40000000f00 */
[----:B-1-34-:R-:W-:Y:S05]  /*12f40*/  CALL.REL.NOINC `($__internal_19_$__cuda_sm70_shflsync_idx_p) ;  /* 0x000014a000007944 */ /* 0x01afea0003c00000 */
        /* <DEDUP_REMOVED lines=8> */
.L_x_1245:
[----:B------:R-:W-:Y:S01]  /*12fd0*/  IMAD.MOV.U32 R9, RZ, RZ, R6 ;  /* 0x000000ffff097224 */ /* 0x000fe200078e0006 */
[----:B------:R-:W-:Y:S01]  /*12fe0*/  MOV R5, 0x4 ;  /* 0x0000000400057802 */ /* 0x000fe20000000f00 */
[----:B--2---:R-:W-:Y:S01]  /*12ff0*/  IMAD.MOV.U32 R3, RZ, RZ, 0x181f ;  /* 0x0000181fff037424 */ /* 0x004fe200078e00ff */
[----:B------:R-:W-:Y:S02]  /*13000*/  MOV R2, 0x13020 ;  /* 0x0001302000027802 */ /* 0x000fe40000000f00 */
[----:B-1-34-:R-:W-:Y:S05]  /*13010*/  CALL.REL.NOINC `($__internal_19_$__cuda_sm70_shflsync_idx_p) ;  /* 0x000013d000007944 */ /* 0x01afea0003c00000 */
[----:B------:R-:W-:Y:S01]  /*13020*/  MOV R8, R5 ;  /* 0x0000000500087202 */ /* 0x000fe20000000f00 */
[----:B------:R-:W-:Y:S05]  /*13030*/  BRA `(.L_x_1325) ;  /* 0xffffc23000007947 */ /* 0x000fea000383ffff */
.L_x_1246:
[----:B------:R-:W-:Y:S01]  /*13040*/  IMAD.MOV.U32 R9, RZ, RZ, R7 ;  /* 0x000000ffff097224 */ /* 0x000fe200078e0007 */
[----:B------:R-:W-:Y:S01]  /*13050*/  MOV R5, 0x4 ;  /* 0x0000000400057802 */ /* 0x000fe20000000f00 */
[----:B--2---:R-:W-:Y:S01]  /*13060*/  IMAD.MOV.U32 R3, RZ, RZ, 0x181f ;  /* 0x0000181fff037424 */ /* 0x004fe200078e00ff */
[----:B------:R-:W-:Y:S02]  /*13070*/  MOV R2, 0x13090 ;  /* 0x0001309000027802 */ /* 0x000fe40000000f00 */
[----:B-1-34-:R-:W-:Y:S05]  /*13080*/  CALL.REL.NOINC `($__internal_19_$__cuda_sm70_shflsync_idx_p) ;  /* 0x0000136000007944 */ /* 0x01afea0003c00000 */
[----:B------:R-:W-:Y:S01]  /*13090*/  MOV R2, R5 ;  /* 0x0000000500027202 */ /* 0x000fe20000000f00 */
[----:B------:R-:W-:Y:S05]  /*130a0*/  BRA `(.L_x_1326) ;  /* 0xffffc1e000007947 */ /* 0x000fea000383ffff */
.L_x_1247:
        /* <DEDUP_REMOVED lines=13> */
.L_x_1248:
[----:B------:R-:W-:Y:S01]  /*13180*/  IMAD.MOV.U32 R9, RZ, RZ, R6 ;  /* 0x000000ffff097224 */ /* 0x000fe200078e0006 */
[----:B------:R-:W-:Y:S01]  /*13190*/  MOV R5, 0x6 ;  /* 0x0000000600057802 */ /* 0x000fe20000000f00 */
[----:B--2---:R-:W-:Y:S01]  /*131a0*/  IMAD.MOV.U32 R3, RZ, RZ, 0x181f ;  /* 0x0000181fff037424 */ /* 0x004fe200078e00ff */
[----:B------:R-:W-:Y:S02]  /*131b0*/  MOV R2, 0x131d0 ;  /* 0x000131d000027802 */ /* 0x000fe40000000f00 */
[----:B-1--4-:R-:W-:Y:S05]  /*131c0*/  CALL.REL.NOINC `($__internal_19_$__cuda_sm70_shflsync_idx_p) ;  /* 0x0000122000007944 */ /* 0x012fea0003c00000 */
[----:B------:R-:W-:Y:S01]  /*131d0*/  MOV R8, R5 ;  /* 0x0000000500087202 */ /* 0x000fe20000000f00 */
[----:B------:R-:W-:Y:S05]  /*131e0*/  BRA `(.L_x_1328) ;  /* 0xffffc1b000007947 */ /* 0x000fea000383ffff */
.L_x_1249:
[----:B------:R-:W-:Y:S01]  /*131f0*/  IMAD.MOV.U32 R9, RZ, RZ, R7 ;  /* 0x000000ffff097224 */ /* 0x000fe200078e0007 */
[----:B------:R-:W-:Y:S01]  /*13200*/  MOV R5, 0x6 ;  /* 0x0000000600057802 */ /* 0x000fe20000000f00 */
[----:B--2---:R-:W-:Y:S01]  /*13210*/  IMAD.MOV.U32 R3, RZ, RZ, 0x181f ;  /* 0x0000181fff037424 */ /* 0x004fe200078e00ff */
[----:B------:R-:W-:Y:S02]  /*13220*/  MOV R2, 0x13240 ;  /* 0x0001324000027802 */ /* 0x000fe40000000f00 */
[----:B-1-34-:R-:W-:Y:S05]  /*13230*/  CALL.REL.NOINC `($__internal_19_$__cuda_sm70_shflsync_idx_p) ;  /* 0x000011b000007944 */ /* 0x01afea0003c00000 */
[----:B------:R-:W-:Y:S01]  /*13240*/  MOV R2, R5 ;  /* 0x0000000500027202 */ /* 0x000fe20000000f00 */
[----:B------:R-:W-:Y:S05]  /*13250*/  BRA `(.L_x_1329) ;  /* 0xffffc16000007947 */ /* 0x000fea000383ffff */
.L_x_1250:
[----:B------:R-:W-:Y:S01]  /*13260*/  IMAD.MOV.U32 R9, RZ, RZ, R6 ;  /* 0x000000ffff097224 */ /* 0x000fe200078e0006 */
[----:B------:R-:W-:Y:S01]  /*13270*/  MOV R5, 0x7 ;  /* 0x0000000700057802 */ /* 0x000fe20000000f00 */
[----:B-1----:R-:W-:Y:S01]  /*13280*/  IMAD.MOV.U32 R3, RZ, RZ, 0x181f ;  /* 0x0000181fff037424 */ /* 0x002fe200078e00ff */
[----:B------:R-:W-:-:S02]  /*13290*/  MOV R2, 0x132b0 ;  /* 0x000132b000027802 */ /* 0x000fc40000000f00 */
[----:B--2-4-:R-:W-:Y:S05]  /*132a0*/  CALL.REL.NOINC `($__internal_19_$__cuda_sm70_shflsync_idx_p) ;  /* 0x0000114000007944 */ /* 0x014fea0003c00000 */
        /* <DEDUP_REMOVED lines=8> */
.L_x_1252:
[----:B------:R-:W-:Y:S01]  /*13330*/  IMAD.MOV.U32 R9, RZ, RZ, R13 ;  /* 0x000000ffff097224 */ /* 0x000fe200078e000d */
[----:B------:R-:W-:Y:S01]  /*13340*/  MOV R5, RZ ;  /* 0x000000ff00057202 */ /* 0x000fe20000000f00 */
[----:B------:R-:W-:Y:S01]  /*13350*/  IMAD.MOV.U32 R3, RZ, RZ, 0x1c1f ;  /* 0x00001c1fff037424 */ /* 0x000fe200078e00ff */
[----:B------:R-:W-:Y:S02]  /*13360*/  MOV R2, 0x13380 ;  /* 0x0001338000027802 */ /* 0x000fe40000000f00 */
[----:B------:R-:W-:Y:S05]  /*13370*/  CALL.REL.NOINC `($__internal_19_$__cuda_sm70_shflsync_idx_p) ;  /* 0x0000107000007944 */ /* 0x000fea0003c00000 */
[----:B------:R-:W-:Y:S01]  /*13380*/  MOV R12, R5 ;  /* 0x00000005000c7202 */ /* 0x000fe20000000f00 */
[----:B------:R-:W-:Y:S05]  /*13390*/  BRA `(.L_x_1331) ;  /* 0xffffc35000007947 */ /* 0x000fea000383ffff */
.L_x_1253:
[----:B------:R-:W-:Y:S01]  /*133a0*/  IMAD.MOV.U32 R9, RZ, RZ, R21 ;  /* 0x000000ffff097224 */ /* 0x000fe200078e0015 */
[----:B------:R-:W-:Y:S01]  /*133b0*/  MOV R5, RZ ;  /* 0x000000ff00057202 */ /* 0x000fe20000000f00 */
[----:B------:R-:W-:Y:S01]  /*133c0*/  IMAD.MOV.U32 R3, RZ, RZ, 0x1c1f ;  /* 0x00001c1fff037424 */ /* 0x000fe200078e00ff */
[----:B------:R-:W-:Y:S02]  /*133d0*/  MOV R2, 0x133f0 ;  /* 0x000133f000027802 */ /* 0x000fe40000000f00 */
[----:B-12---:R-:W-:Y:S05]  /*133e0*/  CALL.REL.NOINC `($__internal_19_$__cuda_sm70_shflsync_idx_p) ;  /* 0x0000100000007944 */ /* 0x006fea0003c00000 */
[----:B------:R-:W-:Y:S01]  /*133f0*/  MOV R2, R5 ;  /* 0x0000000500027202 */ /* 0x000fe20000000f00 */
[----:B------:R-:W-:Y:S05]  /*13400*/  BRA `(.L_x_1332) ;  /* 0xffffc30000007947 */ /* 0x000fea000383ffff */
.L_x_1256:
[----:B------:R-:W-:Y:S01]  /*13410*/  IMAD.MOV.U32 R9, RZ, RZ, R13 ;  /* 0x000000ffff097224 */ /* 0x000fe200078e000d */
[----:B------:R-:W-:Y:S01]  /*13420*/  MOV R5, 0x1 ;  /* 0x0000000100057802 */ /* 0x000fe20000000f00 */
[----:B----4-:R-:W-:Y:S01]  /*13430*/  IMAD.MOV.U32 R3, RZ, RZ, 0x1c1f ;  /* 0x00001c1fff037424 */ /* 0x010fe200078e00ff */
[----:B------:R-:W-:-:S02]  /*13440*/  MOV R2, 0x13460 ;  /* 0x0001346000027802 */ /* 0x000fc40000000f00 */
[----:B-123--:R-:W-:Y:S05]  /*13450*/  CALL.REL.NOINC `($__internal_19_$__cuda_sm70_shflsync_idx_p) ;  /* 0x00000f9000007944 */ /* 0x00efea0003c00000 */
        /* <DEDUP_REMOVED lines=8> */
.L_x_1259:
[----:B------:R-:W-:Y:S01]  /*134e0*/  IMAD.MOV.U32 R9, RZ, RZ, R13 ;  /* 0x000000ffff097224 */ /* 0x000fe200078e000d */
[----:B------:R-:W-:Y:S01]  /*134f0*/  MOV R5, 0x2 ;  /* 0x0000000200057802 */ /* 0x000fe20000000f00 */
[----:B----4-:R-:W-:Y:S01]  /*13500*/  IMAD.MOV.U32 R3, RZ, RZ, 0x1c1f ;  /* 0x00001c1fff037424 */ /* 0x010fe200078e00ff */
[----:B------:R-:W-:Y:S02]  /*13510*/  MOV R2, 0x13530 ;  /* 0x0001353000027802 */ /* 0x000fe40000000f00 */
[----:B-123--:R-:W-:Y:S05]  /*13520*/  CALL.REL.NOINC `($__internal_19_$__cuda_sm70_shflsync_idx_p) ;  /* 0x00000ec000007944 */ /* 0x00efea0003c00000 */
[----:B------:R-:W-:Y:S01]  /*13530*/  MOV R12, R5 ;  /* 0x00000005000c7202 */ /* 0x000fe20000000f00 */
[----:B------:R-:W-:Y:S05]  /*13540*/  BRA `(.L_x_1334) ;  /* 0xffffc78000007947 */ /* 0x000fea000383ffff */
.L_x_1260:
[----:B------:R-:W-:Y:S01]  /*13550*/  IMAD.MOV.U32 R9, RZ, RZ, R21 ;  /* 0x000000ffff097224 */ /* 0x000fe200078e0015 */
[----:B------:R-:W-:Y:S01]  /*13560*/  MOV R5, 0x2 ;  /* 0x0000000200057802 */ /* 0x000fe20000000f00 */
[----:B----4-:R-:W-:Y:S01]  /*13570*/  IMAD.MOV.U32 R3, RZ, RZ, 0x1c1f ;  /* 0x00001c1fff037424 */ /* 0x010fe200078e00ff */
[----:B------:R-:W-:Y:S02]  /*13580*/  MOV R2, 0x135a0 ;  /* 0x000135a000027802 */ /* 0x000fe40000000f00 */
[----:B-123--:R-:W-:Y:S05]  /*13590*/  CALL.REL.NOINC `($__internal_19_$__cuda_sm70_shflsync_idx_p) ;  /* 0x00000e5000007944 */ /* 0x00efea0003c00000 */
[----:B------:R-:W-:Y:S01]  /*135a0*/  MOV R2, R5 ;  /* 0x0000000500027202 */ /* 0x000fe20000000f00 */
[----:B------:R-:W-:Y:S05]  /*135b0*/  BRA `(.L_x_1335) ;  /* 0xffffc73000007947 */ /* 0x000fea000383ffff */
.L_x_1263:
[----:B------:R-:W-:Y:S01]  /*135c0*/  IMAD.MOV.U32 R9, RZ, RZ, R13 ;  /* 0x000000ffff097224 */ /* 0x000fe200078e000d */
[----:B------:R-:W-:Y:S01]  /*135d0*/  MOV R5, 0x3 ;  /* 0x0000000300057802 */ /* 0x000fe20000000f00 */
[----:B--2---:R-:W-:Y:S01]  /*135e0*/  IMAD.MOV.U32 R3, RZ, RZ, 0x1c1f ;  /* 0x00001c1fff037424 */ /* 0x004fe200078e00ff */
[----:B-1----:R-:W-:-:S02]  /*135f0*/  MOV R2, 0x13610 ;  /* 0x0001361000027802 */ /* 0x002fc40000000f00 */
[----:B---34-:R-:W-:Y:S05]  /*13600*/  CALL.REL.NOINC `($__internal_19_$__cuda_sm70_shflsync_idx_p) ;  /* 0x00000de000007944 */ /* 0x018fea0003c00000 */
        /* <DEDUP_REMOVED lines=8> */
.L_x_1267:
[----:B------:R-:W-:Y:S01]  /*13690*/  IMAD.MOV.U32 R9, RZ, RZ, R6 ;  /* 0x000000ffff097224 */ /* 0x000fe200078e0006 */
[----:B------:R-:W-:Y:S01]  /*136a0*/  MOV R5, RZ ;  /* 0x000000ff00057202 */ /* 0x000fe20000000f00 */
[----:B------:R-:W-:Y:S01]  /*136b0*/  IMAD.MOV.U32 R3, RZ, RZ, 0x181f ;  /* 0x0000181fff037424 */ /* 0x000fe200078e00ff */
[----:B------:R-:W-:Y:S02]  /*136c0*/  MOV R2, 0x136e0 ;  /* 0x000136e000027802 */ /* 0x000fe40000000f00 */
[----:B------:R-:W-:Y:S05]  /*136d0*/  CALL.REL.NOINC `($__internal_19_$__cuda_sm70_shflsync_idx_p) ;  /* 0x00000d1000007944 */ /* 0x000fea0003c00000 */
[----:B------:R-:W-:Y:S01]  /*136e0*/  MOV R8, R5 ;  /* 0x0000000500087202 */ /* 0x000fe20000000f00 */
[----:B------:R-:W-:Y:S05]  /*136f0*/  BRA `(.L_x_1337) ;  /* 0xffffd27000007947 */ /* 0x000fea000383ffff */
.L_x_1268:
[----:B------:R-:W-:Y:S01]  /*13700*/  IMAD.MOV.U32 R9, RZ, RZ, R7 ;  /* 0x000000ffff097224 */ /* 0x000fe200078e0007 */
[----:B------:R-:W-:Y:S01]  /*13710*/  MOV R5, RZ ;  /* 0x000000ff00057202 */ /* 0x000fe20000000f00 */
[----:B------:R-:W-:Y:S01]  /*13720*/  IMAD.MOV.U32 R3, RZ, RZ, 0x181f ;  /* 0x0000181fff037424 */ /* 0x000fe200078e00ff */
[----:B------:R-:W-:Y:S02]  /*13730*/  MOV R2, 0x13750 ;  /* 0x0001375000027802 */ /* 0x000fe40000000f00 */
[----:B-12---:R-:W-:Y:S05]  /*13740*/  CALL.REL.NOINC `($__internal_19_$__cuda_sm70_shflsync_idx_p) ;  /* 0x00000ca000007944 */ /* 0x006fea0003c00000 */
[----:B------:R-:W-:Y:S01]  /*13750*/  MOV R2, R5 ;  /* 0x0000000500027202 */ /* 0x000fe20000000f00 */
[----:B------:R-:W-:Y:S05]  /*13760*/  BRA `(.L_x_1338) ;  /* 0xffffd22000007947 */ /* 0x000fea000383ffff */
.L_x_1269:
        /* <DEDUP_REMOVED lines=13> */
.L_x_1270:
[----:B------:R-:W-:Y:S01]  /*13840*/  IMAD.MOV.U32 R9, RZ, RZ, R6 ;  /* 0x000000ffff097224 */ /* 0x000fe200078e0006 */
[----:B------:R-:W-:Y:S01]  /*13850*/  MOV R5, 0x2 ;  /* 0x0000000200057802 */ /* 0x000fe20000000f00 */
[----:B-1----:R-:W-:Y:S01]  /*13860*/  IMAD.MOV.U32 R3, RZ, RZ, 0x181f ;  /* 0x0000181fff037424 */ /* 0x002fe200078e00ff */
[----:B------:R-:W-:Y:S02]  /*13870*/  MOV R2, 0x13890 ;  /* 0x0001389000027802 */ /* 0x000fe40000000f00 */
[----:B---34-:R-:W-:Y:S05]  /*13880*/  CALL.REL.NOINC `($__internal_19_$__cuda_sm70_shflsync_idx_p) ;  /* 0x00000b6000007944 */ /* 0x018fea0003c00000 */
[----:B------:R-:W-:Y:S01]  /*13890*/  MOV R8, R5 ;  /* 0x0000000500087202 */ /* 0x000fe20000000f00 */
[----:B------:R-:W-:Y:S05]  /*138a0*/  BRA `(.L_x_1340) ;  /* 0xffffd1f000007947 */ /* 0x000fea000383ffff */
.L_x_1271:
[----:B------:R-:W-:Y:S01]  /*138b0*/  IMAD.MOV.U32 R9, RZ, RZ, R7 ;  /* 0x000000ffff097224 */ /* 0x000fe200078e0007 */
[----:B------:R-:W-:Y:S01]  /*138c0*/  MOV R5, 0x2 ;  /* 0x0000000200057802 */ /* 0x000fe20000000f00 */
[----:B-1----:R-:W-:Y:S01]  /*138d0*/  IMAD.MOV.U32 R3, RZ, RZ, 0x181f ;  /* 0x0000181fff037424 */ /* 0x002fe200078e00ff */
[----:B------:R-:W-:Y:S02]  /*138e0*/  MOV R2, 0x13900 ;  /* 0x0001390000027802 */ /* 0x000fe40000000f00 */
[----:B--234-:R-:W-:Y:S05]  /*138f0*/  CALL.REL.NOINC `($__internal_19_$__cuda_sm70_shflsync_idx_p) ;  /* 0x00000af000007944 */ /* 0x01cfea0003c00000 */
[----:B------:R-:W-:Y:S01]  /*13900*/  MOV R2, R5 ;  /* 0x0000000500027202 */ /* 0x000fe20000000f00 */
[----:B------:R-:W-:Y:S05]  /*13910*/  BRA `(.L_x_1341) ;  /* 0xffffd1a000007947 */ /* 0x000fea000383ffff */
.L_x_1272:
        /* <DEDUP_REMOVED lines=13> */
.L_x_1273:
[----:B------:R-:W-:Y:S01]  /*139f0*/  IMAD.MOV.U32 R9, RZ, RZ, R6 ;  /* 0x000000ffff097224 */ /* 0x000fe200078e0006 */
[----:B------:R-:W-:Y:S01]  /*13a00*/  MOV R5, 0x4 ;  /* 0x0000000400057802 */ /* 0x000fe20000000f00 */
[----:B--2---:R-:W-:Y:S01]  /*13a10*/  IMAD.MOV.U32 R3, RZ, RZ, 0x181f ;  /* 0x0000181fff037424 */ /* 0x004fe200078e00ff */
[----:B------:R-:W-:Y:S02]  /*13a20*/  MOV R2, 0x13a40 ;  /* 0x00013a4000027802 */ /* 0x000fe40000000f00 */
[----:B-1-34-:R-:W-:Y:S05]  /*13a30*/  CALL.REL.NOINC `($__internal_19_$__cuda_sm70_shflsync_idx_p) ;  /* 0x000009b000007944 */ /* 0x01afea0003c00000 */
[----:B------:R-:W-:Y:S01]  /*13a40*/  MOV R8, R5 ;  /* 0x0000000500087202 */ /* 0x000fe20000000f00 */
[----:B------:R-:W-:Y:S05]  /*13a50*/  BRA `(.L_x_1343) ;  /* 0xffffd17000007947 */ /* 0x000fea000383ffff */
.L_x_1274:
[----:B------:R-:W-:Y:S01]  /*13a60*/  IMAD.MOV.U32 R9, RZ, RZ, R7 ;  /* 0x000000ffff097224 */ /* 0x000fe200078e0007 */
[----:B------:R-:W-:Y:S01]  /*13a70*/  MOV R5, 0x4 ;  /* 0x0000000400057802 */ /* 0x000fe20000000f00 */
[----:B--2---:R-:W-:Y:S01]  /*13a80*/  IMAD.MOV.U32 R3, RZ, RZ, 0x181f ;  /* 0x0000181fff037424 */ /* 0x004fe200078e00ff */
[----:B------:R-:W-:Y:S02]  /*13a90*/  MOV R2, 0x13ab0 ;  /* 0x00013ab000027802 */ /* 0x000fe40000000f00 */
[----:B-1-34-:R-:W-:Y:S05]  /*13aa0*/  CALL.REL.NOINC `($__internal_19_$__cuda_sm70_shflsync_idx_p) ;  /* 0x0000094000007944 */ /* 0x01afea0003c00000 */
[----:B------:R-:W-:Y:S01]  /*13ab0*/  MOV R2, R5 ;  /* 0x0000000500027202 */ /* 0x000fe20000000f00 */
[----:B------:R-:W-:Y:S05]  /*13ac0*/  BRA `(.L_x_1344) ;  /* 0xffffd12000007947 */ /* 0x000fea000383ffff */
.L_x_1275:
        /* <DEDUP_REMOVED lines=13> */
.L_x_1276:
[----:B------:R-:W-:Y:S01]  /*13ba0*/  IMAD.MOV.U32 R9, RZ, RZ, R6 ;  /* 0x000000ffff097224 */ /* 0x000fe200078e0006 */
[----:B------:R-:W-:Y:S01]  /*13bb0*/  MOV R5, 0x6 ;  /* 0x0000000600057802 */ /* 0x000fe20000000f00 */
[----:B--2---:R-:W-:Y:S01]  /*13bc0*/  IMAD.MOV.U32 R3, RZ, RZ, 0x181f ;  /* 0x0000181fff037424 */ /* 0x004fe200078e00ff */
[----:B------:R-:W-:Y:S02]  /*13bd0*/  MOV R2, 0x13bf0 ;  /* 0x00013bf000027802 */ /* 0x000fe40000000f00 */
[----:B-1--4-:R-:W-:Y:S05]  /*13be0*/  CALL.REL.NOINC `($__internal_19_$__cuda_sm70_shflsync_idx_p) ;  /* 0x0000080000007944 */ /* 0x012fea0003c00000 */
[----:B------:R-:W-:Y:S01]  /*13bf0*/  MOV R8, R5 ;  /* 0x0000000500087202 */ /* 0x000fe20000000f00 */
[----:B------:R-:W-:Y:S05]  /*13c00*/  BRA `(.L_x_1346) ;  /* 0xffffd0f000007947 */ /* 0x000fea000383ffff */
.L_x_1277:
[----:B------:R-:W-:Y:S01]  /*13c10*/  IMAD.MOV.U32 R9, RZ, RZ, R7 ;  /* 0x000000ffff097224 */ /* 0x000fe200078e0007 */
[----:B------:R-:W-:Y:S01]  /*13c20*/  MOV R5, 0x6 ;  /* 0x0000000600057802 */ /* 0x000fe20000000f00 */
[----:B--2---:R-:W-:Y:S01]  /*13c30*/  IMAD.MOV.U32 R3, RZ, RZ, 0x181f ;  /* 0x0000181fff037424 */ /* 0x004fe200078e00ff */
[----:B------:R-:W-:Y:S02]  /*13c40*/  MOV R2, 0x13c60 ;  /* 0x00013c6000027802 */ /* 0x000fe40000000f00 */
[----:B-1-34-:R-:W-:Y:S05]  /*13c50*/  CALL.REL.NOINC `($__internal_19_$__cuda_sm70_shflsync_idx_p) ;  /* 0x0000079000007944 */ /* 0x01afea0003c00000 */
[----:B------:R-:W-:Y:S01]  /*13c60*/  MOV R2, R5 ;  /* 0x0000000500027202 */ /* 0x000fe20000000f00 */
[----:B------:R-:W-:Y:S05]  /*13c70*/  BRA `(.L_x_1347) ;  /* 0xffffd0a000007947 */ /* 0x000fea000383ffff */
.L_x_1278:
        /* <DEDUP_REMOVED lines=13> */
.L_x_1280:
[----:B------:R-:W-:Y:S01]  /*13d50*/  IMAD.MOV.U32 R9, RZ, RZ, R70 ;  /* 0x000000ffff097224 */ /* 0x000fe200078e0046 */
[----:B------:R-:W-:Y:S01]  /*13d60*/  MOV R5, RZ ;  /* 0x000000ff00057202 */ /* 0x000fe20000000f00 */
[----:B----4-:R-:W-:Y:S01]  /*13d70*/  IMAD.MOV.U32 R3, RZ, RZ, 0x1f ;  /* 0x0000001fff037424 */ /* 0x010fe200078e00ff */
[----:B------:R-:W-:Y:S02]  /*13d80*/  MOV R2, 0x13da0 ;  /* 0x00013da000027802 */ /* 0x000fe40000000f00 */
[----:B------:R-:W-:Y:S05]  /*13d90*/  CALL.REL.NOINC `($__internal_19_$__cuda_sm70_shflsync_idx_p) ;  /* 0x0000065000007944 */ /* 0x000fea0003c00000 */
[----:B------:R-:W-:Y:S01]  /*13da0*/  MOV R10, R5 ;  /* 0x00000005000a7202 */ /* 0x000fe20000000f00 */
[----:B------:R-:W-:Y:S05]  /*13db0*/  BRA `(.L_x_1349) ;  /* 0xffffd15000007947 */ /* 0x000fea000383ffff */
.L_x_1281:
[----:B------:R-:W-:Y:S01]  /*13dc0*/  IMAD.MOV.U32 R9, RZ, RZ, R70 ;  /* 0x000000ffff097224 */ /* 0x000fe200078e0046 */
[----:B------:R-:W-:Y:S01]  /*13dd0*/  MOV R5, 0x1 ;  /* 0x0000000100057802 */ /* 0x000fe20000000f00 */
[----:B----4-:R-:W-:Y:S01]  /*13de0*/  IMAD.MOV.U32 R3, RZ, RZ, 0x1f ;  /* 0x0000001fff037424 */ /* 0x010fe200078e00ff */
[----:B------:R-:W-:Y:S02]  /*13df0*/  MOV R2, 0x13e10 ;  /* 0x00013e1000027802 */ /* 0x000fe40000000f00 */
[----:B-12---:R-:W-:Y:S05]  /*13e00*/  CALL.REL.NOINC `($__internal_19_$__cuda_sm70_shflsync_idx_p) ;  /* 0x000005e000007944 */ /* 0x006fea0003c00000 */
[----:B------:R-:W-:Y:S01]  /*13e10*/  MOV R8, R5 ;  /* 0x0000000500087202 */ /* 0x000fe20000000f00 */
[----:B------:R-:W-:Y:S05]  /*13e20*/  BRA `(.L_x_1350) ;  /* 0xffffd10000007947 */ /* 0x000fea000383ffff */
.L_x_1282:
[----:B------:R-:W-:Y:S02]  /*13e30*/  MOV R2, 0x1 ;  /* 0x0000000100027802 */ /* 0x000fe40000000f00 */
[----:B------:R-:W-:-:S02]  /*13e40*/  MOV R3, 0x13e60 ;  /* 0x00013e6000037802 */ /* 0x000fc40000000f00 */
[----:B-123--:R-:W-:Y:S05]  /*13e50*/  CALL.REL.NOINC `($__internal_20_$__cuda_sm70_shflsync_up_p) ;  /* 0x000005e000007944 */ /* 0x00efea0003c00000 */
[----:B------:R-:W-:Y:S05]  /*13e60*/  BRA `(.L_x_1351) ;  /* 0xffffd1f000007947 */ /* 0x000fea000383ffff */
.L_x_1283:
[----:B------:R-:W-:Y:S02]  /*13e70*/  MOV R2, 0x2 ;  /* 0x0000000200027802 */ /* 0x000fe40000000f00 */
[----:B------:R-:W-:-:S02]  /*13e80*/  MOV R3, 0x13ea0 ;  /* 0x00013ea000037802 */ /* 0x000fc40000000f00 */
[----:B-12---:R-:W-:Y:S05]  /*13e90*/  CALL.REL.NOINC `($__internal_20_$__cuda_sm70_shflsync_up_p) ;  /* 0x000005a000007944 */ /* 0x006fea0003c00000 */
        /* <DEDUP_REMOVED lines=24> */
.L_x_1287:
[----:B------:R-:W-:Y:S02]  /*14020*/  MOV R2, 0x1 ;  /* 0x0000000100027802 */ /* 0x000fe40000000f00 */
[----:B------:R-:W-:Y:S02]  /*14030*/  MOV R3, 0x14050 ;  /* 0x0001405000037802 */ /* 0x000fe40000000f00 */
[----:B------:R-:W-:Y:S05]  /*14040*/  CALL.REL.NOINC `($__internal_20_$__cuda_sm70_shflsync_up_p) ;  /* 0x000003f000007944 */ /* 0x000fea0003c00000 */
[----:B------:R-:W-:Y:S01]  /*14050*/  MOV R2, R4 ;  /* 0x0000000400027202 */ /* 0x000fe20000000f00 */
[----:B------:R-:W-:Y:S05]  /*14060*/  BRA `(.L_x_1353) ;  /* 0xffffd25000007947 */ /* 0x000fea000383ffff */
.L_x_1288:
        /* <DEDUP_REMOVED lines=27> */
.L_x_1290:
[----:B------:R-:W-:Y:S02]  /*14220*/  SEL R0, RZ, 0x1, P0 ;  /* 0x00000001ff007807 */ /* 0x000fe40000000000 */
[----:B------:R-:W-:Y:S02]  /*14230*/  MOV R2, 0x14250 ;  /* 0x0001425000027802 */ /* 0x000fe40000000f00 */
[----:B---3--:R-:W-:Y:S05]  /*14240*/  CALL.REL.NOINC `($__internal_21_$__cuda_sm70_votesync_ballot) ;  /* 0x0000026000007944 */ /* 0x008fea0003c00000 */
[----:B------:R-:W-:Y:S01]  /*14250*/  MOV R8, R0 ;  /* 0x0000000000087202 */ /* 0x000fe20000000f00 */
[----:B------:R-:W-:Y:S05]  /*14260*/  BRA `(.L_x_1355) ;  /* 0xffffd1e000007947 */ /* 0x000fea000383ffff */
.L_x_1291:
[----:B------:R-:W-:Y:S01]  /*14270*/  IMAD.MOV.U32 R9, RZ, RZ, R6 ;  /* 0x000000ffff097224 */ /* 0x000fe200078e0006 */
[----:B------:R-:W-:Y:S01]  /*14280*/  MOV R5, R0 ;  /* 0x0000000000057202 */ /* 0x000fe20000000f00 */
[----:B------:R-:W-:Y:S01]  /*14290*/  IMAD.MOV.U32 R3, RZ, RZ, 0x1f ;  /* 0x0000001fff037424 */ /* 0x000fe200078e00ff */
[----:B-1----:R-:W-:Y:S02]  /*142a0*/  MOV R2, 0x142c0 ;  /* 0x000142c000027802 */ /* 0x002fe40000000f00 */
[----:B---3--:R-:W-:Y:S05]  /*142b0*/  CALL.REL.NOINC `($__internal_19_$__cuda_sm70_shflsync_idx_p) ;  /* 0x0000013000007944 */ /* 0x008fea0003c00000 */
[----:B------:R-:W-:Y:S01]  /*142c0*/  IMAD.MOV.U32 R11, RZ, RZ, R5 ;  /* 0x000000ffff0b7224 */ /* 0x000fe200078e0005 */
[----:B------:R-:W-:Y:S01]  /*142d0*/  MOV R5, R0 ;  /* 0x0000000000057202 */ /* 0x000fe20000000f00 */
[----:B------:R-:W-:Y:S01]  /*142e0*/  IMAD.MOV.U32 R9, RZ, RZ, R7 ;  /* 0x000000ffff097224 */ /* 0x000fe200078e0007 */
[----:B------:R-:W-:-:S02]  /*142f0*/  MOV R3, 0x1f ;  /* 0x0000001f00037802 */ /* 0x000fc40000000f00 */
[----:B------:R-:W-:Y:S02]  /*14300*/  MOV R2, 0x14320 ;  /* 0x0001432000027802 */ /* 0x000fe40000000f00 */
[----:B------:R-:W-:Y:S05]  /*14310*/  CALL.REL.NOINC `($__internal_19_$__cuda_sm70_shflsync_idx_p) ;  /* 0x000000d000007944 */ /* 0x000fea0003c00000 */
[----:B------:R-:W-:Y:S01]  /*14320*/  MOV R7, R5 ;  /* 0x0000000500077202 */ /* 0x000fe20000000f00 */
[----:B------:R-:W-:Y:S05]  /*14330*/  BRA `(.L_x_1356) ;  /* 0xffffd18000007947 */ /* 0x000fea000383ffff */
.L_x_1294:
[----:B------:R-:W-:Y:S01]  /*14340*/  IMAD.MOV.U32 R9, RZ, RZ, R4 ;  /* 0x000000ffff097224 */ /* 0x000fe200078e0004 */
[----:B------:R-:W-:Y:S01]  /*14350*/  MOV R5, R0 ;  /* 0x0000000000057202 */ /* 0x000fe20000000f00 */
[----:B------:R-:W-:Y:S01]  /*14360*/  IMAD.MOV.U32 R3, RZ, RZ, 0x1f ;  /* 0x0000001fff037424 */ /* 0x000fe200078e00ff */
[----:B-1----:R-:W-:Y:S02]  /*14370*/  MOV R2, 0x14390 ;  /* 0x0001439000027802 */ /* 0x002fe40000000f00 */
[----:B---34-:R-:W-:Y:S05]  /*14380*/  CALL.REL.NOINC `($__internal_19_$__cuda_sm70_shflsync_idx_p) ;  /* 0x0000006000007944 */ /* 0x018fea0003c00000 */
[----:B------:R-:W-:Y:S01]  /*14390*/  MOV R13, R5 ;  /* 0x00000005000d7202 */ /* 0x000fe20000000f00 */
[----:B------:R-:W-:Y:S05]  /*143a0*/  BRA `(.L_x_1293) ;  /* 0xffffd17000007947 */ /* 0x000fea000383ffff */
        .weak           $__internal_18_$__cuda_sm70_shflsync_bfly_p
        .type           $__internal_18_$__cuda_sm70_shflsync_bfly_p,@function
        .size           $__internal_18_$__cuda_sm70_shflsync_bfly_p,($__internal_19_$__cuda_sm70_shflsync_idx_p - $__internal_18_$__cuda_sm70_shflsync_bfly_p)
$__internal_18_$__cuda_sm70_shflsync_bfly_p:
[----:B------:R-:W-:Y:S04]  /*143b0*/  WARPSYNC R8 ;  /* 0x0000000800007348 */ /* 0x000fe80003800000 */
[----:B------:R1:W2:Y:S02]  /*143c0*/  SHFL.BFLY PT, R0, R0, R3, R9 ;  /* 0x0c00000300007389 */ /* 0x0002a400000e0009 */
[----:B-1----:R-:W-:-:S04]  /*143d0*/  MOV R3, 0x0 ;  /* 0x0000000000037802 */ /* 0x002fc80000000f00 */
[----:B--2---:R-:W-:Y:S05]  /*143e0*/  RET.REL.NODEC R2 `(_ZN7cutlass13device_kernelIN5flash19enable_sm80_to_sm89INS1_16FlashAttnFwdSm80INS1_25CollectiveMainloopFwdSm80ILi4ELi1ELb0EN4cute5tupleIJNS5_1CILi128EEENS7_ILi80EEENS7_ILi64EEEEEELi64ENS_6half_tEfNS_4arch4Sm80ELb1ELb0ELb0ELb1ELb0ELb0ELb1ELb1EEENS1_21CollectiveEpilogueFwdINS6_IJS8_SA_S9_EEENS6_IJNS7_ILi1EEESI_SI_EEESC_SE_Li128ELb1ELb1ELb1ELb0EEENS1_36VarlenDynamicPersistentTileSchedulerILi128ELi80ELi128ELi128ELb1ELb1ELb0ELb1ELb1ELb1EEEEEEEEEvNT_6ParamsE) ;  /* 0xfffebc1002007950 */ /* 0x004fea0003c3ffff */
        .weak           $__internal_19_$__cuda_sm70_shflsync_idx_p
        .type           $__internal_19_$__cuda_sm70_shflsync_idx_p,@function
        .size           $__internal_19_$__cuda_sm70_shflsync_idx_p,($__internal_20_$__cuda_sm70_shflsync_up_p - $__internal_19_$__cuda_sm70_shflsync_idx_p)
$__internal_19_$__cuda_sm70_shflsync_idx_p:
[----:B------:R-:W-:-:S04]  /*143f0*/  MOV R16, 0xffffffff ;  /* 0xffffffff00107802 */ /* 0x000fc80000000f00 */
[----:B------:R-:W-:Y:S04]  /*14400*/  WARPSYNC R16 ;  /* 0x0000001000007348 */ /* 0x000fe80003800000 */
[----:B------:R1:W2:Y:S02]  /*14410*/  SHFL.IDX PT, R5, R9, R5, R3 ;  /* 0x0000000509057389 */ /* 0x0002a400000e0003 */
[----:B-1----:R-:W-:-:S04]  /*14420*/  MOV R3, 0x0 ;  /* 0x0000000000037802 */ /* 0x002fc80000000f00 */
[----:B--2---:R-:W-:Y:S05]  /*14430*/  RET.REL.NODEC R2 `(_ZN7cutlass13device_kernelIN5flash19enable_sm80_to_sm89INS1_16FlashAttnFwdSm80INS1_25CollectiveMainloopFwdSm80ILi4ELi1ELb0EN4cute5tupleIJNS5_1CILi128EEENS7_ILi80EEENS7_ILi64EEEEEELi64ENS_6half_tEfNS_4arch4Sm80ELb1ELb0ELb0ELb1ELb0ELb0ELb1ELb1EEENS1_21CollectiveEpilogueFwdINS6_IJS8_SA_S9_EEENS6_IJNS7_ILi1EEESI_SI_EEESC_SE_Li128ELb1ELb1ELb1ELb0EEENS1_36VarlenDynamicPersistentTileSchedulerILi128ELi80ELi128ELi128ELb1ELb1ELb0ELb1ELb1ELb1EEEEEEEEEvNT_6ParamsE) ;  /* 0xfffebbc002007950 */ /* 0x004fea0003c3ffff */
        .weak           $__internal_20_$__cuda_sm70_shflsync_up_p
        .type           $__internal_20_$__cuda_sm70_shflsync_up_p,@function
        .size           $__internal_20_$__cuda_sm70_shflsync_up_p,($__internal_21_$__cuda_sm70_votesync_ballot - $__internal_20_$__cuda_sm70_shflsync_up_p)
$__internal_20_$__cuda_sm70_shflsync_up_p:
[----:B------:R-:W-:Y:S02]  /*14440*/  IMAD.MOV.U32 R4, RZ, RZ, RZ ;  /* 0x000000ffff047224 */ /* 0x000fe400078e00ff */
[----:B------:R-:W-:-:S04]  /*14450*/  IMAD.MOV.U32 R9, RZ, RZ, -0x1 ;  /* 0xffffffffff097424 */ /* 0x000fc800078e00ff */
[----:B------:R-:W-:Y:S04]  /*14460*/  WARPSYNC R9 ;  /* 0x0000000900007348 */ /* 0x000fe80003800000 */
[----:B------:R1:W2:Y:S02]  /*14470*/  SHFL.UP PT, R4, R0, R2, R4 ;  /* 0x0400000200047389 */ /* 0x0002a400000e0004 */
[----:B-1----:R-:W-:Y:S02]  /*14480*/  MOV R2, R3 ;  /* 0x0000000300027202 */ /* 0x002fe40000000f00 */
[----:B------:R-:W-:-:S04]  /*14490*/  MOV R3, 0x0 ;  /* 0x0000000000037802 */ /* 0x000fc80000000f00 */
[----:B--2---:R-:W-:Y:S05]  /*144a0*/  RET.REL.NODEC R2 `(_ZN7cutlass13device_kernelIN5flash19enable_sm80_to_sm89INS1_16FlashAttnFwdSm80INS1_25CollectiveMainloopFwdSm80ILi4ELi1ELb0EN4cute5tupleIJNS5_1CILi128EEENS7_ILi80EEENS7_ILi64EEEEEELi64ENS_6half_tEfNS_4arch4Sm80ELb1ELb0ELb0ELb1ELb0ELb0ELb1ELb1EEENS1_21CollectiveEpilogueFwdINS6_IJS8_SA_S9_EEENS6_IJNS7_ILi1EEESI_SI_EEESC_SE_Li128ELb1ELb1ELb1ELb0EEENS1_36VarlenDynamicPersistentTileSchedulerILi128ELi80ELi128ELi128ELb1ELb1ELb0ELb1ELb1ELb1EEEEEEEEEvNT_6ParamsE) ;  /* 0xfffebb5002007950 */ /* 0x004fea0003c3ffff */
        .weak           $__internal_21_$__cuda_sm70_votesync_ballot
        .type           $__internal_21_$__cuda_sm70_votesync_ballot,@function
        .size           $__internal_21_$__cuda_sm70_votesync_ballot,(.L_x_1639 - $__internal_21_$__cuda_sm70_votesync_ballot)
$__internal_21_$__cuda_sm70_votesync_ballot:
[----:B------:R-:W-:Y:S01]  /*144b0*/  ISETP.NE.U32.AND P0, PT, R0, 0x1, PT ;  /* 0x000000010000780c */ /* 0x000fe20003f05070 */
[----:B------:R-:W-:-:S04]  /*144c0*/  IMAD.MOV.U32 R3, RZ, RZ, -0x1 ;  /* 0xffffffffff037424 */ /* 0x000fc800078e00ff */
[----:B------:R-:W-:Y:S08]  /*144d0*/  WARPSYNC R3 ;  /* 0x0000000300007348 */ /* 0x000ff00003800000 */
[----:B------:R-:W-:-:S04]  /*144e0*/  VOTE.ANY R0, PT, !P0 ;  /* 0x0000000000007806 */ /* 0x000fc800040e0100 */
[----:B------:R-:W-:Y:S01]  /*144f0*/  LOP3.LUT R0, R0, R3, RZ, 0xc0, !PT ;  /* 0x0000000300007212 */ /* 0x000fe200078ec0ff */
[----:B------:R-:W-:-:S04]  /*14500*/  IMAD.MOV.U32 R3, RZ, RZ, 0x0 ;  /* 0x00000000ff037424 */ /* 0x000fc800078e00ff */
[----:B------:R-:W-:Y:S05]  /*14510*/  RET.REL.NODEC R2 `(_ZN7cutlass13device_kernelIN5flash19enable_sm80_to_sm89INS1_16FlashAttnFwdSm80INS1_25CollectiveMainloopFwdSm80ILi4ELi1ELb0EN4cute5tupleIJNS5_1CILi128EEENS7_ILi80EEENS7_ILi64EEEEEELi64ENS_6half_tEfNS_4arch4Sm80ELb1ELb0ELb0ELb1ELb0ELb0ELb1ELb1EEENS1_21CollectiveEpilogueFwdINS6_IJS8_SA_S9_EEENS6_IJNS7_ILi1EEESI_SI_EEESC_SE_Li128ELb1ELb1ELb1ELb0EEENS1_36VarlenDynamicPersistentTileSchedulerILi128ELi80ELi128ELi128ELb1ELb1ELb0ELb1ELb1ELb1EEEEEEEEEvNT_6ParamsE) ;  /* 0xfffebae002007950 */ /* 0x000fea0003c3ffff */
.L_x_1357:
        /* <DEDUP_REMOVED lines=14> */
.L_x_1639:


//--------------------- .text._ZN7cutlass13device_kernelIN5flash19enable_sm80_to_sm89INS1_16FlashAttnFwdSm80INS1_25CollectiveMainloopFwdSm80ILi4ELi1ELb0EN4cute5tupleIJNS5_1CILi128EEENS7_ILi80EEENS7_ILi64EEEEEELi64ENS_6half_tEfNS_4arch4Sm80ELb1ELb0ELb0ELb1ELb0ELb1ELb1ELb1EEENS1_21CollectiveEpilogueFwdINS6_IJS8_SA_S9_EEENS6_IJNS7_ILi1EEESI_SI_EEESC_SE_Li128ELb1ELb1ELb1ELb0EEENS1_36VarlenDynamicPersistentTileSchedulerILi128ELi80ELi128ELi128ELb1ELb1ELb0ELb1ELb1ELb1EEEEEEEEEvNT_6ParamsE --------------------------
	.section	.text._ZN7cutlass13device_kernelIN5flash19enable_sm80_to_sm89INS1_16FlashAttnFwdSm80INS1_25CollectiveMainloopFwdSm80ILi4ELi1ELb0EN4cute5tupleIJNS5_1CILi128EEENS7_ILi80EEENS7_ILi64EEEEEELi64ENS_6half_tEfNS_4arch4Sm80ELb1ELb0ELb0ELb1ELb0ELb1ELb1ELb1EEENS1_21CollectiveEpilogueFwdINS6_IJS8_SA_S9_EEENS6_IJNS7_ILi1EEESI_SI_EEESC_SE_Li128ELb1ELb1ELb1ELb0EEENS1_36VarlenDynamicPersistentTileSchedulerILi128ELi80ELi128ELi128ELb1ELb1ELb0ELb1ELb1ELb1EEEEEEEEEvNT_6ParamsE,"ax",@progbits
	.sectioninfo	@"SHI_REGISTERS=255"
	.align	128
.text._ZN7cutlass13device_kernelIN5flash19enable_sm80_to_sm89INS1_16FlashAttnFwdSm80INS1_25CollectiveMainloopFwdSm80ILi4ELi1ELb0EN4cute5tupleIJNS5_1CILi128EEENS7_ILi80EEENS7_ILi64EEEEEELi64ENS_6half_tEfNS_4arch4Sm80ELb1ELb0ELb0ELb1ELb0ELb1ELb1ELb1EEENS1_21CollectiveEpilogueFwdINS6_IJS8_SA_S9_EEENS6_IJNS7_ILi1EEESI_SI_EEESC_SE_Li128ELb1ELb1ELb1ELb0EEENS1_36VarlenDynamicPersistentTileSchedulerILi128ELi80ELi128ELi128ELb1ELb1ELb0ELb1ELb1ELb1EEEEEEEEEvNT_6ParamsE:
        .type           _ZN7cutlass13device_kernelIN5flash19enable_sm80_to_sm89INS1_16FlashAttnFwdSm80INS1_25CollectiveMainloopFwdSm80ILi4ELi1ELb0EN4cute5tupleIJNS5_1CILi128EEENS7_ILi80EEENS7_ILi64EEEEEELi64ENS_6half_tEfNS_4arch4Sm80ELb1ELb0ELb0ELb1ELb0ELb1ELb1ELb1EEENS1_21CollectiveEpilogueFwdINS6_IJS8_SA_S9_EEENS6_IJNS7_ILi1EEESI_SI_EEESC_SE_Li128ELb1ELb1ELb1ELb0EEENS1_36VarlenDynamicPersistentTileSchedulerILi128ELi80ELi128ELi128ELb1ELb1ELb0ELb1ELb1ELb1EEEEEEEEEvNT_6ParamsE,@function
        .size           _ZN7cutlass13device_kernelIN5flash19enable_sm80_to_sm89INS1_16FlashAttnFwdSm80INS1_25CollectiveMainloopFwdSm80ILi4ELi1ELb0EN4cute5tupleIJNS5_1CILi128EEENS7_ILi80EEENS7_ILi64EEEEEELi64ENS_6half_tEfNS_4arch4Sm80ELb1ELb0ELb0ELb1ELb0ELb1ELb1ELb1EEENS1_21CollectiveEpilogueFwdINS6_IJS8_SA_S9_EEENS6_IJNS7_ILi1EEESI_SI_EEESC_SE_Li128ELb1ELb1ELb1ELb0EEENS1_36VarlenDynamicPersistentTileSchedulerILi128ELi80ELi128ELi128ELb1ELb1ELb0ELb1ELb1ELb1EEEEEEEEEvNT_6ParamsE,(.L_x_1644 - _ZN7cutlass13device_kernelIN5flash19enable_sm80_to_sm89INS1_16FlashAttnFwdSm80INS1_25CollectiveMainloopFwdSm80ILi4ELi1ELb0EN4cute5tupleIJNS5_1CILi128EEENS7_ILi80EEENS7_ILi64EEEEEELi64ENS_6half_tEfNS_4arch4Sm80ELb1ELb0ELb0ELb1ELb0ELb1ELb1ELb1EEENS1_21CollectiveEpilogueFwdINS6_IJS8_SA_S9_EEENS6_IJNS7_ILi1EEESI_SI_EEESC_SE_Li128ELb1ELb1ELb1ELb0EEENS1_36VarlenDynamicPersistentTileSchedulerILi128ELi80ELi128ELi128ELb1ELb1ELb0ELb1ELb1ELb1EEEEEEEEEvNT_6ParamsE)
        .other          _ZN7cutlass13device_kernelIN5flash19enable_sm80_to_sm89INS1_16FlashAttnFwdSm80INS1_25CollectiveMainloopFwdSm80ILi4ELi1ELb0EN4cute5tupleIJNS5_1CILi128EEENS7_ILi80EEENS7_ILi64EEEEEELi64ENS_6half_tEfNS_4arch4Sm80ELb1ELb0ELb0ELb1ELb0ELb1ELb1ELb1EEENS1_21CollectiveEpilogueFwdINS6_IJS8_SA_S9_EEENS6_IJNS7_ILi1EEESI_SI_EEESC_SE_Li128ELb1ELb1ELb1ELb0EEENS1_36VarlenDynamicPersistentTileSchedulerILi128ELi80ELi128ELi128ELb1ELb1ELb0ELb1ELb1ELb1EEEEEEEEEvNT_6ParamsE,@"STO_CUDA_ENTRY STV_DEFAULT"
_ZN7cutlass13device_kernelIN5flash19enable_sm80_to_sm89INS1_16FlashAttnFwdSm80INS1_25CollectiveMainloopFwdSm80ILi4ELi1ELb0EN4cute5tupleIJNS5_1CILi128EEENS7_ILi80EEENS7_ILi64EEEEEELi64ENS_6half_tEfNS_4arch4Sm80ELb1ELb0ELb0ELb1ELb0ELb1ELb1ELb1EEENS1_21CollectiveEpilogueFwdINS6_IJS8_SA_S9_EEENS6_IJNS7_ILi1EEESI_SI_EEESC_SE_Li128ELb1ELb1ELb1ELb0EEENS1_36VarlenDynamicPersistentTileSchedulerILi128ELi80ELi128ELi128ELb1ELb1ELb0ELb1ELb1ELb1EEEEEEEEEvNT_6ParamsE:
        /* <DEDUP_REMOVED lines=54> */
.L_x_1363:
        /* <DEDUP_REMOVED lines=16> */
.L_x_1557:
        /* <DEDUP_REMOVED lines=16> */
.L_x_1558:
[----:B--2---:R-:W-:-:S05]  /*0560*/  IMAD R0, R0, c[0x0][0x538], RZ ;  /* 0x00014e0000007a24 */ /* 0x004fca00078e02ff */
[----:B------:R-:W-:-:S04]  /*0570*/  IADD3 R6, R0, R6, RZ ;  /* 0x0000000600067210 */ /* 0x000fc80007ffe0ff */
[----:B------:R-:W-:-:S13]  /*0580*/  ISETP.GT.AND P0, PT, R6, UR4, PT ;  /* 0x0000000406007c0c */ /* 0x000fda000bf04270 */
[----:B-1----:R-:W-:Y:S05]  /*0590*/  @!P0 BRA `(.L_x_1363) ;  /* 0xfffffdc000008947 */ /* 0x002fea000383ffff */
.L_x_1359:
[----:B------:R-:W-:-:S05]  /*05a0*/  IADD3 R12, -R0, R6, RZ ;  /* 0x00000006000c7210 */ /* 0x000fca0007ffe1ff */
[----:B------:R-:W-:-:S05]  /*05b0*/  IMAD R0, R4, c[0x0][0x538], R12 ;  /* 0x00014e0004007a24 */ /* 0x000fca00078e020c */
[----:B------:R-:W-:Y:S01]  /*05c0*/  ISETP.GT.AND P0, PT, R0, UR4, PT ;  /* 0x0000000400007c0c */ /* 0x000fe2000bf04270 */
[----:B------:R-:W-:-:S12]  /*05d0*/  BRA.DIV ~URZ, `(.L_x_1364) ;  /* 0x0001c0e27f007947 */ /* 0x000fd8000b800000 */
[----:B------:R-:W-:-:S04]  /*05e0*/  VOTE.ANY R6, PT, !P0 ;  /* 0x0000000000067806 */ /* 0x000fc800040e0100 */
.L_x_1559:
[----:B------:R-:W1:Y:S02]  /*05f0*/  POPC R0, R6 ;  /* 0x0000000600007309 */ /* 0x000e640000000000 */
[----:B-1----:R-:W-:-:S05]  /*0600*/  IADD3 R2, R0, R7, RZ ;  /* 0x0000000700027210 */ /* 0x002fca0007ffe0ff */
[----:B------:R1:W-:Y:S01]  /*0610*/  STL [R1+0x4c], R2 ;  /* 0x00004c0201007387 */ /* 0x0003e20000100800 */
[----:B------:R-:W-:Y:S05]  /*0620*/  BRA.DIV ~URZ, `(.L_x_1365) ;  /* 0x0001c0e27f007947 */ /* 0x000fea000b800000 */
[----:B------:R2:W3:Y:S01]  /*0630*/  SHFL.IDX PT, R13, R9, R0, 0x1f ;  /* 0x00001f00090d7589 */ /* 0x0004e200000e0000 */
[----:B------:R-:W-:-:S03]  /*0640*/  MOV R5, RZ ;  /* 0x000000ff00057202 */ /* 0x000fc60000000f00 */
[----:B------:R2:W4:Y:S04]  /*0650*/  SHFL.IDX PT, R9, R8, R0, 0x1f ;  /* 0x00001f0008097589 */ /* 0x00052800000e0000 */
.L_x_1560:
[----:B------:R-:W-:Y:S01]  /*0660*/  ISETP.NE.AND P0, PT, R6, RZ, PT ;  /* 0x000000ff0600720c */ /* 0x000fe20003f05270 */
[----:B------:R-:W-:-:S12]  /*0670*/  BSSY B0, `(.L_x_1366) ;  /* 0x0000005000007945 */ /* 0x000fd80003800000 */
[----:B------:R-:W-:Y:S05]  /*0680*/  @!P0 BRA `(.L_x_1367) ;  /* 0x0000003000008947 */ /* 0x000fea0003800000 */
[----:B------:R-:W-:Y:S01]  /*0690*/  IADD3 R10, R0, -0x1, RZ ;  /* 0xffffffff000a7810 */ /* 0x000fe20007ffe0ff */
[----:B------:R-:W-:Y:S05]  /*06a0*/  BRA.DIV ~URZ, `(.L_x_1368) ;  /* 0x0001c1427f007947 */ /* 0x000fea000b800000 */
[----:B------:R1:W2:Y:S02]  /*06b0*/  SHFL.IDX PT, R5, R4, R10, 0x1f ;  /* 0x00001f0a04057589 */ /* 0x0002a400000e0000 */
.L_x_1367:
[----:B------:R-:W-:Y:S05]  /*06c0*/  BSYNC B0 ;  /* 0x0000000000007941 */ /* 0x000fea0003800000 */
.L_x_1366:
        /* <DEDUP_REMOVED lines=69> */
.L_x_1370:
        /* <DEDUP_REMOVED lines=70> */
.L_x_1371:
[----:B------:R-:W-:Y:S05]  /*0f80*/  BSYNC B0 ;  /* 0x0000000000007941 */ /* 0x000fea0003800000 */
.L_x_1369:
[----:B------:R-:W-:-:S04]  /*0f90*/  LOP3.LUT R0, RZ, R0, RZ, 0x33, !PT ;  /* 0x00000000ff007212 */ /* 0x000fc800078e33ff */
[----:B------:R-:W-:-:S05]  /*0fa0*/  IADD3 R0, R0, R13, RZ ;  /* 0x0000000d00007210 */ /* 0x000fca0007ffe0ff */
[----:B------:R2:W-:Y:S01]  /*0fb0*/  STL [R1+0x44], R0 ;  /* 0x0000440001007387 */ /* 0x0005e20000100800 */
[----:B------:R-:W-:Y:S05]  /*0fc0*/  BRA `(.L_x_1372) ;  /* 0x0000006000007947 */ /* 0x000fea0003800000 */
.L_x_1360:
[----:B------:R-:W-:Y:S01]  /*0fd0*/  MOV R0, UR4 ;  /* 0x0000000400007c02 */ /* 0x000fe20008000f00 */
[----:B------:R-:W-:Y:S04]  /*0fe0*/  STL [R1+0x44], RZ ;  /* 0x000044ff01007387 */ /* 0x000fe80000100800 */
[----:B------:R-:W-:Y:S04]  /*0ff0*/  STL [R1+0x48], RZ ;  /* 0x000048ff01007387 */ /* 0x000fe80000100800 */
[----:B------:R1:W-:Y:S02]  /*1000*/  STL [R1+0x40], R0 ;  /* 0x0000400001007387 */ /* 0x0003e40000100800 */
[----:B-1----:R-:W-:-:S05]  /*1010*/  MOV R0, c[0x0][0x53c] ;  /* 0x00014f0000007a02 */ /* 0x002fca0000000f00 */
[----:B------:R1:W-:Y:S02]  /*1020*/  STL [R1+0x4c], R0 ;  /* 0x00004c0001007387 */ /* 0x0003e40000100800 */
.L_x_1372:
        /* <DEDUP_REMOVED lines=8> */
.L_x_1358:
[----:B-12---:R-:W2:Y:S02]  /*10b0*/  LDL R0, [R1+0x4c] ;  /* 0x00004c0001007983 */ /* 0x006ea40000100800 */
[----:B--2---:R-:W-:-:S13]  /*10c0*/  ISETP.GE.AND P0, PT, R0, c[0x0][0x53c], PT ;  /* 0x00014f0000007a0c */ /* 0x004fda0003f06270 */
[----:B------:R-:W-:Y:S05]  /*10d0*/  @P0 EXIT ;  /* 0x000000000000094d */ /* 0x000fea0003800000 */
[----:B------:R-:W1:Y:S02]  /*10e0*/  S2R R16, SR_TID.X ;  /* 0x0000000000107919 */ /* 0x000e640000002100 */
[----:B-1----:R-:W-:-:S04]  /*10f0*/  SHF.R.S32.HI R15, RZ, 0x1f, R16 ;  /* 0x0000001fff0f7819 */ /* 0x002fc80000011410 */
[CC--:B------:R-:W-:Y:S02]  /*1100*/  LEA.HI R14, R15.reuse, R16.reuse, RZ, 0x3 ;  /* 0x000000100f0e7211 */ /* 0x0c0fe400078f18ff */
[CC--:B------:R-:W-:Y:S02]  /*1110*/  LEA.HI R0, R15.reuse, R16.reuse, RZ, 0x2 ;  /* 0x000000100f007211 */ /* 0x0c0fe400078f10ff */
[----:B---3--:R-:W-:Y:S02]  /*1120*/  LEA.HI R7, R15, R16, RZ, 0x4 ;  /* 0x000000100f077211 */ /* 0x008fe400078f20ff */
[----:B------:R-:W-:Y:S02]  /*1130*/  SHF.R.S32.HI R3, RZ, 0x3, R14 ;  /* 0x00000003ff037819 */ /* 0x000fe4000001140e */
[----:B------:R-:W-:Y:S02]  /*1140*/  LOP3.LUT R4, R14, 0xfffffff8, RZ, 0xc0, !PT ;  /* 0xfffffff80e047812 */ /* 0x000fe400078ec0ff */
[----:B------:R-:W-:Y:S01]  /*1150*/  LOP3.LUT R2, R0, 0xfffffffc, RZ, 0xc0, !PT ;  /* 0xfffffffc00027812 */ /* 0x000fe200078ec0ff */
[----:B------:R-:W-:Y:S01]  /*1160*/  IMAD.SHL.U32 R3, R3, 0x40, RZ ;  /* 0x0000004003037824 */ /* 0x000fe200078e00ff */
[----:B------:R-:W-:Y:S01]  /*1170*/  SHF.R.S32.HI R8, RZ, 0x4, R7 ;  /* 0x00000004ff087819 */ /* 0x000fe20000011407 */
[----:B------:R-:W-:-:S02]  /*1180*/  IMAD.IADD R0, R16, 0x1, -R4 ;  /* 0x0000000110007824 */ /* 0x000fc400078e0a04 */
[----:B------:R-:W-:Y:S01]  /*1190*/  IMAD.IADD R2, R16, 0x1, -R2 ;  /* 0x0000000110027824 */ /* 0x000fe200078e0a02 */
[----:B------:R-:W-:Y:S01]  /*11a0*/  LEA.HI R5, R7, R8, RZ, 0x1 ;  /* 0x0000000807057211 */ /* 0x000fe200078f08ff */
[----:B------:R-:W-:Y:S01]  /*11b0*/  IMAD.SHL.U32 R6, R0, 0x8, RZ ;  /* 0x0000000800067824 */ /* 0x000fe200078e00ff */
[----:B------:R-:W-:Y:S02]  /*11c0*/  LOP3.LUT R3, R3, 0x1c0, RZ, 0xc0, !PT ;  /* 0x000001c003037812 */ /* 0x000fe400078ec0ff */
[----:B------:R-:W-:Y:S02]  /*11d0*/  LEA.HI R11, R2, R2, RZ, 0x1 ;  /* 0x00000002020b7211 */ /* 0x000fe400078f08ff */
[----:B------:R-:W-:Y:S02]  /*11e0*/  LOP3.LUT R5, R5, 0xfffffffe, RZ, 0xc0, !PT ;  /* 0xfffffffe05057812 */ /* 0x000fe400078ec0ff */
[----:B------:R-:W-:Y:S02]  /*11f0*/  LOP3.LUT R6, R3, 0x38, R6, 0xf8, !PT ;  /* 0x0000003803067812 */ /* 0x000fe400078ef806 */
[----:B------:R-:W-:Y:S01]  /*1200*/  SHF.R.U32.HI R4, RZ, 0x3, R3 ;  /* 0x00000003ff047819 */ /* 0x000fe20000011603 */
[----:B------:R-:W-:Y:S01]  /*1210*/  IMAD.IADD R12, R8, 0x1, -R5 ;  /* 0x00000001080c7824 */ /* 0x000fe200078e0a05 */
[----:B------:R-:W-:-:S02]  /*1220*/  LOP3.LUT R3, R11, 0x1ffffffe, RZ, 0xc0, !PT ;  /* 0x1ffffffe0b037812 */ /* 0x000fc400078ec0ff */
[----:B------:R-:W-:Y:S02]  /*1230*/  LEA.HI R5, R15, R16, RZ, 0x5 ;  /* 0x000000100f057211 */ /* 0x000fe400078f28ff */
[----:B------:R-:W-:Y:S01]  /*1240*/  LOP3.LUT R224, R6, R4, RZ, 0x3c, !PT ;  /* 0x0000000406e07212 */ /* 0x000fe200078e3cff */
[----:B------:R-:W-:Y:S01]  /*1250*/  IMAD.IADD R13, R2, 0x1, -R3 ;  /* 0x00000001020d7824 */ /* 0x000fe200078e0a03 */
[----:B------:R-:W-:Y:S02]  /*1260*/  LOP3.LUT R3, R7, 0xfffffff0, RZ, 0xc0, !PT ;  /* 0xfffffff007037812 */ /* 0x000fe400078ec0ff */
[----:B------:R-:W-:Y:S02]  /*1270*/  LOP3.LUT R2, R5, 0xffffffe0, RZ, 0xc0, !PT ;  /* 0xffffffe005027812 */ /* 0x000fe400078ec0ff */
[----:B------:R-:W-:Y:S01]  /*1280*/  SHF.R.S32.HI R9, RZ, 0x5, R5 ;  /* 0x00000005ff097819 */ /* 0x000fe20000011405 */
[C---:B------:R-:W-:Y:S01]  /*1290*/  IMAD.IADD R4, R16.reuse, 0x1, -R3 ;  /* 0x0000000110047824 */ /* 0x040fe200078e0a03 */
[----:B------:R-:W-:Y:S01]  /*12a0*/  SHF.R.S32.HI R6, RZ, 0x1f, R5 ;  /* 0x0000001fff067819 */ /* 0x000fe20000011405 */
[----:B------:R-:W-:Y:S01]  /*12b0*/  IMAD.IADD R5, R16, 0x1, -R2 ;  /* 0x0000000110057824 */ /* 0x000fe200078e0a02 */
[----:B------:R-:W-:-:S02]  /*12c0*/  LOP3.LUT P1, RZ, R0, 0x2, RZ, 0xc0, !PT ;  /* 0x0000000200ff7812 */ /* 0x000fc4000782c0ff */
[C---:B------:R-:W-:Y:S01]  /*12d0*/  LOP3.LUT P0, RZ, R0.reuse, 0x4, RZ, 0xc0, !PT ;  /* 0x0000000400ff7812 */ /* 0x040fe2000780c0ff */
[----:B------:R-:W-:Y:S01]  /*12e0*/  IMAD.SHL.U32 R0, R0, 0x40, RZ ;  /* 0x0000004000007824 */ /* 0x000fe200078e00ff */
[----:B------:R-:W-:Y:S02]  /*12f0*/  SHF.R.S32.HI R10, RZ, 0x1f, R4 ;  /* 0x0000001fff0a7819 */ /* 0x000fe40000011404 */
[----:B------:R-:W-:Y:S02]  /*1300*/  LEA.HI R3, R6, R9, RZ, 0x2 ;  /* 0x0000000906037211 */ /* 0x000fe400078f10ff */
[----:B------:R-:W-:Y:S02]  /*1310*/  SHF.R.S32.HI R6, RZ, 0x1f, R5 ;  /* 0x0000001fff067819 */ /* 0x000fe40000011405 */
[----:B------:R-:W-:Y:S02]  /*1320*/  LOP3.LUT R2, R0, 0x1c0, RZ, 0xc0, !PT ;  /* 0x000001c000027812 */ /* 0x000fe400078ec0ff */
[----:B------:R-:W-:-:S02]  /*1330*/  LEA.HI R10, R10, R4, RZ, 0x3 ;  /* 0x000000040a0a7211 */ /* 0x000fc400078f18ff */
[----:B------:R-:W-:Y:S02]  /*1340*/  LOP3.LUT R3, R3, 0xffffffc, RZ, 0xc0, !PT ;  /* 0x0ffffffc03037812 */ /* 0x000fe400078ec0ff */
[----:B------:R-:W-:Y:S02]  /*1350*/  LEA.HI R0, R6, R5, RZ, 0x2 ;  /* 0x0000000506007211 */ /* 0x000fe400078f10ff */
[----:B------:R-:W-:Y:S01]  /*1360*/  LOP3.LUT R8, R2, 0x8, R14, 0xf8, !PT ;  /* 0x0000000802087812 */ /* 0x000fe200078ef80e */
[----:B------:R-:W-:Y:S01]  /*1370*/  IMAD.IADD R3, R9, 0x1, -R3 ;  /* 0x0000000109037824 */ /* 0x000fe200078e0a03 */
[----:B------:R-:W-:Y:S02]  /*1380*/  LOP3.LUT R7, R10, 0xfffffff8, RZ, 0xc0, !PT ;  /* 0xfffffff80a077812 */ /* 0x000fe400078ec0ff */
[----:B------:R-:W-:Y:S02]  /*1390*/  SHF.R.U32.HI R6, RZ, 0x3, R2 ;  /* 0x00000003ff067819 */ /* 0x000fe40000011602 */
[----:B------:R-:W-:Y:S01]  /*13a0*/  SHF.R.S32.HI R2, RZ, 0x2, R0 ;  /* 0x00000002ff027819 */ /* 0x000fe20000011400 */
[----:B------:R-:W-:Y:S01]  /*13b0*/  IMAD.IADD R4, R4, 0x1, -R7 ;  /* 0x0000000104047824 */ /* 0x000fe200078e0a07 */
[----:B------:R-:W-:-:S02]  /*13c0*/  LOP3.LUT R0, R0, 0x7ffffffc, RZ, 0xc0, !PT ;  /* 0x7ffffffc00007812 */ /* 0x000fc400078ec0ff */
[----:B------:R-:W-:Y:S01]  /*13d0*/  LOP3.LUT R8, R8, R6, RZ, 0x3c, !PT ;  /* 0x0000000608087212 */ /* 0x000fe200078e3cff */
[----:B------:R-:W-:Y:S01]  /*13e0*/  IMAD R7, R3, 0x10, R2 ;  /* 0x0000001003077824 */ /* 0x000fe200078e0202 */
[----:B------:R-:W-:Y:S01]  /*13f0*/  LEA.HI R3, R15, R16, RZ, 0x6 ;  /* 0x000000100f037211 */ /* 0x000fe200078f30ff */
[----:B------:R-:W-:Y:S01]  /*1400*/  IMAD.SHL.U32 R2, R11, 0x20, RZ ;  /* 0x000000200b027824 */ /* 0x000fe200078e00ff */
[C---:B------:R-:W-:Y:S01]  /*1410*/  LOP3.LUT P3, RZ, R4.reuse, 0x2, RZ, 0xc0, !PT ;  /* 0x0000000204ff7812 */ /* 0x040fe2000786c0ff */
[----:B------:R-:W-:Y:S01]  /*1420*/  IMAD.IADD R11, R5, 0x1, -R0 ;  /* 0x00000001050b7824 */ /* 0x000fe200078e0a00 */
[C---:B------:R-:W-:Y:S01]  /*1430*/  LOP3.LUT P2, RZ, R4.reuse, 0x4, RZ, 0xc0, !PT ;  /* 0x0000000404ff7812 */ /* 0x040fe2000784c0ff */
[----:B------:R-:W-:Y:S01]  /*1440*/  IMAD.SHL.U32 R0, R4, 0x40, RZ ;  /* 0x0000004004007824 */ /* 0x000fe200078e00ff */
[----:B------:R-:W-:Y:S01]  /*1450*/  LOP3.LUT R2, R2, 0xffffffc0, RZ, 0xc0, !PT ;  /* 0xffffffc002027812 */ /* 0x000fe200078ec0ff */
[----:B------:R-:W-:Y:S02]  /*1460*/  IMAD.SHL.U32 R5, R3, 0x8, RZ ;  /* 0x0000000803057824 */ /* 0x000fe400078e00ff */
[----:B------:R-:W-:Y:S01]  /*1470*/  IMAD.SHL.U32 R3, R12, 0x8, RZ ;  /* 0x000000080c037824 */ /* 0x000fe200078e00ff */
[----:B------:R-:W-:Y:S01]  /*1480*/  LOP3.LUT R0, R0, 0x1c0, RZ, 0xc0, !PT ;  /* 0x000001c000007812 */ /* 0x000fe200078ec0ff */
[----:B------:R-:W-:Y:S01]  /*1490*/  IMAD R6, R13, 0x8, R2 ;  /* 0x000000080d067824 */ /* 0x000fe200078e0202 */
[----:B------:R-:W-:Y:S01]  /*14a0*/  LOP3.LUT R224, R224, 0x7ffffe00, R5, 0xf8, !PT ;  /* 0x7ffffe00e0e07812 */ /* 0x000fe200078ef805 */
[----:B------:R-:W-:Y:S01]  /*14b0*/  IMAD.SHL.U32 R5, R10, 0x40, RZ ;  /* 0x000000400a057824 */ /* 0x000fe200078e00ff */
[----:B------:R-:W-:Y:S01]  /*14c0*/  LOP3.LUT R3, R0, 0x8, R3, 0xf8, !PT ;  /* 0x0000000800037812 */ /* 0x000fe200078ef803 */
[----:B------:R-:W-:Y:S01]  /*14d0*/  IMAD.SHL.U32 R4, R9, 0x400, RZ ;  /* 0x0000040009047824 */ /* 0x000fe200078e00ff */
[----:B------:R-:W-:Y:S01]  /*14e0*/  SHF.R.U32.HI R2, RZ, 0x3, R0 ;  /* 0x00000003ff027819 */ /* 0x000fe20000011600 */
[----:B------:R-:W-:-:S02]  /*14f0*/  IMAD R0, R12, 0x200, R8 ;  /* 0x000002000c007824 */ /* 0x000fc400078e0208 */
[----:B------:R-:W-:Y:S01]  /*1500*/  IMAD.SHL.U32 R224, R224, 0x2, RZ ;  /* 0x00000002e0e07824 */ /* 0x000fe200078e00ff */
[----:B------:R-:W-:Y:S02]  /*1510*/  LOP3.LUT R2, R3, R2, RZ, 0x3c, !PT ;  /* 0x0000000203027212 */ /* 0x000fe400078e3cff */
[----:B------:R-:W-:Y:S01]  /*1520*/  LOP3.LUT R3, R5, 0xfffffe00, RZ, 0xc0, !PT ;  /* 0xfffffe0005037812 */ /* 0x000fe200078ec0ff */
[----:B------:R-:W-:Y:S01]  /*1530*/  IMAD.IADD R5, R7, 0x1, R6 ;  /* 0x0000000107057824 */ /* 0x000fe200078e0206 */
[----:B------:R-:W-:Y:S01]  /*1540*/  LEA R115, R0, 0x2900, 0x1 ;  /* 0x0000290000737811 */ /* 0x000fe200078e08ff */
[----:B------:R-:W-:Y:S01]  /*1550*/  IMAD.MOV.U32 R6, RZ, RZ, 0x40 ;  /* 0x00000040ff067424 */ /* 0x000fe200078e00ff */
[----:B------:R-:W-:Y:S02]  /*1560*/  IADD3 R4, R2, R3, R4 ;  /* 0x0000000302047210 */ /* 0x000fe40007ffe004 */
[----:B------:R1:W-:Y:S01]  /*1570*/  STL [R1+0x5c], R5 ;  /* 0x00005c0501007387 */ /* 0x0003e20000100800 */
[----:B------:R-:W-:-:S02]  /*1580*/  IADD3 R218, R115, 0x20, RZ ;  /* 0x0000002073da7810 */ /* 0x000fc40007ffe0ff */
[----:B------:R-:W-:Y:S02]  /*1590*/  LEA R214, R4, 0x5100, 0x1 ;  /* 0x0000510004d67811 */ /* 0x000fe400078e08ff */
[----:B------:R-:W-:Y:S02]  /*15a0*/  SEL R0, R6, 0xffffffc0, !P0 ;  /* 0xffffffc006007807 */ /* 0x000fe40004000000 */
[----:B------:R-:W-:-:S03]  /*15b0*/  @P1 IADD3 R218, R115, -0x20, RZ ;  /* 0xffffffe073da1810 */ /* 0x000fc60007ffe0ff */
[----:B------:R-:W-:Y:S01]  /*15c0*/  IMAD.IADD R213, R115, 0x1, R0 ;  /* 0x0000000173d57824 */ /* 0x000fe200078e0200 */
[----:B------:R-:W-:Y:S01]  /*15d0*/  IADD3 R222, R218, 0x800, RZ ;  /* 0x00000800dade7810 */ /* 0x000fe20007ffe0ff */
[----:B------:R-:W-:Y:S01]  /*15e0*/  IMAD.IADD R210, R0, 0x1, R218 ;  /* 0x0000000100d27824 */ /* 0x000fe200078e02da */
[C---:B------:R-:W-:Y:S02]  /*15f0*/  IADD3 R221, R218.reuse, 0x1000, RZ ;  /* 0x00001000dadd7810 */ /* 0x040fe40007ffe0ff */
[C---:B------:R-:W-:Y:S02]  /*1600*/  IADD3 R220, R218.reuse, 0x1800, RZ ;  /* 0x00001800dadc7810 */ /* 0x040fe40007ffe0ff */
[----:B------:R-:W-:Y:S02]  /*1610*/  IADD3 R219, R218, 0x2000, RZ ;  /* 0x00002000dadb7810 */ /* 0x000fe40007ffe0ff */
[----:B-1----:R-:W-:Y:S01]  /*1620*/  LOP3.LUT R5, R2, R3, RZ, 0xfc, !PT ;  /* 0x0000000302057212 */ /* 0x002fe200078efcff */
[----:B------:R-:W-:-:S02]  /*1630*/  IMAD.SHL.U32 R3, R11, 0x2, RZ ;  /* 0x000000020b037824 */ /* 0x000fc400078e00ff */
[----:B------:R-:W-:Y:S01]  /*1640*/  IMAD.MOV.U32 R2, RZ, RZ, 0x20 ;  /* 0x00000020ff027424 */ /* 0x000fe200078e00ff */
[----:B------:R-:W-:Y:S02]  /*1650*/  LEA R208, R5, 0x100, 0x1 ;  /* 0x0000010005d07811 */ /* 0x000fe400078e08ff */
[----:B------:R1:W-:Y:S02]  /*1660*/  STL [R1+0x38], R3 ;  /* 0x0000380301007387 */ /* 0x0003e40000100800 */
[----:B------:R-:W-:-:S05]  /*1670*/  SEL R2, R2, 0xffffffe0, !P3 ;  /* 0xffffffe002027807 */ /* 0x000fca0005800000 */
[----:B------:R-:W-:Y:S02]  /*1680*/  IMAD.IADD R217, R214, 0x1, R2 ;  /* 0x00000001d6d97824 */ /* 0x000fe400078e0202 */
[----:B------:R-:W-:Y:S01]  /*1690*/  IMAD.IADD R212, R2, 0x1, R208 ;  /* 0x0000000102d47824 */ /* 0x000fe200078e02d0 */
[----:B-1----:R-:W-:-:S05]  /*16a0*/  SEL R3, R6, 0xffffffc0, !P2 ;  /* 0xffffffc006037807 */ /* 0x002fca0005000000 */
[----:B------:R-:W-:Y:S02]  /*16b0*/  IMAD.IADD R215, R214, 0x1, R3 ;  /* 0x00000001d6d77824 */ /* 0x000fe400078e0203 */
[----:B------:R-:W-:Y:S02]  /*16c0*/  IMAD.IADD R209, R3, 0x1, R208 ;  /* 0x0000000103d17824 */ /* 0x000fe400078e02d0 */
[C---:B------:R-:W-:Y:S02]  /*16d0*/  IMAD.IADD R216, R2.reuse, 0x1, R215 ;  /* 0x0000000102d87824 */ /* 0x040fe400078e02d7 */
[----:B------:R-:W-:Y:S02]  /*16e0*/  IMAD.IADD R211, R2, 0x1, R209 ;  /* 0x0000000102d37824 */ /* 0x000fe400078e02d1 */
.L_x_1556:
[----:B------:R-:W2:Y:S01]  /*16f0*/  LDL R0, [R1+0x4c] ;  /* 0x00004c0001007983 */ /* 0x000ea20000100800 */
[----:B------:R-:W-:Y:S01]  /*1700*/  IMAD.MOV.U32 R176, RZ, RZ, 0x4 ;  /* 0x00000004ffb07424 */ /* 0x000fe200078e00ff */
[----:B------:R-:W-:Y:S02]  /*1710*/  ISETP.NE.U32.AND P4, PT, RZ, c[0x0][0x360], PT ;  /* 0x0000d800ff007a0c */ /* 0x000fe40003f85070 */
[----:B------:R-:W3:Y:S02]  /*1720*/  LDL R9, [R1+0x48] ;  /* 0x0000480001097983 */ /* 0x000ee40000100800 */
[----:B------:R-:W-:Y:S01]  /*1730*/  ISETP.NE.AND.EX P4, PT, RZ, c[0x0][0x364], PT, P4 ;  /* 0x0000d900ff007a0c */ /* 0x000fe20003f85340 */
[----:B--2---:R-:W-:-:S05]  /*1740*/  IMAD.WIDE R2, R0, R176, c[0x0][0x588] ;  /* 0x0001620000027625 */ /* 0x004fca00078e02b0 */
[----:B------:R-:W2:Y:S01]  /*1750*/  LDG.E R37, [R2.64] ;  /* 0x0000000802257981 */ /* 0x000ea2000c1e1900 */
[----:B------:R-:W-:Y:S01]  /*1760*/  ISETP.NE.U32.AND P0, PT, RZ, c[0x0][0x370], PT ;  /* 0x0000dc00ff007a0c */ /* 0x000fe20003f05070 */
[----:B------:R-:W-:Y:S01]  /*1770*/  CS2R R162, SRZ ;  /* 0x0000000000a27805 */ /* 0x000fe2000001ff00 */
[----:B------:R-:W-:Y:S02]  /*1780*/  ISETP.NE.U32.AND P3, PT, RZ, c[0x0][0x348], PT ;  /* 0x0000d200ff007a0c */ /* 0x000fe40003f65070 */
[----:B------:R-:W-:Y:S02]  /*1790*/  ISETP.NE.AND.EX P2, PT, RZ, c[0x0][0x374], PT, P0 ;  /* 0x0000dd00ff007a0c */ /* 0x000fe40003f45300 */
[----:B------:R-:W-:Y:S02]  /*17a0*/  ISETP.NE.U32.AND P5, PT, RZ, c[0x0][0x358], PT ;  /* 0x0000d600ff007a0c */ /* 0x000fe40003fa5070 */
[----:B------:R-:W-:Y:S02]  /*17b0*/  ISETP.NE.AND.EX P3, PT, RZ, c[0x0][0x34c], PT, P3 ;  /* 0x0000d300ff007a0c */ /* 0x000fe40003f65330 */
[----:B------:R-:W-:Y:S01]  /*17c0*/  ISETP.NE.AND.EX P5, PT, RZ, c[0x0][0x35c], PT, P5 ;  /* 0x0000d700ff007a0c */ /* 0x000fe20003fa5350 */
[----:B------:R-:W-:-:S02]  /*17d0*/  IMAD.MOV.U32 R161, RZ, RZ, RZ ;  /* 0x000000ffffa17224 */ /* 0x000fc400078e00ff */
[----:B------:R-:W-:Y:S01]  /*17e0*/  IMAD.MOV.U32 R13, RZ, RZ, RZ ;  /* 0x000000ffff0d7224 */ /* 0x000fe200078e00ff */
[----:B--2---:R-:W-:Y:S01]  /*17f0*/  SHF.R.S32.HI R140, RZ, 0x1f, R37 ;  /* 0x0000001fff8c7819 */ /* 0x004fe20000011425 */
[----:B------:R1:W-:Y:S01]  /*1800*/  STL [R1+0x50], R37 ;  /* 0x0000502501007387 */ /* 0x0003e20000100800 */
[C---:B------:R-:W-:Y:S02]  /*1810*/  @P4 LEA R2, P0, R37.reuse, c[0x0][0x360], 0x2 ;  /* 0x0000d80025024a11 */ /* 0x040fe400078010ff */
[C---:B------:R-:W-:Y:S02]  /*1820*/  @P2 LEA R4, P1, R37.reuse, c[0x0][0x370], 0x2 ;  /* 0x0000dc0025042a11 */ /* 0x040fe400078210ff */
[C-C-:B------:R-:W-:Y:S02]  /*1830*/  @P4 LEA.HI.X R3, R37.reuse, c[0x0][0x364], R140.reuse, 0x2, P0 ;  /* 0x0000d90025034a11 */ /* 0x140fe400000f148c */
[----:B------:R-:W-:-:S03]  /*1840*/  @P2 LEA.HI.X R5, R37, c[0x0][0x374], R140, 0x2, P1 ;  /* 0x0000dd0025052a11 */ /* 0x000fc600008f148c */
[----:B------:R2:W4:Y:S01]  /*1850*/  @P4 LDG.E R0, [R2.64] ;  /* 0x0000000802004981 */ /* 0x000522000c1e1900 */
[----:B------:R-:W-:-:S03]  /*1860*/  ISETP.NE.U32.AND P0, PT, RZ, c[0x0][0x350], PT ;  /* 0x0000d400ff007a0c */ /* 0x000fc60003f05070 */
[----:B------:R1:W5:Y:S01]  /*1870*/  @P2 LDG.E R163, [R4.64] ;  /* 0x0000000804a32981 */ /* 0x000362000c1e1900 */
[----:B------:R-:W-:Y:S02]  /*1880*/  ISETP.NE.AND.EX P6, PT, RZ, c[0x0][0x354], PT, P0 ;  /* 0x0000d500ff007a0c */ /* 0x000fe40003fc5300 */
[----:B------:R-:W-:-:S04]  /*1890*/  LEA R6, P2, R37, c[0x0][0x348], 0x2 ;  /* 0x0000d20025067a11 */ /* 0x000fc800078410ff */
[----:B------:R-:W-:-:S05]  /*18a0*/  LEA.HI.X R7, R37, c[0x0][0x34c], R140, 0x2, P2 ;  /* 0x0000d30025077a11 */ /* 0x000fca00010f148c */
[----:B------:R3:W5:Y:S01]  /*18b0*/  @P3 LDG.E R161, [R6.64] ;  /* 0x0000000806a13981 */ /* 0x000762000c1e1900 */
[C---:B--2---:R-:W-:Y:S02]  /*18c0*/  LEA R2, P0, R37.reuse, c[0x0][0x358], 0x2 ;  /* 0x0000d60025027a11 */ /* 0x044fe400078010ff */
[C---:B-1----:R-:W-:Y:S02]  /*18d0*/  LEA R4, P1, R37.reuse, c[0x0][0x350], 0x2 ;  /* 0x0000d40025047a11 */ /* 0x042fe400078210ff */
[C-C-:B------:R-:W-:Y:S02]  /*18e0*/  LEA.HI.X R3, R37.reuse, c[0x0][0x35c], R140.reuse, 0x2, P0 ;  /* 0x0000d70025037a11 */ /* 0x140fe400000f148c */
[----:B------:R-:W-:-:S03]  /*18f0*/  LEA.HI.X R5, R37, c[0x0][0x354], R140, 0x2, P1 ;  /* 0x0000d50025057a11 */ /* 0x000fc600008f148c */
[----:B------:R1:W5:Y:S04]  /*1900*/  @P5 LDG.E R13, [R2.64] ;  /* 0x00000008020d5981 */ /* 0x000368000c1e1900 */
[----:B------:R1:W5:Y:S01]  /*1910*/  @P6 LDG.E R162, [R4.64] ;  /* 0x0000000804a26981 */ /* 0x000362000c1e1900 */
[----:B---3--:R-:W-:-:S05]  /*1920*/  LOP3.LUT R35, R9, 0xffff, RZ, 0xc0, !PT ;  /* 0x0000ffff09237812 */ /* 0x008fca00078ec0ff */
[----:B------:R1:W-:Y:S01]  /*1930*/  STL [R1+0x58], R35 ;  /* 0x0000582301007387 */ /* 0x0003e20000100800 */
[----:B------:R-:W-:Y:S01]  /*1940*/  YIELD ;  /* 0x0000000000007946 */ /* 0x000fe20003800000 */
[----:B------:R-:W-:Y:S02]  /*1950*/  P2R R14, PR, RZ, 0x40 ;  /* 0x00000040ff0e7803 */ /* 0x000fe40000000000 */
[----:B----4-:R1:W-:Y:S01]  /*1960*/  @P4 STL [R1+0x54], R0 ;  /* 0x0000540001004387 */ /* 0x0103e20000100800 */
        /* <DEDUP_REMOVED lines=8> */
.L_x_1373:
[----:B------:R-:W-:-:S04]  /*19f0*/  ISETP.NE.U32.AND P0, PT, RZ, c[0x0][0x368], PT ;  /* 0x0000da00ff007a0c */ /* 0x000fc80003f05070 */
[----:B------:R-:W-:-:S13]  /*1a00*/  ISETP.NE.AND.EX P0, PT, RZ, c[0x0][0x36c], PT, P0 ;  /* 0x0000db00ff007a0c */ /* 0x000fda0003f05300 */
[----:B------:R-:W-:Y:S05]  /*1a10*/  @!P0 BRA `(.L_x_1374) ;  /* 0x0000004000008947 */ /* 0x000fea0003800000 */
[----:B-1----:R-:W-:-:S04]  /*1a20*/  LEA R4, P0, R37, c[0x0][0x368], 0x2 ;  /* 0x0000da0025047a11 */ /* 0x002fc800078010ff */
[----:B------:R-:W-:-:S05]  /*1a30*/  LEA.HI.X R5, R37, c[0x0][0x36c], R140, 0x2, P0 ;  /* 0x0000db0025057a11 */ /* 0x000fca00000f148c */
[----:B------:R1:W5:Y:S01]  /*1a40*/  LDG.E R12, [R4.64] ;  /* 0x00000008040c7981 */ /* 0x000362000c1e1900 */
[----:B------:R-:W-:Y:S05]  /*1a50*/  BRA `(.L_x_1375) ;  /* 0x0000005000007947 */ /* 0x000fea0003800000 */
.L_x_1374:
[----:B------:R-:W-:Y:S01]  /*1a60*/  MOV R12, c[0x0][0x1d0] ;  /* 0x00007400000c7a02 */ /* 0x000fe20000000f00 */
[----:B------:R-:W-:Y:S05]  /*1a70*/  @!P6 BRA `(.L_x_1375) ;  /* 0x000000300000e947 */ /* 0x000fea0003800000 */
[----:B------:R-:W2:Y:S04]  /*1a80*/  LDG.E R6, [R4.64] ;  /* 0x0000000804067981 */ /* 0x000ea8000c1e1900 */
[----:B-1----:R-:W2:Y:S02]  /*1a90*/  LDG.E R0, [R4.64+0x4] ;  /* 0x0000040804007981 */ /* 0x002ea4000c1e1900 */
[----:B--2---:R-:W-:Y:S02]  /*1aa0*/  IADD3 R12, -R6, R0, RZ ;  /* 0x00000000060c7210 */ /* 0x004fe40007ffe1ff */
.L_x_1375:
[----:B-1----:R-:W2:Y:S04]  /*1ab0*/  LDL R4, [R1+0x54] ;  /* 0x0000540001047983 */ /* 0x002ea80000100800 */
[----:B------:R-:W3:Y:S04]  /*1ac0*/  LDL.LU R0, [R1+0x44] ;  /* 0x0000440001007983 */ /* 0x000ee80000300800 */
[----:B------:R1:W4:Y:S01]  /*1ad0*/  @P5 LDG.E R5, [R2.64] ;  /* 0x0000000802055981 */ /* 0x000322000c1e1900 */
[----:B------:R-:W-:-:S04]  /*1ae0*/  ISETP.NE.U32.AND P0, PT, RZ, c[0x0][0x378], PT ;  /* 0x0000de00ff007a0c */ /* 0x000fc80003f05070 */
[----:B------:R-:W-:Y:S01]  /*1af0*/  ISETP.NE.AND.EX P1, PT, RZ, c[0x0][0x37c], PT, P0 ;  /* 0x0000df00ff007a0c */ /* 0x000fe20003f25300 */
[----:B--2---:R-:W-:Y:S02]  /*1b00*/  IMAD.MOV.U32 R7, RZ, RZ, R4 ;  /* 0x000000ffff077224 */ /* 0x004fe400078e0004 */
[----:B------:R1:W4:Y:S01]  /*1b10*/  @P5 LDG.E R4, [R2.64+0x4] ;  /* 0x0000040802045981 */ /* 0x000322000c1e1900 */
[----:B-----5:R-:W-:Y:S02]  /*1b20*/  IMAD.MOV.U32 R139, RZ, RZ, R12 ;  /* 0x000000ffff8b7224 */ /* 0x020fe400078e000c */
[----:B------:R-:W-:Y:S02]  /*1b30*/  IMAD.MOV.U32 R6, RZ, RZ, c[0x0][0x2c4] ;  /* 0x0000b100ff067624 */ /* 0x000fe400078e00ff */
[----:B------:R-:W-:-:S05]  /*1b40*/  IMAD.IADD R8, R12, 0x1, -R163 ;  /* 0x000000010c087824 */ /* 0x000fca00078e0aa3 */
[----:B-1----:R-:W-:-:S04]  /*1b50*/  @P1 LEA R2, P0, R37, c[0x0][0x378], 0x2 ;  /* 0x0000de0025021a11 */ /* 0x002fc800078010ff */
[----:B------:R-:W-:Y:S02]  /*1b60*/  @P1 LEA.HI.X R3, R37, c[0x0][0x37c], R140, 0x2, P0 ;  /* 0x0000df0025031a11 */ /* 0x000fe400000f148c */
[----:B------:R-:W-:-:S03]  /*1b70*/  ISETP.NE.AND P0, PT, R6, 0x1, PT ;  /* 0x000000010600780c */ /* 0x000fc60003f05270 */
[----:B------:R3:W5:Y:S02]  /*1b80*/  @P1 LDG.E R139, [R2.64] ;  /* 0x00000008028b1981 */ /* 0x000764000c1e1900 */
[----:B---3--:R-:W-:Y:S02]  /*1b90*/  IMAD.SHL.U32 R2, R0, 0x80, RZ ;  /* 0x0000008000027824 */ /* 0x008fe400078e00ff */
[----:B------:R-:W-:-:S03]  /*1ba0*/  IMAD.MOV.U32 R0, RZ, RZ, c[0x0][0x228] ;  /* 0x00008a00ff007624 */ /* 0x000fc600078e00ff */
[----:B------:R1:W-:Y:S02]  /*1bb0*/  STL [R1+0x3c], R2 ;  /* 0x00003c0201007387 */ /* 0x0003e40000100800 */
[----:B-1----:R-:W-:-:S05]  /*1bc0*/  IADD3 R2, R2, 0x7f, RZ ;  /* 0x0000007f02027810 */ /* 0x002fca0007ffe0ff */
[----:B------:R-:W-:-:S05]  /*1bd0*/  @P0 IMAD.HI.U32 R3, R2, c[0x0][0x2c8], RZ ;  /* 0x0000b20002030a27 */ /* 0x000fca00078e00ff */
[----:B------:R-:W-:Y:S01]  /*1be0*/  @P0 SHF.R.U32.HI R2, RZ, c[0x0][0x2cc], R3 ;  /* 0x0000b300ff020a19 */ /* 0x000fe20000011603 */
[----:B------:R-:W-:Y:S01]  /*1bf0*/  BSSY B0, `(.L_x_1376) ;  /* 0x0000037000007945 */ /* 0x000fe20003800000 */
[----:B----4-:R-:W-:-:S04]  /*1c00*/  @P5 IMAD.IADD R0, R4, 0x1, -R5 ;  /* 0x0000000104005824 */ /* 0x010fc800078e0a05 */
[----:B------:R-:W-:-:S05]  /*1c10*/  IMAD.IADD R6, R8, 0x1, R0 ;  /* 0x0000000108067824 */ /* 0x000fca00078e0200 */
[C---:B------:R-:W-:Y:S02]  /*1c20*/  IADD3 R174, R6.reuse, 0x50, -R7 ;  /* 0x0000005006ae7810 */ /* 0x040fe40007ffe807 */
[----:B------:R-:W-:Y:S02]  /*1c30*/  IADD3 R4, R6, 0x4f, RZ ;  /* 0x0000004f06047810 */ /* 0x000fe40007ffe0ff */
[----:B------:R-:W-:Y:S01]  /*1c40*/  LOP3.LUT R5, R9, 0xff000000, RZ, 0xc0, !PT ;  /* 0xff00000009057812 */ /* 0x000fe200078ec0ff */
[----:B------:R-:W-:Y:S01]  /*1c50*/  IMAD.IADD R3, R174, 0x1, R2 ;  /* 0x00000001ae037824 */ /* 0x000fe200078e0202 */
[----:B------:R1:W-:Y:S01]  /*1c60*/  STL [R1+0x44], R6 ;  /* 0x0000440601007387 */ /* 0x0003e20000100800 */
[----:B------:R-:W-:Y:S01]  /*1c70*/  IMAD.HI R2, R4, 0x66666667, RZ ;  /* 0x6666666704027827 */ /* 0x000fe200078e02ff */
[----:B------:R-:W-:-:S04]  /*1c80*/  SHF.R.U32.HI R7, RZ, 0x8, R5 ;  /* 0x00000008ff077819 */ /* 0x000fc80000011605 */
[----:B------:R-:W-:-:S04]  /*1c90*/  SHF.R.U32.HI R4, RZ, 0x1f, R2 ;  /* 0x0000001fff047819 */ /* 0x000fc80000011602 */
[----:B------:R-:W-:Y:S01]  /*1ca0*/  LEA.HI.SX32 R173, R2, R4, 0x1b ;  /* 0x0000000402ad7211 */ /* 0x000fe200078fdaff */
[----:B-1----:R-:W-:Y:S01]  /*1cb0*/  IMAD.HI R6, R3, 0x66666667, RZ ;  /* 0x6666666703067827 */ /* 0x002fe200078e02ff */
[----:B------:R-:W-:-:S04]  /*1cc0*/  LOP3.LUT R3, R9, 0xff0000, RZ, 0xc0, !PT ;  /* 0x00ff000009037812 */ /* 0x000fc800078ec0ff */
[----:B------:R-:W-:Y:S02]  /*1cd0*/  LEA.HI R3, R3, R7, RZ, 0x10 ;  /* 0x0000000703037211 */ /* 0x000fe400078f80ff */
[----:B------:R-:W-:Y:S02]  /*1ce0*/  SHF.R.U32.HI R5, RZ, 0x1f, R6 ;  /* 0x0000001fff057819 */ /* 0x000fe40000011606 */
[----:B------:R-:W-:Y:S02]  /*1cf0*/  SHF.R.U32.HI R9, RZ, 0x10, R3 ;  /* 0x00000010ff097819 */ /* 0x000fe40000011603 */
[----:B------:R-:W-:Y:S02]  /*1d00*/  LOP3.LUT R15, R3, 0xff, RZ, 0xc0, !PT ;  /* 0x000000ff030f7812 */ /* 0x000fe400078ec0ff */
[----:B------:R-:W-:Y:S01]  /*1d10*/  LEA.HI.SX32 R2, R6, R5, 0x1b ;  /* 0x0000000506027211 */ /* 0x000fe200078fdaff */
[----:B------:R1:W-:Y:S03]  /*1d20*/  STL [R1+0x48], R9 ;  /* 0x0000480901007387 */ /* 0x0003e60000100800 */
[----:B------:R-:W-:Y:S01]  /*1d30*/  IMNMX R6, R173, R2, PT ;  /* 0x00000002ad067217 */ /* 0x000fe20003800200 */
[----:B------:R1:W-:Y:S03]  /*1d40*/  STL [R1+0x60], R15 ;  /* 0x0000600f01007387 */ /* 0x0003e60000100800 */
[----:B------:R-:W-:-:S02]  /*1d50*/  ISETP.GE.AND P0, PT, R6, 0x1, PT ;  /* 0x000000010600780c */ /* 0x000fc40003f06270 */
[----:B------:R-:W-:Y:S01]  /*1d60*/  ISETP.NE.AND P1, PT, R9, RZ, PT ;  /* 0x000000ff0900720c */ /* 0x000fe20003f25270 */
[----:B------:R-:W-:-:S03]  /*1d70*/  IMAD.MOV.U32 R2, RZ, RZ, RZ ;  /* 0x000000ffff027224 */ /* 0x000fc600078e00ff */
[----:B------:R-:W-:-:S07]  /*1d80*/  SEL R138, R9, c[0x0][0x338], P1 ;  /* 0x0000ce00098a7a07 */ /* 0x000fce0000800000 */
[----:B------:R-:W-:Y:S05]  /*1d90*/  @!P0 BRA `(.L_x_1377) ;  /* 0x000001c000008947 */ /* 0x000fea0003800000 */
[----:B------:R-:W-:Y:S02]  /*1da0*/  IABS R3, R138 ;  /* 0x0000008a00037213 */ /* 0x000fe40000000000 */
[----:B------:R-:W-:Y:S02]  /*1db0*/  IADD3 R7, R138, -0x1, R6 ;  /* 0xffffffff8a077810 */ /* 0x000fe40007ffe006 */
[----:B------:R-:W2:Y:S02]  /*1dc0*/  I2F.RP R2, R3 ;  /* 0x0000000300027306 */ /* 0x000ea40000209400 */
[----:B------:R-:W-:-:S06]  /*1dd0*/  IABS R11, R7 ;  /* 0x00000007000b7213 */ /* 0x000fcc0000000000 */
[----:B--2---:R-:W2:Y:S02]  /*1de0*/  MUFU.RCP R2, R2 ;  /* 0x0000000200027308 */ /* 0x004ea40000001000 */
[----:B--2---:R-:W-:-:S06]  /*1df0*/  IADD3 R2, R2, 0xffffffe, RZ ;  /* 0x0ffffffe02027810 */ /* 0x004fcc0007ffe0ff */
[----:B------:R-:W2:Y:S02]  /*1e00*/  F2I.FTZ.U32.TRUNC.NTZ R5, R2 ;  /* 0x0000000200057305 */ /* 0x000ea4000021f000 */
[----:B--2---:R-:W-:-:S04]  /*1e10*/  IMAD.MOV R2, RZ, RZ, -R5 ;  /* 0x000000ffff027224 */ /* 0x004fc800078e0a05 */
[----:B------:R-:W-:Y:S01]  /*1e20*/  IMAD.MOV.U32 R4, RZ, RZ, R2 ;  /* 0x000000ffff047224 */ /* 0x000fe200078e0002 */
[----:B------:R-:W-:-:S03]  /*1e30*/  IABS R2, R138 ;  /* 0x0000008a00027213 */ /* 0x000fc60000000000 */
[----:B-1----:R-:W-:Y:S02]  /*1e40*/  IMAD R9, R4, R3, RZ ;  /* 0x0000000304097224 */ /* 0x002fe400078e02ff */
        /* <DEDUP_REMOVED lines=17> */
.L_x_1377:
[----:B------:R-:W-:Y:S05]  /*1f60*/  BSYNC B0 ;  /* 0x0000000000007941 */ /* 0x000fea0003800000 */
.L_x_1376:
[----:B------:R-:W-:Y:S01]  /*1f70*/  IMAD R3, R15, R2, RZ ;  /* 0x000000020f037224 */ /* 0x000fe200078e02ff */
[----:B------:R-:W2:Y:S01]  /*1f80*/  S2R R10, SR_TID.X ;  /* 0x00000000000a7919 */ /* 0x000ea20000002100 */
[----:B-1----:R-:W-:Y:S02]  /*1f90*/  IMAD.MOV.U32 R9, RZ, RZ, 0x40 ;  /* 0x00000040ff097424 */ /* 0x002fe400078e00ff */
        /* <DEDUP_REMOVED lines=12> */
[CC--:B------:R-:W-:Y:S02]  /*2060*/  LEA.HI R6, R7.reuse, R10.reuse, RZ, 0x3 ;  /* 0x0000000a07067211 */ /* 0x0c0fe400078f18ff */
[----:B------:R-:W-:Y:S02]  /*2070*/  SHF.R.S32.HI R83, RZ, 0x2, R5 ;  /* 0x00000002ff537819 */ /* 0x000fe40000011405 */
[----:B------:R-:W-:Y:S02]  /*2080*/  LEA.HI R7, R7, R10, RZ, 0x5 ;  /* 0x0000000a07077211 */ /* 0x000fe400078f28ff */
[----:B------:R-:W-:Y:S02]  /*2090*/  @P0 IADD3 R2, R2, 0x4f, RZ ;  /* 0x0000004f02020810 */ /* 0x000fe40007ffe0ff */
[----:B------:R-:W-:-:S02]  /*20a0*/  IADD3 R142, R83, 0x20, RZ ;  /* 0x00000020538e7810 */ /* 0x000fc40007ffe0ff */
[----:B------:R-:W-:Y:S01]  /*20b0*/  IADD3 R143, R83, 0x40, RZ ;  /* 0x00000040538f7810 */ /* 0x000fe20007ffe0ff */
[----:B------:R-:W-:Y:S01]  /*20c0*/  @P0 IMAD.HI R2, R2, 0x66666667, RZ ;  /* 0x6666666702020827 */ /* 0x000fe200078e02ff */
[----:B------:R-:W-:Y:S02]  /*20d0*/  SHF.R.S32.HI R141, RZ, 0x3, R6 ;  /* 0x00000003ff8d7819 */ /* 0x000fe40000011406 */
[----:B------:R-:W-:Y:S02]  /*20e0*/  LOP3.LUT R6, R6, 0xfffffff8, RZ, 0xc0, !PT ;  /* 0xfffffff806067812 */ /* 0x000fe400078ec0ff */
[----:B------:R-:W-:Y:S02]  /*20f0*/  @P0 SHF.R.U32.HI R3, RZ, 0x1f, R2 ;  /* 0x0000001fff030819 */ /* 0x000fe40000011602 */
[----:B------:R-:W-:Y:S01]  /*2100*/  SHF.R.S32.HI R8, RZ, 0x1f, R143 ;  /* 0x0000001fff087819 */ /* 0x000fe2000001148f */
[----:B------:R-:W-:Y:S01]  /*2110*/  IMAD.IADD R167, R10, 0x1, -R6 ;  /* 0x000000010aa77824 */ /* 0x000fe200078e0a06 */
[----:B------:R-:W-:Y:S01]  /*2120*/  @P0 LEA.HI.SX32 R4, R2, R3, 0x1b ;  /* 0x0000000302040211 */ /* 0x000fe200078fdaff */
[----:B------:R-:W-:Y:S01]  /*2130*/  IMAD.SHL.U32 R6, R142, 0x40, RZ ;  /* 0x000000408e067824 */ /* 0x000fe200078e00ff */
[----:B------:R-:W-:Y:S01]  /*2140*/  SHF.R.S32.HI R2, RZ, 0x1f, R5 ;  /* 0x0000001fff027819 */ /* 0x000fe20000011405 */
[----:B------:R-:W-:Y:S01]  /*2150*/  IMAD.SHL.U32 R136, R167, 0x8, RZ ;  /* 0x00000008a7887824 */ /* 0x000fe200078e00ff */
[----:B------:R-:W-:-:S02]  /*2160*/  LOP3.LUT R3, R5, 0xfffffffc, RZ, 0xc0, !PT ;  /* 0xfffffffc05037812 */ /* 0x000fc400078ec0ff */
[----:B------:R-:W-:Y:S02]  /*2170*/  LEA.HI R2, R2, R83, RZ, 0x3 ;  /* 0x0000005302027211 */ /* 0x000fe400078f18ff */
[----:B------:R-:W-:Y:S01]  /*2180*/  SHF.R.S32.HI R5, RZ, 0x5, R7 ;  /* 0x00000005ff057819 */ /* 0x000fe20000011407 */
[----:B------:R-:W-:Y:S01]  /*2190*/  IMAD.IADD R166, R10, 0x1, -R3 ;  /* 0x000000010aa67824 */ /* 0x000fe200078e0a03 */
[----:B------:R-:W-:Y:S02]  /*21a0*/  LOP3.LUT R2, R2, 0xfffffff8, RZ, 0xc0, !PT ;  /* 0xfffffff802027812 */ /* 0x000fe400078ec0ff */
[----:B------:R-:W-:Y:S01]  /*21b0*/  SHF.R.S32.HI R3, RZ, 0x1f, R142 ;  /* 0x0000001fff037819 */ /* 0x000fe2000001148e */
[----:B------:R-:W-:Y:S01]  /*21c0*/  IMAD.SHL.U32 R32, R166, 0x8, RZ ;  /* 0x00000008a6207824 */ /* 0x000fe200078e00ff */
[----:B------:R-:W-:Y:S01]  /*21d0*/  ISETP.GT.AND P1, PT, R4, R131, PT ;  /* 0x000000830400720c */ /* 0x000fe20003f24270 */
[----:B------:R-:W-:Y:S01]  /*21e0*/  IMAD.IADD R2, R83, 0x1, -R2 ;  /* 0x0000000153027824 */ /* 0x000fe200078e0a02 */
[----:B------:R-:W-:Y:S01]  /*21f0*/  LEA.HI R7, R3, R142, RZ, 0x3 ;  /* 0x0000008e03077211 */ /* 0x000fe200078f18ff */
[----:B------:R-:W-:Y:S01]  /*2200*/  IMAD.SHL.U32 R160, R5, 0x200, RZ ;  /* 0x0000020005a07824 */ /* 0x000fe200078e00ff */
[----:B------:R-:W-:Y:S01]  /*2210*/  LEA.HI R3, R8, R143, RZ, 0x3 ;  /* 0x0000008f08037211 */ /* 0x000fe200078f18ff */
[----:B------:R-:W-:Y:S01]  /*2220*/  IMAD.SHL.U32 R5, R143, 0x40, RZ ;  /* 0x000000408f057824 */ /* 0x000fe200078e00ff */
[C---:B------:R-:W-:Y:S01]  /*2230*/  LOP3.LUT P0, RZ, R2.reuse, 0x4, RZ, 0xc0, !PT ;  /* 0x0000000402ff7812 */ /* 0x040fe2000780c0ff */
[----:B------:R-:W-:Y:S01]  /*2240*/  IMAD.SHL.U32 R2, R2, 0x40, RZ ;  /* 0x0000004002027824 */ /* 0x000fe200078e00ff */
[----:B------:R-:W-:Y:S01]  /*2250*/  LOP3.LUT R153, R6, 0x1c0, RZ, 0xc0, !PT ;  /* 0x000001c006997812 */ /* 0x000fe200078ec0ff */
[----:B------:R-:W-:Y:S01]  /*2260*/  IMAD.SHL.U32 R28, R166, 0x4, RZ ;  /* 0x00000004a61c7824 */ /* 0x000fe200078e00ff */
[----:B------:R-:W-:Y:S01]  /*2270*/  LOP3.LUT R154, R5, 0x1c0, RZ, 0xc0, !PT ;  /* 0x000001c0059a7812 */ /* 0x000fe200078ec0ff */
[----:B------:R-:W-:Y:S01]  /*2280*/  IMAD.SHL.U32 R5, R3, 0x40, RZ ;  /* 0x0000004003057824 */ /* 0x000fe200078e00ff */
[----:B------:R-:W-:Y:S01]  /*2290*/  LOP3.LUT R152, R2, 0x1c0, RZ, 0xc0, !PT ;  /* 0x000001c002987812 */ /* 0x000fe200078ec0ff */
[----:B------:R-:W-:Y:S01]  /*22a0*/  IMAD.SHL.U32 R6, R7, 0x40, RZ ;  /* 0x0000004007067824 */ /* 0x000fe200078e00ff */
[----:B------:R-:W-:-:S02]  /*22b0*/  SEL R3, R9, 0xffffffc0, !P0 ;  /* 0xffffffc009037807 */ /* 0x000fc40004000000 */
[----:B------:R-:W-:Y:S02]  /*22c0*/  SHF.R.U32.HI R159, RZ, 0x3, R152 ;  /* 0x00000003ff9f7819 */ /* 0x000fe40000011698 */
[--C-:B------:R-:W-:Y:S02]  /*22d0*/  LOP3.LUT R2, R152, 0x18, R32.reuse, 0xf8, !PT ;  /* 0x0000001898027812 */ /* 0x100fe400078ef820 */
[----:B------:R-:W-:Y:S02]  /*22e0*/  SHF.R.S32.HI R190, RZ, 0x1f, R141 ;  /* 0x0000001fffbe7819 */ /* 0x000fe4000001148d */
[----:B------:R-:W-:Y:S02]  /*22f0*/  LOP3.LUT R2, R160, R2, R159, 0xf6, !PT ;  /* 0x00000002a0027212 */ /* 0x000fe400078ef69f */
[----:B------:R-:W-:Y:S02]  /*2300*/  SHF.R.S32.HI R33, RZ, 0x1f, R32 ;  /* 0x0000001fff217819 */ /* 0x000fe40000011420 */
[----:B------:R-:W-:-:S02]  /*2310*/  LEA R81, R2, 0x100, 0x1 ;  /* 0x0000010002517811 */ /* 0x000fc400078e08ff */
[----:B------:R-:W-:Y:S02]  /*2320*/  SHF.R.S32.HI R29, RZ, 0x1f, R28 ;  /* 0x0000001fff1d7819 */ /* 0x000fe4000001141c */
[----:B------:R-:W-:Y:S01]  /*2330*/  IADD3 R30, R28, 0x10, RZ ;  /* 0x000000101c1e7810 */ /* 0x000fe20007ffe0ff */
[----:B------:R-:W-:Y:S01]  /*2340*/  IMAD.IADD R82, R3, 0x1, R81 ;  /* 0x0000000103527824 */ /* 0x000fe200078e0251 */
[----:B------:R-:W-:Y:S02]  /*2350*/  SHF.R.S32.HI R137, RZ, 0x1f, R136 ;  /* 0x0000001fff897819 */ /* 0x000fe40000011488 */
[----:B------:R-:W-:Y:S02]  /*2360*/  SHF.R.U32.HI R191, RZ, 0x3, R153 ;  /* 0x00000003ffbf7819 */ /* 0x000fe40000011699 */
[----:B------:R-:W-:Y:S02]  /*2370*/  SHF.R.U32.HI R192, RZ, 0x3, R154 ;  /* 0x00000003ffc07819 */ /* 0x000fe4000001169a */
[----:B------:R-:W-:-:S02]  /*2380*/  LOP3.LUT R164, R6, 0xfffffe00, RZ, 0xc0, !PT ;  /* 0xfffffe0006a47812 */ /* 0x000fc400078ec0ff */
        /* <DEDUP_REMOVED lines=8> */
[----:B------:R-:W-:Y:S01]  /*2410*/  SEL R26, R140, RZ, !P5 ;  /* 0x000000ff8c1a7207 */ /* 0x000fe20006800000 */
[----:B------:R-:W-:Y:S01]  /*2420*/  IMAD.MOV.U32 R34, RZ, RZ, c[0x0][0x238] ;  /* 0x00008e00ff227624 */ /* 0x000fe200078e00ff */
[----:B------:R-:W-:Y:S01]  /*2430*/  LEA.HI.X.SX32 R134, R13, R190, 0x1, P0 ;  /* 0x000000be0d867211 */ /* 0x000fe200000f0eff */
[----:B------:R-:W-:Y:S01]  /*2440*/  IMAD R175, R146, c[0x0][0x23c], RZ ;  /* 0x00008f0092af7a24 */ /* 0x000fe200078e02ff */
[----:B------:R-:W-:Y:S01]  /*2450*/  IADD3 R36, R4, -0x1, RZ ;  /* 0xffffffff04247810 */ /* 0x000fe20007ffe0ff */
[----:B------:R-:W-:Y:S01]  /*2460*/  IMAD R4, R26, c[0x0][0x248], RZ ;  /* 0x000092001a047a24 */ /* 0x000fe200078e02ff */
[----:B------:R-:W-:Y:S01]  /*2470*/  IADD3 R114, -R141, R0, RZ ;  /* 0x000000008d727210 */ /* 0x000fe20007ffe1ff */
[----:B------:R-:W-:Y:S01]  /*2480*/  IMAD R5, R134, c[0x0][0x238], RZ ;  /* 0x00008e0086057a24 */ /* 0x000fe200078e02ff */
[----:B------:R-:W-:Y:S01]  /*2490*/  SEL R25, R37, RZ, !P5 ;  /* 0x000000ff25197207 */ /* 0x000fe20006800000 */
[----:B------:R-:W-:Y:S01]  /*24a0*/  IMAD.WIDE.U32 R150, R146, c[0x0][0x238], RZ ;  /* 0x00008e0092967a25 */ /* 0x000fe200078e00ff */
[----:B------:R-:W-:-:S02]  /*24b0*/  ISETP.GE.AND P6, PT, R136, c[0x0][0x1d4], PT ;  /* 0x0000750088007a0c */ /* 0x000fc40003fc6270 */
[----:B------:R-:W-:Y:S01]  /*24c0*/  SHF.L.U64.HI R176, R34, R176, c[0x0][0x23c] ;  /* 0x00008f0022b07619 */ /* 0x000fe200000102b0 */
[----:B------:R-:W-:Y:S01]  /*24d0*/  IMAD R5, R125, c[0x0][0x23c], R5 ;  /* 0x00008f007d057a24 */ /* 0x000fe200078e0205 */
[----:B------:R-:W-:Y:S01]  /*24e0*/  SHF.R.S32.HI R31, RZ, 0x1f, R83 ;  /* 0x0000001fff1f7819 */ /* 0x000fe20000011453 */
[----:B------:R-:W-:Y:S01]  /*24f0*/  IMAD R8, R36, -0x50, R114 ;  /* 0xffffffb024087824 */ /* 0x000fe200078e0272 */
[----:B------:R-:W-:Y:S01]  /*2500*/  IADD3 R24, R12, R162, RZ ;  /* 0x000000a20c187210 */ /* 0x000fe20007ffe0ff */
[----:B------:R-:W-:Y:S01]  /*2510*/  IMAD R4, R25, c[0x0][0x24c], R4 ;  /* 0x0000930019047a24 */ /* 0x000fe200078e0204 */
[----:B------:R-:W-:Y:S01]  /*2520*/  ISETP.NE.AND P5, PT, R14, RZ, PT ;  /* 0x000000ff0e00720c */ /* 0x000fe20003fa5270 */
[----:B------:R-:W-:Y:S01]  /*2530*/  IMAD.IADD R175, R151, 0x1, R175 ;  /* 0x0000000197af7824 */ /* 0x000fe200078e02af */
[----:B------:R-:W-:Y:S01]  /*2540*/  ISETP.GE.AND P0, PT, R8, 0x1, PT ;  /* 0x000000010800780c */ /* 0x000fe20003f06270 */
[----:B------:R-:W-:Y:S01]  /*2550*/  IMAD.SHL.U32 R181, R34, 0x10, RZ ;  /* 0x0000001022b57824 */ /* 0x000fe200078e00ff */
[----:B------:R-:W-:Y:S01]  /*2560*/  ISETP.GE.AND P3, PT, R8, 0x11, PT ;  /* 0x000000110800780c */ /* 0x000fe20003f66270 */
[----:B-1----:R-:W-:Y:S01]  /*2570*/  IMAD.WIDE.U32 R2, R125, c[0x0][0x238], R136 ;  /* 0x00008e007d027a25 */ /* 0x002fe200078e0088 */
[----:B------:R-:W-:-:S02]  /*2580*/  SHF.R.S32.HI R27, RZ, 0x1f, R24 ;  /* 0x0000001fff1b7819 */ /* 0x000fc40000011418 */
[----:B------:R-:W-:Y:S01]  /*2590*/  IADD3 R93, R32, 0x20, RZ ;  /* 0x00000020205d7810 */ /* 0x000fe20007ffe0ff */
[----:B------:R-:W-:Y:S01]  /*25a0*/  IMAD.IADD R3, R3, 0x1, R5 ;  /* 0x0000000103037824 */ /* 0x000fe200078e0205 */
[----:B------:R-:W-:Y:S01]  /*25b0*/  MOV R193, c[0x0][0x27c] ;  /* 0x00009f0000c17a02 */ /* 0x000fe20000000f00 */
[----:B------:R-:W-:Y:S01]  /*25c0*/  IMAD R13, R31, c[0x0][0x290], RZ ;  /* 0x0000a4001f0d7a24 */ /* 0x000fe200078e02ff */
[----:B------:R-:W-:Y:S01]  /*25d0*/  MOV R172, 0x5 ;  /* 0x0000000500ac7802 */ /* 0x000fe20000000f00 */
[----:B------:R-:W-:Y:S01]  /*25e0*/  IMAD.WIDE.U32 R2, R35, c[0x0][0x240], R2 ;  /* 0x0000900023027a25 */ /* 0x000fe200078e0002 */
[----:B------:R-:W-:-:S03]  /*25f0*/  P2R R135, PR, RZ, 0x40 ;  /* 0x00000040ff877803 */ /* 0x000fc60000000000 */
[----:B------:R-:W-:Y:S02]  /*2600*/  IMAD R3, R35, c[0x0][0x244], R3 ;  /* 0x0000910023037a24 */ /* 0x000fe400078e0203 */
[----:B------:R-:W-:Y:S02]  /*2610*/  IMAD R22, R83, c[0x0][0x294], R13 ;  /* 0x0000a50053167a24 */ /* 0x000fe400078e020d */
[----:B------:R-:W-:Y:S01]  /*2620*/  IMAD.WIDE.U32 R118, R25, c[0x0][0x248], R2 ;  /* 0x0000920019767a25 */ /* 0x000fe200078e0002 */
[----:B------:R-:W-:-:S03]  /*2630*/  SHF.R.S32.HI R3, RZ, 0x1f, R36 ;  /* 0x0000001fff037819 */ /* 0x000fc60000011424 */
[----:B------:R-:W-:Y:S01]  /*2640*/  IMAD R2, R175, R36, RZ ;  /* 0x00000024af027224 */ /* 0x000fe200078e02ff */
[----:B------:R-:W-:Y:S01]  /*2650*/  IADD3 R117, R119, R4, RZ ;  /* 0x0000000477757210 */ /* 0x000fe20007ffe0ff */
[----:B------:R-:W-:Y:S01]  /*2660*/  IMAD.WIDE.U32 R10, R24, c[0x0][0x1e0], RZ ;  /* 0x00007800180a7a25 */ /* 0x000fe200078e00ff */
[----:B------:R-:W-:-:S03]  /*2670*/  MOV R116, R118 ;  /* 0x0000007600747202 */ /* 0x000fc60000000f00 */
[-C--:B------:R-:W-:Y:S02]  /*2680*/  IMAD R4, R3, R150.reuse, R2 ;  /* 0x0000009603047224 */ /* 0x080fe400078e0202 */
[----:B------:R-:W-:-:S04]  /*2690*/  IMAD.WIDE.U32 R2, R36, R150, R116 ;  /* 0x0000009624027225 */ /* 0x000fc800078e0074 */
[----:B------:R-:W-:Y:S01]  /*26a0*/  IMAD.WIDE.U32 R186, R83, c[0x0][0x1e0], RZ ;  /* 0x0000780053ba7a25 */ /* 0x000fe200078e00ff */
[----:B------:R-:W-:Y:S02]  /*26b0*/  IADD3 R3, R3, R4, RZ ;  /* 0x0000000403037210 */ /* 0x000fe40007ffe0ff */
[C---:B------:R-:W-:Y:S01]  /*26c0*/  @P0 LEA R6, P2, R2.reuse, c[0x0][0x220], 0x1 ;  /* 0x0000880002060a11 */ /* 0x040fe200078408ff */
[----:B------:R-:W-:Y:S01]  /*26d0*/  IMAD.MOV.U32 R155, RZ, RZ, c[0x0][0x280] ;  /* 0x0000a000ff9b7624 */ /* 0x000fe200078e00ff */
[----:B------:R-:W-:Y:S01]  /*26e0*/  @P3 IADD3 R5, P1, R181, R2, RZ ;  /* 0x00000002b5053210 */ /* 0x000fe20007f3e0ff */
[----:B------:R-:W-:Y:S01]  /*26f0*/  IMAD.MOV.U32 R156, RZ, RZ, c[0x0][0x290] ;  /* 0x0000a400ff9c7624 */ /* 0x000fe200078e00ff */
[----:B------:R-:W-:Y:S01]  /*2700*/  @P0 LEA.HI.X R7, R2, c[0x0][0x224], R3, 0x1, P2 ;  /* 0x0000890002070a11 */ /* 0x000fe200010f0c03 */
[----:B------:R-:W-:Y:S01]  /*2710*/  IMAD.SHL.U32 R179, R155, 0x20, RZ ;  /* 0x000000209bb37824 */ /* 0x000fe200078e00ff */
[C---:B------:R-:W-:Y:S01]  /*2720*/  ISETP.GE.AND P2, PT, R8.reuse, 0x21, PT ;  /* 0x000000210800780c */ /* 0x040fe20003f46270 */
[----:B------:R-:W-:Y:S01]  /*2730*/  @P3 IMAD.X R9, R3, 0x1, R176, P1 ;  /* 0x0000000103093824 */ /* 0x000fe200008e06b0 */
[----:B------:R-:W-:Y:S01]  /*2740*/  @P3 LEA R4, P1, R5, c[0x0][0x220], 0x1 ;  /* 0x0000880005043a11 */ /* 0x000fe200078208ff */
[----:B------:R-:W-:Y:S01]  /*2750*/  @!PT LDS RZ, [RZ] ;  /* 0x00000000fffff984 */ /* 0x000fe20000000800 */
[----:B------:R-:W-:Y:S01]  /*2760*/  @!PT LDS RZ, [RZ] ;  /* 0x00000000fffff984 */ /* 0x000fe20000000800 */
[----:B------:R-:W-:Y:S01]  /*2770*/  @!PT LDS RZ, [RZ] ;  /* 0x00000000fffff984 */ /* 0x000fe20000000800 */
[----:B------:R1:W-:Y:S01]  /*2780*/  @P0 LDGSTS.E.BYPASS.LTC128B.128 [R224+0x2900], [R6.64], !P6 ;  /* 0x0290000006e00fae */ /* 0x0003e2000f101d48 */
[----:B------:R-:W-:-:S02]  /*2790*/  ISETP.GE.AND P0, PT, R8, 0x31, PT ;  /* 0x000000310800780c */ /* 0x000fc40003f06270 */
[----:B------:R-:W-:Y:S02]  /*27a0*/  @P3 LEA.HI.X R5, R5, c[0x0][0x224], R9, 0x1, P1 ;  /* 0x0000890005053a11 */ /* 0x000fe400008f0c09 */
[----:B------:R-:W-:Y:S01]  /*27b0*/  ISETP.GE.AND P1, PT, R8, 0x41, PT ;  /* 0x000000410800780c */ /* 0x000fe20003f26270 */
[----:B------:R-:W-:Y:S01]  /*27c0*/  IMAD.WIDE.U32 R8, R83, c[0x0][0x290], R28 ;  /* 0x0000a40053087a25 */ /* 0x000fe200078e001c */
[-C--:B------:R-:W-:Y:S01]  /*27d0*/  SHF.L.U64.HI R157, R155, R172.reuse, c[0x0][0x284] ;  /* 0x0000a1009b9d7619 */ /* 0x080fe200000102ac */
[----:B------:R3:W-:Y:S01]  /*27e0*/  @P3 LDGSTS.E.BYPASS.LTC128B.128 [R224+0x3100], [R4.64], !P6 ;  /* 0x0310000004e03fae */ /* 0x0007e2000f101d48 */
[----:B------:R-:W-:Y:S02]  /*27f0*/  SHF.L.U64.HI R158, R156, R172, c[0x0][0x294] ;  /* 0x0000a5009c9e7619 */ /* 0x000fe400000102ac */
[----:B------:R-:W-:Y:S02]  /*2800*/  @P2 LEA R12, P3, R34, R2, 0x5 ;  /* 0x00000002220c2211 */ /* 0x000fe400078628ff */
[----:B------:R-:W-:-:S02]  /*2810*/  SHF.L.U32 R180, R156, 0x5, RZ ;  /* 0x000000059cb47819 */ /* 0x000fc400000006ff */
[----:B------:R-:W-:-:S05]  /*2820*/  @P0 MOV R15, c[0x0][0x23c] ;  /* 0x00008f00000f0a02 */ /* 0x000fca0000000f00 */
[----:B------:R-:W-:Y:S01]  /*2830*/  @P0 IMAD R16, R15, 0x30, RZ ;  /* 0x000000300f100824 */ /* 0x000fe200078e02ff */
[----:B------:R-:W-:Y:S01]  /*2840*/  IADD3 R15, R9, R22, RZ ;  /* 0x00000016090f7210 */ /* 0x000fe20007ffe0ff */
[----:B-1----:R-:W-:-:S04]  /*2850*/  IMAD.WIDE.U32 R6, R83, c[0x0][0x280], R28 ;  /* 0x0000a00053067a25 */ /* 0x002fc800078e001c */
[----:B---3--:R-:W-:Y:S02]  /*2860*/  IMAD R4, R31, c[0x0][0x280], RZ ;  /* 0x0000a0001f047a24 */ /* 0x008fe400078e02ff */
[----:B------:R-:W-:Y:S02]  /*2870*/  @P2 IMAD.MOV.U32 R5, RZ, RZ, c[0x0][0x23c] ;  /* 0x00008f00ff052624 */ /* 0x000fe400078e00ff */
[----:B------:R-:W-:Y:S02]  /*2880*/  IMAD R21, R83, c[0x0][0x284], R4 ;  /* 0x0000a10053157a24 */ /* 0x000fe400078e0204 */
[----:B------:R-:W-:Y:S01]  /*2890*/  IMAD R4, R27, c[0x0][0x1e0], RZ ;  /* 0x000078001b047a24 */ /* 0x000fe200078e02ff */
[----:B------:R-:W-:Y:S02]  /*28a0*/  @P2 LEA.HI.X R13, R34, R3, R5, 0x5, P3 ;  /* 0x00000003220d2211 */ /* 0x000fe400018f2c05 */
[----:B------:R-:W-:Y:S01]  /*28b0*/  @P2 LEA R18, P3, R12, c[0x0][0x220], 0x1 ;  /* 0x000088000c122a11 */ /* 0x000fe200078608ff */
[----:B------:R-:W-:-:S02]  /*28c0*/  IMAD R14, R24, c[0x0][0x1e4], R4 ;  /* 0x00007900180e7a24 */ /* 0x000fc400078e0204 */
[----:B------:R-:W-:Y:S01]  /*28d0*/  @P0 IMAD.WIDE.U32 R4, R34, 0x30, R2 ;  /* 0x0000003022040825 */ /* 0x000fe200078e0002 */
[----:B------:R-:W-:-:S03]  /*28e0*/  @P2 LEA.HI.X R19, R12, c[0x0][0x224], R13, 0x1, P3 ;  /* 0x000089000c132a11 */ /* 0x000fc600018f0c0d */
[----:B------:R-:W-:Y:S01]  /*28f0*/  IMAD.IADD R13, R7, 0x1, R21 ;  /* 0x00000001070d7824 */ /* 0x000fe200078e0215 */
[----:B------:R-:W-:Y:S01]  /*2900*/  @P0 IADD3 R5, R5, R16, RZ ;  /* 0x0000001005050210 */ /* 0x000fe20007ffe0ff */
[----:B------:R-:W-:Y:S01]  /*2910*/  IMAD.MOV.U32 R12, RZ, RZ, R6 ;  /* 0x000000ffff0c7224 */ /* 0x000fe200078e0006 */
[C---:B------:R-:W-:Y:S01]  /*2920*/  @P0 LEA R16, P3, R4.reuse, c[0x0][0x220], 0x1 ;  /* 0x0000880004100a11 */ /* 0x040fe200078608ff */
[----:B------:R1:W-:Y:S01]  /*2930*/  @P2 LDGSTS.E.BYPASS.LTC128B.128 [R224+0x3900], [R18.64], !P6 ;  /* 0x0390000012e02fae */ /* 0x0003e2000f101d48 */
[----:B------:R-:W-:Y:S01]  /*2940*/  IMAD.IADD R7, R11, 0x1, R14 ;  /* 0x000000010b077824 */ /* 0x000fe200078e020e */
[----:B------:R-:W-:Y:S01]  /*2950*/  MOV R14, R8 ;  /* 0x00000008000e7202 */ /* 0x000fe20000000f00 */
[----:B------:R-:W-:Y:S01]  /*2960*/  IMAD.MOV.U32 R6, RZ, RZ, R10 ;  /* 0x000000ffff067224 */ /* 0x000fe200078e000a */
[----:B------:R-:W-:Y:S01]  /*2970*/  @P0 LEA.HI.X R17, R4, c[0x0][0x224], R5, 0x1, P3 ;  /* 0x0000890004110a11 */ /* 0x000fe200018f0c05 */
[----:B------:R-:W-:Y:S01]  /*2980*/  IMAD.WIDE.U32 R4, R83, c[0x0][0x280], R32 ;  /* 0x0000a00053047a25 */ /* 0x000fe200078e0020 */
[----:B------:R-:W-:-:S02]  /*2990*/  @P1 LEA R20, P3, R34, R2, 0x6 ;  /* 0x0000000222141211 */ /* 0x000fc400078630ff */
[----:B------:R-:W-:Y:S01]  /*29a0*/  @P1 MOV R2, c[0x0][0x23c] ;  /* 0x00008f0000021a02 */ /* 0x000fe20000000f00 */
[----:B------:R3:W-:Y:S01]  /*29b0*/  @P0 LDGSTS.E.BYPASS.LTC128B.128 [R224+0x4100], [R16.64], !P6 ;  /* 0x0410000010e00fae */ /* 0x0007e2000f101d48 */
[----:B------:R-:W-:Y:S01]  /*29c0*/  IMAD.WIDE.U32 R10, R83, c[0x0][0x290], R32 ;  /* 0x0000a400530a7a25 */ /* 0x000fe200078e0020 */
[----:B------:R-:W-:Y:S02]  /*29d0*/  ISETP.GE.AND P0, PT, R93, c[0x0][0x1d4], PT ;  /* 0x000075005d007a0c */ /* 0x000fe40003f06270 */
[----:B------:R-:W-:Y:S01]  /*29e0*/  @P1 LEA.HI.X R3, R34, R3, R2, 0x6, P3 ;  /* 0x0000000322031211 */ /* 0x000fe200018f3402 */
[----:B------:R-:W-:Y:S01]  /*29f0*/  IMAD.WIDE.U32 R8, R35, c[0x0][0x1e8], R6 ;  /* 0x00007a0023087a25 */ /* 0x000fe200078e0006 */
[C---:B------:R-:W-:Y:S02]  /*2a00*/  @P1 LEA R2, P3, R20.reuse, c[0x0][0x220], 0x1 ;  /* 0x0000880014021a11 */ /* 0x040fe400078608ff */
[----:B------:R-:W-:Y:S01]  /*2a10*/  P2R R92, PR, RZ, 0x1 ;  /* 0x00000001ff5c7803 */ /* 0x000fe20000000000 */
[----:B------:R-:W-:Y:S01]  /*2a20*/  IMAD.IADD R7, R21, 0x1, R5 ;  /* 0x0000000115077824 */ /* 0x000fe200078e0205 */
[----:B------:R-:W-:Y:S01]  /*2a30*/  @P1 LEA.HI.X R3, R20, c[0x0][0x224], R3, 0x1, P3 ;  /* 0x0000890014031a11 */ /* 0x000fe200018f0c03 */
[----:B------:R-:W-:Y:S01]  /*2a40*/  IMAD R9, R35, c[0x0][0x1ec], R9 ;  /* 0x00007b0023097a24 */ /* 0x000fe200078e0209 */
[----:B------:R-:W-:Y:S01]  /*2a50*/  IADD3 R5, R22, R11, RZ ;  /* 0x0000000b16057210 */ /* 0x000fe20007ffe0ff */
[----:B------:R-:W-:Y:S01]  /*2a60*/  IMAD.MOV.U32 R6, RZ, RZ, R4 ;  /* 0x000000ffff067224 */ /* 0x000fe200078e0004 */
[----:B------:R-:W-:Y:S01]  /*2a70*/  MOV R4, R10 ;  /* 0x0000000a00047202 */ /* 0x000fe20000000f00 */
[----:B------:R4:W-:Y:S01]  /*2a80*/  @P1 LDGSTS.E.BYPASS.LTC128B.128 [R224+0x4900], [R2.64], !P6 ;  /* 0x0490000002e01fae */ /* 0x0009e2000f101d48 */
[----:B-----5:R-:W-:Y:S01]  /*2a90*/  IMAD.WIDE.U32 R100, R139, c[0x0][0x290], R14 ;  /* 0x0000a4008b647a25 */ /* 0x020fe200078e000e */
[----:B------:R-:W-:-:S02]  /*2aa0*/  ISETP.GE.AND P6, PT, R32, c[0x0][0x1d4], PT ;  /* 0x0000750020007a0c */ /* 0x000fc40003fc6270 */
[----:B------:R-:W0:Y:S01]  /*2ab0*/  LDGDEPBAR ;  /* 0x00000000000079af */ /* 0x000e220000000000 */
[C---:B------:R-:W-:Y:S01]  /*2ac0*/  IMAD.WIDE.U32 R102, R139.reuse, c[0x0][0x280], R12 ;  /* 0x0000a0008b667a25 */ /* 0x040fe200078e000c */
[----:B------:R-:W-:Y:S03]  /*2ad0*/  WARPSYNC 0xffffffff ;  /* 0xffffffff00007948 */ /* 0x000fe60003800000 */
[----:B------:R-:W-:-:S04]  /*2ae0*/  IMAD.WIDE.U32 R98, R139, c[0x0][0x280], R6 ;  /* 0x0000a0008b627a25 */ /* 0x000fc800078e0006 */
[----:B------:R-:W-:-:S04]  /*2af0*/  IMAD.WIDE.U32 R96, R139, c[0x0][0x290], R4 ;  /* 0x0000a4008b607a25 */ /* 0x000fc800078e0004 */
[----:B------:R-:W-:Y:S01]  /*2b00*/  IMAD.SHL.U32 R10, R193, 0x2, RZ ;  /* 0x00000002c10a7824 */ /* 0x000fe200078e00ff */
[----:B----4-:R-:W-:Y:S01]  /*2b10*/  SHF.R.S32.HI R2, RZ, 0x1f, R139 ;  /* 0x0000001fff027819 */ /* 0x010fe2000001148b */
[----:B------:R-:W-:-:S04]  /*2b20*/  IMAD R3, R31, c[0x0][0x1e0], RZ ;  /* 0x000078001f037a24 */ /* 0x000fc800078e02ff */
[C---:B------:R-:W-:Y:S02]  /*2b30*/  IMAD R11, R2.reuse, c[0x0][0x280], RZ ;  /* 0x0000a000020b7a24 */ /* 0x040fe400078e02ff */
[----:B-1----:R-:W-:Y:S02]  /*2b40*/  IMAD R18, R2, c[0x0][0x290], RZ ;  /* 0x0000a40002127a24 */ /* 0x002fe400078e02ff */
[----:B---3--:R-:W-:Y:S02]  /*2b50*/  IMAD R17, R83, c[0x0][0x1e4], R3 ;  /* 0x0000790053117a24 */ /* 0x008fe400078e0203 */
[----:B------:R-:W-:-:S03]  /*2b60*/  IMAD R3, R139, c[0x0][0x284], R11 ;  /* 0x0000a1008b037a24 */ /* 0x000fc600078e020b */
[----:B------:R-:W-:Y:S01]  /*2b70*/  IADD3 R123, R187, R17, RZ ;  /* 0x00000011bb7b7210 */ /* 0x000fe20007ffe0ff */
[----:B------:R-:W-:Y:S02]  /*2b80*/  IMAD.IADD R113, R103, 0x1, R3 ;  /* 0x0000000167717824 */ /* 0x000fe400078e0203 */
[----:B------:R-:W-:Y:S01]  /*2b90*/  IMAD.IADD R110, R3, 0x1, R99 ;  /* 0x00000001036e7824 */ /* 0x000fe200078e0263 */
        /* <DEDUP_REMOVED lines=21> */
[----:B------:R-:W-:Y:S01]  /*2cf0*/  IMAD.MOV.U32 R4, RZ, RZ, R2 ;  /* 0x000000ffff047224 */ /* 0x000fe200078e0002 */
[----:B------:R-:W-:Y:S01]  /*2d00*/  ISETP.GE.AND P2, PT, R193, 0x1, PT ;  /* 0x00000001c100780c */ /* 0x000fe20003f46270 */
[----:B------:R-:W-:Y:S01]  /*2d10*/  IMAD.MOV.U32 R2, RZ, RZ, R6 ;  /* 0x000000ffff027224 */ /* 0x000fe200078e0006 */
[----:B------:R-:W-:Y:S01]  /*2d20*/  SEL R6, RZ, c[0x0][0x27c], !P0 ;  /* 0x00009f00ff067a07 */ /* 0x000fe20004000000 */
[C---:B------:R-:W-:Y:S01]  /*2d30*/  IMAD R5, R35.reuse, c[0x0][0x264], R3 ;  /* 0x0000990023057a24 */ /* 0x040fe200078e0203 */
[----:B------:R-:W-:Y:S01]  /*2d40*/  @P0 IADD3 R10, -R10, c[0x0][0x1d4], RZ ;  /* 0x000075000a0a0a10 */ /* 0x000fe20007ffe1ff */
[----:B------:R-:W-:Y:S01]  /*2d50*/  IMAD R3, R35, c[0x0][0x214], R7 ;  /* 0x0000850023037a24 */ /* 0x000fe200078e0207 */
[----:B------:R-:W-:Y:S01]  /*2d60*/  IADD3 R6, R32, R6, RZ ;  /* 0x0000000620067210 */ /* 0x000fe20007ffe0ff */
[----:B------:R-:W-:Y:S01]  /*2d70*/  IMAD R7, R26, c[0x0][0x268], RZ ;  /* 0x00009a001a077a24 */ /* 0x000fe200078e02ff */
[----:B------:R-:W-:Y:S01]  /*2d80*/  ISETP.NE.AND P0, PT, RZ, UR4, PT ;  /* 0x00000004ff007c0c */ /* 0x000fe2000bf05270 */
[----:B------:R-:W-:Y:S01]  /*2d90*/  IMAD.WIDE.U32 R88, R25, c[0x0][0x268], R4 ;  /* 0x00009a0019587a25 */ /* 0x000fe200078e0004 */
[----:B------:R-:W-:-:S02]  /*2da0*/  SHF.R.S32.HI R4, RZ, 0x1f, R10 ;  /* 0x0000001fff047819 */ /* 0x000fc4000001140a */
[----:B------:R-:W-:Y:S01]  /*2db0*/  P2R R130, PR, RZ, 0x1 ;  /* 0x00000001ff827803 */ /* 0x000fe20000000000 */
        /* <DEDUP_REMOVED lines=11> */
[----:B------:R-:W-:-:S02]  /*2e70*/  IADD3 R91, R89, R9, RZ ;  /* 0x00000009595b7210 */ /* 0x000fc40007ffe0ff */
[----:B------:R-:W-:Y:S01]  /*2e80*/  SHF.R.S32.HI R107, RZ, 0x1f, R105 ;  /* 0x0000001fff6b7819 */ /* 0x000fe20000011469 */
[----:B------:R-:W-:Y:S02]  /*2e90*/  IMAD R3, R6, c[0x0][0x1e0], RZ ;  /* 0x0000780006037a24 */ /* 0x000fe400078e02ff */
        /* <DEDUP_REMOVED lines=36> */
[----:B------:R-:W-:Y:S01]  /*30e0*/  IMAD.WIDE.U32 R146, R146, c[0x0][0x280], RZ ;  /* 0x0000a00092927a25 */ /* 0x000fe200078e00ff */
[----:B------:R-:W-:-:S02]  /*30f0*/  LOP3.LUT R3, R2, R191, RZ, 0x3c, !PT ;  /* 0x000000bf02037212 */ /* 0x000fc400078e3cff */
[----:B------:R-:W-:Y:S01]  /*3100*/  LOP3.LUT R2, R4, R192, RZ, 0x3c, !PT ;  /* 0x000000c004027212 */ /* 0x000fe200078e3cff */
[----:B------:R-:W-:Y:S01]  /*3110*/  IMAD.IADD R4, R160, 0x1, R5 ;  /* 0x00000001a0047824 */ /* 0x000fe200078e0205 */
[----:B------:R-:W-:Y:S01]  /*3120*/  IADD3 R3, R164, R3, RZ ;  /* 0x00000003a4037210 */ /* 0x000fe20007ffe0ff */
[----:B------:R-:W-:Y:S01]  /*3130*/  IMAD R8, R11, c[0x0][0x21c], R8 ;  /* 0x000087000b087a24 */ /* 0x000fe200078e0208 */
[----:B------:R-:W-:Y:S01]  /*3140*/  IADD3 R170, R147, R170, RZ ;  /* 0x000000aa93aa7210 */ /* 0x000fe20007ffe0ff */
[----:B------:R-:W-:Y:S01]  /*3150*/  IMAD.IADD R2, R165, 0x1, R2 ;  /* 0x00000001a5027824 */ /* 0x000fe200078e0202 */
[----:B------:R-:W-:Y:S01]  /*3160*/  IADD3 R168, R145, R168, RZ ;  /* 0x000000a891a87210 */ /* 0x000fe20007ffe0ff */
[----:B------:R-:W-:Y:S01]  /*3170*/  IMAD.X R132, R27, 0x1, R31, P1 ;  /* 0x000000011b847824 */ /* 0x000fe200008e061f */
[----:B------:R-:W-:Y:S01]  /*3180*/  SHF.R.S32.HI R106, RZ, 0x1f, R86 ;  /* 0x0000001fff6a7819 */ /* 0x000fe20000011456 */
[----:B------:R-:W-:Y:S01]  /*3190*/  IMAD.IADD R169, R149, 0x1, R169 ;  /* 0x0000000195a97824 */ /* 0x000fe200078e02a9 */
[----:B------:R-:W-:Y:S01]  /*31a0*/  SHF.L.U32 R122, R4, 0x1, RZ ;  /* 0x00000001047a7819 */ /* 0x000fe200000006ff */
[----:B------:R-:W-:Y:S01]  /*31b0*/  IMAD.IADD R104, R95, 0x1, R8 ;  /* 0x000000015f687824 */ /* 0x000fe200078e0208 */
[----:B------:R-:W-:Y:S01]  /*31c0*/  SHF.L.U32 R120, R2, 0x1, RZ ;  /* 0x0000000102787819 */ /* 0x000fe200000006ff */
[----:B------:R-:W-:-:S02]  /*31d0*/  IMAD.SHL.U32 R126, R6, 0x2, RZ ;  /* 0x00000002067e7824 */ /* 0x000fc400078e00ff */
[----:B------:R-:W-:Y:S02]  /*31e0*/  IMAD.SHL.U32 R124, R7, 0x2, RZ ;  /* 0x00000002077c7824 */ /* 0x000fe400078e00ff */
[----:B------:R-:W-:Y:S02]  /*31f0*/  IMAD.SHL.U32 R121, R3, 0x2, RZ ;  /* 0x0000000203797824 */ /* 0x000fe400078e00ff */
.L_x_1413:
        /* <DEDUP_REMOVED lines=63> */
.L_x_1383:
[----:B------:R-:W-:Y:S05]  /*35f0*/  BSYNC B0 ;  /* 0x0000000000007941 */ /* 0x000fea0003800000 */
.L_x_1382:
        /* <DEDUP_REMOVED lines=39> */
.L_x_1385:
[----:B------:R-:W-:Y:S05]  /*3870*/  BSYNC B0 ;  /* 0x0000000000007941 */ /* 0x000fea0003800000 */
.L_x_1384:
        /* <DEDUP_REMOVED lines=37> */
.L_x_1387:
[----:B------:R-:W-:Y:S05]  /*3ad0*/  BSYNC B0 ;  /* 0x0000000000007941 */ /* 0x000fea0003800000 */
.L_x_1386:
        /* <DEDUP_REMOVED lines=68> */
.L_x_1391:
[----:B------:R-:W-:Y:S05]  /*3f20*/  BSYNC B0 ;  /* 0x0000000000007941 */ /* 0x000fea0003800000 */
.L_x_1390:
        /* <DEDUP_REMOVED lines=55> */
.L_x_1389:
[----:B------:R-:W-:Y:S05]  /*42a0*/  BSYNC B1 ;  /* 0x0000000000017941 */ /* 0x000fea0003800000 */
.L_x_1388:
        /* <DEDUP_REMOVED lines=56> */
.L_x_1395:
[----:B------:R-:W-:Y:S05]  /*4630*/  BSYNC B0 ;  /* 0x0000000000007941 */ /* 0x000fea0003800000 */
.L_x_1394:
        /* <DEDUP_REMOVED lines=55> */
.L_x_1393:
[----:B------:R-:W-:Y:S05]  /*49b0*/  BSYNC B1 ;  /* 0x0000000000017941 */ /* 0x000fea0003800000 */
.L_x_1392:
        /* <DEDUP_REMOVED lines=55> */
.L_x_1398:
[----:B------:R-:W-:Y:S05]  /*4d30*/  BSYNC B0 ;  /* 0x0000000000007941 */ /* 0x000fea0003800000 */
.L_x_1397:
        /* <DEDUP_REMOVED lines=56> */
.L_x_1381:
        /* <DEDUP_REMOVED lines=196> */
.L_x_1400:
[----:B------:R-:W-:Y:S05]  /*5d00*/  BSYNC B0 ;  /* 0x0000000000007941 */ /* 0x000fea0003800000 */
.L_x_1399:
        /* <DEDUP_REMOVED lines=115> */
.L_x_1402:
[----:B------:R-:W-:Y:S05]  /*6440*/  BSYNC B0 ;  /* 0x0000000000007941 */ /* 0x000fea0003800000 */
.L_x_1401:
        /* <DEDUP_REMOVED lines=116> */
.L_x_1380:
        /* <DEDUP_REMOVED lines=11> */
.L_x_1404:
[----:B------:R-:W-:Y:S05]  /*6c40*/  BSYNC B0 ;  /* 0x0000000000007941 */ /* 0x000fea0003800000 */
.L_x_1403:
        /* <DEDUP_REMOVED lines=8> */
.L_x_1406:
[----:B------:R-:W-:Y:S05]  /*6cd0*/  BSYNC B0 ;  /* 0x0000000000007941 */ /* 0x000fea0003800000 */
.L_x_1405:
[----:B------:R-:W-:Y:S11]  /*6ce0*/  ISETP.GE.AND P0, PT, R143, R2, PT ;  /* 0x000000028f00720c */ /* 0x000ff60003f06270 */
[----:B------:R-:W-:Y:S02]  /*6cf0*/  @!UPT UIADD3 URZ, URZ, URZ, URZ ;  /* 0x0000003f3f3ff290 */ /* 0x000fe4000fffe03f */
[----:B------:R-:W-:-:S05]  /*6d00*/  @P0 BRA `(.L_x_1396) ;  /* 0x0000004000000947 */ /* 0x000fca0003800000 */
[----:B-1----:R-:W1:Y:S04]  /*6d10*/  @!P6 LDS.128 R8, [R81+0x4800] ;  /* 0x004800005108e984 */ /* 0x002e680000000c00 */
[----:B------:R-:W2:Y:S04]  /*6d20*/  @!P1 LDS.128 R4, [R82+0x4800] ;  /* 0x0048000052049984 */ /* 0x000ea80000000c00 */
[----:B-1----:R1:W-:Y:S04]  /*6d30*/  @!P6 STG.E.128 [R64.64], R8 ;  /* 0x000000084000e986 */ /* 0x0023e8000c101d08 */
[----:B--2---:R1:W-:Y:S02]  /*6d40*/  @!P1 STG.E.128 [R64.64+0x40], R4 ;  /* 0x0000400440009986 */ /* 0x0043e4000c101d08 */
.L_x_1396:
[----:B------:R-:W-:Y:S05]  /*6d50*/  BSYNC B2 ;  /* 0x0000000000027941 */ /* 0x000fea0003800000 */
.L_x_1379:
        /* <DEDUP_REMOVED lines=62> */
[----:B------:R-:W-:Y:S11]  /*7140*/  ISETP.NE.AND P5, PT, R135, RZ, PT ;  /* 0x000000ff8700720c */ /* 0x000ff60003fa5270 */
        /* <DEDUP_REMOVED lines=32> */
.L_x_1408:
[----:B-1----:R-:W-:Y:S05]  /*7350*/  BSYNC B0 ;  /* 0x0000000000007941 */ /* 0x002fea0003800000 */
.L_x_1407:
        /* <DEDUP_REMOVED lines=21> */
.L_x_1410:
[----:B------:R-:W-:Y:S05]  /*74b0*/  BSYNC B0 ;  /* 0x0000000000007941 */ /* 0x000fea0003800000 */
.L_x_1409:
        /* <DEDUP_REMOVED lines=21> */
.L_x_1412:
[----:B------:R-:W-:Y:S05]  /*7610*/  BSYNC B0 ;  /* 0x0000000000007941 */ /* 0x000fea0003800000 */
.L_x_1411:
        /* <DEDUP_REMOVED lines=10> */
[C---:B------:R-:W-:Y:S01]  /*76c0*/  @P0 LEA R8, P1, R2.reuse, c[0x0][0x220], 0x1 ;  /* 0x0000880002080a11 */ /* 0x040fe200078208ff */
        /* <DEDUP_REMOVED lines=22> */
.L_x_1378:
[----:B-1----:R-:W2:Y:S01]  /*7830*/  LDL.LU R2, [R1+0x1c] ;  /* 0x00001c0001027983 */ /* 0x002ea20000300800 */
[----:B------:R-:W-:-:S03]  /*7840*/  IMAD.MOV.U32 R0, RZ, RZ, c[0x0][0x2c4] ;  /* 0x0000b100ff007624 */ /* 0x000fc600078e00ff */
[----:B------:R-:W3:Y:S02]  /*7850*/  LDL R16, [R1+0x3c] ;  /* 0x00003c0001107983 */ /* 0x000ee40000100800 */
[----:B------:R-:W-:Y:S01]  /*7860*/  ISETP.NE.AND P3, PT, R0, 0x1, PT ;  /* 0x000000010000780c */ /* 0x000fe20003f65270 */
[----:B------:R-:W-:Y:S01]  /*7870*/  BSSY B0, `(.L_x_1414) ;  /* 0x000002c000007945 */ /* 0x000fe20003800000 */
[----:B------:R-:W-:Y:S01]  /*7880*/  IMAD.IADD R10, R162, 0x1, R163 ;  /* 0x00000001a20a7824 */ /* 0x000fe200078e02a3 */
[----:B--2---:R-:W-:-:S10]  /*7890*/  LOP3.LUT R2, R2, 0xfffffffb, RZ, 0xc0, !PT ;  /* 0xfffffffb02027812 */ /* 0x004fd400078ec0ff */
[----:B------:R-:W-:Y:S02]  /*78a0*/  @P3 LOP3.LUT R2, R2, 0x4, RZ, 0xfc, !PT ;  /* 0x0000000402023812 */ /* 0x000fe400078efcff */
[----:B---3--:R-:W-:-:S03]  /*78b0*/  IADD3 R0, R16, 0x7f, RZ ;  /* 0x0000007f10007810 */ /* 0x008fc60007ffe0ff */
[----:B------:R1:W-:Y:S02]  /*78c0*/  STL [R1+0x1c], R2 ;  /* 0x00001c0201007387 */ /* 0x0003e40000100800 */
[----:B-1----:R-:W-:-:S05]  /*78d0*/  @P3 IMAD.HI.U32 R2, R0, c[0x0][0x2c8], RZ ;  /* 0x0000b20000023a27 */ /* 0x002fca00078e00ff */
[----:B------:R-:W-:-:S05]  /*78e0*/  @P3 SHF.R.U32.HI R0, RZ, c[0x0][0x2cc], R2 ;  /* 0x0000b300ff003a19 */ /* 0x000fca0000011602 */
[----:B------:R-:W-:-:S04]  /*78f0*/  IMAD.IADD R0, R174, 0x1, R0 ;  /* 0x00000001ae007824 */ /* 0x000fc800078e0200 */
[----:B------:R-:W-:-:S05]  /*7900*/  IMAD.HI R0, R0, 0x66666667, RZ ;  /* 0x6666666700007827 */ /* 0x000fca00078e02ff */
[----:B------:R-:W-:-:S04]  /*7910*/  SHF.R.U32.HI R2, RZ, 0x1f, R0 ;  /* 0x0000001fff027819 */ /* 0x000fc80000011600 */
[----:B------:R-:W-:-:S04]  /*7920*/  LEA.HI.SX32 R0, R0, R2, 0x1b ;  /* 0x0000000200007211 */ /* 0x000fc800078fdaff */
[----:B------:R-:W-:-:S04]  /*7930*/  IMNMX R6, R173, R0, PT ;  /* 0x00000000ad067217 */ /* 0x000fc80003800200 */
[----:B------:R-:W-:Y:S01]  /*7940*/  ISETP.GE.AND P0, PT, R6, 0x1, PT ;  /* 0x000000010600780c */ /* 0x000fe20003f06270 */
[----:B------:R-:W-:-:S12]  /*7950*/  IMAD.MOV.U32 R0, RZ, RZ, RZ ;  /* 0x000000ffff007224 */ /* 0x000fd800078e00ff */
        /* <DEDUP_REMOVED lines=29> */
.L_x_1415:
[----:B------:R-:W-:Y:S05]  /*7b30*/  BSYNC B0 ;  /* 0x0000000000007941 */ /* 0x000fea0003800000 */
.L_x_1414:
        /* <DEDUP_REMOVED lines=38> */
[----:B------:R-:W-:Y:S01]  /*7da0*/  IMAD.IADD R0, R3, 0x1, R0 ;  /* 0x0000000103007824 */ /* 0x000fe200078e0200 */
[----:B------:R1:W-:Y:S04]  /*7db0*/  STL [R1+0x10], R3 ;  /* 0x0000100301007387 */ /* 0x0003e80000100800 */
        /* <DEDUP_REMOVED lines=8> */
[----:B------:R-:W-:-:S04]  /*7e40*/  LEA R0, R167, R141, 0x4 ;  /* 0x0000008da7007211 */ /* 0x000fc800078e20ff */
[----:B------:R-:W-:-:S05]  /*7e50*/  IADD3 R12, R0, R16, RZ ;  /* 0x00000010000c7210 */ /* 0x000fca0007ffe0ff */
[----:B------:R-:W-:-:S04]  /*7e60*/  @P3 IMAD.HI.U32 R5, R12, c[0x0][0x2c8], RZ ;  /* 0x0000b2000c053a27 */ /* 0x000fc800078e00ff */
[----:B-12---:R-:W-:-:S05]  /*7e70*/  @P1 IMAD.WIDE R2, R17, R2, c[0x0][0x340] ;  /* 0x0000d00011021625 */ /* 0x006fca00078e0202 */
[----:B------:R1:W2:Y:S01]  /*7e80*/  @P1 LDG.E R13, [R2.64] ;  /* 0x00000008020d1981 */ /* 0x0002a2000c1e1900 */
[----:B------:R-:W-:Y:S01]  /*7e90*/  IMAD.MOV.U32 R0, RZ, RZ, R12 ;  /* 0x000000ffff007224 */ /* 0x000fe200078e000c */
[----:B------:R-:W-:Y:S02]  /*7ea0*/  @P3 SHF.R.U32.HI R0, RZ, c[0x0][0x2cc], R5 ;  /* 0x0000b300ff003a19 */ /* 0x000fe40000011605 */
[----:B------:R-:W-:Y:S02]  /*7eb0*/  MOV R6, R136 ;  /* 0x0000008800067202 */ /* 0x000fe40000000f00 */
[----:B------:R-:W-:Y:S02]  /*7ec0*/  MOV R7, R137 ;  /* 0x0000008900077202 */ /* 0x000fe40000000f00 */
[----:B-1----:R-:W-:Y:S02]  /*7ed0*/  SHF.R.S32.HI R3, RZ, 0x1f, R161 ;  /* 0x0000001fff037819 */ /* 0x002fe400000114a1 */
[----:B------:R-:W-:-:S03]  /*7ee0*/  IADD3 R2, P0, R141, R10, RZ ;  /* 0x0000000a8d027210 */ /* 0x000fc60007f1e0ff */
[----:B------:R-:W-:Y:S01]  /*7ef0*/  IMAD R4, R3, c[0x0][0x178], RZ ;  /* 0x00005e0003047a24 */ /* 0x000fe200078e02ff */
[----:B------:R-:W-:-:S03]  /*7f00*/  LEA.HI.X.SX32 R3, R10, R190, 0x1, P0 ;  /* 0x000000be0a037211 */ /* 0x000fc600000f0eff */
[C---:B------:R-:W-:Y:S02]  /*7f10*/  IMAD R8, R161.reuse, c[0x0][0x17c], R4 ;  /* 0x00005f00a1087a24 */ /* 0x040fe400078e0204 */
[----:B------:R-:W-:Y:S01]  /*7f20*/  IMAD.WIDE.U32 R4, R161, c[0x0][0x178], RZ ;  /* 0x00005e00a1047a25 */ /* 0x000fe200078e00ff */
[----:B------:R-:W-:-:S03]  /*7f30*/  ISETP.NE.U32.AND P0, PT, RZ, c[0x0][0x348], PT ;  /* 0x0000d200ff007a0c */ /* 0x000fc60003f05070 */
[C---:B------:R-:W-:Y:S02]  /*7f40*/  IMAD R15, R3.reuse, c[0x0][0x1e0], RZ ;  /* 0x00007800030f7a24 */ /* 0x040fe400078e02ff */
[----:B------:R-:W-:Y:S02]  /*7f50*/  IMAD R14, R3, c[0x0][0x208], RZ ;  /* 0x00008200030e7a24 */ /* 0x000fe400078e02ff */
[----:B------:R-:W-:Y:S01]  /*7f60*/  IMAD.IADD R3, R5, 0x1, R8 ;  /* 0x0000000105037824 */ /* 0x000fe200078e0208 */
[----:B------:R-:W-:Y:S01]  /*7f70*/  ISETP.NE.AND.EX P0, PT, RZ, c[0x0][0x34c], PT, P0 ;  /* 0x0000d300ff007a0c */ /* 0x000fe20003f05300 */
[----:B------:R-:W-:-:S04]  /*7f80*/  IMAD.WIDE.U32 R10, R2, c[0x0][0x1e0], R6 ;  /* 0x00007800020a7a25 */ /* 0x000fc800078e0006 */
[----:B------:R-:W-:-:S04]  /*7f90*/  IMAD.WIDE.U32 R8, R2, c[0x0][0x208], R6 ;  /* 0x0000820002087a25 */ /* 0x000fc800078e0006 */
[C---:B------:R-:W-:Y:S02]  /*7fa0*/  IMAD R6, R2.reuse, c[0x0][0x1e4], R15 ;  /* 0x0000790002067a24 */ /* 0x040fe400078e020f */
[----:B------:R-:W-:Y:S01]  /*7fb0*/  IMAD R5, R2, c[0x0][0x20c], R14 ;  /* 0x0000830002057a24 */ /* 0x000fe200078e020e */
[----:B------:R-:W-:Y:S02]  /*7fc0*/  MOV R2, R4 ;  /* 0x0000000400027202 */ /* 0x000fe40000000f00 */
[----:B------:R-:W-:Y:S01]  /*7fd0*/  SEL R4, R140, RZ, !P0 ;  /* 0x000000ff8c047207 */ /* 0x000fe20004000000 */
[----:B------:R-:W-:Y:S02]  /*7fe0*/  IMAD.IADD R5, R9, 0x1, R5 ;  /* 0x0000000109057824 */ /* 0x000fe400078e0205 */
[----:B---3--:R-:W-:Y:S01]  /*7ff0*/  IMAD.WIDE.U32 R2, R18, c[0x0][0x1b8], R2 ;  /* 0x00006e0012027a25 */ /* 0x008fe200078e0002 */
[----:B------:R-:W-:Y:S02]  /*8000*/  IADD3 R7, R11, R6, RZ ;  /* 0x000000060b077210 */ /* 0x000fe40007ffe0ff */
[----:B------:R-:W-:Y:S01]  /*8010*/  SEL R9, R17, RZ, !P0 ;  /* 0x000000ff11097207 */ /* 0x000fe20004000000 */
[----:B------:R-:W-:Y:S01]  /*8020*/  IMAD R11, R4, c[0x0][0x1c0], RZ ;  /* 0x00007000040b7a24 */ /* 0x000fe200078e02ff */
[----:B------:R-:W-:Y:S01]  /*8030*/  MOV R6, R10 ;  /* 0x0000000a00067202 */ /* 0x000fe20000000f00 */
[----:B------:R-:W-:Y:S01]  /*8040*/  IMAD R3, R18, c[0x0][0x1bc], R3 ;  /* 0x00006f0012037a24 */ /* 0x000fe200078e0203 */
[----:B------:R-:W-:Y:S01]  /*8050*/  MOV R4, R8 ;  /* 0x0000000800047202 */ /* 0x000fe20000000f00 */
[----:B------:R-:W-:-:S02]  /*8060*/  IMAD R14, R9, c[0x0][0x1c4], R11 ;  /* 0x00007100090e7a24 */ /* 0x000fc400078e020b */
[----:B------:R-:W-:Y:S01]  /*8070*/  IMAD.WIDE.U32 R8, R9, c[0x0][0x1c0], R2 ;  /* 0x0000700009087a25 */ /* 0x000fe200078e0002 */
[----:B------:R-:W-:-:S03]  /*8080*/  SHF.R.S32.HI R11, RZ, 0x1f, R0 ;  /* 0x0000001fff0b7819 */ /* 0x000fc60000011400 */
[----:B------:R-:W-:-:S04]  /*8090*/  IMAD.WIDE.U32 R2, R18, c[0x0][0x1e8], R6 ;  /* 0x00007a0012027a25 */ /* 0x000fc800078e0006 */
[----:B------:R-:W-:Y:S02]  /*80a0*/  IMAD.MOV R10, RZ, RZ, -R0 ;  /* 0x000000ffff0a7224 */ /* 0x000fe400078e0a00 */
[C---:B------:R-:W-:Y:S01]  /*80b0*/  IMAD.WIDE.U32 R6, R18.reuse, c[0x0][0x210], R4 ;  /* 0x0000840012067a25 */ /* 0x040fe200078e0004 */
[----:B------:R-:W-:Y:S02]  /*80c0*/  MOV R4, R2 ;  /* 0x0000000200047202 */ /* 0x000fe40000000f00 */
[----:B------:R-:W-:Y:S01]  /*80d0*/  MOV R2, R8 ;  /* 0x0000000800027202 */ /* 0x000fe20000000f00 */
[----:B------:R-:W-:Y:S01]  /*80e0*/  IMAD R5, R18, c[0x0][0x1ec], R3 ;  /* 0x00007b0012057a24 */ /* 0x000fe200078e0203 */
[----:B------:R-:W-:Y:S01]  /*80f0*/  IADD3 R3, R9, R14, RZ ;  /* 0x0000000e09037210 */ /* 0x000fe20007ffe0ff */
[----:B------:R-:W-:Y:S02]  /*8100*/  IMAD R10, R10, c[0x0][0x2c4], R12 ;  /* 0x0000b1000a0a7a24 */ /* 0x000fe400078e020c */
[----:B------:R-:W-:Y:S01]  /*8110*/  IMAD R11, R11, c[0x0][0x1b0], RZ ;  /* 0x00006c000b0b7a24 */ /* 0x000fe200078e02ff */
[----:B------:R-:W-:Y:S01]  /*8120*/  ISETP.NE.U32.AND P0, PT, RZ, c[0x0][0x350], PT ;  /* 0x0000d400ff007a0c */ /* 0x000fe20003f05070 */
[----:B------:R-:W-:-:S02]  /*8130*/  IMAD R9, R18, c[0x0][0x214], R7 ;  /* 0x0000850012097a24 */ /* 0x000fc400078e0207 */
[C---:B------:R-:W-:Y:S02]  /*8140*/  IMAD R7, R0.reuse, c[0x0][0x1b4], R11 ;  /* 0x00006d0000077a24 */ /* 0x040fe400078e020b */
[----:B------:R-:W-:Y:S01]  /*8150*/  IMAD.WIDE.U32 R2, R0, c[0x0][0x1b0], R2 ;  /* 0x00006c0000027a25 */ /* 0x000fe200078e0002 */
[----:B------:R-:W-:-:S03]  /*8160*/  ISETP.NE.AND.EX P0, PT, RZ, c[0x0][0x354], PT, P0 ;  /* 0x0000d500ff007a0c */ /* 0x000fc60003f05300 */
[----:B------:R-:W-:Y:S01]  /*8170*/  IMAD.MOV.U32 R8, RZ, RZ, R6 ;  /* 0x000000ffff087224 */ /* 0x000fe200078e0006 */
[----:B------:R-:W-:Y:S02]  /*8180*/  SHF.R.S32.HI R6, RZ, 0x1f, R10 ;  /* 0x0000001fff067819 */ /* 0x000fe4000001140a */
[----:B------:R-:W-:-:S03]  /*8190*/  IADD3 R3, R3, R7, RZ ;  /* 0x0000000703037210 */ /* 0x000fc60007ffe0ff */
[----:B------:R-:W-:Y:S02]  /*81a0*/  IMAD R7, R6, c[0x0][0x1a8], RZ ;  /* 0x00006a0006077a24 */ /* 0x000fe400078e02ff */
[----:B------:R-:W-:-:S04]  /*81b0*/  IMAD.WIDE.U32 R2, R10, c[0x0][0x1a8], R2 ;  /* 0x00006a000a027a25 */ /* 0x000fc800078e0002 */
[----:B------:R-:W-:-:S04]  /*81c0*/  IMAD R7, R10, c[0x0][0x1ac], R7 ;  /* 0x00006b000a077a24 */ /* 0x000fc800078e0207 */
[----:B------:R-:W-:Y:S01]  /*81d0*/  IMAD.IADD R3, R3, 0x1, R7 ;  /* 0x0000000103037824 */ /* 0x000fe200078e0207 */
[----:B------:R-:W-:Y:S02]  /*81e0*/  ISETP.GE.AND P2, PT, R136, c[0x0][0x198], PT ;  /* 0x0000660088007a0c */ /* 0x000fe40003f46270 */
[----:B------:R-:W-:Y:S02]  /*81f0*/  IADD3 R113, R245, -0x1, RZ ;  /* 0xfffffffff5717810 */ /* 0x000fe40007ffe0ff */
[----:B--2---:R-:W-:Y:S02]  /*8200*/  @P1 SHF.R.S32.HI R0, RZ, 0x1f, R13 ;  /* 0x0000001fff001819 */ /* 0x004fe4000001140d */
[----:B------:R-:W-:Y:S02]  /*8210*/  @!P1 MOV R0, R140 ;  /* 0x0000008c00009202 */ /* 0x000fe40000000f00 */
[----:B------:R-:W-:Y:S02]  /*8220*/  @!P1 MOV R13, R17 ;  /* 0x00000011000d9202 */ /* 0x000fe40000000f00 */
[----:B------:R-:W-:-:S02]  /*8230*/  SEL R6, R0, RZ, !P0 ;  /* 0x000000ff00067207 */ /* 0x000fc40004000000 */
[----:B------:R-:W-:-:S03]  /*8240*/  SEL R0, R13, RZ, !P0 ;  /* 0x000000ff0d007207 */ /* 0x000fc60004000000 */
[C---:B------:R-:W-:Y:S02]  /*8250*/  IMAD R11, R6.reuse, c[0x0][0x1f0], RZ ;  /* 0x00007c00060b7a24 */ /* 0x040fe400078e02ff */
[----:B------:R-:W-:Y:S02]  /*8260*/  IMAD R10, R6, c[0x0][0x218], RZ ;  /* 0x00008600060a7a24 */ /* 0x000fe400078e02ff */
[----:B------:R-:W-:Y:S01]  /*8270*/  IMAD.WIDE.U32 R14, R0, c[0x0][0x1f0], R4 ;  /* 0x00007c00000e7a25 */ /* 0x000fe200078e0004 */
[----:B------:R-:W-:-:S03]  /*8280*/  LEA R6, P0, R2, c[0x0][0x160], 0x1 ;  /* 0x0000580002067a11 */ /* 0x000fc600078008ff */
        /* <DEDUP_REMOVED lines=13> */
.L_x_1561:
[----:B------:R-:W-:Y:S05]  /*8360*/  BRA.DIV ~URZ, `(.L_x_1418) ;  /* 0x000145527f007947 */ /* 0x000fea000b800000 */
[----:B-1----:R1:W4:Y:S02]  /*8370*/  SHFL.IDX PT, R2, R6, RZ, 0x181f ;  /* 0x00181fff06027589 */ /* 0x00232400000e0000 */
.L_x_1562:
        /* <DEDUP_REMOVED lines=11> */
.L_x_1420:
[----:B------:R-:W-:Y:S05]  /*8430*/  BSYNC B0 ;  /* 0x0000000000007941 */ /* 0x000fea0003800000 */
.L_x_1419:
[----:B------:R-:W-:Y:S05]  /*8440*/  BRA.DIV ~URZ, `(.L_x_1421) ;  /* 0x000144e27f007947 */ /* 0x000fea000b800000 */
[----:B---3--:R3:W1:Y:S04]  /*8450*/  SHFL.IDX PT, R7, R5, 0x1, 0x181f ;  /* 0x00381f0005077f89 */ /* 0x00866800000e0000 */
[----:B--2-4-:R3:W2:Y:S02]  /*8460*/  SHFL.IDX PT, R2, R6, 0x1, 0x181f ;  /* 0x00381f0006027f89 */ /* 0x0146a400000e0000 */
.L_x_1563:
        /* <DEDUP_REMOVED lines=10> */
.L_x_1423:
[----:B------:R-:W-:Y:S05]  /*8510*/  BSYNC B0 ;  /* 0x0000000000007941 */ /* 0x000fea0003800000 */
.L_x_1422:
[----:B------:R-:W-:Y:S05]  /*8520*/  BRA.DIV ~URZ, `(.L_x_1424) ;  /* 0x000144d27f007947 */ /* 0x000fea000b800000 */
[----:B-1----:R1:W4:Y:S02]  /*8530*/  SHFL.IDX PT, R7, R5, 0x2, 0x181f ;  /* 0x00581f0005077f89 */ /* 0x00232400000e0000 */
.L_x_1564:
[----:B------:R-:W-:Y:S05]  /*8540*/  BRA.DIV ~URZ, `(.L_x_1425) ;  /* 0x000145227f007947 */ /* 0x000fea000b800000 */
[----:B--2---:R2:W1:Y:S02]  /*8550*/  SHFL.IDX PT, R2, R6, 0x2, 0x181f ;  /* 0x00581f0006027f89 */ /* 0x00446400000e0000 */
.L_x_1565:
        /* <DEDUP_REMOVED lines=10> */
.L_x_1427:
[----:B------:R-:W-:Y:S05]  /*8600*/  BSYNC B0 ;  /* 0x0000000000007941 */ /* 0x000fea0003800000 */
.L_x_1426:
[----:B------:R-:W-:Y:S05]  /*8610*/  BRA.DIV ~URZ, `(.L_x_1428) ;  /* 0x000144c27f007947 */ /* 0x000fea000b800000 */
[----:B----4-:R4:W2:Y:S04]  /*8620*/  SHFL.IDX PT, R7, R5, 0x3, 0x181f ;  /* 0x00781f0005077f89 */ /* 0x0108a800000e0000 */
[----:B-1----:R4:W1:Y:S02]  /*8630*/  SHFL.IDX PT, R2, R6, 0x3, 0x181f ;  /* 0x00781f0006027f89 */ /* 0x00286400000e0000 */
.L_x_1566:
        /* <DEDUP_REMOVED lines=10> */
.L_x_1430:
[----:B------:R-:W-:Y:S05]  /*86e0*/  BSYNC B0 ;  /* 0x0000000000007941 */ /* 0x000fea0003800000 */
.L_x_1429:
[----:B------:R-:W-:Y:S05]  /*86f0*/  BRA.DIV ~URZ, `(.L_x_1431) ;  /* 0x000144b27f007947 */ /* 0x000fea000b800000 */
[----:B--2---:R2:W3:Y:S02]  /*8700*/  SHFL.IDX PT, R7, R5, 0x4, 0x181f ;  /* 0x00981f0005077f89 */ /* 0x0044e400000e0000 */
.L_x_1567:
[----:B------:R-:W-:Y:S05]  /*8710*/  BRA.DIV ~URZ, `(.L_x_1432) ;  /* 0x000145027f007947 */ /* 0x000fea000b800000 */
[----:B-1----:R1:W2:Y:S02]  /*8720*/  SHFL.IDX PT, R2, R6, 0x4, 0x181f ;  /* 0x00981f0006027f89 */ /* 0x0022a400000e0000 */
.L_x_1568:
        /* <DEDUP_REMOVED lines=10> */
.L_x_1434:
[----:B------:R-:W-:Y:S05]  /*87d0*/  BSYNC B0 ;  /* 0x0000000000007941 */ /* 0x000fea0003800000 */
.L_x_1433:
[----:B------:R-:W-:Y:S05]  /*87e0*/  BRA.DIV ~URZ, `(.L_x_1435) ;  /* 0x000144a27f007947 */ /* 0x000fea000b800000 */
[----:B---3--:R3:W1:Y:S04]  /*87f0*/  SHFL.IDX PT, R7, R5, 0x5, 0x181f ;  /* 0x00b81f0005077f89 */ /* 0x00866800000e0000 */
[----:B--2---:R3:W2:Y:S02]  /*8800*/  SHFL.IDX PT, R2, R6, 0x5, 0x181f ;  /* 0x00b81f0006027f89 */ /* 0x0046a400000e0000 */
.L_x_1569:
        /* <DEDUP_REMOVED lines=10> */
.L_x_1437:
[----:B------:R-:W-:Y:S05]  /*88b0*/  BSYNC B0 ;  /* 0x0000000000007941 */ /* 0x000fea0003800000 */
.L_x_1436:
[----:B------:R-:W-:Y:S05]  /*88c0*/  BRA.DIV ~URZ, `(.L_x_1438) ;  /* 0x000144927f007947 */ /* 0x000fea000b800000 */
[----:B-1----:R1:W3:Y:S02]  /*88d0*/  SHFL.IDX PT, R7, R5, 0x6, 0x181f ;  /* 0x00d81f0005077f89 */ /* 0x0022e400000e0000 */
.L_x_1570:
[----:B------:R-:W-:Y:S05]  /*88e0*/  BRA.DIV ~URZ, `(.L_x_1439) ;  /* 0x000144e27f007947 */ /* 0x000fea000b800000 */
[----:B--2---:R2:W1:Y:S02]  /*88f0*/  SHFL.IDX PT, R2, R6, 0x6, 0x181f ;  /* 0x00d81f0006027f89 */ /* 0x00446400000e0000 */
.L_x_1571:
        /* <DEDUP_REMOVED lines=10> */
.L_x_1441:
[----:B------:R-:W-:Y:S05]  /*89a0*/  BSYNC B0 ;  /* 0x0000000000007941 */ /* 0x000fea0003800000 */
.L_x_1440:
[----:B------:R-:W-:Y:S05]  /*89b0*/  BRA.DIV ~URZ, `(.L_x_1442) ;  /* 0x000144827f007947 */ /* 0x000fea000b800000 */
[----:B-1-34-:R-:W1:Y:S04]  /*89c0*/  SHFL.IDX PT, R5, R5, 0x7, 0x181f ;  /* 0x00f81f0005057f89 */ /* 0x01ae6800000e0000 */
[----:B------:R3:W4:Y:S02]  /*89d0*/  SHFL.IDX PT, R3, R6, 0x7, 0x181f ;  /* 0x00f81f0006037f89 */ /* 0x00072400000e0000 */
.L_x_1572:
[----:B--2---:R-:W2:Y:S01]  /*89e0*/  LDL.LU R181, [R1+0x1c] ;  /* 0x00001c0001b57983 */ /* 0x004ea20000300800 */
        /* <DEDUP_REMOVED lines=15> */
[----:B------:R-:W4:Y:S04]  /*8ae0*/  LDL R8, [R1+0x34] ;  /* 0x0000340001087983 */ /* 0x000f280000100800 */
[----:B---3--:R-:W3:Y:S01]  /*8af0*/  LDL.64 R6, [R1+0x28] ;  /* 0x0000280001067983 */ /* 0x008ee20000100a00 */
[----:B------:R-:W-:Y:S01]  /*8b00*/  IMAD.MOV.U32 R178, RZ, RZ, -0x50 ;  /* 0xffffffb0ffb27424 */ /* 0x000fe200078e00ff */
[----:B------:R-:W-:-:S03]  /*8b10*/  SHF.R.S32.HI R114, RZ, 0x1f, R113 ;  /* 0x0000001fff727819 */ /* 0x000fc60000011471 */
[----:B------:R-:W-:Y:S02]  /*8b20*/  IMAD R178, R245, R178, 0x50 ;  /* 0x00000050f5b27424 */ /* 0x000fe400078e02b2 */
[----:B------:R-:W-:Y:S02]  /*8b30*/  IMAD R4, R114, c[0x0][0x1e0], RZ ;  /* 0x0000780072047a24 */ /* 0x000fe400078e02ff */
[----:B-1----:R-:W-:-:S04]  /*8b40*/  IMAD.WIDE.U32 R2, R113, c[0x0][0x1e0], RZ ;  /* 0x0000780071027a25 */ /* 0x002fc800078e00ff */
[----:B------:R-:W-:-:S04]  /*8b50*/  IMAD R4, R113, c[0x0][0x1e4], R4 ;  /* 0x0000790071047a24 */ /* 0x000fc800078e0204 */
[----:B------:R-:W-:Y:S02]  /*8b60*/  IMAD.IADD R3, R3, 0x1, R4 ;  /* 0x0000000103037824 */ /* 0x000fe400078e0204 */
[----:B------:R-:W-:Y:S02]  /*8b70*/  IMAD.MOV.U32 R179, RZ, RZ, c[0x0][0x1e0] ;  /* 0x00007800ffb37624 */ /* 0x000fe400078e00ff */
[----:B------:R-:W-:Y:S02]  /*8b80*/  IMAD.MOV.U32 R180, RZ, RZ, c[0x0][0x1e4] ;  /* 0x00007900ffb47624 */ /* 0x000fe400078e00ff */
[----:B------:R-:W-:Y:S01]  /*8b90*/  IMAD.WIDE.U32 R14, R179, 0x20, RZ ;  /* 0x00000020b30e7825 */ /* 0x000fe200078e00ff */
[----:B------:R-:W-:Y:S01]  /*8ba0*/  BSSY B0, `(.L_x_1443) ;  /* 0x000002b000007945 */ /* 0x000fe20003800000 */
[----:B------:R-:W-:Y:S01]  /*8bb0*/  BAR.SYNC.DEFER_BLOCKING 0x0 ;  /* 0x0000000000007b1d */ /* 0x000fe20000010000 */
[----:B--2---:R-:W-:-:S04]  /*8bc0*/  IADD3 R112, R178, R249, -R141 ;  /* 0x000000f9b2707210 */ /* 0x004fc80007ffe88d */
[C---:B------:R-:W-:Y:S01]  /*8bd0*/  ISETP.GE.AND P3, PT, R112.reuse, 0x1, PT ;  /* 0x000000017000780c */ /* 0x040fe20003f66270 */
[----:B----4-:R-:W-:Y:S01]  /*8be0*/  IMAD.MOV.U32 R177, RZ, RZ, R8 ;  /* 0x000000ffffb17224 */ /* 0x010fe200078e0008 */
[----:B------:R-:W-:Y:S01]  /*8bf0*/  ISETP.GE.AND P2, PT, R112, 0x11, PT ;  /* 0x000000117000780c */ /* 0x000fe20003f46270 */
[----:B---3--:R-:W-:-:S04]  /*8c00*/  IMAD.MOV.U32 R176, RZ, RZ, R6 ;  /* 0x000000ffffb07224 */ /* 0x008fc800078e0006 */
[----:B------:R-:W-:-:S04]  /*8c10*/  IMAD.WIDE.U32 R4, R2, 0x50, R176 ;  /* 0x0000005002047825 */ /* 0x000fc800078e00b0 */
[----:B------:R-:W-:Y:S01]  /*8c20*/  IMAD R2, R3, 0x50, RZ ;  /* 0x0000005003027824 */ /* 0x000fe200078e02ff */
[----:B------:R-:W-:Y:S02]  /*8c30*/  ISETP.GE.AND P1, PT, R112, 0x21, PT ;  /* 0x000000217000780c */ /* 0x000fe40003f26270 */
[----:B------:R-:W-:Y:S01]  /*8c40*/  @P3 LEA R8, P0, R4, c[0x0][0x1c8], 0x1 ;  /* 0x0000720004083a11 */ /* 0x000fe200078008ff */
[----:B------:R-:W-:Y:S01]  /*8c50*/  IMAD.IADD R3, R5, 0x1, R2 ;  /* 0x0000000105037824 */ /* 0x000fe200078e0202 */
[----:B------:R-:W-:-:S04]  /*8c60*/  @P2 LEA R2, P4, R179, R4, 0x4 ;  /* 0x00000004b3022211 */ /* 0x000fc800078820ff */
[----:B------:R-:W-:Y:S02]  /*8c70*/  @P3 LEA.HI.X R9, R4, c[0x0][0x1cc], R3, 0x1, P0 ;  /* 0x0000730004093a11 */ /* 0x000fe400000f0c03 */
[----:B------:R-:W-:Y:S02]  /*8c80*/  ISETP.GE.AND P0, PT, R112, 0x31, PT ;  /* 0x000000317000780c */ /* 0x000fe40003f06270 */
[----:B------:R-:W-:Y:S01]  /*8c90*/  @P2 LEA.HI.X R6, R179, R3, R180, 0x4, P4 ;  /* 0x00000003b3062211 */ /* 0x000fe200020f24b4 */
        /* <DEDUP_REMOVED lines=8> */
[----:B------:R2:W-:Y:S01]  /*8d20*/  @P2 LDGSTS.E.BYPASS.LTC128B.128 [R224+0x3100], [R12.64], !P5 ;  /* 0x031000000ce02fae */ /* 0x0005e2000e901d48 */
[----:B------:R-:W-:Y:S01]  /*8d30*/  @P1 IADD3.X R14, R3, R15, R2, P4, !PT ;  /* 0x0000000f030e1210 */ /* 0x000fe200027fe402 */
[----:B------:R-:W-:Y:S02]  /*8d40*/  @P0 IMAD.MOV.U32 R2, RZ, RZ, R4 ;  /* 0x000000ffff020224 */ /* 0x000fe400078e0004 */
[----:B------:R-:W-:Y:S02]  /*8d50*/  @P0 IMAD R15, R180, 0x30, RZ ;  /* 0x00000030b40f0824 */ /* 0x000fe400078e02ff */
[----:B------:R-:W-:Y:S01]  /*8d60*/  @P0 IMAD.WIDE.U32 R6, R179, 0x30, R2 ;  /* 0x00000030b3060825 */ /* 0x000fe200078e0002 */
[----:B------:R-:W-:-:S03]  /*8d70*/  @P1 LEA R10, P4, R11, c[0x0][0x1c8], 0x1 ;  /* 0x000072000b0a1a11 */ /* 0x000fc600078808ff */
[----:B------:R-:W-:Y:S01]  /*8d80*/  @P0 IMAD.IADD R7, R7, 0x1, R15 ;  /* 0x0000000107070824 */ /* 0x000fe200078e020f */
[----:B------:R-:W-:-:S05]  /*8d90*/  @P1 LEA.HI.X R11, R11, c[0x0][0x1cc], R14, 0x1, P4 ;  /* 0x000073000b0b1a11 */ /* 0x000fca00020f0c0e */
[----:B------:R2:W-:Y:S01]  /*8da0*/  @P1 LDGSTS.E.BYPASS.LTC128B.128 [R224+0x3900], [R10.64], !P5 ;  /* 0x039000000ae01fae */ /* 0x0005e2000e901d48 */
[----:B-1----:R-:W-:-:S04]  /*8db0*/  @P0 LEA R8, P3, R6, c[0x0][0x1c8], 0x1 ;  /* 0x0000720006080a11 */ /* 0x002fc800078608ff */
        /* <DEDUP_REMOVED lines=9> */
.L_x_1444:
[----:B------:R-:W-:Y:S05]  /*8e50*/  BSYNC B0 ;  /* 0x0000000000007941 */ /* 0x000fea0003800000 */
.L_x_1443:
[----:B------:R3:W5:Y:S01]  /*8e60*/  LDL R247, [R1+0x3c] ;  /* 0x00003c0001f77983 */ /* 0x0007620000100800 */
[----:B------:R-:W-:Y:S01]  /*8e70*/  ISETP.LT.AND P0, PT, RZ, c[0x0][0x27c], PT ;  /* 0x00009f00ff007a0c */ /* 0x000fe20003f01270 */
[----:B------:R-:W-:Y:S02]  /*8e80*/  IMAD.MOV.U32 R251, RZ, RZ, c[0x0][0x2c4] ;  /* 0x0000b100fffb7624 */ /* 0x000fe400078e00ff */
[----:B------:R-:W0:Y:S03]  /*8e90*/  LDGDEPBAR ;  /* 0x00000000000079af */ /* 0x000e260000000000 */
[----:B------:R-:W-:-:S07]  /*8ea0*/  ISETP.NE.AND P6, PT, R251, 0x1, PT ;  /* 0x00000001fb00780c */ /* 0x000fce0003fc5270 */
[----:B------:R-:W-:Y:S05]  /*8eb0*/  @P0 BRA `(.L_x_1445) ;  /* 0x0000002000000947 */ /* 0x000fea0003800000 */
[----:B------:R-:W-:-:S04]  /*8ec0*/  DEPBAR.LE SB0, 0x1 ;  /* 0x000080400000791a */ /* 0x000fc80000000000 */
[----:B------:R-:W-:Y:S05]  /*8ed0*/  BRA `(.L_x_1446) ;  /* 0x0000497000007947 */ /* 0x000fea0003800000 */
.L_x_1445:
[----:B------:R-:W-:Y:S01]  /*8ee0*/  ULDC.U8 UR4, c[0x0][0x298] ;  /* 0x0000a60000047ab9 */ /* 0x000fe20000000000 */
[----:B-1---5:R-:W-:Y:S01]  /*8ef0*/  SHF.R.S32.HI R2, RZ, 0x1f, R139 ;  /* 0x0000001fff027819 */ /* 0x022fe2000001148b */
[----:B------:R-:W-:Y:S01]  /*8f00*/  IMAD.WIDE.U32 R6, R139, c[0x0][0x280], RZ ;  /* 0x0000a0008b067a25 */ /* 0x000fe200078e00ff */
[----:B------:R-:W-:Y:S01]  /*8f10*/  ISETP.NE.AND P0, PT, RZ, UR4, PT ;  /* 0x00000004ff007c0c */ /* 0x000fe2000bf05270 */
[----:B------:R-:W-:Y:S01]  /*8f20*/  BSSY B2, `(.L_x_1446) ;  /* 0x0000492000027945 */ /* 0x000fe20003800000 */
[C---:B------:R-:W-:Y:S01]  /*8f30*/  IADD3 R20, R83.reuse, R247, RZ ;  /* 0x000000f753147210 */ /* 0x040fe20007ffe0ff */
[C---:B------:R-:W-:Y:S01]  /*8f40*/  IMAD R3, R2.reuse, c[0x0][0x280], RZ ;  /* 0x0000a00002037a24 */ /* 0x040fe200078e02ff */
[----:B------:R-:W-:Y:S01]  /*8f50*/  IADD3 R72, R83, 0x60, RZ ;  /* 0x0000006053487810 */ /* 0x000fe20007ffe0ff */
[----:B------:R-:W-:Y:S02]  /*8f60*/  IMAD R2, R2, c[0x0][0x290], RZ ;  /* 0x0000a40002027a24 */ /* 0x000fe400078e02ff */
[----:B--2---:R-:W-:-:S02]  /*8f70*/  IMAD R8, R139, c[0x0][0x284], R3 ;  /* 0x0000a1008b087a24 */ /* 0x004fc400078e0203 */
[C---:B------:R-:W-:Y:S01]  /*8f80*/  IMAD R3, R139.reuse, c[0x0][0x294], R2 ;  /* 0x0000a5008b037a24 */ /* 0x040fe200078e0202 */
        /* <DEDUP_REMOVED lines=19> */
[----:B------:R-:W-:-:S04]  /*90c0*/  IMAD.WIDE.U32 R4, R2, c[0x0][0x290], R4 ;  /* 0x0000a40002047a25 */ /* 0x000fc800078e0004 */
[----:B------:R-:W-:Y:S01]  /*90d0*/  IMAD R3, R2, c[0x0][0x284], R9 ;  /* 0x0000a10002037a24 */ /* 0x000fe200078e0209 */
[----:B------:R-:W-:Y:S01]  /*90e0*/  LEA R34, P0, R4, c[0x0][0x288], 0x1 ;  /* 0x0000a20004227a11 */ /* 0x000fe200078008ff */
[----:B------:R-:W-:Y:S02]  /*90f0*/  IMAD R2, R2, c[0x0][0x294], R8 ;  /* 0x0000a50002027a24 */ /* 0x000fe400078e0208 */
[----:B------:R-:W-:Y:S01]  /*9100*/  CS2R R8, SRZ ;  /* 0x0000000000087805 */ /* 0x000fe2000001ff00 */
[----:B------:R-:W-:Y:S02]  /*9110*/  IADD3 R3, R7, R3, RZ ;  /* 0x0000000307037210 */ /* 0x000fe40007ffe0ff */
[----:B------:R-:W-:Y:S02]  /*9120*/  IADD3 R2, R5, R2, RZ ;  /* 0x0000000205027210 */ /* 0x000fe40007ffe0ff */
[----:B------:R-:W-:Y:S01]  /*9130*/  LEA.HI.X R25, R6, c[0x0][0x274], R3, 0x1, P1 ;  /* 0x00009d0006197a11 */ /* 0x000fe200008f0c03 */
[----:B------:R1:W2:Y:S01]  /*9140*/  SHFL.IDX PT, R5, R34, RZ, 0x1c1f ;  /* 0x001c1fff22057589 */ /* 0x0002a200000e0000 */
[----:B------:R-:W-:Y:S01]  /*9150*/  LEA.HI.X R24, R4, c[0x0][0x28c], R2, 0x1, P0 ;  /* 0x0000a30004187a11 */ /* 0x000fe200000f0c02 */
[----:B------:R-:W-:Y:S01]  /*9160*/  CS2R R6, SRZ ;  /* 0x0000000000067805 */ /* 0x000fe2000001ff00 */
[----:B------:R-:W-:Y:S01]  /*9170*/  ISETP.GE.AND P0, PT, R20, R0, PT ;  /* 0x000000001400720c */ /* 0x000fe20003f06270 */
[----:B------:R1:W4:Y:S04]  /*9180*/  SHFL.IDX PT, R4, R33, RZ, 0x1c1f ;  /* 0x001c1fff21047589 */ /* 0x00032800000e0000 */
[----:B------:R1:W3:Y:S04]  /*9190*/  SHFL.IDX PT, R15, R25, RZ, 0x1c1f ;  /* 0x001c1fff190f7589 */ /* 0x0002e800000e0000 */
[----:B------:R1:W1:Y:S04]  /*91a0*/  SHFL.IDX PT, R18, R24, RZ, 0x1c1f ;  /* 0x001c1fff18127589 */ /* 0x00026800000e0000 */
[----:B------:R-:W-:Y:S05]  /*91b0*/  @P0 BRA `(.L_x_1449) ;  /* 0x0000016000000947 */ /* 0x000fea0003800000 */
[----:B------:R-:W-:Y:S01]  /*91c0*/  ISETP.GE.AND P1, PT, R28, c[0x0][0x27c], PT ;  /* 0x00009f001c007a0c */ /* 0x000fe20003f26270 */
[----:B------:R-:W-:Y:S01]  /*91d0*/  CS2R R12, SRZ ;  /* 0x00000000000c7805 */ /* 0x000fe2000001ff00 */
[----:B------:R-:W-:Y:S01]  /*91e0*/  ISETP.GE.AND P0, PT, R30, c[0x0][0x27c], PT ;  /* 0x00009f001e007a0c */ /* 0x000fe20003f06270 */
[----:B------:R-:W-:-:S10]  /*91f0*/  CS2R R10, SRZ ;  /* 0x00000000000a7805 */ /* 0x000fd4000001ff00 */
[C---:B------:R-:W-:Y:S01]  /*9200*/  @!P1 IMAD.SHL.U32 R2, R28.reuse, 0x2, RZ ;  /* 0x000000021c029824 */ /* 0x040fe200078e00ff */
[----:B------:R-:W-:Y:S01]  /*9210*/  @!P1 SHF.L.U64.HI R6, R28, 0x1, R29 ;  /* 0x000000011c069819 */ /* 0x000fe2000001021d */
[C---:B------:R-:W-:Y:S01]  /*9220*/  @!P0 IMAD.SHL.U32 R3, R30.reuse, 0x2, RZ ;  /* 0x000000021e038824 */ /* 0x040fe200078e00ff */
[----:B------:R-:W-:Y:S02]  /*9230*/  @!P0 SHF.L.U64.HI R7, R30, 0x1, R21 ;  /* 0x000000011e078819 */ /* 0x000fe40000010215 */
[CC--:B----4-:R-:W-:Y:S02]  /*9240*/  @!P1 IADD3 R16, P2, R4.reuse, R2.reuse, RZ ;  /* 0x0000000204109210 */ /* 0x0d0fe40007f5e0ff */
[-C--:B------:R-:W-:Y:S02]  /*9250*/  @!P0 IADD3 R4, P3, R4, R3.reuse, RZ ;  /* 0x0000000304048210 */ /* 0x080fe40007f7e0ff */
[----:B--2---:R-:W-:Y:S01]  /*9260*/  @!P1 IADD3 R14, P4, R5, R2, RZ ;  /* 0x00000002050e9210 */ /* 0x004fe20007f9e0ff */
[--C-:B---3--:R-:W-:Y:S01]  /*9270*/  @!P1 IMAD.X R17, R15, 0x1, R6.reuse, P2 ;  /* 0x000000010f119824 */ /* 0x108fe200010e0606 */
[----:B------:R-:W-:Y:S01]  /*9280*/  @!P0 IADD3 R2, P2, R5, R3, RZ ;  /* 0x0000000305028210 */ /* 0x000fe20007f5e0ff */
[--C-:B------:R-:W-:Y:S01]  /*9290*/  @!P0 IMAD.X R5, R15, 0x1, R7.reuse, P3 ;  /* 0x000000010f058824 */ /* 0x100fe200018e0607 */
[----:B------:R-:W-:Y:S01]  /*92a0*/  CS2R R8, SRZ ;  /* 0x0000000000087805 */ /* 0x000fe2000001ff00 */
[C---:B-1----:R-:W-:Y:S01]  /*92b0*/  @!P1 IMAD.X R15, R18.reuse, 0x1, R6, P4 ;  /* 0x00000001120f9824 */ /* 0x042fe200020e0606 */
[----:B------:R1:W5:Y:S01]  /*92c0*/  @!P1 LD.E.64 R10, [R16.64] ;  /* 0x00000008100a9980 */ /* 0x000362000c101b00 */
[----:B------:R-:W-:-:S02]  /*92d0*/  @!P0 IMAD.X R3, R18, 0x1, R7, P2 ;  /* 0x0000000112038824 */ /* 0x000fc400010e0607 */
[----:B------:R-:W-:Y:S01]  /*92e0*/  CS2R R6, SRZ ;  /* 0x0000000000067805 */ /* 0x000fe2000001ff00 */
[----:B------:R1:W5:Y:S04]  /*92f0*/  @!P0 LD.E.64 R12, [R4.64] ;  /* 0x00000008040c8980 */ /* 0x000368000c101b00 */
[----:B------:R1:W5:Y:S04]  /*9300*/  @!P0 LD.E.64 R8, [R2.64] ;  /* 0x0000000802088980 */ /* 0x000368000c101b00 */
[----:B------:R1:W5:Y:S02]  /*9310*/  @!P1 LD.E.64 R6, [R14.64] ;  /* 0x000000080e069980 */ /* 0x000364000c101b00 */
.L_x_1449:
[----:B------:R-:W-:Y:S05]  /*9320*/  BSYNC B0 ;  /* 0x0000000000007941 */ /* 0x000fea0003800000 */
.L_x_1448:
[----:B-1----:R-:W-:Y:S01]  /*9330*/  IADD3 R2, R20, 0x20, RZ ;  /* 0x0000002014027810 */ /* 0x002fe20007ffe0ff */
[----:B--2--5:R-:W-:Y:S01]  /*9340*/  IMAD.MOV.U32 R5, RZ, RZ, R12 ;  /* 0x000000ffff057224 */ /* 0x024fe200078e000c */
[----:B------:R1:W2:Y:S01]  /*9350*/  SHFL.IDX PT, R23, R25, 0x1, 0x1c1f ;  /* 0x003c1f0019177f89 */ /* 0x0002a200000e0000 */
[----:B----4-:R-:W-:Y:S01]  /*9360*/  IMAD.MOV.U32 R4, RZ, RZ, R13 ;  /* 0x000000ffff047224 */ /* 0x010fe200078e000d */
        /* <DEDUP_REMOVED lines=27> */
[----:B---3--:R-:W-:Y:S01]  /*9520*/  @!P1 SHF.L.U64.HI R15, R28, 0x1, R29 ;  /* 0x000000011c0f9819 */ /* 0x008fe2000001021d */
[C---:B------:R-:W-:Y:S01]  /*9530*/  @!P0 IMAD.SHL.U32 R4, R30.reuse, 0x2, RZ ;  /* 0x000000021e048824 */ /* 0x040fe200078e00ff */
[----:B------:R-:W-:Y:S02]  /*9540*/  @!P0 SHF.L.U64.HI R5, R30, 0x1, R21 ;  /* 0x000000011e058819 */ /* 0x000fe40000010215 */
[CC--:B----4-:R-:W-:Y:S02]  /*9550*/  @!P1 IADD3 R18, P2, R14.reuse, R3.reuse, RZ ;  /* 0x000000030e129210 */ /* 0x0d0fe40007f5e0ff */
[-C--:B------:R-:W-:Y:S02]  /*9560*/  @!P0 IADD3 R2, P3, R14, R4.reuse, RZ ;  /* 0x000000040e028210 */ /* 0x080fe40007f7e0ff */
[----:B-1----:R-:W-:Y:S01]  /*9570*/  @!P1 IADD3 R16, P4, R17, R3, RZ ;  /* 0x0000000311109210 */ /* 0x002fe20007f9e0ff */
[----:B------:R-:W-:Y:S01]  /*9580*/  @!P1 IMAD.X R19, R23, 0x1, R15, P2 ;  /* 0x0000000117139824 */ /* 0x000fe200010e060f */
[----:B------:R-:W-:Y:S01]  /*9590*/  @!P0 IADD3 R14, P2, R17, R4, RZ ;  /* 0x00000004110e8210 */ /* 0x000fe20007f5e0ff */
[----:B------:R-:W-:-:S02]  /*95a0*/  @!P0 IMAD.X R3, R23, 0x1, R5, P3 ;  /* 0x0000000117038824 */ /* 0x000fc400018e0605 */
[C---:B------:R-:W-:Y:S01]  /*95b0*/  @!P1 IMAD.X R17, R22.reuse, 0x1, R15, P4 ;  /* 0x0000000116119824 */ /* 0x040fe200020e060f */
[----:B------:R-:W-:Y:S01]  /*95c0*/  CS2R R36, SRZ ;  /* 0x0000000000247805 */ /* 0x000fe2000001ff00 */
[----:B------:R-:W-:Y:S01]  /*95d0*/  @!P0 IMAD.X R15, R22, 0x1, R5, P2 ;  /* 0x00000001160f8824 */ /* 0x000fe200010e0605 */
[----:B------:R1:W5:Y:S01]  /*95e0*/  @!P0 LD.E.64 R40, [R2.64] ;  /* 0x0000000802288980 */ /* 0x000362000c101b00 */
[----:B------:R-:W-:-:S03]  /*95f0*/  CS2R R4, SRZ ;  /* 0x0000000000047805 */ /* 0x000fc6000001ff00 */
[----:B------:R2:W5:Y:S04]  /*9600*/  @!P0 LD.E.64 R36, [R14.64] ;  /* 0x000000080e248980 */ /* 0x000568000c101b00 */
[----:B------:R2:W5:Y:S01]  /*9610*/  @!P1 LD.E.64 R4, [R18.64] ;  /* 0x0000000812049980 */ /* 0x000562000c101b00 */
[----:B-1----:R-:W-:-:S06]  /*9620*/  CS2R R2, SRZ ;  /* 0x0000000000027805 */ /* 0x002fcc000001ff00 */
[----:B------:R2:W5:Y:S02]  /*9630*/  @!P1 LD.E.64 R2, [R16.64] ;  /* 0x0000000810029980 */ /* 0x000564000c101b00 */
.L_x_1451:
[----:B--2---:R-:W-:Y:S05]  /*9640*/  BSYNC B0 ;  /* 0x0000000000007941 */ /* 0x004fea0003800000 */
.L_x_1450:
[----:B----4-:R-:W-:Y:S01]  /*9650*/  IADD3 R14, R20, 0x40, RZ ;  /* 0x00000040140e7810 */ /* 0x010fe20007ffe0ff */
[----:B-----5:R-:W-:Y:S01]  /*9660*/  IMAD.MOV.U32 R18, RZ, RZ, R40 ;  /* 0x000000ffff127224 */ /* 0x020fe200078e0028 */
[----:B------:R2:W4:Y:S01]  /*9670*/  SHFL.IDX PT, R32, R25, 0x2, 0x1c1f ;  /* 0x005c1f0019207f89 */ /* 0x00052200000e0000 */
[----:B-1----:R-:W-:Y:S01]  /*9680*/  IMAD.MOV.U32 R17, RZ, RZ, R41 ;  /* 0x000000ffff117224 */ /* 0x002fe200078e0029 */
[----:B------:R-:W-:Y:S01]  /*9690*/  ISETP.GE.AND P0, PT, R14, R0, PT ;  /* 0x000000000e00720c */ /* 0x000fe20003f06270 */
[----:B------:R-:W-:Y:S01]  /*96a0*/  IMAD.MOV.U32 R16, RZ, RZ, R4 ;  /* 0x000000ffff107224 */ /* 0x000fe200078e0004 */
[----:B------:R-:W-:Y:S01]  /*96b0*/  PRMT R56, R56, 0x5410, R18 ;  /* 0x0000541038387816 */ /* 0x000fe20000000012 */
[----:B---3--:R-:W-:Y:S01]  /*96c0*/  IMAD.MOV.U32 R15, RZ, RZ, R5 ;  /* 0x000000ffff0f7224 */ /* 0x008fe200078e0005 */
[----:B------:R-:W-:Y:S01]  /*96d0*/  PRMT R58, R17, 0x7610, R58 ;  /* 0x00007610113a7816 */ /* 0x000fe2000000003a */
[----:B------:R-:W-:Y:S01]  /*96e0*/  IMAD.MOV.U32 R18, RZ, RZ, R36 ;  /* 0x000000ffff127224 */ /* 0x000fe200078e0024 */
[----:B------:R-:W-:Y:S01]  /*96f0*/  PRMT R54, R54, 0x5410, R16 ;  /* 0x0000541036367816 */ /* 0x000fe20000000010 */
[----:B------:R-:W-:Y:S01]  /*9700*/  IMAD.MOV.U32 R17, RZ, RZ, R37 ;  /* 0x000000ffff117224 */ /* 0x000fe200078e0025 */
[----:B------:R-:W-:Y:S01]  /*9710*/  PRMT R55, R55, 0x5410, R15 ;  /* 0x0000541037377816 */ /* 0x000fe2000000000f */
[----:B------:R-:W-:Y:S01]  /*9720*/  IMAD.MOV.U32 R16, RZ, RZ, R2 ;  /* 0x000000ffff107224 */ /* 0x000fe200078e0002 */
[----:B------:R2:W1:Y:S01]  /*9730*/  SHFL.IDX PT, R14, R33, 0x2, 0x1c1f ;  /* 0x005c1f00210e7f89 */ /* 0x00046200000e0000 */
        /* <DEDUP_REMOVED lines=16> */
[----:B------:R-:W-:-:S11]  /*9840*/  ISETP.GE.AND P0, PT, R30, c[0x0][0x27c], PT ;  /* 0x00009f001e007a0c */ /* 0x000fd60003f06270 */
[C---:B------:R-:W-:Y:S01]  /*9850*/  @!P1 IMAD.SHL.U32 R15, R28.reuse, 0x2, RZ ;  /* 0x000000021c0f9824 */ /* 0x040fe200078e00ff */
[----:B------:R-:W-:Y:S01]  /*9860*/  @!P1 SHF.L.U64.HI R27, R28, 0x1, R29 ;  /* 0x000000011c1b9819 */ /* 0x000fe2000001021d */
[C---:B------:R-:W-:Y:S01]  /*9870*/  @!P0 IMAD.SHL.U32 R17, R30.reuse, 0x2, RZ ;  /* 0x000000021e118824 */ /* 0x040fe200078e00ff */
[----:B------:R-:W-:Y:S02]  /*9880*/  @!P0 SHF.L.U64.HI R26, R30, 0x1, R21 ;  /* 0x000000011e1a8819 */ /* 0x000fe40000010215 */
[C---:B-1----:R-:W-:Y:S02]  /*9890*/  @!P1 IADD3 R22, P2, R14.reuse, R15, RZ ;  /* 0x0000000f0e169210 */ /* 0x042fe40007f5e0ff */
[----:B------:R-:W-:Y:S02]  /*98a0*/  @!P0 IADD3 R16, P3, R14, R17, RZ ;  /* 0x000000110e108210 */ /* 0x000fe40007f7e0ff */
[C---:B------:R-:W-:Y:S01]  /*98b0*/  @!P1 IADD3 R18, P4, R19.reuse, R15, RZ ;  /* 0x0000000f13129210 */ /* 0x040fe20007f9e0ff */
[C-C-:B------:R-:W-:Y:S01]  /*98c0*/  @!P1 IMAD.X R23, R32.reuse, 0x1, R27.reuse, P2 ;  /* 0x0000000120179824 */ /* 0x140fe200010e061b */
[----:B------:R-:W-:Y:S01]  /*98d0*/  @!P0 IADD3 R14, P2, R19, R17, RZ ;  /* 0x00000011130e8210 */ /* 0x000fe20007f5e0ff */
[--C-:B------:R-:W-:Y:S01]  /*98e0*/  @!P0 IMAD.X R17, R32, 0x1, R26.reuse, P3 ;  /* 0x0000000120118824 */ /* 0x100fe200018e061a */
[----:B------:R-:W-:Y:S01]  /*98f0*/  CS2R R38, SRZ ;  /* 0x0000000000267805 */ /* 0x000fe2000001ff00 */
[C---:B---3--:R-:W-:Y:S01]  /*9900*/  @!P1 IMAD.X R19, R31.reuse, 0x1, R27, P4 ;  /* 0x000000011f139824 */ /* 0x048fe200020e061b */
[----:B------:R-:W-:Y:S01]  /*9910*/  CS2R R42, SRZ ;  /* 0x00000000002a7805 */ /* 0x000fe2000001ff00 */
[----:B------:R-:W-:Y:S01]  /*9920*/  @!P0 IMAD.X R15, R31, 0x1, R26, P2 ;  /* 0x000000011f0f8824 */ /* 0x000fe200010e061a */
[----:B------:R1:W5:Y:S01]  /*9930*/  @!P0 LD.E.64 R44, [R16.64] ;  /* 0x00000008102c8980 */ /* 0x000362000c101b00 */
[----:B------:R-:W-:-:S03]  /*9940*/  CS2R R26, SRZ ;  /* 0x00000000001a7805 */ /* 0x000fc6000001ff00 */
[----:B------:R1:W5:Y:S04]  /*9950*/  @!P1 LD.E.64 R38, [R18.64] ;  /* 0x0000000812269980 */ /* 0x000368000c101b00 */
[----:B------:R1:W5:Y:S04]  /*9960*/  @!P1 LD.E.64 R26, [R22.64] ;  /* 0x00000008161a9980 */ /* 0x000368000c101b00 */
[----:B------:R1:W5:Y:S02]  /*9970*/  @!P0 LD.E.64 R42, [R14.64] ;  /* 0x000000080e2a8980 */ /* 0x000364000c101b00 */
.L_x_1453:
[----:B----4-:R-:W-:Y:S05]  /*9980*/  BSYNC B0 ;  /* 0x0000000000007941 */ /* 0x010fea0003800000 */
.L_x_1452:
        /* <DEDUP_REMOVED lines=22> */
[----:B------:R1:W3:Y:S01]  /*9af0*/  SHFL.IDX PT, R19, R34, 0x3, 0x1c1f ;  /* 0x007c1f0022137f89 */ /* 0x0002e200000e0000 */
[----:B------:R-:W-:Y:S01]  /*9b00*/  PRMT R59, R15, 0x7610, R59 ;  /* 0x000076100f3b7816 */ /* 0x000fe2000000003b */
[----:B--2---:R-:W-:Y:S01]  /*9b10*/  CS2R R32, SRZ ;  /* 0x0000000000207805 */ /* 0x004fe2000001ff00 */
[----:B-1----:R-:W-:Y:S01]  /*9b20*/  CS2R R34, SRZ ;  /* 0x0000000000227805 */ /* 0x002fe2000001ff00 */
[----:B------:R-:W-:Y:S05]  /*9b30*/  @P0 BRA `(.L_x_1455) ;  /* 0x0000016000000947 */ /* 0x000fea0003800000 */
[----:B---34-:R-:W-:Y:S01]  /*9b40*/  ISETP.GE.AND P1, PT, R28, c[0x0][0x27c], PT ;  /* 0x00009f001c007a0c */ /* 0x018fe20003f26270 */
[----:B------:R-:W-:Y:S01]  /*9b50*/  CS2R R48, SRZ ;  /* 0x0000000000307805 */ /* 0x000fe2000001ff00 */
[----:B------:R-:W-:Y:S01]  /*9b60*/  ISETP.GE.AND P0, PT, R30, c[0x0][0x27c], PT ;  /* 0x00009f001e007a0c */ /* 0x000fe20003f06270 */
[----:B------:R-:W-:-:S10]  /*9b70*/  CS2R R32, SRZ ;  /* 0x0000000000207805 */ /* 0x000fd4000001ff00 */
[C---:B------:R-:W-:Y:S01]  /*9b80*/  @!P1 IMAD.SHL.U32 R15, R28.reuse, 0x2, RZ ;  /* 0x000000021c0f9824 */ /* 0x040fe200078e00ff */
[----:B------:R-:W-:Y:S01]  /*9b90*/  @!P1 SHF.L.U64.HI R23, R28, 0x1, R29 ;  /* 0x000000011c179819 */ /* 0x000fe2000001021d */
[C---:B------:R-:W-:Y:S01]  /*9ba0*/  @!P0 IMAD.SHL.U32 R17, R30.reuse, 0x2, RZ ;  /* 0x000000021e118824 */ /* 0x040fe200078e00ff */
[----:B------:R-:W-:Y:S02]  /*9bb0*/  @!P0 SHF.L.U64.HI R22, R30, 0x1, R21 ;  /* 0x000000011e168819 */ /* 0x000fe40000010215 */
[C---:B------:R-:W-:Y:S02]  /*9bc0*/  @!P1 IADD3 R20, P2, R14.reuse, R15, RZ ;  /* 0x0000000f0e149210 */ /* 0x040fe40007f5e0ff */
[----:B------:R-:W-:Y:S02]  /*9bd0*/  @!P0 IADD3 R16, P3, R14, R17, RZ ;  /* 0x000000110e108210 */ /* 0x000fe40007f7e0ff */
[----:B------:R-:W-:Y:S01]  /*9be0*/  @!P1 IADD3 R18, P4, R19, R15, RZ ;  /* 0x0000000f13129210 */ /* 0x000fe20007f9e0ff */
        /* <DEDUP_REMOVED lines=11> */
.L_x_1455:
[----:B---34-:R-:W-:Y:S05]  /*9ca0*/  BSYNC B0 ;  /* 0x0000000000007941 */ /* 0x018fea0003800000 */
.L_x_1454:
[----:B-1----:R-:W-:Y:S01]  /*9cb0*/  IMAD.IADD R16, R0, 0x1, -R247 ;  /* 0x0000000100107824 */ /* 0x002fe200078e0af7 */
        /* <DEDUP_REMOVED lines=66> */
.L_x_1459:
[----:B------:R-:W-:Y:S05]  /*a0e0*/  BSYNC B0 ;  /* 0x0000000000007941 */ /* 0x000fea0003800000 */
.L_x_1458:
        /* <DEDUP_REMOVED lines=44> */
.L_x_1457:
[----:B------:R-:W-:Y:S05]  /*a3b0*/  BSYNC B1 ;  /* 0x0000000000017941 */ /* 0x000fea0003800000 */
.L_x_1456:
        /* <DEDUP_REMOVED lines=48> */
.L_x_1463:
[----:B------:R-:W-:Y:S05]  /*a6c0*/  BSYNC B0 ;  /* 0x0000000000007941 */ /* 0x000fea0003800000 */
.L_x_1462:
        /* <DEDUP_REMOVED lines=44> */
.L_x_1461:
[----:B------:R-:W-:Y:S05]  /*a990*/  BSYNC B1 ;  /* 0x0000000000017941 */ /* 0x000fea0003800000 */
.L_x_1460:
        /* <DEDUP_REMOVED lines=48> */
.L_x_1467:
[----:B------:R-:W-:Y:S05]  /*aca0*/  BSYNC B0 ;  /* 0x0000000000007941 */ /* 0x000fea0003800000 */
.L_x_1466:
        /* <DEDUP_REMOVED lines=44> */
.L_x_1465:
[----:B------:R-:W-:Y:S05]  /*af70*/  BSYNC B1 ;  /* 0x0000000000017941 */ /* 0x000fea0003800000 */
.L_x_1464:
        /* <DEDUP_REMOVED lines=47> */
.L_x_1470:
[----:B------:R-:W-:Y:S05]  /*b270*/  BSYNC B0 ;  /* 0x0000000000007941 */ /* 0x000fea0003800000 */
.L_x_1469:
        /* <DEDUP_REMOVED lines=45> */
.L_x_1447:
        /* <DEDUP_REMOVED lines=75> */
.L_x_1472:
[----:B---3--:R-:W-:Y:S05]  /*ba00*/  BSYNC B0 ;  /* 0x0000000000007941 */ /* 0x008fea0003800000 */
.L_x_1471:
        /* <DEDUP_REMOVED lines=74> */
.L_x_1474:
[----:B---3--:R-:W-:Y:S05]  /*beb0*/  BSYNC B0 ;  /* 0x0000000000007941 */ /* 0x008fea0003800000 */
.L_x_1473:
        /* <DEDUP_REMOVED lines=114> */
.L_x_1476:
[----:B------:R-:W-:Y:S05]  /*c5e0*/  BSYNC B0 ;  /* 0x0000000000007941 */ /* 0x000fea0003800000 */
.L_x_1475:
        /* <DEDUP_REMOVED lines=95> */
.L_x_1478:
[----:B------:R-:W-:Y:S05]  /*cbe0*/  BSYNC B0 ;  /* 0x0000000000007941 */ /* 0x000fea0003800000 */
.L_x_1477:
        /* <DEDUP_REMOVED lines=95> */
.L_x_1480:
[----:B------:R-:W-:Y:S05]  /*d1e0*/  BSYNC B0 ;  /* 0x0000000000007941 */ /* 0x000fea0003800000 */
.L_x_1479:
        /* <DEDUP_REMOVED lines=101> */
.L_x_1468:
[----:B------:R-:W-:Y:S05]  /*d840*/  BSYNC B2 ;  /* 0x0000000000027941 */ /* 0x000fea0003800000 */
.L_x_1446:
[----:B------:R-:W4:Y:S01]  /*d850*/  LDL R74, [R1+0x30] ;  /* 0x00003000014a7983 */ /* 0x000f220000100800 */
[----:B------:R-:W-:-:S04]  /*d860*/  DEPBAR.LE SB0, 0x0 ;  /* 0x000080000000791a */ /* 0x000fc80000000000 */
[----:B--2---:R-:W2:Y:S01]  /*d870*/  LDL.64 R72, [R1+0x20] ;  /* 0x0000200001487983 */ /* 0x004ea20000100a00 */
[----:B------:R-:W-:Y:S01]  /*d880*/  IMAD R0, R114, c[0x0][0x208], RZ ;  /* 0x0000820072007a24 */ /* 0x000fe200078e02ff */
[----:B------:R-:W-:Y:S01]  /*d890*/  ULDC.64 UR4, c[0x0][0x208] ;  /* 0x0000820000047ab9 */ /* 0x000fe20000000a00 */
[C---:B-1----:R-:W-:Y:S01]  /*d8a0*/  IMAD.WIDE.U32 R2, R113.reuse, c[0x0][0x208], RZ ;  /* 0x0000820071027a25 */ /* 0x042fe200078e00ff */
[----:B---3--:R-:W3:Y:S03]  /*d8b0*/  LDL R248, [R1+0x10] ;  /* 0x0000100001f87983 */ /* 0x008ee60000100800 */
[----:B------:R-:W-:Y:S01]  /*d8c0*/  IMAD R0, R113, c[0x0][0x20c], R0 ;  /* 0x0000830071007a24 */ /* 0x000fe200078e0200 */
[----:B------:R-:W-:Y:S03]  /*d8d0*/  BAR.SYNC.DEFER_BLOCKING 0x0 ;  /* 0x0000000000007b1d */ /* 0x000fe60000010000 */
[----:B------:R-:W-:-:S03]  /*d8e0*/  IMAD.IADD R0, R3, 0x1, R0 ;  /* 0x0000000103007824 */ /* 0x000fc600078e0200 */
[----:B------:R-:W-:Y:S04]  /*d8f0*/  LDSM.16.M88.4 R4, [R214+0x2000] ;  /* 0x00200000d604783b */ /* 0x000fe80000000200 */
[----:B------:R-:W1:Y:S04]  /*d900*/  LDSM.16.M88.4 R16, [R115] ;  /* 0x000000007310783b */ /* 0x000e680000000200 */
[----:B------:R-:W1:Y:S04]  /*d910*/  LDSM.16.M88.4 R12, [R115+0x800] ;  /* 0x00080000730c783b */ /* 0x000e680000000200 */
[----:B------:R-:W1:Y:S04]  /*d920*/  LDSM.16.M88.4 R20, [R115+0x1000] ;  /* 0x001000007314783b */ /* 0x000e680000000200 */
[----:B------:R-:W1:Y:S04]  /*d930*/  LDSM.16.M88.4 R28, [R115+0x1800] ;  /* 0x00180000731c783b */ /* 0x000e680000000200 */
[----:B------:R-:W1:Y:S04]  /*d940*/  LDSM.16.M88.4 R24, [R115+0x2000] ;  /* 0x002000007318783b */ /* 0x000e680000000200 */
[----:B------:R-:W1:Y:S04]  /*d950*/  LDSM.16.M88.4 R8, [R214] ;  /* 0x00000000d608783b */ /* 0x000e680000000200 */
[----:B------:R-:W-:Y:S01]  /*d960*/  LDSM.16.M88.4 R36, [R222] ;  /* 0x00000000de24783b */ /* 0x000fe20000000200 */
[----:B------:R-:W-:Y:S01]  /*d970*/  IMAD R0, R0, 0x50, RZ ;  /* 0x0000005000007824 */ /* 0x000fe200078e02ff */
[----:B------:R-:W-:-:S02]  /*d980*/  USHF.L.U32 UR7, UR4, 0x5, URZ ;  /* 0x0000000504077899 */ /* 0x000fc4000800063f */
[----:B------:R-:W-:Y:S01]  /*d990*/  UMOV UR6, 0x5 ;  /* 0x0000000500067882 */ /* 0x000fe20000000000 */
[----:B------:R-:W-:Y:S01]  /*d9a0*/  LDSM.16.M88.4 R56, [R218] ;  /* 0x00000000da38783b */ /* 0x000fe20000000200 */
[----:B------:R-:W-:-:S03]  /*d9b0*/  ISETP.GE.AND P0, PT, R136, c[0x0][0x1d4], PT ;  /* 0x0000750088007a0c */ /* 0x000fc60003f06270 */
        /* <DEDUP_REMOVED lines=12> */
[C---:B------:R-:W-:Y:S08]  /*da80*/  HMMA.16816.F32 R120, R8.reuse, R16, RZ ;  /* 0x000000100878723c */ /* 0x040ff000000018ff */
[C---:B------:R-:W-:Y:S08]  /*da90*/  HMMA.16816.F32 R148, R8.reuse, R18, RZ ;  /* 0x000000120894723c */ /* 0x040ff000000018ff */
[C---:B------:R-:W-:Y:S08]  /*daa0*/  HMMA.16816.F32 R104, R8.reuse, R12, RZ ;  /* 0x0000000c0868723c */ /* 0x040ff000000018ff */
[C---:B------:R-:W-:Y:S08]  /*dab0*/  HMMA.16816.F32 R128, R8.reuse, R14, RZ ;  /* 0x0000000e0880723c */ /* 0x040ff000000018ff */
[C---:B------:R-:W-:Y:S08]  /*dac0*/  HMMA.16816.F32 R100, R8.reuse, R20, RZ ;  /* 0x000000140864723c */ /* 0x040ff000000018ff */
[C---:B------:R-:W-:Y:S08]  /*dad0*/  HMMA.16816.F32 R124, R8.reuse, R22, RZ ;  /* 0x00000016087c723c */ /* 0x040ff000000018ff */
[C---:B------:R-:W-:Y:S08]  /*dae0*/  HMMA.16816.F32 R92, R8.reuse, R28, RZ ;  /* 0x0000001c085c723c */ /* 0x040ff000000018ff */
[C---:B------:R-:W-:Y:S01]  /*daf0*/  HMMA.16816.F32 R132, R8.reuse, R30, RZ ;  /* 0x0000001e0884723c */ /* 0x040fe200000018ff */
[----:B------:R-:W2:Y:S07]  /*db00*/  LDSM.16.M88.4 R28, [R220] ;  /* 0x00000000dc1c783b */ /* 0x000eae0000000200 */
[C---:B------:R-:W-:Y:S08]  /*db10*/  HMMA.16816.F32 R88, R8.reuse, R24, RZ ;  /* 0x000000180858723c */ /* 0x040ff000000018ff */
[----:B------:R-:W-:Y:S01]  /*db20*/  HMMA.16816.F32 R84, R8, R26, RZ ;  /* 0x0000001a0854723c */ /* 0x000fe200000018ff */
[----:B------:R-:W-:Y:S01]  /*db30*/  USHF.L.U64.HI UR5, UR4, UR6, UR5 ;  /* 0x0000000604057299 */ /* 0x000fe20008010205 */
[----:B------:R-:W2:Y:S01]  /*db40*/  LDSM.16.M88.4 R20, [R219] ;  /* 0x00000000db14783b */ /* 0x000ea20000000200 */
[----:B------:R-:W-:-:S02]  /*db50*/  ISETP.LT.OR P5, PT, R112, 0x1, P0 ;  /* 0x000000017000780c */ /* 0x000fc400007a1670 */
[----:B------:R-:W-:-:S03]  /*db60*/  ISETP.LT.OR P4, PT, R112, 0x11, P0 ;  /* 0x000000117000780c */ /* 0x000fc60000781670 */
[C---:B-1----:R-:W-:Y:S08]  /*db70*/  HMMA.16816.F32 R76, R4.reuse, R36, R44 ;  /* 0x00000024044c723c */ /* 0x042ff0000000182c */
[----:B------:R-:W-:Y:S01]  /*db80*/  HMMA.16816.F32 R80, R4, R56, R40 ;  /* 0x000000380450723c */ /* 0x000fe20000001828 */
[----:B----4-:R-:W-:Y:S02]  /*db90*/  IMAD.MOV.U32 R9, RZ, RZ, R74 ;  /* 0x000000ffff097224 */ /* 0x010fe400078e004a */
[----:B--2---:R-:W-:-:S04]  /*dba0*/  IMAD.MOV.U32 R8, RZ, RZ, R72 ;  /* 0x000000ffff087224 */ /* 0x004fc800078e0048 */
[----:B------:R-:W-:Y:S02]  /*dbb0*/  IMAD.WIDE.U32 R2, R2, 0x50, R8 ;  /* 0x0000005002027825 */ /* 0x000fe400078e0008 */
[----:B------:R-:W1:Y:S02]  /*dbc0*/  LDSM.16.M88.4 R8, [R217] ;  /* 0x00000000d908783b */ /* 0x000e640000000200 */
[----:B------:R-:W-:Y:S01]  /*dbd0*/  IMAD.IADD R0, R3, 0x1, R0 ;  /* 0x0000000103007824 */ /* 0x000fe200078e0200 */
[----:B------:R-:W-:-:S04]  /*dbe0*/  LEA R16, P1, R2, c[0x0][0x1f8], 0x1 ;  /* 0x00007e0002107a11 */ /* 0x000fc800078208ff */
[----:B------:R-:W-:Y:S02]  /*dbf0*/  IADD3 R14, P3, R16, UR7, RZ ;  /* 0x00000007100e7c10 */ /* 0x000fe4000ff7e0ff */
[----:B------:R-:W-:Y:S02]  /*dc00*/  LEA.HI.X R17, R2, c[0x0][0x1fc], R0, 0x1, P1 ;  /* 0x00007f0002117a11 */ /* 0x000fe400008f0c00 */
[----:B------:R-:W-:Y:S02]  /*dc10*/  IADD3 R12, P2, R14, UR7, RZ ;  /* 0x000000070e0c7c10 */ /* 0x000fe4000ff5e0ff */
[----:B------:R-:W-:Y:S01]  /*dc20*/  IADD3.X R15, R17, UR5, RZ, P3, !PT ;  /* 0x00000005110f7c10 */ /* 0x000fe20009ffe4ff */
[----:B------:R-:W-:Y:S01]  /*dc30*/  @!PT LDS RZ, [RZ] ;  /* 0x00000000fffff984 */ /* 0x000fe20000000800 */
[----:B------:R-:W-:Y:S01]  /*dc40*/  @!PT LDS RZ, [RZ] ;  /* 0x00000000fffff984 */ /* 0x000fe20000000800 */
[----:B------:R-:W-:Y:S01]  /*dc50*/  @!PT LDS RZ, [RZ] ;  /* 0x00000000fffff984 */ /* 0x000fe20000000800 */
[----:B------:R2:W-:Y:S01]  /*dc60*/  LDGSTS.E.BYPASS.LTC128B.128 [R224+0x100], [R16.64], !P5 ;  /* 0x0010000010e07fae */ /* 0x0005e2000e901d48 */
[----:B------:R-:W-:Y:S02]  /*dc70*/  IADD3 R2, P1, R12, UR7, RZ ;  /* 0x000000070c027c10 */ /* 0x000fe4000ff3e0ff */
[----:B------:R-:W-:Y:S01]  /*dc80*/  IADD3.X R13, R15, UR5, RZ, P2, !PT ;  /* 0x000000050f0d7c10 */ /* 0x000fe200097fe4ff */
[----:B------:R4:W-:Y:S01]  /*dc90*/  LDGSTS.E.BYPASS.LTC128B.128 [R224+0x900], [R14.64], !P4 ;  /* 0x009000000ee07fae */ /* 0x0009e2000e101d48 */
[----:B------:R-:W-:-:S02]  /*dca0*/  ISETP.LT.OR P3, PT, R112, 0x21, P0 ;  /* 0x000000217000780c */ /* 0x000fc40000761670 */
[----:B------:R-:W-:Y:S02]  /*dcb0*/  IADD3.X R3, R13, UR5, RZ, P1, !PT ;  /* 0x000000050d037c10 */ /* 0x000fe40008ffe4ff */
[C---:B------:R-:W-:Y:S02]  /*dcc0*/  ISETP.LT.OR P2, PT, R112.reuse, 0x31, P0 ;  /* 0x000000317000780c */ /* 0x040fe40000741670 */
[----:B------:R-:W-:-:S07]  /*dcd0*/  ISETP.LT.OR P1, PT, R112, 0x41, P0 ;  /* 0x000000417000780c */ /* 0x000fce0000721670 */
[----:B------:R4:W-:Y:S04]  /*dce0*/  LDGSTS.E.BYPASS.LTC128B.128 [R224+0x1100], [R12.64], !P3 ;  /* 0x011000000ce07fae */ /* 0x0009e8000d901d48 */
[----:B------:R1:W-:Y:S01]  /*dcf0*/  LDGSTS.E.BYPASS.LTC128B.128 [R224+0x1900], [R2.64], !P2 ;  /* 0x0190000002e07fae */ /* 0x0003e2000d101d48 */
[----:B--2---:R-:W-:-:S04]  /*dd00*/  IADD3 R16, P0, R2, UR7, RZ ;  /* 0x0000000702107c10 */ /* 0x004fc8000ff1e0ff */
[----:B------:R-:W-:-:S05]  /*dd10*/  IADD3.X R17, R3, UR5, RZ, P0, !PT ;  /* 0x0000000503117c10 */ /* 0x000fca00087fe4ff */
[----:B------:R2:W-:Y:S04]  /*dd20*/  LDGSTS.E.BYPASS.LTC128B.128 [R224+0x2100], [R16.64], !P1 ;  /* 0x0210000010e07fae */ /* 0x0005e8000c901d48 */
[----:B------:R-:W-:Y:S01]  /*dd30*/  LDSM.16.M88.4 R44, [R213+0x1000] ;  /* 0x00100000d52c783b */ /* 0x000fe20000000200 */
[C---:B------:R-:W-:Y:S03]  /*dd40*/  HMMA.16816.F32 R72, R4.reuse, R28, R52 ;  /* 0x0000001c0448723c */ /* 0x040fe60000001834 */
[----:B------:R-:W-:Y:S04]  /*dd50*/  LDSM.16.M88.4 R52, [R213] ;  /* 0x00000000d534783b */ /* 0x000fe80000000200 */
[----:B------:R-:W-:Y:S01]  /*dd60*/  LDSM.16.M88.4 R40, [R213+0x1800] ;  /* 0x00180000d528783b */ /* 0x000fe20000000200 */
[C---:B------:R-:W-:Y:S03]  /*dd70*/  HMMA.16816.F32 R24, R4.reuse, R32, R48 ;  /* 0x000000200418723c */ /* 0x040fe60000001830 */
[----:B------:R-:W-:Y:S04]  /*dd80*/  LDSM.16.M88.4 R48, [R213+0x800] ;  /* 0x00080000d530783b */ /* 0x000fe80000000200 */
[----:B----4-:R-:W-:Y:S01]  /*dd90*/  LDSM.16.M88.4 R12, [R215] ;  /* 0x00000000d70c783b */ /* 0x010fe20000000200 */
[C---:B------:R-:W-:Y:S03]  /*dda0*/  HMMA.16816.F32 R156, R4.reuse, R20, R60 ;  /* 0x00000014049c723c */ /* 0x040fe6000000183c */
[----:B------:R-:W-:Y:S04]  /*ddb0*/  LDSM.16.M88.4 R60, [R213+0x2000] ;  /* 0x00200000d53c783b */ /* 0x000fe80000000200 */
[----:B--2---:R-:W2:Y:S01]  /*ddc0*/  LDSM.16.M88.4 R16, [R215+0x2000] ;  /* 0x00200000d710783b */ /* 0x004ea20000000200 */
[----:B------:R-:W-:Y:S03]  /*ddd0*/  HMMA.16816.F32 R68, R4, R58, R68 ;  /* 0x0000003a0444723c */ /* 0x000fe60000001844 */
[----:B------:R-:W0:Y:S05]  /*dde0*/  LDGDEPBAR ;  /* 0x00000000000079af */ /* 0x000e2a0000000000 */
[----:B-1---5:R-:W-:Y:S08]  /*ddf0*/  HMMA.16816.F32 R136, R8, R56, R120 ;  /* 0x000000380888723c */ /* 0x022ff00000001878 */
[----:B------:R-:W-:Y:S08]  /*de00*/  HMMA.16816.F32 R64, R4, R38, R64 ;  /* 0x000000260440723c */ /* 0x000ff00000001840 */
[C---:B------:R-:W-:Y:S08]  /*de10*/  HMMA.16816.F32 R144, R8.reuse, R36, R104 ;  /* 0x000000240890723c */ /* 0x040ff00000001868 */
[C---:B------:R-:W-:Y:S08]  /*de20*/  HMMA.16816.F32 R56, R8.reuse, R58, R148 ;  /* 0x0000003a0838723c */ /* 0x040ff00000001894 */
[----:B------:R-:W-:Y:S01]  /*de30*/  HMMA.16816.F32 R104, R8, R38, R128 ;  /* 0x000000260868723c */ /* 0x000fe20000001880 */
[----:B------:R-:W-:Y:S07]  /*de40*/  LDSM.16.M88.4 R36, [R210] ;  /* 0x00000000d224783b */ /* 0x000fee0000000200 */
[----:B------:R-:W-:Y:S08]  /*de50*/  HMMA.16816.F32 R168, R4, R34, R96 ;  /* 0x0000002204a8723c */ /* 0x000ff00000001860 */
[C---:B------:R-:W-:Y:S08]  /*de60*/  HMMA.16816.F32 R152, R8.reuse, R32, R100 ;  /* 0x000000200898723c */ /* 0x040ff00000001864 */
[----:B------:R-:W-:Y:S01]  /*de70*/  HMMA.16816.F32 R120, R8, R34, R124 ;  /* 0x000000220878723c */ /* 0x000fe2000000187c */
[----:B------:R-:W-:Y:S07]  /*de80*/  LDSM.16.M88.4 R32, [R210+0x800] ;  /* 0x00080000d220783b */ /* 0x000fee0000000200 */
[C---:B------:R-:W-:Y:S08]  /*de90*/  HMMA.16816.F32 R160, R4.reuse, R30, R116 ;  /* 0x0000001e04a0723c */ /* 0x040ff00000001874 */
[----:B------:R-:W-:Y:S01]  /*dea0*/  HMMA.16816.F32 R140, R4, R22, R108 ;  /* 0x00000016048c723c */ /* 0x000fe2000000186c */
[----:B------:R-:W1:Y:S07]  /*deb0*/  LDSM.16.M88.4 R4, [R216+0x2000] ;  /* 0x00200000d804783b */ /* 0x000e6e0000000200 */
[C---:B------:R-:W-:Y:S08]  /*dec0*/  HMMA.16816.F32 R164, R8.reuse, R28, R92 ;  /* 0x0000001c08a4723c */ /* 0x040ff0000000185c */
[C---:B------:R-:W-:Y:S08]  /*ded0*/  HMMA.16816.F32 R172, R8.reuse, R20, R88 ;  /* 0x0000001408ac723c */ /* 0x040ff00000001858 */
[C---:B------:R-:W-:Y:S01]  /*dee0*/  HMMA.16816.F32 R132, R8.reuse, R30, R132 ;  /* 0x0000001e0884723c */ /* 0x040fe20000001884 */
[----:B------:R-:W-:Y:S07]  /*def0*/  LDSM.16.M88.4 R28, [R210+0x1000] ;  /* 0x00100000d21c783b */ /* 0x000fee0000000200 */
[----:B------:R-:W-:Y:S01]  /*df00*/  HMMA.16816.F32 R128, R8, R22, R84 ;  /* 0x000000160880723c */ /* 0x000fe20000001854 */
[----:B------:R-:W4:Y:S04]  /*df10*/  LDSM.16.M88.4 R8, [R216] ;  /* 0x00000000d808783b */ /* 0x000f280000000200 */
[----:B------:R-:W1:Y:S03]  /*df20*/  LDSM.16.M88.4 R20, [R210+0x2000] ;  /* 0x00200000d214783b */ /* 0x000e660000000200 */
[----:B--2---:R-:W-:Y:S01]  /*df30*/  HMMA.16816.F32 R108, R16, R44, R24 ;  /* 0x0000002c106c723c */ /* 0x004fe20000001818 */
[----:B------:R-:W2:Y:S01]  /*df40*/  LDSM.16.M88.4 R24, [R210+0x1800] ;  /* 0x00180000d218783b */ /* 0x000ea20000000200 */
[----:B---3--:R-:W-:Y:S01]  /*df50*/  ISETP.GT.AND P0, PT, R113, R248, PT ;  /* 0x000000f87100720c */ /* 0x008fe20003f04270 */
[----:B------:R-:W-:-:S05]  /*df60*/  DEPBAR.LE SB0, 0x0 ;  /* 0x000080000000791a */ /* 0x000fca0000000000 */
        /* <DEDUP_REMOVED lines=20> */
[C---:B-1----:R-:W-:Y:S08]  /*e0b0*/  HMMA.16816.F32 R104, R4.reuse, R38, R92 ;  /* 0x000000260468723c */ /* 0x042ff0000000185c */
[----:B------:R-:W-:Y:S08]  /*e0c0*/  HMMA.16816.F32 R92, R4, R34, R88 ;  /* 0x00000022045c723c */ /* 0x000ff00000001858 */
[-C--:B----4-:R-:W-:Y:S08]  /*e0d0*/  HMMA.16816.F32 R60, R8, R28.reuse, R52 ;  /* 0x0000001c083c723c */ /* 0x090ff00000001834 */
[C---:B------:R-:W-:Y:S08]  /*e0e0*/  HMMA.16816.F32 R88, R4.reuse, R28, R108 ;  /* 0x0000001c0458723c */ /* 0x040ff0000000186c */
[-C--:B------:R-:W-:Y:S08]  /*e0f0*/  HMMA.16816.F32 R84, R4, R30.reuse, R84 ;  /* 0x0000001e0454723c */ /* 0x080ff00000001854 */
[C---:B------:R-:W-:Y:S08]  /*e100*/  HMMA.16816.F32 R52, R8.reuse, R30, R48 ;  /* 0x0000001e0834723c */ /* 0x040ff00000001830 */
[----:B------:R-:W-:Y:S08]  /*e110*/  HMMA.16816.F32 R28, R8, R20, R16 ;  /* 0x00000014081c723c */ /* 0x000ff00000001810 */
[C---:B------:R-:W-:Y:S08]  /*e120*/  HMMA.16816.F32 R124, R4.reuse, R36, R124 ;  /* 0x00000024047c723c */ /* 0x040ff0000000187c */
        /* <DEDUP_REMOVED lines=18> */
[----:B------:R-:W-:Y:S02]  /*e250*/  SHF.R.S32.HI R2, RZ, 0x1f, R0 ;  /* 0x0000001fff027819 */ /* 0x000fe40000011400 */
[----:B------:R-:W-:-:S03]  /*e260*/  LOP3.LUT P5, RZ, R181, 0x1, RZ, 0xc0, !PT ;  /* 0x00000001b5ff7812 */ /* 0x000fc600078ac0ff */
        /* <DEDUP_REMOVED lines=10> */
[-C--:B------:R-:W-:Y:S02]  /*e310*/  IADD3 R4, P0, R6, R10.reuse, RZ ;  /* 0x0000000a06047210 */ /* 0x080fe40007f1e0ff */
[----:B------:R-:W-:Y:S01]  /*e320*/  IADD3.X R7, R11, R9, RZ, P1, !PT ;  /* 0x000000090b077210 */ /* 0x000fe20000ffe4ff */
[----:B------:R-:W-:Y:S01]  /*e330*/  @!PT LDS RZ, [RZ] ;  /* 0x00000000fffff984 */ /* 0x000fe20000000800 */
[----:B------:R-:W-:Y:S01]  /*e340*/  @!PT LDS RZ, [RZ] ;  /* 0x00000000fffff984 */ /* 0x000fe20000000800 */
[----:B------:R-:W-:Y:S01]  /*e350*/  @!PT LDS RZ, [RZ] ;  /* 0x00000000fffff984 */ /* 0x000fe20000000800 */
[----:B------:R1:W-:Y:S01]  /*e360*/  LDGSTS.E.BYPASS.LTC128B.128 [R224+0x2900], [R8.64], !P5 ;  /* 0x0290000008e07fae */ /* 0x0003e2000e901d48 */
[----:B------:R-:W-:-:S03]  /*e370*/  IADD3 R2, P1, R4, R10, RZ ;  /* 0x0000000a04027210 */ /* 0x000fc60007f3e0ff */
[--C-:B------:R-:W-:Y:S01]  /*e380*/  IMAD.X R5, R7, 0x1, R11.reuse, P0 ;  /* 0x0000000107057824 */ /* 0x100fe200000e060b */
[----:B------:R-:W-:Y:S01]  /*e390*/  IADD3 R10, P0, R2, R10, RZ ;  /* 0x0000000a020a7210 */ /* 0x000fe20007f1e0ff */
[----:B------:R1:W-:Y:S02]  /*e3a0*/  LDGSTS.E.BYPASS.LTC128B.128 [R224+0x3100], [R6.64], !P5 ;  /* 0x0310000006e07fae */ /* 0x0003e4000e901d48 */
[----:B------:R-:W-:Y:S02]  /*e3b0*/  IMAD.X R3, R5, 0x1, R11, P1 ;  /* 0x0000000105037824 */ /* 0x000fe400008e060b */
[----:B------:R1:W-:Y:S03]  /*e3c0*/  LDGSTS.E.BYPASS.LTC128B.128 [R224+0x3900], [R4.64], !P5 ;  /* 0x0390000004e07fae */ /* 0x0003e6000e901d48 */
[----:B------:R-:W-:Y:S01]  /*e3d0*/  IADD3.X R11, R3, R11, RZ, P0, !PT ;  /* 0x0000000b030b7210 */ /* 0x000fe200007fe4ff */
[----:B------:R1:W-:Y:S04]  /*e3e0*/  LDGSTS.E.BYPASS.LTC128B.128 [R224+0x4100], [R2.64], !P5 ;  /* 0x0410000002e07fae */ /* 0x0003e8000e901d48 */
[----:B------:R1:W-:Y:S02]  /*e3f0*/  LDGSTS.E.BYPASS.LTC128B.128 [R224+0x4900], [R10.64], !P5 ;  /* 0x049000000ae07fae */ /* 0x0003e4000e901d48 */
.L_x_1482:
[----:B------:R-:W-:Y:S05]  /*e400*/  BSYNC B0 ;  /* 0x0000000000007941 */ /* 0x000fea0003800000 */
.L_x_1481:
[----:B------:R-:W2:Y:S04]  /*e410*/  LDL R246, [R1+0x5c] ;  /* 0x00005c0001f67983 */ /* 0x000ea80000100800 */
[----:B-1----:R-:W3:Y:S04]  /*e420*/  LDL R5, [R1+0x38] ;  /* 0x0000380001057983 */ /* 0x002ee80000100800 */
        /* <DEDUP_REMOVED lines=14> */
[----:B--2---:R-:W-:-:S03]  /*e510*/  IMAD.IADD R3, R0, 0x1, R4 ;  /* 0x0000000100037824 */ /* 0x004fc600078e0204 */
[C---:B------:R-:W-:Y:S02]  /*e520*/  IMNMX R4, R5.reuse, R2, PT ;  /* 0x0000000205047217 */ /* 0x040fe40003800200 */
[----:B------:R-:W-:Y:S02]  /*e530*/  IMNMX R3, R5, R3, PT ;  /* 0x0000000305037217 */ /* 0x000fe40003800200 */
[C---:B------:R-:W-:Y:S02]  /*e540*/  ISETP.GT.AND P3, PT, R4.reuse, RZ, PT ;  /* 0x000000ff0400720c */ /* 0x040fe40003f64270 */
[----:B------:R-:W-:Y:S02]  /*e550*/  ISETP.GT.AND P2, PT, R4, 0x1, PT ;  /* 0x000000010400780c */ /* 0x000fe40003f44270 */
[----:B------:R-:W-:Y:S02]  /*e560*/  FSEL R9, R72, -INF , P3 ;  /* 0xff80000048097808 */ /* 0x000fe40001800000 */
[----:B------:R-:W-:-:S02]  /*e570*/  ISETP.GT.AND P1, PT, R3, RZ, PT ;  /* 0x000000ff0300720c */ /* 0x000fc40003f24270 */
[----:B------:R-:W-:Y:S02]  /*e580*/  ISETP.GT.AND P0, PT, R3, 0x1, PT ;  /* 0x000000010300780c */ /* 0x000fe40003f04270 */
[----:B------:R-:W-:Y:S02]  /*e590*/  ISETP.GT.AND P3, PT, R4, 0x8, PT ;  /* 0x000000080400780c */ /* 0x000fe40003f64270 */
[----:B------:R-:W-:Y:S02]  /*e5a0*/  FSEL R25, R73, -INF , P2 ;  /* 0xff80000049197808 */ /* 0x000fe40001000000 */
[----:B------:R-:W-:Y:S02]  /*e5b0*/  FSEL R32, R74, -INF , P1 ;  /* 0xff8000004a207808 */ /* 0x000fe40000800000 */
[----:B------:R-:W-:Y:S02]  /*e5c0*/  FSEL R33, R75, -INF , P0 ;  /* 0xff8000004b217808 */ /* 0x000fe40000000000 */
[----:B------:R-:W-:-:S02]  /*e5d0*/  ISETP.GT.AND P2, PT, R4, 0x9, PT ;  /* 0x000000090400780c */ /* 0x000fc40003f44270 */
[----:B------:R-:W-:Y:S01]  /*e5e0*/  FSEL R26, R68, -INF , P3 ;  /* 0xff800000441a7808 */ /* 0x000fe20001800000 */
[----:B-----5:R-:W-:Y:S01]  /*e5f0*/  IMAD.IADD R6, R0, 0x1, R6 ;  /* 0x0000000100067824 */ /* 0x020fe200078e0206 */
[C---:B------:R-:W-:Y:S02]  /*e600*/  ISETP.GT.AND P1, PT, R3.reuse, 0x8, PT ;  /* 0x000000080300780c */ /* 0x040fe40003f24270 */
[----:B------:R-:W-:Y:S02]  /*e610*/  ISETP.GT.AND P0, PT, R3, 0x9, PT ;  /* 0x000000090300780c */ /* 0x000fe40003f04270 */
[----:B------:R-:W-:Y:S02]  /*e620*/  ISETP.GT.AND P3, PT, R4, 0x10, PT ;  /* 0x000000100400780c */ /* 0x000fe40003f64270 */
[----:B------:R-:W-:Y:S02]  /*e630*/  FSEL R27, R69, -INF , P2 ;  /* 0xff800000451b7808 */ /* 0x000fe40001000000 */
[----:B------:R-:W-:-:S02]  /*e640*/  FSEL R34, R70, -INF , P1 ;  /* 0xff80000046227808 */ /* 0x000fc40000800000 */
[----:B------:R-:W-:Y:S02]  /*e650*/  FSEL R36, R71, -INF , P0 ;  /* 0xff80000047247808 */ /* 0x000fe40000000000 */
[----:B------:R-:W-:Y:S01]  /*e660*/  FSEL R69, R64, -INF , P3 ;  /* 0xff80000040457808 */ /* 0x000fe20001800000 */
[----:B------:R-:W-:Y:S01]  /*e670*/  IMAD.IADD R0, R0, 0x1, R7 ;  /* 0x0000000100007824 */ /* 0x000fe200078e0207 */
[C---:B------:R-:W-:Y:S02]  /*e680*/  ISETP.GT.AND P1, PT, R3.reuse, 0x10, PT ;  /* 0x000000100300780c */ /* 0x040fe40003f24270 */
[----:B------:R-:W-:Y:S02]  /*e690*/  ISETP.GT.AND P0, PT, R3, 0x11, PT ;  /* 0x000000110300780c */ /* 0x000fe40003f04270 */
[----:B------:R-:W-:Y:S02]  /*e6a0*/  ISETP.GT.AND P3, PT, R4, 0x18, PT ;  /* 0x000000180400780c */ /* 0x000fe40003f64270 */
[----:B------:R-:W-:-:S02]  /*e6b0*/  IMNMX R2, R5, R6, PT ;  /* 0x0000000605027217 */ /* 0x000fc40003800200 */
[----:B------:R-:W-:Y:S02]  /*e6c0*/  FSEL R111, R66, -INF , P1 ;  /* 0xff800000426f7808 */ /* 0x000fe40000800000 */
[----:B------:R-:W-:Y:S02]  /*e6d0*/  FSEL R112, R67, -INF , P0 ;  /* 0xff80000043707808 */ /* 0x000fe40000000000 */
[----:B------:R-:W-:Y:S02]  /*e6e0*/  FSEL R96, R56, -INF , P3 ;  /* 0xff80000038607808 */ /* 0x000fe40001800000 */
[----:B------:R-:W-:Y:S02]  /*e6f0*/  ISETP.GT.AND P2, PT, R4, 0x11, PT ;  /* 0x000000110400780c */ /* 0x000fe40003f44270 */
[C---:B------:R-:W-:Y:S02]  /*e700*/  ISETP.GT.AND P1, PT, R3.reuse, 0x18, PT ;  /* 0x000000180300780c */ /* 0x040fe40003f24270 */
[----:B------:R-:W-:-:S02]  /*e710*/  ISETP.GT.AND P0, PT, R3, 0x19, PT ;  /* 0x000000190300780c */ /* 0x000fc40003f04270 */
[----:B------:R-:W-:Y:S02]  /*e720*/  ISETP.GT.AND P3, PT, R2, RZ, PT ;  /* 0x000000ff0200720c */ /* 0x000fe40003f64270 */
[----:B------:R-:W-:Y:S02]  /*e730*/  IMNMX R0, R5, R0, PT ;  /* 0x0000000005007217 */ /* 0x000fe40003800200 */
[----:B------:R-:W-:Y:S02]  /*e740*/  FSEL R71, R65, -INF , P2 ;  /* 0xff80000041477808 */ /* 0x000fe40001000000 */
[----:B------:R-:W-:Y:S02]  /*e750*/  FSEL R113, R58, -INF , P1 ;  /* 0xff8000003a717808 */ /* 0x000fe40000800000 */
[----:B------:R-:W-:Y:S02]  /*e760*/  FSEL R131, R59, -INF , P0 ;  /* 0xff8000003b837808 */ /* 0x000fe40000000000 */
[----:B------:R-:W-:-:S02]  /*e770*/  FSEL R10, R124, -INF , P3 ;  /* 0xff8000007c0a7808 */ /* 0x000fc40001800000 */
[----:B------:R-:W-:Y:S02]  /*e780*/  ISETP.GT.AND P2, PT, R4, 0x19, PT ;  /* 0x000000190400780c */ /* 0x000fe40003f44270 */
[C---:B------:R-:W-:Y:S02]  /*e790*/  ISETP.GT.AND P1, PT, R0.reuse, RZ, PT ;  /* 0x000000ff0000720c */ /* 0x040fe40003f24270 */
[----:B------:R-:W-:Y:S02]  /*e7a0*/  ISETP.GT.AND P0, PT, R0, 0x1, PT ;  /* 0x000000010000780c */ /* 0x000fe40003f04270 */
[----:B------:R-:W-:Y:S02]  /*e7b0*/  ISETP.GT.AND P3, PT, R2, 0x8, PT ;  /* 0x000000080200780c */ /* 0x000fe40003f64270 */
[----:B------:R-:W-:Y:S02]  /*e7c0*/  FSEL R97, R57, -INF , P2 ;  /* 0xff80000039617808 */ /* 0x000fe40001000000 */
[----:B------:R-:W-:-:S02]  /*e7d0*/  FSEL R14, R126, -INF , P1 ;  /* 0xff8000007e0e7808 */ /* 0x000fc40000800000 */
[----:B------:R-:W-:Y:S02]  /*e7e0*/  FSEL R15, R127, -INF , P0 ;  /* 0xff8000007f0f7808 */ /* 0x000fe40000000000 */
[----:B------:R-:W-:Y:S02]  /*e7f0*/  FSEL R12, R104, -INF , P3 ;  /* 0xff800000680c7808 */ /* 0x000fe40001800000 */
[----:B------:R-:W-:Y:S02]  /*e800*/  ISETP.GT.AND P2, PT, R2, 0x1, PT ;  /* 0x000000010200780c */ /* 0x000fe40003f44270 */
[C---:B------:R-:W-:Y:S02]  /*e810*/  ISETP.GT.AND P1, PT, R0.reuse, 0x8, PT ;  /* 0x000000080000780c */ /* 0x040fe40003f24270 */
[----:B------:R-:W-:Y:S02]  /*e820*/  ISETP.GT.AND P0, PT, R0, 0x9, PT ;  /* 0x000000090000780c */ /* 0x000fe40003f04270 */
[----:B------:R-:W-:-:S02]  /*e830*/  ISETP.GT.AND P3, PT, R2, 0x10, PT ;  /* 0x000000100200780c */ /* 0x000fc40003f64270 */
[----:B------:R-:W-:Y:S02]  /*e840*/  FSEL R11, R125, -INF , P2 ;  /* 0xff8000007d0b7808 */ /* 0x000fe40001000000 */
[----:B------:R-:W-:Y:S02]  /*e850*/  FSEL R20, R106, -INF , P1 ;  /* 0xff8000006a147808 */ /* 0x000fe40000800000 */
[----:B------:R-:W-:Y:S02]  /*e860*/  FSEL R24, R107, -INF , P0 ;  /* 0xff8000006b187808 */ /* 0x000fe40000000000 */
[----:B------:R-:W-:Y:S02]  /*e870*/  FSEL R35, R116, -INF , P3 ;  /* 0xff80000074237808 */ /* 0x000fe40001800000 */
[----:B------:R-:W-:Y:S02]  /*e880*/  ISETP.GT.AND P2, PT, R2, 0x9, PT ;  /* 0x000000090200780c */ /* 0x000fe40003f44270 */
[----:B------:R-:W-:-:S02]  /*e890*/  ISETP.GT.AND P1, PT, R0, 0x10, PT ;  /* 0x000000100000780c */ /* 0x000fc40003f24270 */
[----:B------:R-:W-:Y:S02]  /*e8a0*/  ISETP.GT.AND P0, PT, R0, 0x11, PT ;  /* 0x000000110000780c */ /* 0x000fe40003f04270 */
[----:B------:R-:W-:Y:S02]  /*e8b0*/  ISETP.GT.AND P3, PT, R2, 0x18, PT ;  /* 0x000000180200780c */ /* 0x000fe40003f64270 */
[----:B------:R-:W-:Y:S02]  /*e8c0*/  FSEL R13, R105, -INF , P2 ;  /* 0xff800000690d7808 */ /* 0x000fe40001000000 */
[----:B------:R-:W-:Y:S02]  /*e8d0*/  FSEL R44, R118, -INF , P1 ;  /* 0xff800000762c7808 */ /* 0x000fe40000800000 */
[----:B------:R-:W-:Y:S02]  /*e8e0*/  FSEL R45, R119, -INF , P0 ;  /* 0xff800000772d7808 */ /* 0x000fe40000000000 */
[----:B------:R-:W-:-:S02]  /*e8f0*/  FSEL R38, R92, -INF , P3 ;  /* 0xff8000005c267808 */ /* 0x000fc40001800000 */
[----:B------:R-:W-:Y:S02]  /*e900*/  ISETP.GT.AND P2, PT, R2, 0x11, PT ;  /* 0x000000110200780c */ /* 0x000fe40003f44270 */
[C---:B------:R-:W-:Y:S02]  /*e910*/  ISETP.GT.AND P1, PT, R0.reuse, 0x18, PT ;  /* 0x000000180000780c */ /* 0x040fe40003f24270 */
        /* <DEDUP_REMOVED lines=16> */
[C---:B------:R-:W-:Y:S02]  /*ea20*/  ISETP.GT.AND P0, PT, R4.reuse, 0x21, PT ;  /* 0x000000210400780c */ /* 0x040fe40003f04270 */
[C---:B------:R-:W-:Y:S02]  /*ea30*/  ISETP.GT.AND P4, PT, R4.reuse, 0x30, PT ;  /* 0x000000300400780c */ /* 0x040fe40003f84270 */
[----:B------:R-:W-:Y:S02]  /*ea40*/  ISETP.GT.AND P3, PT, R4, 0x39, PT ;  /* 0x000000390400780c */ /* 0x000fe40003f64270 */
[----:B------:R-:W-:Y:S02]  /*ea50*/  FSEL R132, R89, -INF , P2 ;  /* 0xff80000059847808 */ /* 0x000fe40001000000 */
        /* <DEDUP_REMOVED lines=19> */
[----:B------:R-:W-:-:S02]  /*eb90*/  FSEL R148, R40, -INF , P1 ;  /* 0xff80000028947808 */ /* 0x000fc40000800000 */
[----:B------:R-:W-:Y:S02]  /*eba0*/  FMNMX.FTZ R4, R71, R4, !PT ;  /* 0x0000000447047209 */ /* 0x000fe40007810000 */
[----:B------:R-:W-:Y:S02]  /*ebb0*/  ISETP.GT.AND P0, PT, R2, 0x28, PT ;  /* 0x000000280200780c */ /* 0x000fe40003f04270 */
[----:B------:R-:W-:Y:S02]  /*ebc0*/  ISETP.GT.AND P1, PT, R0, 0x28, PT ;  /* 0x000000280000780c */ /* 0x000fe40003f24270 */
[----:B------:R-:W-:Y:S02]  /*ebd0*/  FMNMX.FTZ R5, R35, R5, !PT ;  /* 0x0000000523057209 */ /* 0x000fe40007810000 */
[----:B------:R-:W-:Y:S02]  /*ebe0*/  FMNMX.FTZ R4, R96, R4, !PT ;  /* 0x0000000460047209 */ /* 0x000fe40007810000 */
[----:B------:R-:W-:-:S02]  /*ebf0*/  FSEL R137, R52, -INF , P2 ;  /* 0xff80000034897808 */ /* 0x000fc40001000000 */
[----:B------:R-:W-:Y:S02]  /*ec00*/  FSEL R126, R84, -INF , P0 ;  /* 0xff800000547e7808 */ /* 0x000fe40000000000 */
[----:B------:R-:W-:Y:S02]  /*ec10*/  FSEL R135, R86, -INF , P1 ;  /* 0xff80000056877808 */ /* 0x000fe40000800000 */
[----:B------:R-:W-:Y:S02]  /*ec20*/  FSEL R155, R28, -INF , P3 ;  /* 0xff8000001c9b7808 */ /* 0x000fe40001800000 */
[----:B------:R-:W-:Y:S02]  /*ec30*/  FMNMX.FTZ R5, R37, R5, !PT ;  /* 0x0000000525057209 */ /* 0x000fe40007810000 */
[----:B------:R-:W-:Y:S02]  /*ec40*/  ISETP.GT.AND P2, PT, R2, 0x29, PT ;  /* 0x000000290200780c */ /* 0x000fe40003f44270 */
        /* <DEDUP_REMOVED lines=15> */
[C---:B------:R-:W-:Y:S02]  /*ed40*/  ISETP.GT.AND P1, PT, R2.reuse, 0x48, PT ;  /* 0x000000480200780c */ /* 0x040fe40003f24270 */
[----:B------:R-:W-:Y:S02]  /*ed50*/  ISETP.GT.AND P3, PT, R2, 0x49, PT ;  /* 0x000000490200780c */ /* 0x000fe40003f64270 */
[----:B------:R-:W-:Y:S02]  /*ed60*/  FMNMX.FTZ R2, R114, R4, !PT ;  /* 0x0000000472027209 */ /* 0x000fe40007810000 */
        /* <DEDUP_REMOVED lines=20> */
[----:B------:R-:W-:Y:S02]  /*eeb0*/  FMNMX.FTZ R4, R149, R4, !PT ;  /* 0x0000000495047209 */ /* 0x000fe40007810000 */
[----:B------:R-:W-:Y:S02]  /*eec0*/  FMNMX.FTZ R2, R148, R2, !PT ;  /* 0x0000000294027209 */ /* 0x000fe40007810000 */
[----:B------:R-:W-:Y:S02]  /*eed0*/  FSEL R198, R120, -INF , P5 ;  /* 0xff80000078c67808 */ /* 0x000fe40002800000 */
        /* <DEDUP_REMOVED lines=18> */
[----:B------:R-:W-:Y:S02]  /*f000*/  ISETP.GT.AND P0, PT, R0, 0x31, PT ;  /* 0x000000310000780c */ /* 0x000fe40003f04270 */
[----:B------:R-:W-:-:S02]  /*f010*/  FMNMX.FTZ R5, R136, R5, !PT ;  /* 0x0000000588057209 */ /* 0x000fc40007810000 */
[----:B------:R-:W-:Y:S02]  /*f020*/  FMNMX.FTZ R6, R201, R4, !PT ;  /* 0x00000004c9067209 */ /* 0x000fe40007810000 */
[----:B------:R-:W-:Y:S02]  /*f030*/  FMNMX.FTZ R4, R32, R33, !PT ;  /* 0x0000002120047209 */ /* 0x000fe40007810000 */
[----:B------:R-:W-:Y:S02]  /*f040*/  ISETP.GT.AND P2, PT, R0, 0x38, PT ;  /* 0x000000380000780c */ /* 0x000fe40003f44270 */
[----:B------:R-:W-:Y:S02]  /*f050*/  FMNMX.FTZ R2, R206, R2, !PT ;  /* 0x00000002ce027209 */ /* 0x000fe40007810000 */
[----:B------:R-:W-:Y:S02]  /*f060*/  FSEL R154, R103, -INF , P0 ;  /* 0xff800000679a7808 */ /* 0x000fe40000000000 */
[----:B------:R-:W-:-:S02]  /*f070*/  FMNMX.FTZ R5, R153, R5, !PT ;  /* 0x0000000599057209 */ /* 0x000fc40007810000 */
[----:B------:R-:W-:Y:S01]  /*f080*/  FMNMX.FTZ R4, R34, R4, !PT ;  /* 0x0000000422047209 */ /* 0x000fe20007810000 */
[----:B------:R-:W1:Y:S01]  /*f090*/  SHFL.BFLY PT, R7, R2, 0x2, 0x1f ;  /* 0x0c401f0002077f89 */ /* 0x000e6200000e0000 */
[----:B------:R-:W-:Y:S02]  /*f0a0*/  FSEL R141, R82, -INF , P2 ;  /* 0xff800000528d7808 */ /* 0x000fe40001000000 */
[C---:B------:R-:W-:Y:S02]  /*f0b0*/  ISETP.GT.AND P4, PT, R0.reuse, 0x39, PT ;  /* 0x000000390000780c */ /* 0x040fe40003f84270 */
[C---:B------:R-:W-:Y:S02]  /*f0c0*/  ISETP.GT.AND P1, PT, R0.reuse, 0x40, PT ;  /* 0x000000400000780c */ /* 0x040fe40003f24270 */
[C---:B------:R-:W-:Y:S02]  /*f0d0*/  ISETP.GT.AND P0, PT, R0.reuse, 0x41, PT ;  /* 0x000000410000780c */ /* 0x040fe40003f04270 */
[----:B------:R-:W-:-:S02]  /*f0e0*/  ISETP.GT.AND P3, PT, R0, 0x48, PT ;  /* 0x000000480000780c */ /* 0x000fc40003f64270 */
[----:B------:R-:W-:Y:S02]  /*f0f0*/  ISETP.GT.AND P2, PT, R0, 0x49, PT ;  /* 0x000000490000780c */ /* 0x000fe40003f44270 */
[----:B------:R-:W-:Y:S02]  /*f100*/  FMNMX.FTZ R0, R154, R5, !PT ;  /* 0x000000059a007209 */ /* 0x000fe40007810000 */
[----:B------:R-:W-:Y:S01]  /*f110*/  FMNMX.FTZ R5, R36, R4, !PT ;  /* 0x0000000424057209 */ /* 0x000fe20007810000 */
[----:B------:R-:W2:Y:S03]  /*f120*/  SHFL.BFLY PT, R8, R6, 0x2, 0x1f ;  /* 0x0c401f0006087f89 */ /* 0x000ea600000e0000 */
[----:B------:R-:W-:Y:S02]  /*f130*/  FMNMX.FTZ R5, R111, R5, !PT ;  /* 0x000000056f057209 */ /* 0x000fe40007810000 */
[----:B------:R-:W-:-:S02]  /*f140*/  FSEL R142, R83, -INF , P4 ;  /* 0xff800000538e7808 */ /* 0x000fc40002000000 */
[----:B------:R-:W-:Y:S02]  /*f150*/  FMNMX.FTZ R5, R112, R5, !PT ;  /* 0x0000000570057209 */ /* 0x000fe40007810000 */
[----:B------:R-:W-:Y:S02]  /*f160*/  FMNMX.FTZ R0, R141, R0, !PT ;  /* 0x000000008d007209 */ /* 0x000fe40007810000 */
[----:B------:R-:W-:Y:S02]  /*f170*/  FSEL R189, R122, -INF , P1 ;  /* 0xff8000007abd7808 */ /* 0x000fe40000800000 */
[----:B------:R-:W-:Y:S02]  /*f180*/  ISETP.GT.AND P1, PT, R3, 0x20, PT ;  /* 0x000000200300780c */ /* 0x000fe40003f24270 */
[----:B------:R-:W-:Y:S02]  /*f190*/  FMNMX.FTZ R5, R113, R5, !PT ;  /* 0x0000000571057209 */ /* 0x000fe40007810000 */
[----:B------:R-:W-:-:S02]  /*f1a0*/  FMNMX.FTZ R0, R142, R0, !PT ;  /* 0x000000008e007209 */ /* 0x000fc40007810000 */
[----:B------:R-:W-:Y:S02]  /*f1b0*/  FSEL R197, R123, -INF , P0 ;  /* 0xff8000007bc57808 */ /* 0x000fe40000000000 */
[----:B------:R-:W-:Y:S02]  /*f1c0*/  ISETP.GT.AND P0, PT, R3, 0x21, PT ;  /* 0x000000210300780c */ /* 0x000fe40003f04270 */
[----:B------:R-:W-:Y:S02]  /*f1d0*/  FSEL R128, R62, -INF , P1 ;  /* 0xff8000003e807808 */ /* 0x000fe40000800000 */
[----:B------:R-:W-:Y:S02]  /*f1e0*/  FMNMX.FTZ R5, R131, R5, !PT ;  /* 0x0000000583057209 */ /* 0x000fe40007810000 */
[----:B------:R-:W-:Y:S02]  /*f1f0*/  FMNMX.FTZ R0, R189, R0, !PT ;  /* 0x00000000bd007209 */ /* 0x000fe40007810000 */
[----:B------:R-:W-:-:S02]  /*f200*/  FSEL R130, R63, -INF , P0 ;  /* 0xff8000003f827808 */ /* 0x000fc40000000000 */
[----:B------:R-:W-:Y:S02]  /*f210*/  ISETP.GT.AND P1, PT, R3, 0x28, PT ;  /* 0x000000280300780c */ /* 0x000fe40003f24270 */
[----:B------:R-:W-:Y:S02]  /*f220*/  FMNMX.FTZ R5, R128, R5, !PT ;  /* 0x0000000580057209 */ /* 0x000fe40007810000 */
[----:B------:R-:W-:Y:S02]  /*f230*/  FSEL R192, R78, -INF , P3 ;  /* 0xff8000004ec07808 */ /* 0x000fe40001800000 */
[----:B------:R-:W-:Y:S02]  /*f240*/  FMNMX.FTZ R4, R197, R0, !PT ;  /* 0x00000000c5047209 */ /* 0x000fe40007810000 */
[----:B-1----:R-:W-:Y:S02]  /*f250*/  FMNMX.FTZ R0, R2, R7, !PT ;  /* 0x0000000702007209 */ /* 0x002fe40007810000 */
[----:B------:R-:W-:-:S02]  /*f260*/  ISETP.GT.AND P0, PT, R3, 0x29, PT ;  /* 0x000000290300780c */ /* 0x000fc40003f04270 */
[----:B------:R-:W-:Y:S02]  /*f270*/  FSEL R125, R54, -INF , P1 ;  /* 0xff800000367d7808 */ /* 0x000fe40000800000 */
[----:B------:R-:W-:Y:S02]  /*f280*/  FMNMX.FTZ R5, R130, R5, !PT ;  /* 0x0000000582057209 */ /* 0x000fe40007810000 */
[----:B------:R-:W-:Y:S02]  /*f290*/  FSEL R202, R79, -INF , P2 ;  /* 0xff8000004fca7808 */ /* 0x000fe40001000000 */
[----:B------:R-:W-:Y:S01]  /*f2a0*/  FMNMX.FTZ R2, R192, R4, !PT ;  /* 0x00000004c0027209 */ /* 0x000fe20007810000 */
[----:B------:R-:W1:Y:S01]  /*f2b0*/  SHFL.BFLY PT, R7, R0, 0x1, 0x1f ;  /* 0x0c201f0000077f89 */ /* 0x000e6200000e0000 */
[----:B------:R-:W-:Y:S02]  /*f2c0*/  FSEL R127, R55, -INF , P0 ;  /* 0xff800000377f7808 */ /* 0x000fe40000000000 */
[----:B------:R-:W-:-:S02]  /*f2d0*/  ISETP.GT.AND P1, PT, R3, 0x30, PT ;  /* 0x000000300300780c */ /* 0x000fc40003f24270 */
[----:B------:R-:W-:Y:S02]  /*f2e0*/  FMNMX.FTZ R5, R125, R5, !PT ;  /* 0x000000057d057209 */ /* 0x000fe40007810000 */
[----:B------:R-:W-:Y:S02]  /*f2f0*/  FMNMX.FTZ R2, R202, R2, !PT ;  /* 0x00000002ca027209 */ /* 0x000fe40007810000 */
[----:B--2---:R-:W-:Y:S02]  /*f300*/  FMNMX.FTZ R4, R6, R8, !PT ;  /* 0x0000000806047209 */ /* 0x004fe40007810000 */
[----:B------:R-:W-:Y:S02]  /*f310*/  ISETP.GT.AND P0, PT, R3, 0x31, PT ;  /* 0x000000310300780c */ /* 0x000fe40003f04270 */
[----:B------:R-:W-:Y:S02]  /*f320*/  FSEL R143, R50, -INF , P1 ;  /* 0xff800000328f7808 */ /* 0x000fe40000800000 */
[----:B------:R-:W-:Y:S01]  /*f330*/  FMNMX.FTZ R5, R127, R5, !PT ;  /* 0x000000057f057209 */ /* 0x000fe20007810000 */
[----:B------:R-:W2:Y:S01]  /*f340*/  SHFL.BFLY PT, R6, R2, 0x2, 0x1f ;  /* 0x0c401f0002067f89 */ /* 0x000ea200000e0000 */
[----:B------:R-:W-:-:S02]  /*f350*/  FSEL R146, R51, -INF , P0 ;  /* 0xff80000033927808 */ /* 0x000fc40000000000 */
[----:B------:R-:W-:Y:S01]  /*f360*/  ISETP.GT.AND P0, PT, R3, 0x38, PT ;  /* 0x000000380300780c */ /* 0x000fe20003f04270 */
[----:B------:R-:W3:Y:S01]  /*f370*/  SHFL.BFLY PT, R8, R4, 0x1, 0x1f ;  /* 0x0c201f0004087f89 */ /* 0x000ee200000e0000 */
[----:B------:R-:W-:Y:S02]  /*f380*/  FMNMX.FTZ R5, R143, R5, !PT ;  /* 0x000000058f057209 */ /* 0x000fe40007810000 */
[C---:B------:R-:W-:Y:S02]  /*f390*/  ISETP.GT.AND P3, PT, R3.reuse, 0x39, PT ;  /* 0x000000390300780c */ /* 0x040fe40003f64270 */
[----:B------:R-:W-:Y:S02]  /*f3a0*/  FSEL R150, R42, -INF , P0 ;  /* 0xff8000002a967808 */ /* 0x000fe40000000000 */
[----:B------:R-:W-:Y:S02]  /*f3b0*/  FMNMX.FTZ R5, R146, R5, !PT ;  /* 0x0000000592057209 */ /* 0x000fe40007810000 */
[----:B------:R-:W-:-:S02]  /*f3c0*/  ISETP.GT.AND P2, PT, R3, 0x40, PT ;  /* 0x000000400300780c */ /* 0x000fc40003f44270 */
[C---:B------:R-:W-:Y:S02]  /*f3d0*/  ISETP.GT.AND P1, PT, R3.reuse, 0x41, PT ;  /* 0x000000410300780c */ /* 0x040fe40003f24270 */
[C---:B------:R-:W-:Y:S02]  /*f3e0*/  ISETP.GT.AND P0, PT, R3.reuse, 0x48, PT ;  /* 0x000000480300780c */ /* 0x040fe40003f04270 */
[----:B------:R-:W-:Y:S02]  /*f3f0*/  ISETP.GT.AND P4, PT, R3, 0x49, PT ;  /* 0x000000490300780c */ /* 0x000fe40003f84270 */
[----:B------:R-:W-:Y:S02]  /*f400*/  FSEL R152, R43, -INF , P3 ;  /* 0xff8000002b987808 */ /* 0x000fe40001800000 */
[----:B------:R-:W-:Y:S01]  /*f410*/  FMNMX.FTZ R3, R150, R5, !PT ;  /* 0x0000000596037209 */ /* 0x000fe20007810000 */
[----:B------:R-:W-:Y:S01]  /*f420*/  LDSM.16.MT88.4 R40, [R211] ;  /* 0x00000000d328783b */ /* 0x000fe20000004200 */
[----:B------:R-:W-:-:S02]  /*f430*/  FSEL R191, R30, -INF , P2 ;  /* 0xff8000001ebf7808 */ /* 0x000fc40001000000 */
[----:B------:R-:W-:Y:S02]  /*f440*/  FMNMX.FTZ R3, R152, R3, !PT ;  /* 0x0000000398037209 */ /* 0x000fe40007810000 */
[----:B-1----:R-:W-:Y:S02]  /*f450*/  FMNMX.FTZ R110, R0, R7, !PT ;  /* 0x00000007006e7209 */ /* 0x002fe40007810000 */
[----:B------:R-:W-:Y:S02]  /*f460*/  FSEL R193, R31, -INF , P1 ;  /* 0xff8000001fc17808 */ /* 0x000fe40000800000 */
[----:B------:R-:W-:Y:S01]  /*f470*/  FMNMX.FTZ R0, R191, R3, !PT ;  /* 0x00000003bf007209 */ /* 0x000fe20007810000 */
[----:B------:R-:W-:Y:S01]  /*f480*/  LDSM.16.MT88.4 R28, [R209] ;  /* 0x00000000d11c783b */ /* 0x000fe20000004200 */
[----:B------:R-:W-:Y:S02]  /*f490*/  FSEL R199, R18, -INF , P0 ;  /* 0xff80000012c77808 */ /* 0x000fe40000000000 */
[----:B------:R-:W-:-:S02]  /*f4a0*/  FMNMX.FTZ R0, R193, R0, !PT ;  /* 0x00000000c1007209 */ /* 0x000fc40007810000 */
[----:B--2---:R-:W-:Y:S02]  /*f4b0*/  FMNMX.FTZ R5, R2, R6, !PT ;  /* 0x0000000602057209 */ /* 0x004fe40007810000 */
[----:B---3--:R-:W-:Y:S02]  /*f4c0*/  FMNMX.FTZ R108, R4, R8, !PT ;  /* 0x00000008046c7209 */ /* 0x008fe40007810000 */
        /* <DEDUP_REMOVED lines=88> */
[----:B------:R3:W1:Y:S02]  /*fa50*/  MUFU.EX2 R185, R5 ;  /* 0x0000000500b97308 */ /* 0x0006640000000800 */
[----:B---3--:R-:W-:-:S06]  /*fa60*/  FFMA.FTZ R5, R113, c[0x0][0x2d0], -R4 ;  /* 0x0000b40071057a23 */ /* 0x008fcc0000010804 */
[----:B------:R3:W-:Y:S01]  /*fa70*/  MUFU.EX2 R186, R5 ;  /* 0x0000000500ba7308 */ /* 0x0007e20000000800 */
[----:B-1----:R-:W-:Y:S02]  /*fa80*/  F2FP.PACK_AB R11, R239, R238 ;  /* 0x000000eeef0b723e */ /* 0x002fe400000000ff */
[----:B------:R-:W-:Y:S02]  /*fa90*/  F2FP.PACK_AB R12, R230, R242 ;  /* 0x000000f2e60c723e */ /* 0x000fe400000000ff */
[----:B-----5:R-:W-:Y:S01]  /*faa0*/  F2FP.PACK_AB R14, R232, R229 ;  /* 0x000000e5e80e723e */ /* 0x020fe200000000ff */
[----:B---3--:R-:W-:-:S04]  /*fab0*/  FFMA.FTZ R5, R131, c[0x0][0x2d0], -R4 ;  /* 0x0000b40083057a23 */ /* 0x008fc80000010804 */
[----:B------:R1:W3:Y:S01]  /*fac0*/  MUFU.EX2 R184, R5 ;  /* 0x0000000500b87308 */ /* 0x0002e20000000800 */
[----:B------:R-:W-:Y:S02]  /*fad0*/  F2FP.PACK_AB R13, R6, R227 ;  /* 0x000000e3060d723e */ /* 0x000fe400000000ff */
[----:B------:R-:W-:Y:S01]  /*fae0*/  F2FP.PACK_AB R15, R228, R7 ;  /* 0x00000007e40f723e */ /* 0x000fe200000000ff */
[----:B-1----:R-:W-:-:S04]  /*faf0*/  FFMA.FTZ R5, R114, c[0x0][0x2d0], -R3 ;  /* 0x0000b40072057a23 */ /* 0x002fc80000010803 */
[----:B------:R1:W-:Y:S01]  /*fb00*/  MUFU.EX2 R183, R5 ;  /* 0x0000000500b77308 */ /* 0x0003e20000000800 */
[----:B------:R-:W-:Y:S01]  /*fb10*/  HMMA.16816.F32 R84, R8, R16, RZ ;  /* 0x000000100854723c */ /* 0x000fe200000018ff */
[----:B-1----:R-:W-:-:S06]  /*fb20*/  FFMA.FTZ R5, R124, c[0x0][0x2d0], -R2 ;  /* 0x0000b4007c057a23 */ /* 0x002fcc0000010802 */
[----:B------:R1:W-:Y:S01]  /*fb30*/  MUFU.EX2 R181, R5 ;  /* 0x0000000500b57308 */ /* 0x0003e20000000800 */
[----:B------:R-:W-:Y:S08]  /*fb40*/  HMMA.16816.F32 R72, R8, R18, RZ ;  /* 0x000000120848723c */ /* 0x000ff000000018ff */
[----:B------:R-:W-:Y:S01]  /*fb50*/  HMMA.16816.F32 R88, R12, R16, RZ ;  /* 0x000000100c58723c */ /* 0x000fe200000018ff */
[----:B-1----:R-:W-:-:S07]  /*fb60*/  FFMA.FTZ R5, R132, c[0x0][0x2d0], -R2 ;  /* 0x0000b40084057a23 */ /* 0x002fce0000010802 */
[----:B------:R-:W-:Y:S01]  /*fb70*/  HMMA.16816.F32 R92, R12, R18, RZ ;  /* 0x000000120c5c723c */ /* 0x000fe200000018ff */
[----:B------:R-:W1:Y:S01]  /*fb80*/  LDSM.16.MT88.4 R16, [R209+0x800] ;  /* 0x00080000d110783b */ /* 0x000e620000004200 */
[----:B------:R5:W1:Y:S02]  /*fb90*/  MUFU.EX2 R182, R5 ;  /* 0x0000000500b67308 */ /* 0x000a640000000800 */
        /* <DEDUP_REMOVED lines=10> */
[C---:B------:R-:W-:Y:S08]  /*fc40*/  HMMA.16816.F32 R60, R8.reuse, R30, RZ ;  /* 0x0000001e083c723c */ /* 0x040ff000000018ff */
        /* <DEDUP_REMOVED lines=8> */
[----:B------:R4:W-:Y:S01]  /*fcd0*/  MUFU.EX2 R176, R5 ;  /* 0x0000000500b07308 */ /* 0x0009e20000000800 */
[----:B------:R-:W-:Y:S02]  /*fce0*/  F2FP.PACK_AB R9, R207, R223 ;  /* 0x000000dfcf09723e */ /* 0x000fe400000000ff */
        /* <DEDUP_REMOVED lines=32> */
[C---:B------:R-:W-:Y:S01]  /*fef0*/  HMMA.16816.F32 R44, R12.reuse, R28, RZ ;  /* 0x0000001c0c2c723c */ /* 0x040fe200000018ff */
[--C-:B-1----:R-:W-:Y:S01]  /*ff00*/  FFMA.FTZ R5, R130, c[0x0][0x2d0], -R4.reuse ;  /* 0x0000b40082057a23 */ /* 0x102fe20000010804 */
[----:B------:R-:W-:Y:S01]  /*ff10*/  ISETP.NE.AND P6, PT, R251, 0x1, PT ;  /* 0x00000001fb00780c */ /* 0x000fe20003fc5270 */
[----:B------:R-:W-:Y:S05]  /*ff20*/  LDSM.16.MT88.4 R128, [R208+0x2000] ;  /* 0x00200000d080783b */ /* 0x000fea0000004200 */
[----:B------:R-:W-:Y:S01]  /*ff30*/  HMMA.16816.F32 R120, R12, R30, RZ ;  /* 0x0000001e0c78723c */ /* 0x000fe200000018ff */
[----:B------:R-:W1:Y:S04]  /*ff40*/  LDSM.16.MT88.4 R12, [R208+0x1000] ;  /* 0x00100000d00c783b */ /* 0x000e680000004200 */
[----:B------:R-:W-:Y:S03]  /*ff50*/  LDSM.16.MT88.4 R28, [R209+0x1000] ;  /* 0x00100000d11c783b */ /* 0x000fe60000004200 */
[----:B------:R-:W-:Y:S01]  /*ff60*/  HMMA.16816.F32 R88, R8, R32, R20 ;  /* 0x000000200858723c */ /* 0x000fe20000001814 */
[----:B------:R-:W3:Y:S01]  /*ff70*/  LDSM.16.MT88.4 R20, [R212+0x1000] ;  /* 0x00100000d414783b */ /* 0x000ee20000004200 */
[----:B------:R2:W1:Y:S02]  /*ff80*/  MUFU.EX2 R169, R5 ;  /* 0x0000000500a97308 */ /* 0x0004640000000800 */
[----:B--2---:R-:W-:-:S06]  /*ff90*/  FFMA.FTZ R5, R125, c[0x0][0x2d0], -R4 ;  /* 0x0000b4007d057a23 */ /* 0x004fcc0000010804 */
[----:B------:R2:W-:Y:S02]  /*ffa0*/  MUFU.EX2 R167, R5 ;  /* 0x0000000500a77308 */ /* 0x0005e40000000800 */
[----:B--2---:R-:W-:-:S06]  /*ffb0*/  FFMA.FTZ R5, R127, c[0x0][0x2d0], -R4 ;  /* 0x0000b4007f057a23 */ /* 0x004fcc0000010804 */
[----:B------:R2:W1:Y:S01]  /*ffc0*/  MUFU.EX2 R166, R5 ;  /* 0x0000000500a67308 */ /* 0x0004620000000800 */
[----:B------:R-:W-:Y:S01]  /*ffd0*/  HMMA.16816.F32 R44, R8, R16, R44 ;  /* 0x00000010082c723c */ /* 0x000fe2000000182c */
[----:B--2---:R-:W-:-:S06]  /*ffe0*/  FFMA.FTZ R5, R144, c[0x0][0x2d0], -R3 ;  /* 0x0000b40090057a23 */ /* 0x004fcc0000010803 */
[----:B------:R2:W-:Y:S01]  /*fff0*/  MUFU.EX2 R168, R5 ;  /* 0x0000000500a87308 */ /* 0x0005e20000000800 */
[C---:B------:R-:W-:Y:S08]  /*10000*/  HMMA.16816.F32 R16, R8.reuse, R18, R120 ;  /* 0x000000120810723c */ /* 0x040ff00000001878 */
[----:B------:R-:W-:Y:S01]  /*10010*/  HMMA.16816.F32 R84, R8, R34, R100 ;  /* 0x000000220854723c */ /* 0x000fe20000001864 */
[----:B--2---:R-:W-:-:S04]  /*10020*/  FFMA.FTZ R5, R148, c[0x0][0x2d0], -R3 ;  /* 0x0000b40094057a23 */ /* 0x004fc80000010803 */
[----:B------:R2:W-:Y:S02]  /*10030*/  MUFU.EX2 R165, R5 ;  /* 0x0000000500a57308 */ /* 0x0005e40000000800 */
[----:B------:R-:W-:Y:S02]  /*10040*/  F2FP.PACK_AB R8, R182, R181 ;  /* 0x000000b5b608723e */ /* 0x000fe400000000ff */
[----:B------:R-:W-:Y:S02]  /*10050*/  F2FP.PACK_AB R9, R177, R178 ;  /* 0x000000b2b109723e */ /* 0x000fe400000000ff */
        /* <DEDUP_REMOVED lines=9> */
[----:B------:R-:W-:Y:S01]  /*100f0*/  HMMA.16816.F32 R64, R8, R30, R60 ;  /* 0x0000001e0840723c */ /* 0x000fe2000000183c */
[----:B-1----:R-:W-:-:S07]  /*10100*/  FFMA.FTZ R5, R149, c[0x0][0x2d0], -R2 ;  /* 0x0000b40095057a23 */ /* 0x002fce0000010802 */
[C---:B------:R-:W-:Y:S01]  /*10110*/  HMMA.16816.F32 R104, R8.reuse, R12, R104 ;  /* 0x0000000c0868723c */ /* 0x040fe20000001868 */
[----:B------:R1:W-:Y:S07]  /*10120*/  MUFU.EX2 R162, R5 ;  /* 0x0000000500a27308 */ /* 0x0003ee0000000800 */
[C---:B------:R-:W-:Y:S08]  /*10130*/  HMMA.16816.F32 R96, R8.reuse, R20, R96 ;  /* 0x000000140860723c */ /* 0x040ff00000001860 */
[----:B------:R-:W-:Y:S01]  /*10140*/  HMMA.16816.F32 R80, R8, R28, R80 ;  /* 0x0000001c0850723c */ /* 0x000fe20000001850 */
[----:B-1----:R-:W-:-:S07]  /*10150*/  FFMA.FTZ R5, R151, c[0x0][0x2d0], -R2 ;  /* 0x0000b40097057a23 */ /* 0x002fce0000010802 */
[----:B------:R-:W-:Y:S01]  /*10160*/  HMMA.16816.F32 R60, R8, R38, R52 ;  /* 0x00000026083c723c */ /* 0x000fe20000001834 */
[----:B------:R1:W-:Y:S06]  /*10170*/  MUFU.EX2 R161, R5 ;  /* 0x0000000500a17308 */ /* 0x0003ec0000000800 */
[----:B----4-:R-:W-:Y:S02]  /*10180*/  F2FP.PACK_AB R8, R174, R183 ;  /* 0x000000b7ae08723e */ /* 0x010fe400000000ff */
[----:B------:R-:W-:Y:S02]  /*10190*/  F2FP.PACK_AB R9, R169, R170 ;  /* 0x000000aaa909723e */ /* 0x000fe400000000ff */
[----:B------:R-:W-:-:S02]  /*101a0*/  F2FP.PACK_AB R10, R172, R173 ;  /* 0x000000adac0a723e */ /* 0x000fc400000000ff */
[----:B------:R-:W-:Y:S01]  /*101b0*/  F2FP.PACK_AB R11, R166, R167 ;  /* 0x000000a7a60b723e */ /* 0x000fe200000000ff */
[----:B-1----:R-:W-:-:S06]  /*101c0*/  FFMA.FTZ R5, R153, c[0x0][0x2d0], -R0 ;  /* 0x0000b40099057a23 */ /* 0x002fcc0000010800 */
[----:B------:R-:W-:Y:S01]  /*101d0*/  HMMA.16816.F32 R32, R8, R22, R24 ;  /* 0x000000160820723c */ /* 0x000fe20000001818 */
[----:B------:R-:W1:Y:S01]  /*101e0*/  LDSM.16.MT88.4 R24, [R208+0x1800] ;  /* 0x00180000d018783b */ /* 0x000e620000004200 */
[----:B------:R3:W-:Y:S02]  /*101f0*/  MUFU.EX2 R160, R5 ;  /* 0x0000000500a07308 */ /* 0x0007e40000000800 */
[----:B---3--:R-:W-:-:S06]  /*10200*/  FFMA.FTZ R5, R154, c[0x0][0x2d0], -R0 ;  /* 0x0000b4009a057a23 */ /* 0x008fcc0000010800 */
[----:B------:R3:W4:Y:S02]  /*10210*/  MUFU.EX2 R159, R5 ;  /* 0x00000005009f7308 */ /* 0x0007240000000800 */
[----:B---3--:R-:W-:-:S06]  /*10220*/  FFMA.FTZ R5, R141, c[0x0][0x2d0], -R0 ;  /* 0x0000b4008d057a23 */ /* 0x008fcc0000010800 */
[----:B------:R3:W-:Y:S02]  /*10230*/  MUFU.EX2 R157, R5 ;  /* 0x00000005009d7308 */ /* 0x0007e40000000800 */
[----:B---3--:R-:W-:-:S06]  /*10240*/  FFMA.FTZ R5, R142, c[0x0][0x2d0], -R0 ;  /* 0x0000b4008e057a23 */ /* 0x008fcc0000010800 */
[----:B------:R3:W5:Y:S01]  /*10250*/  MUFU.EX2 R158, R5 ;  /* 0x00000005009e7308 */ /* 0x0007620000000800 */
[----:B------:R-:W-:Y:S01]  /*10260*/  HMMA.16816.F32 R52, R8, R14, R40 ;  /* 0x0000000e0834723c */ /* 0x000fe20000001828 */
[----:B---3--:R-:W-:-:S06]  /*10270*/  FFMA.FTZ R5, R156, c[0x0][0x2d0], -R3 ;  /* 0x0000b4009c057a23 */ /* 0x008fcc0000010803 */
[----:B------:R3:W-:Y:S01]  /*10280*/  MUFU.EX2 R156, R5 ;  /* 0x00000005009c7308 */ /* 0x0007e20000000800 */
[----:B------:R-:W-:Y:S01]  /*10290*/  HMMA.16816.F32 R40, R8, R28, R44 ;  /* 0x0000001c0828723c */ /* 0x000fe2000000182c */
[----:B---3--:R-:W-:-:S06]  /*102a0*/  FFMA.FTZ R5, R155, c[0x0][0x2d0], -R3 ;  /* 0x0000b4009b057a23 */ /* 0x008fcc0000010803 */
[----:B------:R3:W-:Y:S01]  /*102b0*/  MUFU.EX2 R114, R5 ;  /* 0x0000000500727308 */ /* 0x0007e20000000800 */
[C---:B------:R-:W-:Y:S01]  /*102c0*/  HMMA.16816.F32 R56, R8.reuse, R12, R56 ;  /* 0x0000000c0838723c */ /* 0x040fe20000001838 */
[----:B------:R-:W-:Y:S07]  /*102d0*/  LDSM.16.MT88.4 R12, [R211+0x1800] ;  /* 0x00180000d30c783b */ /* 0x000fee0000004200 */
[----:B------:R-:W-:Y:S01]  /*102e0*/  HMMA.16816.F32 R48, R8, R20, R48 ;  /* 0x000000140830723c */ /* 0x000fe20000001830 */
[----:B------:R-:W1:Y:S01]  /*102f0*/  LDSM.16.MT88.4 R20, [R212+0x1800] ;  /* 0x00180000d414783b */ /* 0x000e620000004200 */
[----:B---3--:R-:W-:-:S06]  /*10300*/  FFMA.FTZ R5, R188, c[0x0][0x2d0], -R3 ;  /* 0x0000b400bc057a23 */ /* 0x008fcc0000010803 */
[C---:B------:R-:W-:Y:S01]  /*10310*/  HMMA.16816.F32 R28, R8.reuse, R30, R16 ;  /* 0x0000001e081c723c */ /* 0x040fe20000001810 */
[----:B------:R-:W3:Y:S01]  /*10320*/  LDSM.16.MT88.4 R16, [R209+0x1800] ;  /* 0x00180000d110783b */ /* 0x000ee20000004200 */
[----:B------:R2:W-:Y:S06]  /*10330*/  MUFU.EX2 R112, R5 ;  /* 0x0000000500707308 */ /* 0x0005ec0000000800 */
[C---:B------:R-:W-:Y:S08]  /*10340*/  HMMA.16816.F32 R44, R8.reuse, R36, R88 ;  /* 0x00000024082c723c */ /* 0x040ff00000001858 */
[----:B------:R-:W-:Y:S01]  /*10350*/  HMMA.16816.F32 R36, R8, R38, R84 ;  /* 0x000000260824723c */ /* 0x000fe20000001854 */
[----:B--2---:R-:W-:-:S06]  /*10360*/  FFMA.FTZ R5, R190, c[0x0][0x2d0], -R3 ;  /* 0x0000b400be057a23 */ /* 0x004fcc0000010803 */
[----:B------:R-:W-:Y:S02]  /*10370*/  F2FP.PACK_AB R8, R163, R164 ;  /* 0x000000a4a308723e */ /* 0x000fe400000000ff */
[----:B----4-:R-:W-:Y:S02]  /*10380*/  F2FP.PACK_AB R9, R159, R160 ;  /* 0x000000a09f09723e */ /* 0x010fe400000000ff */
[----:B------:R-:W-:Y:S02]  /*10390*/  F2FP.PACK_AB R10, R161, R162 ;  /* 0x000000a2a10a723e */ /* 0x000fe400000000ff */
[----:B-----5:R-:W-:Y:S01]  /*103a0*/  F2FP.PACK_AB R11, R158, R157 ;  /* 0x0000009d9e0b723e */ /* 0x020fe200000000ff */
[----:B------:R2:W-:Y:S06]  /*103b0*/  MUFU.EX2 R113, R5 ;  /* 0x0000000500717308 */ /* 0x0005ec0000000800 */
[----:B-1----:R-:W-:Y:S01]  /*103c0*/  HMMA.16816.F32 R124, R8, R26, R76 ;  /* 0x0000001a087c723c */ /* 0x002fe2000000184c */
[----:B--2---:R-:W-:-:S04]  /*103d0*/  FFMA.FTZ R5, R143, c[0x0][0x2d0], -R4 ;  /* 0x0000b4008f057a23 */ /* 0x004fc80000010804 */
[----:B------:R1:W-:Y:S02]  /*103e0*/  MUFU.EX2 R79, R5 ;  /* 0x00000005004f7308 */ /* 0x0003e40000000800 */
[--C-:B-1----:R-:W-:Y:S02]  /*103f0*/  FFMA.FTZ R5, R146, c[0x0][0x2d0], -R4.reuse ;  /* 0x0000b40092057a23 */ /* 0x102fe40000010804 */
[----:B------:R-:W-:Y:S01]  /*10400*/  FFMA.FTZ R3, R206, c[0x0][0x2d0], -R3 ;  /* 0x0000b400ce037a23 */ /* 0x000fe20000010803 */
[----:B------:R-:W-:Y:S03]  /*10410*/  HMMA.16816.F32 R104, R8, R24, R104 ;  /* 0x000000180868723c */ /* 0x000fe60000001868 */
[----:B------:R1:W2:Y:S01]  /*10420*/  MUFU.EX2 R78, R5 ;  /* 0x00000005004e7308 */ /* 0x0002a20000000800 */
[----:B------:R-:W4:Y:S01]  /*10430*/  LDSM.16.MT88.4 R144, [R212+0x2000] ;  /* 0x00200000d490783b */ /* 0x000f220000004200 */
[----:B-1----:R-:W-:-:S06]  /*10440*/  FFMA.FTZ R5, R150, c[0x0][0x2d0], -R4 ;  /* 0x0000b40096057a23 */ /* 0x002fcc0000010804 */
[----:B------:R1:W-:Y:S02]  /*10450*/  MUFU.EX2 R77, R5 ;  /* 0x00000005004d7308 */ /* 0x0003e40000000800 */
[----:B-1----:R-:W-:-:S06]  /*10460*/  FFMA.FTZ R5, R152, c[0x0][0x2d0], -R4 ;  /* 0x0000b40098057a23 */ /* 0x002fcc0000010804 */
[----:B------:R-:W1:Y:S01]  /*10470*/  MUFU.EX2 R76, R5 ;  /* 0x00000005004c7308 */ /* 0x000e620000000800 */
[C---:B------:R-:W-:Y:S01]  /*10480*/  HMMA.16816.F32 R136, R8.reuse, R20, R96 ;  /* 0x000000140888723c */ /* 0x040fe20000001860 */
[----:B------:R-:W5:Y:S06]  /*10490*/  LDSM.16.MT88.4 R96, [R209+0x2000] ;  /* 0x00200000d160783b */ /* 0x000f6c0000004200 */
[----:B------:R1:W-:Y:S01]  /*104a0*/  MUFU.EX2 R111, R3 ;  /* 0x00000003006f7308 */ /* 0x0003e20000000800 */
[C---:B------:R-:W-:Y:S08]  /*104b0*/  HMMA.16816.F32 R72, R8.reuse, R22, R72 ;  /* 0x000000160848723c */ /* 0x040ff00000001848 */
[----:B---3--:R-:W-:Y:S01]  /*104c0*/  HMMA.16816.F32 R80, R8, R16, R80 ;  /* 0x000000100850723c */ /* 0x008fe20000001850 */
[----:B-1----:R-:W-:-:S07]  /*104d0*/  FFMA.FTZ R3, R198, c[0x0][0x2d0], -R2 ;  /* 0x0000b400c6037a23 */ /* 0x002fce0000010802 */
[C---:B------:R-:W-:Y:S01]  /*104e0*/  HMMA.16816.F32 R64, R8.reuse, R18, R64 ;  /* 0x000000120840723c */ /* 0x040fe20000001840 */
[----:B------:R1:W-:Y:S07]  /*104f0*/  MUFU.EX2 R68, R3 ;  /* 0x0000000300447308 */ /* 0x0003ee0000000800 */
[C---:B------:R-:W-:Y:S08]  /*10500*/  HMMA.16816.F32 R100, R8.reuse, R12, R100 ;  /* 0x0000000c0864723c */ /* 0x040ff00000001864 */
[----:B------:R-:W-:Y:S01]  /*10510*/  HMMA.16816.F32 R60, R8, R14, R60 ;  /* 0x0000000e083c723c */ /* 0x000fe2000000183c */
[----:B-1----:R-:W-:-:S06]  /*10520*/  FFMA.FTZ R3, R205, c[0x0][0x2d0], -R2 ;  /* 0x0000b400cd037a23 */ /* 0x002fcc0000010802 */
[----:B------:R-:W-:Y:S02]  /*10530*/  F2FP.PACK_AB R8, R168, R171 ;  /* 0x000000aba808723e */ /* 0x000fe400000000ff */
[----:B--2---:R-:W-:Y:S02]  /*10540*/  F2FP.PACK_AB R9, R78, R79 ;  /* 0x0000004f4e09723e */ /* 0x004fe400000000ff */
[----:B------:R-:W-:Y:S02]  /*10550*/  F2FP.PACK_AB R10, R156, R165 ;  /* 0x000000a59c0a723e */ /* 0x000fe400000000ff */
[----:B------:R-:W-:Y:S01]  /*10560*/  F2FP.PACK_AB R11, R76, R77 ;  /* 0x0000004d4c0b723e */ /* 0x000fe200000000ff */
        /* <DEDUP_REMOVED lines=21> */
[----:B------:R-:W2:Y:S01]  /*106c0*/  LDSM.16.MT88.4 R16, [R211+0x2000] ;  /* 0x00200000d310783b */ /* 0x000ea20000004200 */
        /* <DEDUP_REMOVED lines=92> */
[----:B------:R1:W-:Y:S01]  /*10c90*/  STL [R1+0x14], R13 ;  /* 0x0000140d01007387 */ /* 0x0003e20000100800 */
[----:B------:R-:W-:-:S03]  /*10ca0*/  F2FP.PACK_AB R152, R71, R68 ;  /* 0x000000444798723e */ /* 0x000fc600000000ff */
[----:B------:R1:W-:Y:S01]  /*10cb0*/  STL [R1], R5 ;  /* 0x0000000501007387 */ /* 0x0003e20000100800 */
[----:B------:R-:W-:-:S03]  /*10cc0*/  F2FP.PACK_AB R153, R22, R24 ;  /* 0x000000181699723e */ /* 0x000fc600000000ff */
[----:B------:R1:W-:Y:S01]  /*10cd0*/  STL [R1+0x4], R3 ;  /* 0x0000040301007387 */ /* 0x0003e20000100800 */
[----:B------:R-:W-:Y:S02]  /*10ce0*/  F2FP.PACK_AB R154, R25, R69 ;  /* 0x00000045199a723e */ /* 0x000fe400000000ff */
[----:B------:R-:W-:Y:S01]  /*10cf0*/  F2FP.PACK_AB R155, R20, R21 ;  /* 0x00000015149b723e */ /* 0x000fe200000000ff */
[----:B------:R1:W-:Y:S01]  /*10d00*/  STL [R1+0xc], R0 ;  /* 0x00000c0001007387 */ /* 0x0003e20000100800 */
[----:B------:R-:W-:-:S03]  /*10d10*/  IADD3 R200, R245, -0x2, RZ ;  /* 0xfffffffef5c87810 */ /* 0x000fc60007ffe0ff */
[----:B------:R1:W-:Y:S01]  /*10d20*/  STL [R1+0x8], R2 ;  /* 0x0000080201007387 */ /* 0x0003e20000100800 */
[----:B------:R-:W-:Y:S01]  /*10d30*/  ISETP.GE.AND P0, PT, R200, R13, PT ;  /* 0x0000000dc800720c */ /* 0x000fe20003f06270 */
[----:B------:R-:W-:Y:S07]  /*10d40*/  HMMA.16816.F32 R120, R152, R128, R104 ;  /* 0x000000809878723c */ /* 0x000fee0000001868 */
[----:B------:R-:W-:Y:S02]  /*10d50*/  F2FP.PACK_AB R104, R112, R114 ;  /* 0x000000727068723e */ /* 0x000fe400000000ff */
[----:B------:R-:W-:-:S02]  /*10d60*/  F2FP.PACK_AB R105, R8, R12 ;  /* 0x0000000c0869723e */ /* 0x000fc400000000ff */
[----:B------:R-:W-:Y:S02]  /*10d70*/  F2FP.PACK_AB R106, R111, R113 ;  /* 0x000000716f6a723e */ /* 0x000fe400000000ff */
[----:B------:R-:W-:Y:S01]  /*10d80*/  F2FP.PACK_AB R107, R10, R9 ;  /* 0x000000090a6b723e */ /* 0x000fe200000000ff */
[C---:B------:R-:W-:Y:S08]  /*10d90*/  HMMA.16816.F32 R124, R152.reuse, R130, R124 ;  /* 0x00000082987c723c */ /* 0x040ff0000000187c */
[C---:B----4-:R-:W-:Y:S08]  /*10da0*/  HMMA.16816.F32 R136, R152.reuse, R144, R136 ;  /* 0x000000909888723c */ /* 0x050ff00000001888 */
[C---:B------:R-:W-:Y:S08]  /*10db0*/  HMMA.16816.F32 R140, R152.reuse, R146, R72 ;  /* 0x00000092988c723c */ /* 0x040ff00000001848 */
[C---:B-----5:R-:W-:Y:S08]  /*10dc0*/  HMMA.16816.F32 R88, R152.reuse, R96, R80 ;  /* 0x000000609858723c */ /* 0x060ff00000001850 */
        /* <DEDUP_REMOVED lines=16> */
[----:B------:R-:W-:Y:S01]  /*10ed0*/  @P6 IMAD.HI.U32 R0, R0, c[0x0][0x2c8], RZ ;  /* 0x0000b20000006a27 */ /* 0x000fe200078e00ff */
[----:B------:R-:W-:-:S03]  /*10ee0*/  MOV R223, R200 ;  /* 0x000000c800df7202 */ /* 0x000fc60000000f00 */
[----:B------:R-:W-:Y:S01]  /*10ef0*/  IMAD.MOV.U32 R113, RZ, RZ, R70 ;  /* 0x000000ffff717224 */ /* 0x000fe200078e0046 */
[----:B------:R-:W-:-:S05]  /*10f00*/  @P6 SHF.R.U32.HI R0, RZ, c[0x0][0x2cc], R0 ;  /* 0x0000b300ff006a19 */ /* 0x000fca0000011600 */
[----:B------:R1:W-:Y:S02]  /*10f10*/  @P6 STL [R1+0x18], R0 ;  /* 0x0000180001006387 */ /* 0x0003e40000100800 */
.L_x_1484:
[----:B--2---:R-:W2:Y:S01]  /*10f20*/  LDL R225, [R1+0x10] ;  /* 0x0000100001e17983 */ /* 0x004ea20000100800 */
[----:B------:R-:W-:Y:S04]  /*10f30*/  DEPBAR.LE SB0, 0x0 ;  /* 0x000080000000791a */ /* 0x000fe80000000000 */
[----:B------:R-:W4:Y:S01]  /*10f40*/  LDL.64 R108, [R1+0x20] ;  /* 0x00002000016c7983 */ /* 0x000f220000100a00 */
[----:B------:R-:W-:Y:S01]  /*10f50*/  WARPSYNC 0xffffffff ;  /* 0xffffffff00007948 */ /* 0x000fe20003800000 */
[----:B------:R-:W-:Y:S04]  /*10f60*/  IMAD.MOV.U32 R233, RZ, RZ, c[0x0][0x2c4] ;  /* 0x0000b100ffe97624 */ /* 0x000fe800078e00ff */
[----:B------:R-:W4:Y:S04]  /*10f70*/  LDL R2, [R1+0x30] ;  /* 0x0000300001027983 */ /* 0x000f280000100800 */
[----:B------:R-:W4:Y:S04]  /*10f80*/  LDL R226, [R1+0x1c] ;  /* 0x00001c0001e27983 */ /* 0x000f280000100800 */
[----:B------:R-:W-:Y:S08]  /*10f90*/  BAR.SYNC.DEFER_BLOCKING 0x0 ;  /* 0x0000000000007b1d */ /* 0x000ff00000010000 */
[----:B------:R-:W-:Y:S08]  /*10fa0*/  LDSM.16.M88.4 R80, [R214] ;  /* 0x00000000d650783b */ /* 0x000ff00000000200 */
[----:B------:R-:W5:Y:S08]  /*10fb0*/  LDSM.16.M88.4 R16, [R115] ;  /* 0x000000007310783b */ /* 0x000f700000000200 */
[----:B------:R-:W1:Y:S08]  /*10fc0*/  LDSM.16.M88.4 R76, [R214+0x2000] ;  /* 0x00200000d64c783b */ /* 0x000e700000000200 */
[----:B------:R-:W1:Y:S08]  /*10fd0*/  LDSM.16.M88.4 R32, [R115+0x800] ;  /* 0x000800007320783b */ /* 0x000e700000000200 */
[----:B------:R-:W1:Y:S08]  /*10fe0*/  LDSM.16.M88.4 R48, [R115+0x1000] ;  /* 0x001000007330783b */ /* 0x000e700000000200 */
[----:B------:R-:W1:Y:S01]  /*10ff0*/  LDSM.16.M88.4 R64, [R115+0x1800] ;  /* 0x001800007340783b */ /* 0x000e620000000200 */
[-C--:B-----5:R-:W-:Y:S07]  /*11000*/  HMMA.16816.F32 R4, R80, R16.reuse, RZ ;  /* 0x000000105004723c */ /* 0x0a0fee00000018ff */
[----:B------:R-:W5:Y:S01]  /*11010*/  LDSM.16.M88.4 R156, [R115+0x2000] ;  /* 0x00200000739c783b */ /* 0x000f620000000200 */
[C---:B-1----:R-:W-:Y:S07]  /*11020*/  HMMA.16816.F32 R8, R76.reuse, R16, RZ ;  /* 0x000000104c08723c */ /* 0x042fee00000018ff */
        /* <DEDUP_REMOVED lines=8> */
[----:B------:R-:W3:Y:S04]  /*110b0*/  LDL R232, [R1+0x3c] ;  /* 0x00003c0001e87983 */ /* 0x000ee80000100800 */
[----:B------:R-:W3:Y:S01]  /*110c0*/  LDL R231, [R1+0x5c] ;  /* 0x00005c0001e77983 */ /* 0x000ee20000100800 */
[-C--:B------:R-:W-:Y:S03]  /*110d0*/  HMMA.16816.F32 R28, R76, R34.reuse, RZ ;  /* 0x000000224c1c723c */ /* 0x080fe600000018ff */
[----:B------:R-:W3:Y:S04]  /*110e0*/  LDL R230, [R1+0x18] ;  /* 0x0000180001e67983 */ /* 0x000ee80000100800 */
[----:B------:R-:W3:Y:S01]  /*110f0*/  LDL R229, [R1+0x38] ;  /* 0x0000380001e57983 */ /* 0x000ee20000100800 */
[C---:B------:R-:W-:Y:S03]  /*11100*/  HMMA.16816.F32 R32, R80.reuse, R34, RZ ;  /* 0x000000225020723c */ /* 0x040fe600000018ff */
[----:B------:R-:W3:Y:S04]  /*11110*/  LDL R228, [R1+0x44] ;  /* 0x0000440001e47983 */ /* 0x000ee80000100800 */
[----:B------:R-:W3:Y:S01]  /*11120*/  LDL R227, [R1+0x54] ;  /* 0x0000540001e37983 */ /* 0x000ee20000100800 */
        /* <DEDUP_REMOVED lines=8> */
[-C--:B-----5:R-:W-:Y:S08]  /*111b0*/  HMMA.16816.F32 R68, R80, R156.reuse, RZ ;  /* 0x0000009c5044723c */ /* 0x0a0ff000000018ff */
[C---:B------:R-:W-:Y:S08]  /*111c0*/  HMMA.16816.F32 R72, R76.reuse, R156, RZ ;  /* 0x0000009c4c48723c */ /* 0x040ff000000018ff */
[-C--:B------:R-:W-:Y:S08]  /*111d0*/  HMMA.16816.F32 R76, R76, R158.reuse, RZ ;  /* 0x0000009e4c4c723c */ /* 0x080ff000000018ff */
[----:B------:R-:W-:Y:S01]  /*111e0*/  HMMA.16816.F32 R80, R80, R158, RZ ;  /* 0x0000009e5050723c */ /* 0x000fe200000018ff */
[----:B------:R-:W5:Y:S07]  /*111f0*/  LDSM.16.M88.4 R156, [R221] ;  /* 0x00000000dd9c783b */ /* 0x000f6e0000000200 */
[-C--:B-1----:R-:W-:Y:S08]  /*11200*/  HMMA.16816.F32 R4, R160, R164.reuse, R4 ;  /* 0x000000a4a004723c */ /* 0x082ff00000001804 */
[C---:B------:R-:W-:Y:S08]  /*11210*/  HMMA.16816.F32 R8, R168.reuse, R164, R8 ;  /* 0x000000a4a808723c */ /* 0x040ff00000001808 */
[-C--:B------:R-:W-:Y:S08]  /*11220*/  HMMA.16816.F32 R12, R168, R166.reuse, R12 ;  /* 0x000000a6a80c723c */ /* 0x080ff0000000180c */
[C---:B------:R-:W-:Y:S08]  /*11230*/  HMMA.16816.F32 R16, R160.reuse, R166, R16 ;  /* 0x000000a6a010723c */ /* 0x040ff00000001810 */
[-C--:B------:R-:W-:Y:S08]  /*11240*/  HMMA.16816.F32 R20, R160, R172.reuse, R20 ;  /* 0x000000aca014723c */ /* 0x080ff00000001814 */
[C---:B------:R-:W-:Y:S08]  /*11250*/  HMMA.16816.F32 R24, R168.reuse, R172, R24 ;  /* 0x000000aca818723c */ /* 0x040ff00000001818 */
[-C--:B------:R-:W-:Y:S03]  /*11260*/  HMMA.16816.F32 R28, R168, R174.reuse, R28 ;  /* 0x000000aea81c723c */ /* 0x080fe6000000181c */
[----:B--2---:R-:W-:Y:S05]  /*11270*/  ISETP.GT.AND P0, PT, R225, R223, PT ;  /* 0x000000dfe100720c */ /* 0x004fea0003f04270 */
[C---:B------:R-:W-:Y:S01]  /*11280*/  HMMA.16816.F32 R32, R160.reuse, R174, R32 ;  /* 0x000000aea020723c */ /* 0x040fe20000001820 */
[----:B------:R-:W-:Y:S07]  /*11290*/  LDSM.16.M88.4 R172, [R219] ;  /* 0x00000000dbac783b */ /* 0x000fee0000000200 */
[-C--:B-----5:R-:W-:Y:S01]  /*112a0*/  HMMA.16816.F32 R36, R160, R156.reuse, R36 ;  /* 0x0000009ca024723c */ /* 0x0a0fe20000001824 */
[----:B------:R-:W-:Y:S02]  /*112b0*/  @!P0 IMAD.MOV.U32 R110, RZ, RZ, c[0x0][0x208] ;  /* 0x00008200ff6e8624 */ /* 0x000fe400078e00ff */
[----:B----4-:R-:W-:Y:S01]  /*112c0*/  LOP3.LUT P3, RZ, R226, 0x1, RZ, 0xc0, !PT ;  /* 0x00000001e2ff7812 */ /* 0x010fe2000786c0ff */
[C---:B------:R-:W-:Y:S01]  /*112d0*/  @!P0 IMAD.WIDE.U32 R164, R223.reuse, c[0x0][0x208], RZ ;  /* 0x00008200dfa48a25 */ /* 0x040fe200078e00ff */
[----:B------:R-:W-:Y:S03]  /*112e0*/  @!P0 SHF.R.S32.HI R0, RZ, 0x1f, R223 ;  /* 0x0000001fff008819 */ /* 0x000fe600000114df */
[C---:B------:R-:W-:Y:S01]  /*112f0*/  HMMA.16816.F32 R40, R168.reuse, R156, R40 ;  /* 0x0000009ca828723c */ /* 0x040fe20000001828 */
[----:B------:R-:W-:Y:S03]  /*11300*/  @!P0 IMAD.MOV.U32 R114, RZ, RZ, 0x5 ;  /* 0x00000005ff728424 */ /* 0x000fe600078e00ff */
[----:B------:R-:W-:Y:S02]  /*11310*/  @!P0 IMAD R0, R0, c[0x0][0x208], RZ ;  /* 0x0000820000008a24 */ /* 0x000fe400078e02ff */
[----:B------:R-:W-:Y:S02]  /*11320*/  @!P0 IMAD.MOV.U32 R109, RZ, RZ, R2 ;  /* 0x000000ffff6d8224 */ /* 0x000fe400078e0002 */
[-C--:B------:R-:W-:Y:S04]  /*11330*/  HMMA.16816.F32 R44, R168, R158.reuse, R44 ;  /* 0x0000009ea82c723c */ /* 0x080fe8000000182c */
[----:B------:R-:W-:Y:S02]  /*11340*/  @!P0 IMAD R0, R223, c[0x0][0x20c], R0 ;  /* 0x00008300df008a24 */ /* 0x000fe400078e0200 */
[----:B------:R-:W-:Y:S02]  /*11350*/  @!P0 IMAD.WIDE.U32 R108, R164, 0x50, R108 ;  /* 0x00000050a46c8825 */ /* 0x000fe400078e006c */
[C---:B------:R-:W-:Y:S04]  /*11360*/  HMMA.16816.F32 R48, R160.reuse, R158, R48 ;  /* 0x0000009ea030723c */ /* 0x040fe80000001830 */
[----:B------:R-:W-:Y:S01]  /*11370*/  @!P0 IMAD.IADD R0, R165, 0x1, R0 ;  /* 0x00000001a5008824 */ /* 0x000fe200078e0200 */
[----:B------:R-:W-:Y:S01]  /*11380*/  @!P0 LEA R180, P1, R108, c[0x0][0x1f8], 0x1 ;  /* 0x00007e006cb48a11 */ /* 0x000fe200078208ff */
[----:B------:R-:W1:Y:S01]  /*11390*/  LDSM.16.M88.4 R164, [R220] ;  /* 0x00000000dca4783b */ /* 0x000e620000000200 */
[----:B------:R-:W-:Y:S02]  /*113a0*/  @!P0 IMAD.SHL.U32 R2, R110, 0x20, RZ ;  /* 0x000000206e028824 */ /* 0x000fe400078e00ff */
[----:B------:R-:W-:Y:S03]  /*113b0*/  @!P0 IMAD R0, R0, 0x50, RZ ;  /* 0x0000005000008824 */ /* 0x000fe600078e02ff */
[----:B------:R-:W-:Y:S01]  /*113c0*/  @!P0 IADD3 R176, P2, R180, R2, RZ ;  /* 0x00000002b4b08210 */ /* 0x000fe20007f5e0ff */
[----:B------:R-:W-:Y:S01]  /*113d0*/  @!P0 IMAD.IADD R109, R109, 0x1, R0 ;  /* 0x000000016d6d8824 */ /* 0x000fe200078e0200 */
[----:B------:R-:W-:Y:S04]  /*113e0*/  @!P0 SHF.L.U64.HI R0, R110, R114, c[0x0][0x20c] ;  /* 0x000083006e008619 */ /* 0x000fe80000010272 */
[----:B------:R-:W-:Y:S02]  /*113f0*/  @!P0 LEA.HI.X R181, R108, c[0x0][0x1fc], R109, 0x1, P1 ;  /* 0x00007f006cb58a11 */ /* 0x000fe400008f0c6d */
[-C--:B------:R-:W-:Y:S03]  /*11400*/  @!P0 IADD3 R178, P1, R176, R2.reuse, RZ ;  /* 0x00000002b0b28210 */ /* 0x080fe60007f3e0ff */
[----:B------:R-:W-:Y:S01]  /*11410*/  @!PT LDS RZ, [RZ] ;  /* 0x00000000fffff984 */ /* 0x000fe20000000800 */
[----:B------:R-:W-:Y:S01]  /*11420*/  @!PT LDS RZ, [RZ] ;  /* 0x00000000fffff984 */ /* 0x000fe20000000800 */
[----:B------:R-:W-:Y:S01]  /*11430*/  @!PT LDS RZ, [RZ] ;  /* 0x00000000fffff984 */ /* 0x000fe20000000800 */
[----:B------:R2:W-:Y:S01]  /*11440*/  @!P0 LDGSTS.E.BYPASS.LTC128B.128 [R224+0x100], [R180.64], !P3 ;  /* 0x00100000b4e08fae */ /* 0x0005e2000d901d48 */
[--C-:B------:R-:W-:Y:S01]  /*11450*/  @!P0 IMAD.X R177, R181, 0x1, R0.reuse, P2 ;  /* 0x00000001b5b18824 */ /* 0x100fe200010e0600 */
[-C--:B------:R-:W-:Y:S03]  /*11460*/  @!P0 IADD3 R108, P2, R178, R2.reuse, RZ ;  /* 0x00000002b26c8210 */ /* 0x080fe60007f5e0ff */
[--C-:B------:R-:W-:Y:S01]  /*11470*/  @!P0 IMAD.X R179, R177, 0x1, R0.reuse, P1 ;  /* 0x00000001b1b38824 */ /* 0x100fe200008e0600 */
[----:B------:R-:W-:Y:S02]  /*11480*/  @!P0 IADD3 R156, P1, R108, R2, RZ ;  /* 0x000000026c9c8210 */ /* 0x000fe40007f3e0ff */
[----:B------:R4:W-:Y:S01]  /*11490*/  @!P0 LDGSTS.E.BYPASS.LTC128B.128 [R224+0x900], [R176.64], !P3 ;  /* 0x00900000b0e08fae */ /* 0x0009e2000d901d48 */
[--C-:B------:R-:W-:Y:S04]  /*114a0*/  @!P0 IMAD.X R109, R179, 0x1, R0.reuse, P2 ;  /* 0x00000001b36d8824 */ /* 0x100fe800010e0600 */
[----:B------:R-:W-:Y:S01]  /*114b0*/  @!P0 IMAD.X R157, R109, 0x1, R0, P1 ;  /* 0x000000016d9d8824 */ /* 0x000fe200008e0600 */
[----:B------:R-:W-:Y:S02]  /*114c0*/  ISETP.NE.AND P1, PT, R233, 0x1, PT ;  /* 0x00000001e900780c */ /* 0x000fe40003f25270 */
[----:B------:R4:W-:Y:S01]  /*114d0*/  @!P0 LDGSTS.E.BYPASS.LTC128B.128 [R224+0x1100], [R178.64], !P3 ;  /* 0x01100000b2e08fae */ /* 0x0009e2000d901d48 */
[-C--:B-1----:R-:W-:Y:S07]  /*114e0*/  HMMA.16816.F32 R52, R160, R164.reuse, R52 ;  /* 0x000000a4a034723c */ /* 0x082fee0000001834 */
[----:B------:R1:W-:Y:S01]  /*114f0*/  @!P0 LDGSTS.E.BYPASS.LTC128B.128 [R224+0x1900], [R108.64], !P3 ;  /* 0x019000006ce08fae */ /* 0x0003e2000d901d48 */
[C---:B------:R-:W-:Y:S07]  /*11500*/  HMMA.16816.F32 R56, R168.reuse, R164, R56 ;  /* 0x000000a4a838723c */ /* 0x040fee0000001838 */
[----:B------:R5:W-:Y:S01]  /*11510*/  @!P0 LDGSTS.E.BYPASS.LTC128B.128 [R224+0x2100], [R156.64], !P3 ;  /* 0x021000009ce08fae */ /* 0x000be2000d901d48 */
[-C--:B------:R-:W-:Y:S07]  /*11520*/  HMMA.16816.F32 R60, R168, R166.reuse, R60 ;  /* 0x000000a6a83c723c */ /* 0x080fee000000183c */
[----:B--2---:R-:W-:Y:S01]  /*11530*/  LDSM.16.M88.4 R180, [R213] ;  /* 0x00000000d5b4783b */ /* 0x004fe20000000200 */
[C---:B------:R-:W-:Y:S07]  /*11540*/  HMMA.16816.F32 R64, R160.reuse, R166, R64 ;  /* 0x000000a6a040723c */ /* 0x040fee0000001840 */
[----:B----4-:R-:W2:Y:S01]  /*11550*/  LDSM.16.M88.4 R176, [R215] ;  /* 0x00000000d7b0783b */ /* 0x010ea20000000200 */
[-C--:B------:R-:W-:Y:S07]  /*11560*/  HMMA.16816.F32 R68, R160, R172.reuse, R68 ;  /* 0x000000aca044723c */ /* 0x080fee0000001844 */
[----:B------:R-:W0:Y:S01]  /*11570*/  LDGDEPBAR ;  /* 0x00000000000079af */ /* 0x000e220000000000 */
[C---:B------:R-:W-:Y:S07]  /*11580*/  HMMA.16816.F32 R72, R168.reuse, R172, R72 ;  /* 0x000000aca848723c */ /* 0x040fee0000001848 */
[----:B-----5:R-:W4:Y:S01]  /*11590*/  LDSM.16.M88.4 R156, [R215+0x2000] ;  /* 0x00200000d79c783b */ /* 0x020f220000000200 */
[-C--:B------:R-:W-:Y:S07]  /*115a0*/  HMMA.16816.F32 R76, R168, R174.reuse, R76 ;  /* 0x000000aea84c723c */ /* 0x080fee000000184c */
[----:B------:R-:W5:Y:S01]  /*115b0*/  LDSM.16.M88.4 R164, [R213+0x800] ;  /* 0x00080000d5a4783b */ /* 0x000f620000000200 */
[----:B---3--:R-:W-:Y:S04]  /*115c0*/  IMAD.IADD R0, R231, 0x1, R232 ;  /* 0x00000001e7007824 */ /* 0x008fe800078e02e8 */
[----:B------:R-:W-:Y:S01]  /*115d0*/  @P1 IMAD.MOV.U32 R0, RZ, RZ, R230 ;  /* 0x000000ffff001224 */ /* 0x000fe200078e00e6 */
[----:B------:R-:W-:Y:S02]  /*115e0*/  HMMA.16816.F32 R80, R160, R174, R80 ;  /* 0x000000aea050723c */ /* 0x000fe40000001850 */
[----:B------:R-:W3:Y:S06]  /*115f0*/  LDSM.16.M88.4 R184, [R213+0x1000] ;  /* 0x00100000d5b8783b */ /* 0x000eec0000000200 */
[-C--:B--2---:R-:W-:Y:S02]  /*11600*/  HMMA.16816.F32 R4, R176, R180.reuse, R4 ;  /* 0x000000b4b004723c */ /* 0x084fe40000001804 */
[----:B------:R-:W2:Y:S08]  /*11610*/  LDSM.16.M88.4 R188, [R213+0x1800] ;  /* 0x00180000d5bc783b */ /* 0x000eb00000000200 */
[----:B------:R-:W-:Y:S01]  /*11620*/  LDSM.16.M88.4 R192, [R213+0x2000] ;  /* 0x00200000d5c0783b */ /* 0x000fe20000000200 */
[C---:B----4-:R-:W-:Y:S07]  /*11630*/  HMMA.16816.F32 R8, R156.reuse, R180, R8 ;  /* 0x000000b49c08723c */ /* 0x050fee0000001808 */
[----:B------:R-:W-:Y:S01]  /*11640*/  LDSM.16.M88.4 R196, [R216] ;  /* 0x00000000d8c4783b */ /* 0x000fe20000000200 */
[-C--:B------:R-:W-:Y:S07]  /*11650*/  HMMA.16816.F32 R12, R156, R182.reuse, R12 ;  /* 0x000000b69c0c723c */ /* 0x080fee000000180c */
[----:B------:R-:W-:Y:S01]  /*11660*/  LDSM.16.M88.4 R200, [R210] ;  /* 0x00000000d2c8783b */ /* 0x000fe20000000200 */
[C---:B------:R-:W-:Y:S07]  /*11670*/  HMMA.16816.F32 R16, R176.reuse, R182, R16 ;  /* 0x000000b6b010723c */ /* 0x040fee0000001810 */
[----:B------:R-:W-:Y:S01]  /*11680*/  LDSM.16.M88.4 R204, [R216+0x2000] ;  /* 0x00200000d8cc783b */ /* 0x000fe20000000200 */
[-C--:B-----5:R-:W-:Y:S07]  /*11690*/  HMMA.16816.F32 R20, R176, R164.reuse, R20 ;  /* 0x000000a4b014723c */ /* 0x0a0fee0000001814 */
[----:B------:R-:W-:Y:S01]  /*116a0*/  LDSM.16.M88.4 R160, [R210+0x800] ;  /* 0x00080000d2a0783b */ /* 0x000fe20000000200 */
[C---:B------:R-:W-:Y:S07]  /*116b0*/  HMMA.16816.F32 R24, R156.reuse, R164, R24 ;  /* 0x000000a49c18723c */ /* 0x040fee0000001818 */
[----:B------:R-:W-:Y:S01]  /*116c0*/  SHFL.IDX PT, R114, R0, 0x2, 0x1c1f ;  /* 0x005c1f0000727f89 */ /* 0x000fe200000e0000 */
[-C--:B------:R-:W-:Y:S07]  /*116d0*/  HMMA.16816.F32 R28, R156, R166.reuse, R28 ;  /* 0x000000a69c1c723c */ /* 0x080fee000000181c */
[----:B------:R-:W4:Y:S01]  /*116e0*/  SHFL.IDX PT, R2, R0, 0x1, 0x1c1f ;  /* 0x003c1f0000027f89 */ /* 0x000f2200000e0000 */
[C---:B------:R-:W-:Y:S07]  /*116f0*/  HMMA.16816.F32 R32, R176.reuse, R166, R32 ;  /* 0x000000a6b020723c */ /* 0x040fee0000001820 */
[----:B------:R-:W-:Y:S01]  /*11700*/  SHFL.IDX PT, R110, R0, 0x3, 0x1c1f ;  /* 0x007c1f00006e7f89 */ /* 0x000fe200000e0000 */
[-C--:B---3--:R-:W-:Y:S07]  /*11710*/  HMMA.16816.F32 R36, R176, R184.reuse, R36 ;  /* 0x000000b8b024723c */ /* 0x088fee0000001824 */
[----:B-1----:R1:W3:Y:S01]  /*11720*/  SHFL.IDX PT, R108, R0, RZ, 0x1c1f ;  /* 0x001c1fff006c7589 */ /* 0x0022e200000e0000 */
[C---:B------:R-:W-:Y:S08]  /*11730*/  HMMA.16816.F32 R40, R156.reuse, R184, R40 ;  /* 0x000000b89c28723c */ /* 0x040ff00000001828 */
[-C--:B------:R-:W-:Y:S08]  /*11740*/  HMMA.16816.F32 R44, R156, R186.reuse, R44 ;  /* 0x000000ba9c2c723c */ /* 0x080ff0000000182c */
[C---:B------:R-:W-:Y:S04]  /*11750*/  HMMA.16816.F32 R48, R176.reuse, R186, R48 ;  /* 0x000000bab030723c */ /* 0x040fe80000001830 */
[----:B-1----:R-:W-:Y:S04]  /*11760*/  IMAD R0, R223, -0x50, RZ ;  /* 0xffffffb0df007824 */ /* 0x002fe800078e02ff */
[-C--:B--2---:R-:W-:Y:S04]  /*11770*/  HMMA.16816.F32 R52, R176, R188.reuse, R52 ;  /* 0x000000bcb034723c */ /* 0x084fe80000001834 */
[----:B------:R-:W-:Y:S04]  /*11780*/  IADD3 R0, -R229, 0x1, R0 ;  /* 0x00000001e5007810 */ /* 0x000fe80007ffe100 */
[C---:B------:R-:W-:Y:S04]  /*11790*/  HMMA.16816.F32 R56, R156.reuse, R188, R56 ;  /* 0x000000bc9c38723c */ /* 0x040fe80000001838 */
[----:B------:R-:W-:Y:S04]  /*117a0*/  IADD3 R109, -R227, R0, R228 ;  /* 0x00000000e36d7210 */ /* 0x000fe80007ffe1e4 */
[-C--:B------:R-:W-:Y:S04]  /*117b0*/  HMMA.16816.F32 R60, R156, R190.reuse, R60 ;  /* 0x000000be9c3c723c */ /* 0x080fe8000000183c */
[C---:B----4-:R-:W-:Y:S02]  /*117c0*/  IMAD.IADD R2, R109.reuse, 0x1, R2 ;  /* 0x000000016d027824 */ /* 0x050fe400078e0202 */
[C---:B---3--:R-:W-:Y:S02]  /*117d0*/  IMAD.IADD R108, R109.reuse, 0x1, R108 ;  /* 0x000000016d6c7824 */ /* 0x048fe400078e026c */
[C---:B------:R-:W-:Y:S04]  /*117e0*/  HMMA.16816.F32 R64, R176.reuse, R190, R64 ;  /* 0x000000beb040723c */ /* 0x040fe80000001840 */
[C---:B------:R-:W-:Y:S01]  /*117f0*/  ISETP.GT.AND P3, PT, R108.reuse, RZ, PT ;  /* 0x000000ff6c00720c */ /* 0x040fe20003f64270 */
[C---:B------:R-:W-:Y:S01]  /*11800*/  IMAD.IADD R0, R109.reuse, 0x1, R114 ;  /* 0x000000016d007824 */ /* 0x040fe200078e0272 */
[----:B------:R-:W-:Y:S01]  /*11810*/  ISETP.GT.AND P2, PT, R108, 0x1, PT ;  /* 0x000000016c00780c */ /* 0x000fe20003f44270 */
[----:B------:R-:W-:Y:S01]  /*11820*/  IMAD.IADD R109, R109, 0x1, R110 ;  /* 0x000000016d6d7824 */ /* 0x000fe200078e026e */
[-C--:B------:R-:W-:Y:S03]  /*11830*/  HMMA.16816.F32 R68, R176, R192.reuse, R68 ;  /* 0x000000c0b044723c */ /* 0x080fe60000001844 */
[C---:B------:R-:W-:Y:S02]  /*11840*/  ISETP.GT.AND P1, PT, R2.reuse, RZ, PT ;  /* 0x000000ff0200720c */ /* 0x040fe40003f24270 */
[----:B------:R-:W-:Y:S02]  /*11850*/  ISETP.GT.AND P0, PT, R2, 0x1, PT ;  /* 0x000000010200780c */ /* 0x000fe40003f04270 */
[C---:B------:R-:W-:Y:S01]  /*11860*/  ISETP.GT.AND P4, PT, R108.reuse, 0x29, PT ;  /* 0x000000296c00780c */ /* 0x040fe20003f84270 */
[C---:B------:R-:W-:Y:S04]  /*11870*/  HMMA.16816.F32 R72, R156.reuse, R192, R72 ;  /* 0x000000c09c48723c */ /* 0x040fe80000001848 */
[----:B------:R-:W-:Y:S02]  /*11880*/  ISETP.GT.AND P5, PT, R108, 0x30, PT ;  /* 0x000000306c00780c */ /* 0x000fe40003fa4270 */
[----:B------:R-:W-:Y:S02]  /*11890*/  ISETP.GT.AND P6, PT, R109, 0x29, PT ;  /* 0x000000296d00780c */ /* 0x000fe40003fc4270 */
[-C--:B------:R-:W-:Y:S01]  /*118a0*/  HMMA.16816.F32 R76, R156, R194.reuse, R76 ;  /* 0x000000c29c4c723c */ /* 0x080fe2000000184c */
[----:B------:R-:W1:Y:S07]  /*118b0*/  LDSM.16.M88.4 R156, [R210+0x1000] ;  /* 0x00100000d29c783b */ /* 0x000e6e0000000200 */
[----:B------:R-:W-:Y:S08]  /*118c0*/  HMMA.16816.F32 R80, R176, R194, R80 ;  /* 0x000000c2b050723c */ /* 0x000ff00000001850 */
[-C--:B------:R-:W-:Y:S08]  /*118d0*/  HMMA.16816.F32 R4, R196, R200.reuse, R4 ;  /* 0x000000c8c404723c */ /* 0x080ff00000001804 */
[C---:B------:R-:W-:Y:S07]  /*118e0*/  HMMA.16816.F32 R8, R204.reuse, R200, R8 ;  /* 0x000000c8cc08723c */ /* 0x040fee0000001808 */
[----:B------:R-:W-:Y:S01]  /*118f0*/  IADD3 R200, R223, -0x1, RZ ;  /* 0xffffffffdfc87810 */ /* 0x000fe20007ffe0ff */
[-C--:B------:R-:W-:Y:S08]  /*11900*/  HMMA.16816.F32 R12, R204, R202.reuse, R12 ;  /* 0x000000cacc0c723c */ /* 0x080ff0000000180c */
[C---:B------:R-:W-:Y:S04]  /*11910*/  HMMA.16816.F32 R16, R196.reuse, R202, R16 ;  /* 0x000000cac410723c */ /* 0x040fe80000001810 */
[----:B------:R-:W-:Y:S02]  /*11920*/  FSEL R114, R4, -INF , P3 ;  /* 0xff80000004727808 */ /* 0x000fe40001800000 */
[----:B------:R-:W-:Y:S02]  /*11930*/  FSEL R165, R6, -INF , P1 ;  /* 0xff80000006a57808 */ /* 0x000fe40000800000 */
[-C--:B------:R-:W-:Y:S03]  /*11940*/  HMMA.16816.F32 R20, R196, R160.reuse, R20 ;  /* 0x000000a0c414723c */ /* 0x080fe60000001814 */
[----:B------:R-:W-:Y:S02]  /*11950*/  ISETP.GT.AND P3, PT, R0, RZ, PT ;  /* 0x000000ff0000720c */ /* 0x000fe40003f64270 */
[----:B------:R-:W-:Y:S02]  /*11960*/  FSEL R164, R7, -INF , P0 ;  /* 0xff80000007a47808 */ /* 0x000fe40000000000 */
[----:B------:R-:W-:Y:S01]  /*11970*/  FSEL R166, R8, -INF , P3 ;  /* 0xff80000008a67808 */ /* 0x000fe20001800000 */
[C---:B------:R-:W-:Y:S04]  /*11980*/  HMMA.16816.F32 R24, R204.reuse, R160, R24 ;  /* 0x000000a0cc18723c */ /* 0x040fe80000001818 */
[C---:B------:R-:W-:Y:S02]  /*11990*/  ISETP.GT.AND P0, PT, R109.reuse, 0x1, PT ;  /* 0x000000016d00780c */ /* 0x040fe40003f04270 */
[----:B------:R-:W-:Y:S02]  /*119a0*/  ISETP.GT.AND P3, PT, R0, 0x8, PT ;  /* 0x000000080000780c */ /* 0x000fe40003f64270 */
[-C--:B------:R-:W-:Y:S03]  /*119b0*/  HMMA.16816.F32 R28, R204, R162.reuse, R28 ;  /* 0x000000a2cc1c723c */ /* 0x080fe6000000181c */
[----:B------:R-:W-:Y:S02]  /*119c0*/  ISETP.GT.AND P1, PT, R109, RZ, PT ;  /* 0x000000ff6d00720c */ /* 0x000fe40003f24270 */
[----:B------:R-:W-:Y:S02]  /*119d0*/  FMNMX.FTZ R8, R114, R3, !PT ;  /* 0x0000000372087209 */ /* 0x000fe40007810000 */
[----:B------:R-:W-:Y:S01]  /*119e0*/  FSEL R170, R11, -INF , P0 ;  /* 0xff8000000baa7808 */ /* 0x000fe20000000000 */
[C---:B------:R-:W-:Y:S01]  /*119f0*/  HMMA.16816.F32 R32, R196.reuse, R162, R32 ;  /* 0x000000a2c420723c */ /* 0x040fe20000001820 */
[----:B------:R-:W2:Y:S03]  /*11a00*/  LDSM.16.M88.4 R160, [R210+0x1800] ;  /* 0x00180000d2a0783b */ /* 0x000ea60000000200 */
[C---:B------:R-:W-:Y:S02]  /*11a10*/  ISETP.GT.AND P0, PT, R109.reuse, 0x9, PT ;  /* 0x000000096d00780c */ /* 0x040fe40003f04270 */
[----:B------:R-:W-:Y:S02]  /*11a20*/  FSEL R171, R10, -INF , P1 ;  /* 0xff8000000aab7808 */ /* 0x000fe40000800000 */
[-C--:B-1----:R-:W-:Y:S03]  /*11a30*/  HMMA.16816.F32 R36, R196, R156.reuse, R36 ;  /* 0x0000009cc424723c */ /* 0x082fe60000001824 */
[----:B------:R-:W-:Y:S02]  /*11a40*/  ISETP.GT.AND P1, PT, R109, 0x8, PT ;  /* 0x000000086d00780c */ /* 0x000fe40003f24270 */
[----:B------:R-:W-:Y:S02]  /*11a50*/  FSEL R168, R15, -INF , P0 ;  /* 0xff8000000fa87808 */ /* 0x000fe40000000000 */
[----:B------:R-:W-:Y:S01]  /*11a60*/  ISETP.GT.AND P0, PT, R2, 0x9, PT ;  /* 0x000000090200780c */ /* 0x000fe20003f04270 */
[C---:B------:R-:W-:Y:S04]  /*11a70*/  HMMA.16816.F32 R40, R204.reuse, R156, R40 ;  /* 0x0000009ccc28723c */ /* 0x040fe80000001828 */
[----:B------:R-:W-:Y:S02]  /*11a80*/  FSEL R169, R14, -INF , P1 ;  /* 0xff8000000ea97808 */ /* 0x000fe40000800000 */
[----:B------:R-:W-:Y:S02]  /*11a90*/  ISETP.GT.AND P1, PT, R2, 0x8, PT ;  /* 0x000000080200780c */ /* 0x000fe40003f24270 */
[-C--:B------:R-:W-:Y:S04]  /*11aa0*/  HMMA.16816.F32 R44, R204, R158.reuse, R44 ;  /* 0x0000009ecc2c723c */ /* 0x080fe8000000182c */
[----:B------:R-:W-:Y:S02]  /*11ab0*/  FSEL R157, R5, -INF , P2 ;  /* 0xff800000059d7808 */ /* 0x000fe40001000000 */
[----:B------:R-:W1:Y:S01]  /*11ac0*/  LDSM.16.M88.4 R4, [R210+0x2000] ;  /* 0x00200000d204783b */ /* 0x000e620000000200 */
[----:B------:R-:W-:Y:S01]  /*11ad0*/  ISETP.GT.AND P2, PT, R0, 0x1, PT ;  /* 0x000000010000780c */ /* 0x000fe20003f44270 */
[C---:B------:R-:W-:Y:S01]  /*11ae0*/  HMMA.16816.F32 R48, R196.reuse, R158, R48 ;  /* 0x0000009ec430723c */ /* 0x040fe20000001830 */
[----:B------:R-:W-:Y:S04]  /*11af0*/  DEPBAR.LE SB0, 0x0 ;  /* 0x000080000000791a */ /* 0x000fe80000000000 */
[----:B------:R-:W-:Y:S01]  /*11b00*/  FSEL R167, R9, -INF , P2 ;  /* 0xff80000009a77808 */ /* 0x000fe20001000000 */
[----:B------:R-:W-:Y:S01]  /*11b10*/  BAR.SYNC.DEFER_BLOCKING 0x0 ;  /* 0x0000000000007b1d */ /* 0x000fe20000010000 */
[----:B------:R-:W-:Y:S01]  /*11b20*/  FSEL R158, R12, -INF , P3 ;  /* 0xff8000000c9e7808 */ /* 0x000fe20001800000 */
[-C--:B--2---:R-:W-:Y:S05]  /*11b30*/  HMMA.16816.F32 R52, R196, R160.reuse, R52 ;  /* 0x000000a0c434723c */ /* 0x084fea0000001834 */
[----:B------:R-:W-:Y:S02]  /*11b40*/  ISETP.GT.AND P3, PT, R108, 0x8, PT ;  /* 0x000000086c00780c */ /* 0x000fe40003f64270 */
[----:B------:R-:W-:Y:S01]  /*11b50*/  ISETP.GT.AND P2, PT, R0, 0x9, PT ;  /* 0x000000090000780c */ /* 0x000fe20003f44270 */
[C---:B------:R-:W-:Y:S04]  /*11b60*/  HMMA.16816.F32 R56, R204.reuse, R160, R56 ;  /* 0x000000a0cc38723c */ /* 0x040fe80000001838 */
[----:B------:R-:W-:Y:S02]  /*11b70*/  FSEL R9, R16, -INF , P3 ;  /* 0xff80000010097808 */ /* 0x000fe40001800000 */
[C---:B------:R-:W-:Y:S02]  /*11b80*/  ISETP.GT.AND P3, PT, R108.reuse, 0x10, PT ;  /* 0x000000106c00780c */ /* 0x040fe40003f64270 */
[-C--:B------:R-:W-:Y:S04]  /*11b90*/  HMMA.16816.F32 R60, R204, R162.reuse, R60 ;  /* 0x000000a2cc3c723c */ /* 0x080fe8000000183c */
[----:B------:R-:W-:Y:S02]  /*11ba0*/  FSEL R159, R13, -INF , P2 ;  /* 0xff8000000d9f7808 */ /* 0x000fe40001000000 */
[----:B------:R-:W-:Y:S02]  /*11bb0*/  ISETP.GT.AND P2, PT, R108, 0x9, PT ;  /* 0x000000096c00780c */ /* 0x000fe40003f44270 */
[C---:B------:R-:W-:Y:S04]  /*11bc0*/  HMMA.16816.F32 R64, R196.reuse, R162, R64 ;  /* 0x000000a2c440723c */ /* 0x040fe80000001840 */
[----:B------:R-:W-:Y:S02]  /*11bd0*/  FMNMX.FTZ R8, R157, R8, !PT ;  /* 0x000000089d087209 */ /* 0x000fe40007810000 */
        /* <DEDUP_REMOVED lines=8> */
[----:B------:R-:W-:Y:S01]  /*11c60*/  FMNMX.FTZ R4, R9, R8, !PT ;  /* 0x0000000809047209 */ /* 0x000fe20007810000 */
[-C--:B------:R-:W-:Y:S03]  /*11c70*/  HMMA.16816.F32 R76, R204, R6.reuse, R76 ;  /* 0x00000006cc4c723c */ /* 0x080fe6000000184c */
[----:B------:R-:W-:Y:S02]  /*11c80*/  FSEL R21, R21, -INF , P2 ;  /* 0xff80000015157808 */ /* 0x000fe40001000000 */
[----:B------:R-:W-:Y:S02]  /*11c90*/  ISETP.GT.AND P2, PT, R0, 0x11, PT ;  /* 0x000000110000780c */ /* 0x000fe40003f44270 */
[----:B------:R-:W-:Y:S01]  /*11ca0*/  FMNMX.FTZ R4, R10, R4, !PT ;  /* 0x000000040a047209 */ /* 0x000fe20007810000 */
[----:B------:R-:W-:Y:S04]  /*11cb0*/  HMMA.16816.F32 R80, R196, R6, R80 ;  /* 0x00000006c450723c */ /* 0x000fe80000001850 */
[----:B------:R-:W-:Y:S02]  /*11cc0*/  FSEL R11, R18, -INF , P1 ;  /* 0xff800000120b7808 */ /* 0x000fe40000800000 */
[----:B------:R-:W-:Y:S02]  /*11cd0*/  ISETP.GT.AND P1, PT, R2, 0x10, PT ;  /* 0x000000100200780c */ /* 0x000fe40003f24270 */
[----:B------:R-:W-:Y:S02]  /*11ce0*/  FSEL R18, R23, -INF , P0 ;  /* 0xff80000017127808 */ /* 0x000fe40000000000 */
[----:B------:R-:W-:Y:S02]  /*11cf0*/  ISETP.GT.AND P0, PT, R109, 0x11, PT ;  /* 0x000000116d00780c */ /* 0x000fe40003f04270 */
[----:B------:R-:W-:Y:S02]  /*11d00*/  FSEL R17, R24, -INF , P3 ;  /* 0xff80000018117808 */ /* 0x000fe40001800000 */
[----:B------:R-:W-:Y:S02]  /*11d10*/  ISETP.GT.AND P3, PT, R0, 0x18, PT ;  /* 0x000000180000780c */ /* 0x000fe40003f64270 */
[----:B------:R-:W-:Y:S02]  /*11d20*/  FMNMX.FTZ R4, R20, R4, !PT ;  /* 0x0000000414047209 */ /* 0x000fe40007810000 */
[----:B------:R-:W-:Y:S02]  /*11d30*/  FSEL R19, R22, -INF , P1 ;  /* 0xff80000016137808 */ /* 0x000fe40000800000 */
[----:B------:R-:W-:Y:S02]  /*11d40*/  FSEL R22, R25, -INF , P2 ;  /* 0xff80000019167808 */ /* 0x000fe40001000000 */
[----:B------:R-:W-:Y:S02]  /*11d50*/  FSEL R24, R28, -INF , P3 ;  /* 0xff8000001c187808 */ /* 0x000fe40001800000 */
[----:B------:R-:W-:Y:S02]  /*11d60*/  ISETP.GT.AND P3, PT, R108, 0x18, PT ;  /* 0x000000186c00780c */ /* 0x000fe40003f64270 */
[----:B------:R-:W-:Y:S02]  /*11d70*/  ISETP.GT.AND P2, PT, R0, 0x19, PT ;  /* 0x000000190000780c */ /* 0x000fe40003f44270 */
[----:B------:R-:W-:Y:S02]  /*11d80*/  FSEL R27, R27, -INF , P0 ;  /* 0xff8000001b1b7808 */ /* 0x000fe40000000000 */
[----:B------:R-:W-:Y:S02]  /*11d90*/  ISETP.GT.AND P0, PT, R109, 0x19, PT ;  /* 0x000000196d00780c */ /* 0x000fe40003f04270 */
[----:B------:R-:W-:Y:S02]  /*11da0*/  FSEL R16, R32, -INF , P3 ;  /* 0xff80000020107808 */ /* 0x000fe40001800000 */
[----:B------:R-:W-:Y:S02]  /*11db0*/  FMNMX.FTZ R4, R21, R4, !PT ;  /* 0x0000000415047209 */ /* 0x000fe40007810000 */
[----:B------:R-:W-:Y:S02]  /*11dc0*/  FSEL R25, R29, -INF , P2 ;  /* 0xff8000001d197808 */ /* 0x000fe40001000000 */
[----:B------:R-:W-:Y:S02]  /*11dd0*/  ISETP.GT.AND P2, PT, R108, 0x19, PT ;  /* 0x000000196c00780c */ /* 0x000fe40003f44270 */
[----:B------:R-:W-:Y:S02]  /*11de0*/  FSEL R31, R31, -INF , P0 ;  /* 0xff8000001f1f7808 */ /* 0x000fe40000000000 */
[----:B------:R-:W-:Y:S02]  /*11df0*/  ISETP.GT.AND P0, PT, R2, 0x19, PT ;  /* 0x000000190200780c */ /* 0x000fe40003f04270 */
[----:B------:R-:W-:Y:S02]  /*11e00*/  FSEL R15, R33, -INF , P2 ;  /* 0xff800000210f7808 */ /* 0x000fe40001000000 */
[----:B------:R-:W-:Y:S01]  /*11e10*/  FSEL R13, R35, -INF , P0 ;  /* 0xff800000230d7808 */ /* 0x000fe20000000000 */
[----:B------:R-:W2:Y:S01]  /*11e20*/  LDL.64 R32, [R1+0x28] ;  /* 0x0000280001207983 */ /* 0x000ea20000100a00 */
[C---:B------:R-:W-:Y:S02]  /*11e30*/  ISETP.GT.AND P3, PT, R108.reuse, 0x20, PT ;  /* 0x000000206c00780c */ /* 0x040fe40003f64270 */
        /* <DEDUP_REMOVED lines=10> */
[----:B------:R-:W-:Y:S02]  /*11ee0*/  FSEL R180, R43, -INF , P0 ;  /* 0xff8000002bb47808 */ /* 0x000fe40000000000 */
[----:B------:R-:W-:Y:S02]  /*11ef0*/  ISETP.GT.AND P2, PT, R108, 0x28, PT ;  /* 0x000000286c00780c */ /* 0x000fe40003f44270 */
[----:B------:R-:W-:Y:S02]  /*11f00*/  ISETP.GT.AND P1, PT, R109, 0x10, PT ;  /* 0x000000106d00780c */ /* 0x000fe40003f24270 */
[----:B------:R-:W-:Y:S02]  /*11f10*/  ISETP.GT.AND P0, PT, R0, 0x28, PT ;  /* 0x000000280000780c */ /* 0x000fe40003f04270 */
[----:B------:R-:W-:Y:S02]  /*11f20*/  FMNMX.FTZ R4, R28, R4, !PT ;  /* 0x000000041c047209 */ /* 0x000fe40007810000 */
[----:B------:R-:W-:Y:S02]  /*11f30*/  FSEL R176, R44, -INF , P0 ;  /* 0xff8000002cb07808 */ /* 0x000fe40000000000 */
[----:B------:R-:W-:Y:S02]  /*11f40*/  FSEL R44, R48, -INF , P2 ;  /* 0xff800000302c7808 */ /* 0x000fe40001000000 */
[----:B------:R-:W-:Y:S02]  /*11f50*/  FMNMX.FTZ R4, R161, R4, !PT ;  /* 0x00000004a1047209 */ /* 0x000fe40007810000 */
        /* <DEDUP_REMOVED lines=8> */
[----:B------:R-:W-:Y:S01]  /*11fe0*/  FSEL R190, R52, -INF , P5 ;  /* 0xff80000034be7808 */ /* 0x000fe20002800000 */
[----:B------:R-:W3:Y:S01]  /*11ff0*/  LDL R34, [R1+0x34] ;  /* 0x0000340001227983 */ /* 0x000ee20000100800 */
[----:B------:R-:W-:Y:S02]  /*12000*/  ISETP.GT.AND P1, PT, R2, 0x20, PT ;  /* 0x000000200200780c */ /* 0x000fe40003f24270 */
[----:B------:R-:W-:Y:S02]  /*12010*/  FSEL R173, R40, -INF , P3 ;  /* 0xff80000028ad7808 */ /* 0x000fe40001800000 */
[----:B------:R-:W-:Y:S02]  /*12020*/  ISETP.GT.AND P3, PT, R108, 0x31, PT ;  /* 0x000000316c00780c */ /* 0x000fe40003f64270 */
[----:B------:R-:W-:Y:S02]  /*12030*/  FMNMX.FTZ R4, R163, R4, !PT ;  /* 0x00000004a3047209 */ /* 0x000fe40007810000 */
[----:B------:R-:W-:Y:S02]  /*12040*/  FSEL R162, R38, -INF , P1 ;  /* 0xff80000026a27808 */ /* 0x000fe40000800000 */
[----:B------:R-:W-:Y:S02]  /*12050*/  FSEL R191, R53, -INF , P3 ;  /* 0xff80000035bf7808 */ /* 0x000fe40001800000 */
[----:B------:R-:W-:Y:S02]  /*12060*/  FMNMX.FTZ R4, R190, R4, !PT ;  /* 0x00000004be047209 */ /* 0x000fe40007810000 */
[----:B------:R-:W-:Y:S02]  /*12070*/  ISETP.GT.AND P1, PT, R109, 0x20, PT ;  /* 0x000000206d00780c */ /* 0x000fe40003f24270 */
[----:B------:R-:W-:Y:S02]  /*12080*/  ISETP.GT.AND P2, PT, R108, 0x38, PT ;  /* 0x000000386c00780c */ /* 0x000fe40003f44270 */
[----:B------:R-:W-:Y:S02]  /*12090*/  FSEL R175, R42, -INF , P1 ;  /* 0xff8000002aaf7808 */ /* 0x000fe40000800000 */
[----:B------:R-:W-:Y:S02]  /*120a0*/  FSEL R196, R64, -INF , P2 ;  /* 0xff80000040c47808 */ /* 0x000fe40001000000 */
[----:B------:R-:W-:Y:S02]  /*120b0*/  FMNMX.FTZ R4, R191, R4, !PT ;  /* 0x00000004bf047209 */ /* 0x000fe40007810000 */
        /* <DEDUP_REMOVED lines=11> */
[C---:B------:R-:W-:Y:S02]  /*12170*/  ISETP.GT.AND P0, PT, R108.reuse, 0x41, PT ;  /* 0x000000416c00780c */ /* 0x040fe40003f04270 */
        /* <DEDUP_REMOVED lines=15> */
[C---:B------:R-:W-:Y:S01]  /*12270*/  ISETP.GT.AND P4, PT, R2.reuse, 0x28, PT ;  /* 0x000000280200780c */ /* 0x040fe20003f84270 */
[----:B------:R-:W1:Y:S01]  /*12280*/  SHFL.BFLY PT, R7, R4, 0x2, 0x1f ;  /* 0x0c401f0004077f89 */ /* 0x000e6200000e0000 */
[----:B------:R-:W-:Y:S02]  /*12290*/  FMNMX.FTZ R5, R13, R5, !PT ;  /* 0x000000050d057209 */ /* 0x000fe40007810000 */
[----:B------:R-:W-:Y:S02]  /*122a0*/  ISETP.GT.AND P0, PT, R2, 0x31, PT ;  /* 0x000000310200780c */ /* 0x000fe40003f04270 */
[----:B------:R-:W-:Y:S02]  /*122b0*/  FMNMX.FTZ R5, R162, R5, !PT ;  /* 0x00000005a2057209 */ /* 0x000fe40007810000 */
[----:B------:R-:W-:Y:S02]  /*122c0*/  FSEL R80, R50, -INF , P4 ;  /* 0xff80000032507808 */ /* 0x000fe40002000000 */
[----:B------:R-:W-:Y:S02]  /*122d0*/  FSEL R184, R55, -INF , P0 ;  /* 0xff80000037b87808 */ /* 0x000fe40000000000 */
[C---:B------:R-:W-:Y:S02]  /*122e0*/  ISETP.GT.AND P2, PT, R2.reuse, 0x29, PT ;  /* 0x000000290200780c */ /* 0x040fe40003f44270 */
[C---:B------:R-:W-:Y:S02]  /*122f0*/  ISETP.GT.AND P1, PT, R2.reuse, 0x30, PT ;  /* 0x000000300200780c */ /* 0x040fe40003f24270 */
[----:B------:R-:W-:Y:S02]  /*12300*/  ISETP.GT.AND P0, PT, R2, 0x38, PT ;  /* 0x000000380200780c */ /* 0x000fe40003f04270 */
[----:B------:R-:W-:Y:S02]  /*12310*/  FMNMX.FTZ R5, R172, R5, !PT ;  /* 0x00000005ac057209 */ /* 0x000fe40007810000 */
[----:B------:R-:W-:Y:S02]  /*12320*/  FMNMX.FTZ R6, R166, R112, !PT ;  /* 0x00000070a6067209 */ /* 0x000fe40007810000 */
[----:B------:R-:W-:Y:S02]  /*12330*/  FSEL R183, R54, -INF , P1 ;  /* 0xff80000036b77808 */ /* 0x000fe40000800000 */
[C---:B------:R-:W-:Y:S02]  /*12340*/  ISETP.GT.AND P4, PT, R2.reuse, 0x39, PT ;  /* 0x000000390200780c */ /* 0x040fe40003f84270 */
[C---:B------:R-:W-:Y:S02]  /*12350*/  ISETP.GT.AND P3, PT, R2.reuse, 0x40, PT ;  /* 0x000000400200780c */ /* 0x040fe40003f64270 */
[C---:B------:R-:W-:Y:S02]  /*12360*/  ISETP.GT.AND P1, PT, R2.reuse, 0x48, PT ;  /* 0x000000480200780c */ /* 0x040fe40003f24270 */
[----:B------:R-:W-:Y:S02]  /*12370*/  FSEL R160, R51, -INF , P2 ;  /* 0xff80000033a07808 */ /* 0x000fe40001000000 */
[----:B------:R-:W-:Y:S02]  /*12380*/  ISETP.GT.AND P2, PT, R2, 0x41, PT ;  /* 0x000000410200780c */ /* 0x000fe40003f44270 */
[----:B------:R-:W-:Y:S02]  /*12390*/  FSEL R193, R66, -INF , P0 ;  /* 0xff80000042c17808 */ /* 0x000fe40000000000 */
        /* <DEDUP_REMOVED lines=30> */
[----:B------:R-:W-:Y:S02]  /*12580*/  FMNMX.FTZ R6, R168, R6, !PT ;  /* 0x00000006a8067209 */ /* 0x000fe40007810000 */
[----:B------:R-:W-:Y:S01]  /*12590*/  ISETP.GT.AND P2, PT, R0, 0x30, PT ;  /* 0x000000300000780c */ /* 0x000fe20003f44270 */
[----:B------:R-:W4:Y:S01]  /*125a0*/  SHFL.BFLY PT, R7, R4, 0x2, 0x1f ;  /* 0x0c401f0004077f89 */ /* 0x000f2200000e0000 */
        /* <DEDUP_REMOVED lines=16> */
[----:B------:R-:W-:Y:S02]  /*126b0*/  FSEL R177, R47, -INF , P6 ;  /* 0xff8000002fb17808 */ /* 0x000fe40003000000 */
[----:B------:R-:W-:Y:S02]  /*126c0*/  ISETP.GT.AND P6, PT, R0, 0x39, PT ;  /* 0x000000390000780c */ /* 0x000fe40003fc4270 */
[----:B------:R-:W-:Y:S02]  /*126d0*/  FMNMX.FTZ R0, R198, R5, !PT ;  /* 0x00000005c6007209 */ /* 0x000fe40007810000 */
[----:B------:R-:W-:Y:S02]  /*126e0*/  FMNMX.FTZ R5, R31, R6, !PT ;  /* 0x000000061f057209 */ /* 0x000fe40007810000 */
[----:B-1----:R-:W-:Y:S02]  /*126f0*/  FMNMX.FTZ R110, R2, R8, !PT ;  /* 0x00000008026e7209 */ /* 0x002fe40007810000 */
[----:B------:R-:W-:Y:S02]  /*12700*/  FMNMX.FTZ R2, R175, R5, !PT ;  /* 0x00000005af027209 */ /* 0x000fe40007810000 */
[----:B------:R-:W-:Y:S02]  /*12710*/  FSEL R250, R76, -INF , P3 ;  /* 0xff8000004cfa7808 */ /* 0x000fe40001800000 */
[----:B------:R-:W-:Y:S02]  /*12720*/  FMNMX.FTZ R2, R180, R2, !PT ;  /* 0x00000002b4027209 */ /* 0x000fe40007810000 */
[----:B------:R-:W-:Y:S02]  /*12730*/  FSETP.NEU.FTZ.AND P3, PT, R110, -INF , PT ;  /* 0xff8000006e00780b */ /* 0x000fe40003f7d000 */
[----:B------:R-:W-:Y:S02]  /*12740*/  FMNMX.FTZ R6, R179, R2, !PT ;  /* 0x00000002b3067209 */ /* 0x000fe40007810000 */
[----:B----4-:R-:W-:Y:S01]  /*12750*/  FMNMX.FTZ R2, R4, R7, !PT ;  /* 0x0000000704027209 */ /* 0x010fe20007810000 */
[----:B------:R-:W-:Y:S01]  /*12760*/  FMUL.FTZ R4, R110, c[0x0][0x2d0] ;  /* 0x0000b4006e047a20 */ /* 0x000fe20000410000 */
[----:B------:R-:W-:Y:S02]  /*12770*/  FSEL R199, R61, -INF , P6 ;  /* 0xff8000003dc77808 */ /* 0x000fe40003000000 */
[----:B------:R-:W-:Y:S01]  /*12780*/  FSEL R234, R72, -INF , P5 ;  /* 0xff80000048ea7808 */ /* 0x000fe20002800000 */
[----:B------:R-:W1:Y:S01]  /*12790*/  SHFL.BFLY PT, R7, R2, 0x1, 0x1f ;  /* 0x0c201f0002077f89 */ /* 0x000e6200000e0000 */
[----:B------:R-:W-:Y:S02]  /*127a0*/  FSEL R156, R4, RZ, P3 ;  /* 0x000000ff049c7208 */ /* 0x000fe40001800000 */
[----:B------:R-:W-:Y:S02]  /*127b0*/  FMNMX.FTZ R0, R199, R0, !PT ;  /* 0x00000000c7007209 */ /* 0x000fe40007810000 */
[----:B------:R-:W-:Y:S01]  /*127c0*/  FSEL R238, R73, -INF , P4 ;  /* 0xff80000049ee7808 */ /* 0x000fe20002000000 */
[--C-:B------:R-:W-:Y:S01]  /*127d0*/  FFMA.FTZ R4, R114, c[0x0][0x2d0], -R156.reuse ;  /* 0x0000b40072047a23 */ /* 0x100fe2000001089c */
[----:B------:R-:W-:Y:S02]  /*127e0*/  FSEL R48, R77, -INF , P2 ;  /* 0xff8000004d307808 */ /* 0x000fe40001000000 */
[----:B------:R-:W-:Y:S01]  /*127f0*/  ISETP.GT.AND P4, PT, R223, R225, PT ;  /* 0x000000e1df00720c */ /* 0x000fe20003f84270 */
[----:B------:R4:W-:Y:S01]  /*12800*/  MUFU.EX2 R29, R4 ;  /* 0x00000004001d7308 */ /* 0x0009e20000000800 */
[----:B------:R-:W-:Y:S02]  /*12810*/  FMNMX.FTZ R0, R234, R0, !PT ;  /* 0x00000000ea007209 */ /* 0x000fe40007810000 */
[C---:B------:R-:W-:Y:S02]  /*12820*/  ISETP.GT.AND P1, PT, R109.reuse, 0x30, PT ;  /* 0x000000306d00780c */ /* 0x040fe40003f24270 */
[----:B------:R-:W-:Y:S02]  /*12830*/  FMNMX.FTZ R0, R238, R0, !PT ;  /* 0x00000000ee007209 */ /* 0x000fe40007810000 */
[C---:B------:R-:W-:Y:S02]  /*12840*/  ISETP.GT.AND P0, PT, R109.reuse, 0x31, PT ;  /* 0x000000316d00780c */ /* 0x040fe40003f04270 */
[----:B------:R-:W-:Y:S02]  /*12850*/  FMNMX.FTZ R0, R250, R0, !PT ;  /* 0x00000000fa007209 */ /* 0x000fe40007810000 */
[----:B------:R-:W-:Y:S02]  /*12860*/  FSEL R185, R58, -INF , P1 ;  /* 0xff8000003ab97808 */ /* 0x000fe40000800000 */
[----:B------:R-:W-:Y:S02]  /*12870*/  FMNMX.FTZ R0, R48, R0, !PT ;  /* 0x0000000030007209 */ /* 0x000fe40007810000 */
[----:B------:R-:W-:Y:S02]  /*12880*/  ISETP.GT.AND P1, PT, R109, 0x38, PT ;  /* 0x000000386d00780c */ /* 0x000fe40003f24270 */
[----:B------:R-:W-:Y:S01]  /*12890*/  FSEL R188, R59, -INF , P0 ;  /* 0xff8000003bbc7808 */ /* 0x000fe20000000000 */
[----:B------:R-:W5:Y:S01]  /*128a0*/  SHFL.BFLY PT, R5, R0, 0x2, 0x1f ;  /* 0x0c401f0000057f89 */ /* 0x000f6200000e0000 */
[C---:B------:R-:W-:Y:S02]  /*128b0*/  ISETP.GT.AND P0, PT, R109.reuse, 0x39, PT ;  /* 0x000000396d00780c */ /* 0x040fe40003f04270 */
[----:B------:R-:W-:Y:S02]  /*128c0*/  FSEL R192, R62, -INF , P1 ;  /* 0xff8000003ec07808 */ /* 0x000fe40000800000 */
[----:B------:R-:W-:Y:S01]  /*128d0*/  ISETP.GT.AND P1, PT, R109, 0x40, PT ;  /* 0x000000406d00780c */ /* 0x000fe20003f24270 */
[--C-:B----4-:R-:W-:Y:S01]  /*128e0*/  FFMA.FTZ R4, R157, c[0x0][0x2d0], -R156.reuse ;  /* 0x0000b4009d047a23 */ /* 0x110fe2000001089c */
[----:B------:R-:W-:Y:S02]  /*128f0*/  LOP3.LUT P6, RZ, R226, 0x1, RZ, 0xc0, !PT ;  /* 0x00000001e2ff7812 */ /* 0x000fe400078cc0ff */
[----:B------:R-:W-:Y:S01]  /*12900*/  FSEL R235, R74, -INF , P1 ;  /* 0xff8000004aeb7808 */ /* 0x000fe20000800000 */
[----:B------:R5:W-:Y:S01]  /*12910*/  MUFU.EX2 R82, R4 ;  /* 0x0000000400527308 */ /* 0x000be20000000800 */
[----:B------:R-:W-:Y:S02]  /*12920*/  FSEL R195, R63, -INF , P0 ;  /* 0xff8000003fc37808 */ /* 0x000fe40000000000 */
[C---:B------:R-:W-:Y:S02]  /*12930*/  ISETP.GT.AND P0, PT, R109.reuse, 0x41, PT ;  /* 0x000000416d00780c */ /* 0x040fe40003f04270 */
[----:B------:R-:W-:Y:S02]  /*12940*/  ISETP.GT.AND P1, PT, R109, 0x48, PT ;  /* 0x000000486d00780c */ /* 0x000fe40003f24270 */
[----:B------:R-:W-:Y:S02]  /*12950*/  FSEL R236, R75, -INF , P0 ;  /* 0xff8000004bec7808 */ /* 0x000fe40000000000 */
[----:B------:R-:W-:Y:S02]  /*12960*/  ISETP.GT.AND P0, PT, R109, 0x49, PT ;  /* 0x000000496d00780c */ /* 0x000fe40003f04270 */
[----:B-1----:R-:W-:Y:S02]  /*12970*/  FMNMX.FTZ R109, R2, R7, !PT ;  /* 0x00000007026d7209 */ /* 0x002fe40007810000 */
[----:B------:R-:W-:Y:S02]  /*12980*/  FMNMX.FTZ R6, R177, R6, !PT ;  /* 0x00000006b1067209 */ /* 0x000fe40007810000 */
[----:B------:R-:W-:Y:S02]  /*12990*/  FSETP.NEU.FTZ.AND P2, PT, R109, -INF , PT ;  /* 0xff8000006d00780b */ /* 0x000fe40003f5d000 */
[----:B------:R-:W-:Y:S02]  /*129a0*/  FMNMX.FTZ R6, R185, R6, !PT ;  /* 0x00000006b9067209 */ /* 0x000fe40007810000 */
[----:B------:R-:W-:Y:S02]  /*129b0*/  FSEL R244, R78, -INF , P1 ;  /* 0xff8000004ef47808 */ /* 0x000fe40000800000 */
[----:B------:R-:W-:Y:S02]  /*129c0*/  FMNMX.FTZ R6, R188, R6, !PT ;  /* 0x00000006bc067209 */ /* 0x000fe40007810000 */
[----:B------:R-:W-:Y:S02]  /*129d0*/  FSEL R71, R79, -INF , P0 ;  /* 0xff8000004f477808 */ /* 0x000fe40000000000 */
[----:B-----5:R-:W-:Y:S01]  /*129e0*/  FMNMX.FTZ R4, R0, R5, !PT ;  /* 0x0000000500047209 */ /* 0x020fe20007810000 */
[--C-:B------:R-:W-:Y:S01]  /*129f0*/  FFMA.FTZ R5, R9, c[0x0][0x2d0], -R156.reuse ;  /* 0x0000b40009057a23 */ /* 0x100fe2000001089c */
[----:B------:R-:W-:Y:S01]  /*12a00*/  FMNMX.FTZ R6, R192, R6, !PT ;  /* 0x00000006c0067209 */ /* 0x000fe20007810000 */
[--C-:B------:R-:W-:Y:S02]  /*12a10*/  FFMA.FTZ R9, R21, c[0x0][0x2d0], -R156.reuse ;  /* 0x0000b40015097a23 */ /* 0x100fe4000001089c */
[----:B------:R1:W-:Y:S01]  /*12a20*/  MUFU.EX2 R81, R5 ;  /* 0x0000000500517308 */ /* 0x0003e20000000800 */
[----:B------:R-:W-:Y:S01]  /*12a30*/  FMNMX.FTZ R6, R195, R6, !PT ;  /* 0x00000006c3067209 */ /* 0x000fe20007810000 */
[----:B------:R-:W4:Y:S03]  /*12a40*/  SHFL.BFLY PT, R7, R4, 0x1, 0x1f ;  /* 0x0c201f0004077f89 */ /* 0x000f2600000e0000 */
[----:B------:R-:W-:Y:S04]  /*12a50*/  FMNMX.FTZ R6, R235, R6, !PT ;  /* 0x00000006eb067209 */ /* 0x000fe80007810000 */
[----:B------:R-:W-:Y:S01]  /*12a60*/  FMNMX.FTZ R6, R236, R6, !PT ;  /* 0x00000006ec067209 */ /* 0x000fe20007810000 */
[----:B------:R-:W-:Y:S03]  /*12a70*/  MUFU.EX2 R50, R9 ;  /* 0x0000000900327308 */ /* 0x000fe60000000800 */
[----:B------:R-:W-:Y:S01]  /*12a80*/  FMNMX.FTZ R0, R244, R6, !PT ;  /* 0x00000006f4007209 */ /* 0x000fe20007810000 */
[----:B------:R-:W-:Y:S02]  /*12a90*/  FFMA.FTZ R6, R10, c[0x0][0x2d0], -R156 ;  /* 0x0000b4000a067a23 */ /* 0x000fe4000001089c */
[----:B------:R-:W-:Y:S01]  /*12aa0*/  @P4 IMAD.MOV.U32 R10, RZ, RZ, c[0x0][0x1e4] ;  /* 0x00007900ff0a4624 */ /* 0x000fe200078e00ff */
[----:B------:R-:W-:Y:S03]  /*12ab0*/  FMNMX.FTZ R0, R71, R0, !PT ;  /* 0x0000000047007209 */ /* 0x000fe60007810000 */
[----:B------:R-:W5:Y:S02]  /*12ac0*/  MUFU.EX2 R60, R6 ;  /* 0x00000006003c7308 */ /* 0x000f640000000800 */
[----:B------:R-:W2:Y:S01]  /*12ad0*/  SHFL.BFLY PT, R2, R0, 0x2, 0x1f ;  /* 0x0c401f0000027f89 */ /* 0x000ea200000e0000 */
[----:B-1----:R-:W-:Y:S01]  /*12ae0*/  FMUL.FTZ R5, R109, c[0x0][0x2d0] ;  /* 0x0000b4006d057a20 */ /* 0x002fe20000410000 */
[----:B----4-:R-:W-:Y:S04]  /*12af0*/  FMNMX.FTZ R108, R4, R7, !PT ;  /* 0x00000007046c7209 */ /* 0x010fe80007810000 */
[----:B------:R-:W-:Y:S01]  /*12b00*/  FSEL R114, R5, RZ, P2 ;  /* 0x000000ff05727208 */ /* 0x000fe20001000000 */
[C---:B------:R-:W-:Y:S01]  /*12b10*/  FMUL.FTZ R4, R108.reuse, c[0x0][0x2d0] ;  /* 0x0000b4006c047a20 */ /* 0x040fe20000410000 */
[----:B------:R-:W-:Y:S03]  /*12b20*/  FSETP.NEU.FTZ.AND P1, PT, R108, -INF , PT ;  /* 0xff8000006c00780b */ /* 0x000fe60003f3d000 */
[----:B------:R-:W-:Y:S01]  /*12b30*/  FFMA.FTZ R5, R165, c[0x0][0x2d0], -R114 ;  /* 0x0000b400a5057a23 */ /* 0x000fe20000010872 */
[----:B------:R-:W-:Y:S03]  /*12b40*/  FSEL R157, R4, RZ, P1 ;  /* 0x000000ff049d7208 */ /* 0x000fe60000800000 */
[----:B------:R1:W-:Y:S02]  /*12b50*/  MUFU.EX2 R23, R5 ;  /* 0x0000000500177308 */ /* 0x0003e40000000800 */
[--C-:B------:R-:W-:Y:S02]  /*12b60*/  FFMA.FTZ R7, R166, c[0x0][0x2d0], -R157.reuse ;  /* 0x0000b400a6077a23 */ /* 0x100fe4000001089d */
[--C-:B------:R-:W-:Y:S01]  /*12b70*/  FFMA.FTZ R8, R167, c[0x0][0x2d0], -R157.reuse ;  /* 0x0000b400a7087a23 */ /* 0x100fe2000001089d */
[----:B-----5:R-:W-:Y:S02]  /*12b80*/  F2FP.PACK_AB R74, R60, R81 ;  /* 0x000000513c4a723e */ /* 0x020fe400000000ff */
[----:B--2---:R-:W-:Y:S03]  /*12b90*/  FMNMX.FTZ R0, R0, R2, !PT ;  /* 0x0000000200007209 */ /* 0x004fe60007810000 */
[----:B------:R3:W-:Y:S01]  /*12ba0*/  MUFU.EX2 R83, R7 ;  /* 0x0000000700537308 */ /* 0x0007e20000000800 */
[----:B------:R-:W-:Y:S01]  /*12bb0*/  @P4 SHF.R.S32.HI R6, RZ, 0x1f, R200 ;  /* 0x0000001fff064819 */ /* 0x000fe200000114c8 */
[----:B------:R-:W2:Y:S04]  /*12bc0*/  SHFL.BFLY PT, R2, R0, 0x1, 0x1f ;  /* 0x0c201f0000027f89 */ /* 0x000ea800000e0000 */
[----:B------:R-:W-:Y:S04]  /*12bd0*/  @P4 IMAD R6, R6, c[0x0][0x1e0], RZ ;  /* 0x0000780006064a24 */ /* 0x000fe800078e02ff */
[----:B------:R-:W4:Y:S01]  /*12be0*/  MUFU.EX2 R62, R8 ;  /* 0x00000008003e7308 */ /* 0x000f220000000800 */
[----:B------:R-:W-:Y:S02]  /*12bf0*/  @P4 IMAD R6, R200, c[0x0][0x1e4], R6 ;  /* 0x00007900c8064a24 */ /* 0x000fe400078e0206 */
[----:B-1----:R-:W-:Y:S07]  /*12c00*/  FFMA.FTZ R5, R164, c[0x0][0x2d0], -R114 ;  /* 0x0000b400a4057a23 */ /* 0x002fee0000010872 */
[----:B------:R1:W-:Y:S01]  /*12c10*/  MUFU.EX2 R63, R5 ;  /* 0x00000005003f7308 */ /* 0x0003e20000000800 */
[----:B---3--:R-:W-:Y:S01]  /*12c20*/  @P4 IMAD.MOV.U32 R7, RZ, RZ, R34 ;  /* 0x000000ffff074224 */ /* 0x008fe200078e0022 */
[----:B--2---:R-:W-:Y:S01]  /*12c30*/  FMNMX.FTZ R70, R0, R2, !PT ;  /* 0x0000000200467209 */ /* 0x004fe20007810000 */
[--C-:B------:R-:W-:Y:S02]  /*12c40*/  FFMA.FTZ R0, R158, c[0x0][0x2d0], -R157.reuse ;  /* 0x0000b4009e007a23 */ /* 0x100fe4000001089d */
[----:B------:R-:W-:Y:S05]  /*12c50*/  FFMA.FTZ R2, R159, c[0x0][0x2d0], -R157 ;  /* 0x0000b4009f027a23 */ /* 0x000fea000001089d */
[----:B------:R2:W-:Y:S01]  /*12c60*/  MUFU.EX2 R59, R0 ;  /* 0x00000000003b7308 */ /* 0x0005e20000000800 */
[----:B----4-:R-:W-:Y:S01]  /*12c70*/  F2FP.PACK_AB R64, R62, R83 ;  /* 0x000000533e40723e */ /* 0x010fe200000000ff */
[----:B------:R-:W-:Y:S08]  /*12c80*/  FFMA.FTZ R8, R16, c[0x0][0x2d0], -R156 ;  /* 0x0000b40010087a23 */ /* 0x000ff0000001089c */
[----:B------:R-:W-:Y:S01]  /*12c90*/  MUFU.EX2 R164, R8 ;  /* 0x0000000800a47308 */ /* 0x000fe20000000800 */
[----:B-1----:R-:W-:Y:S02]  /*12ca0*/  FFMA.FTZ R5, R11, c[0x0][0x2d0], -R114 ;  /* 0x0000b4000b057a23 */ /* 0x002fe40000010872 */
[----:B------:R-:W-:Y:S05]  /*12cb0*/  @P4 IMAD.MOV.U32 R11, RZ, RZ, c[0x0][0x1e0] ;  /* 0x00007800ff0b4624 */ /* 0x000fea00078e00ff */
[C---:B------:R-:W-:Y:S02]  /*12cc0*/  @P4 SHF.L.U64.HI R10, R11.reuse, 0x5, R10 ;  /* 0x000000050b0a4819 */ /* 0x040fe4000001020a */
[----:B------:R1:W-:Y:S01]  /*12cd0*/  MUFU.EX2 R61, R5 ;  /* 0x00000005003d7308 */ /* 0x0003e20000000800 */
[----:B------:R-:W-:Y:S02]  /*12ce0*/  @P4 IMAD.SHL.U32 R11, R11, 0x20, RZ ;  /* 0x000000200b0b4824 */ /* 0x000fe400078e00ff */
[----:B--2---:R-:W-:Y:S07]  /*12cf0*/  FMUL.FTZ R0, R70, c[0x0][0x2d0] ;  /* 0x0000b40046007a20 */ /* 0x004fee0000410000 */
[----:B------:R2:W3:Y:S01]  /*12d00*/  MUFU.EX2 R57, R2 ;  /* 0x0000000200397308 */ /* 0x0004e20000000800 */
[----:B-1----:R-:W-:Y:S02]  /*12d10*/  FFMA.FTZ R5, R12, c[0x0][0x2d0], -R114 ;  /* 0x0000b4000c057a23 */ /* 0x002fe40000010872 */
[----:B------:R-:W-:Y:S07]  /*12d20*/  FFMA.FTZ R12, R20, c[0x0][0x2d0], -R156 ;  /* 0x0000b400140c7a23 */ /* 0x000fee000001089c */
[----:B------:R1:W4:Y:S01]  /*12d30*/  MUFU.EX2 R58, R5 ;  /* 0x00000005003a7308 */ /* 0x0003220000000800 */
[----:B--2---:R-:W-:Y:S01]  /*12d40*/  FFMA.FTZ R2, R19, c[0x0][0x2d0], -R114 ;  /* 0x0000b40013027a23 */ /* 0x004fe20000010872 */
[----:B---3--:R-:W-:Y:S08]  /*12d50*/  F2FP.PACK_AB R66, R57, R59 ;  /* 0x0000003b3942723e */ /* 0x008ff000000000ff */
[----:B------:R2:W-:Y:S10]  /*12d60*/  MUFU.EX2 R252, R2 ;  /* 0x0000000200fc7308 */ /* 0x0005f40000000800 */
[----:B------:R-:W-:Y:S01]  /*12d70*/  MUFU.EX2 R51, R12 ;  /* 0x0000000c00337308 */ /* 0x000fe20000000800 */
[----:B-1----:R-:W-:Y:S01]  /*12d80*/  @P4 IMAD.WIDE.U32 R4, R200, c[0x0][0x1e0], RZ ;  /* 0x00007800c8044a25 */ /* 0x002fe200078e00ff */
[----:B----4-:R-:W-:Y:S03]  /*12d90*/  F2FP.PACK_AB R75, R58, R61 ;  /* 0x0000003d3a4b723e */ /* 0x010fe600000000ff */
[----:B------:R-:W-:Y:S02]  /*12da0*/  @P4 IMAD.IADD R5, R5, 0x1, R6 ;  /* 0x0000000105054824 */ /* 0x000fe400078e0206 */
[----:B------:R-:W-:Y:S02]  /*12db0*/  @P4 IMAD.MOV.U32 R6, RZ, RZ, R32 ;  /* 0x000000ffff064224 */ /* 0x000fe400078e0020 */
[----:B------:R-:W-:Y:S02]  /*12dc0*/  @P4 IMAD R5, R5, 0x50, RZ ;  /* 0x0000005005054824 */ /* 0x000fe400078e02ff */
[----:B------:R-:W-:Y:S04]  /*12dd0*/  @P4 IMAD.WIDE.U32 R6, R4, 0x50, R6 ;  /* 0x0000005004064825 */ /* 0x000fe800078e0006 */
[----:B------:R-:W-:Y:S01]  /*12de0*/  @P4 IMAD.IADD R5, R7, 0x1, R5 ;  /* 0x0000000107054824 */ /* 0x000fe200078e0205 */
[----:B------:R-:W-:Y:S01]  /*12df0*/  @P4 LEA R4, P0, R6, c[0x0][0x1c8], 0x1 ;  /* 0x0000720006044a11 */ /* 0x000fe200078008ff */
[----:B--2---:R-:W-:Y:S03]  /*12e00*/  FFMA.FTZ R2, R22, c[0x0][0x2d0], -R157 ;  /* 0x0000b40016027a23 */ /* 0x004fe6000001089d */
[----:B------:R-:W-:Y:S01]  /*12e10*/  @P4 LEA.HI.X R5, R6, c[0x0][0x1cc], R5, 0x1, P0 ;  /* 0x0000730006054a11 */ /* 0x000fe200000f0c05 */
[----:B------:R-:W-:Y:S01]  /*12e20*/  MUFU.EX2 R243, R2 ;  /* 0x0000000200f37308 */ /* 0x000fe20000000800 */
[-C--:B------:R-:W-:Y:S03]  /*12e30*/  @P4 IADD3 R6, P0, R4, R11.reuse, RZ ;  /* 0x0000000b04064210 */ /* 0x080fe60007f1e0ff */
[----:B------:R1:W-:Y:S01]  /*12e40*/  @P4 LDGSTS.E.BYPASS.LTC128B.128 [R224+0x2900], [R4.64], !P6 ;  /* 0x0290000004e04fae */ /* 0x0003e2000f101d48 */
[----:B------:R-:W-:Y:S01]  /*12e50*/  @P4 IADD3 R8, P5, R6, R11, RZ ;  /* 0x0000000b06084210 */ /* 0x000fe20007fbe0ff */
[--C-:B------:R-:W-:Y:S01]  /*12e60*/  @P4 IMAD.X R7, R5, 0x1, R10.reuse, P0 ;  /* 0x0000000105074824 */ /* 0x100fe200000e060a */
[----:B------:R-:W-:Y:S03]  /*12e70*/  FSETP.NEU.FTZ.AND P0, PT, R70, -INF , PT ;  /* 0xff8000004600780b */ /* 0x000fe60003f1d000 */
[----:B------:R-:W-:Y:S01]  /*12e80*/  @P4 IMAD.X R9, R7, 0x1, R10, P5 ;  /* 0x0000000107094824 */ /* 0x000fe200028e060a */
[----:B------:R-:W-:Y:S01]  /*12e90*/  FSEL R158, R0, RZ, P0 ;  /* 0x000000ff009e7208 */ /* 0x000fe20000000000 */
[----:B------:R2:W-:Y:S04]  /*12ea0*/  @P4 LDGSTS.E.BYPASS.LTC128B.128 [R224+0x3100], [R6.64], !P6 ;  /* 0x0310000006e04fae */ /* 0x0005e8000f101d48 */
[--C-:B------:R-:W-:Y:S04]  /*12eb0*/  FFMA.FTZ R0, R171, c[0x0][0x2d0], -R158.reuse ;  /* 0x0000b400ab007a23 */ /* 0x100fe8000001089e */
[----:B------:R3:W-:Y:S01]  /*12ec0*/  MUFU.EX2 R245, R0 ;  /* 0x0000000000f57308 */ /* 0x0007e20000000800 */
[----:B------:R4:W-:Y:S01]  /*12ed0*/  @P4 LDGSTS.E.BYPASS.LTC128B.128 [R224+0x3900], [R8.64], !P6 ;  /* 0x0390000008e04fae */ /* 0x0009e2000f101d48 */
[--C-:B---3--:R-:W-:Y:S08]  /*12ee0*/  FFMA.FTZ R0, R170, c[0x0][0x2d0], -R158.reuse ;  /* 0x0000b400aa007a23 */ /* 0x108ff0000001089e */
[----:B------:R3:W5:Y:S02]  /*12ef0*/  MUFU.EX2 R247, R0 ;  /* 0x0000000000f77308 */ /* 0x0007640000000800 */
[--C-:B---3--:R-:W-:Y:S01]  /*12f00*/  FFMA.FTZ R0, R169, c[0x0][0x2d0], -R158.reuse ;  /* 0x0000b400a9007a23 */ /* 0x108fe2000001089e */
[----:B-----5:R-:W-:Y:S07]  /*12f10*/  F2FP.PACK_AB R65, R247, R245 ;  /* 0x000000f5f741723e */ /* 0x020fee00000000ff */
[----:B------:R3:W-:Y:S02]  /*12f20*/  MUFU.EX2 R249, R0 ;  /* 0x0000000000f97308 */ /* 0x0007e40000000800 */
[----:B---3--:R-:W-:Y:S08]  /*12f30*/  FFMA.FTZ R0, R168, c[0x0][0x2d0], -R158 ;  /* 0x0000b400a8007a23 */ /* 0x008ff0000001089e */
[----:B------:R3:W5:Y:S02]  /*12f40*/  MUFU.EX2 R56, R0 ;  /* 0x0000000000387308 */ /* 0x0007640000000800 */
[----:B---3--:R-:W-:Y:S01]  /*12f50*/  FFMA.FTZ R0, R18, c[0x0][0x2d0], -R114 ;  /* 0x0000b40012007a23 */ /* 0x008fe20000010872 */
[----:B-----5:R-:W-:Y:S07]  /*12f60*/  F2FP.PACK_AB R67, R56, R249 ;  /* 0x000000f93843723e */ /* 0x020fee00000000ff */
[----:B------:R3:W-:Y:S02]  /*12f70*/  MUFU.EX2 R49, R0 ;  /* 0x0000000000317308 */ /* 0x0007e40000000800 */
[----:B---3--:R-:W-:Y:S08]  /*12f80*/  FFMA.FTZ R0, R15, c[0x0][0x2d0], -R156 ;  /* 0x0000b4000f007a23 */ /* 0x008ff0000001089c */
[----:B------:R3:W-:Y:S02]  /*12f90*/  MUFU.EX2 R47, R0 ;  /* 0x00000000002f7308 */ /* 0x0007e40000000800 */
[--C-:B---3--:R-:W-:Y:S08]  /*12fa0*/  FFMA.FTZ R0, R14, c[0x0][0x2d0], -R114.reuse ;  /* 0x0000b4000e007a23 */ /* 0x108ff00000010872 */
[----:B------:R3:W-:Y:S02]  /*12fb0*/  MUFU.EX2 R251, R0 ;  /* 0x0000000000fb7308 */ /* 0x0007e40000000800 */
[----:B---3--:R-:W-:Y:S08]  /*12fc0*/  FFMA.FTZ R0, R13, c[0x0][0x2d0], -R114 ;  /* 0x0000b4000d007a23 */ /* 0x008ff00000010872 */
[----:B------:R3:W-:Y:S02]  /*12fd0*/  MUFU.EX2 R46, R0 ;  /* 0x00000000002e7308 */ /* 0x0007e40000000800 */
[----:B---3--:R-:W-:Y:S08]  /*12fe0*/  FFMA.FTZ R0, R17, c[0x0][0x2d0], -R157 ;  /* 0x0000b40011007a23 */ /* 0x008ff0000001089d */
[----:B------:R3:W-:Y:S02]  /*12ff0*/  MUFU.EX2 R242, R0 ;  /* 0x0000000000f27308 */ /* 0x0007e40000000800 */
[----:B---3--:R-:W-:Y:S02]  /*13000*/  FSEL R0, R110, RZ, P3 ;  /* 0x000000ff6e007208 */ /* 0x008fe40001800000 */
[-C--:B-1----:R-:W-:Y:S03]  /*13010*/  @P4 IADD3 R4, P3, R8, R11.reuse, RZ ;  /* 0x0000000b08044210 */ /* 0x082fe60007f7e0ff */
[----:B------:R-:W-:Y:S01]  /*13020*/  FADD.FTZ R2, -R0, R3 ;  /* 0x0000000300027221 */ /* 0x000fe20000010100 */
[----:B------:R-:W-:Y:S01]  /*13030*/  FSEL R0, R109, RZ, P2 ;  /* 0x000000ff6d007208 */ /* 0x000fe20001000000 */
[--C-:B------:R-:W-:Y:S01]  /*13040*/  @P4 IMAD.X R5, R9, 0x1, R10.reuse, P3 ;  /* 0x0000000109054824 */ /* 0x100fe200018e060a */
[----:B--2---:R-:W-:Y:S01]  /*13050*/  @P4 IADD3 R6, P2, R4, R11, RZ ;  /* 0x0000000b04064210 */ /* 0x004fe20007f5e0ff */
[----:B------:R-:W-:Y:S02]  /*13060*/  FMUL.FTZ R2, R2, c[0x0][0x2d0] ;  /* 0x0000b40002027a20 */ /* 0x000fe40000410000 */
[----:B------:R-:W-:Y:S01]  /*13070*/  FADD.FTZ R0, -R0, R111 ;  /* 0x0000006f00007221 */ /* 0x000fe20000010100 */
[----:B------:R1:W-:Y:S01]  /*13080*/  @P4 LDGSTS.E.BYPASS.LTC128B.128 [R224+0x4100], [R4.64], !P6 ;  /* 0x0410000004e04fae */ /* 0x0003e2000f101d48 */
[----:B------:R2:W3:Y:S01]  /*13090*/  MUFU.EX2 R69, R2 ;  /* 0x0000000200457308 */ /* 0x0004e20000000800 */
[----:B------:R-:W-:Y:S02]  /*130a0*/  @P4 IMAD.X R7, R5, 0x1, R10, P2 ;  /* 0x0000000105074824 */ /* 0x000fe400010e060a */
[----:B------:R-:W-:Y:S02]  /*130b0*/  FMUL.FTZ R0, R0, c[0x0][0x2d0] ;  /* 0x0000b40000007a20 */ /* 0x000fe40000410000 */
[----:B------:R-:W-:Y:S02]  /*130c0*/  IMAD.MOV.U32 R111, RZ, RZ, R29 ;  /* 0x000000ffff6f7224 */ /* 0x000fe400078e001d */
[----:B------:R5:W-:Y:S03]  /*130d0*/  @P4 LDGSTS.E.BYPASS.LTC128B.128 [R224+0x4900], [R6.64], !P6 ;  /* 0x0490000006e04fae */ /* 0x000be6000f101d48 */
[----:B------:R4:W5:Y:S01]  /*130e0*/  MUFU.EX2 R68, R0 ;  /* 0x0000000000447308 */ /* 0x0009620000000800 */
[----:B------:R-:W-:Y:S04]  /*130f0*/  F2FP.PACK_AB R72, R82, R111 ;  /* 0x0000006f5248723e */ /* 0x000fe800000000ff */
[----:B------:R-:W-:Y:S08]  /*13100*/  LDSM.16.MT88.4 R36, [R212] ;  /* 0x00000000d424783b */ /* 0x000ff00000004200 */
[----:B------:R-:W-:Y:S01]  /*13110*/  LDSM.16.MT88.4 R52, [R209] ;  /* 0x00000000d134783b */ /* 0x000fe20000004200 */
[----:B--2---:R-:W-:Y:S01]  /*13120*/  FSEL R2, R108, RZ, P1 ;  /* 0x000000ff6c027208 */ /* 0x004fe20000800000 */
[C---:B---3--:R-:W-:Y:S02]  /*13130*/  FMUL.FTZ R16, R69.reuse, R128 ;  /* 0x0000008045107220 */ /* 0x048fe40000410000 */
[C---:B-1----:R-:W-:Y:S02]  /*13140*/  FMUL.FTZ R4, R69.reuse, R116 ;  /* 0x0000007445047220 */ /* 0x042fe40000410000 */
[C---:B------:R-:W-:Y:S02]  /*13150*/  FMUL.FTZ R5, R69.reuse, R117 ;  /* 0x0000007545057220 */ /* 0x040fe40000410000 */
[C---:B------:R-:W-:Y:S01]  /*13160*/  FMUL.FTZ R17, R69.reuse, R129 ;  /* 0x0000008145117220 */ /* 0x040fe20000410000 */
[----:B------:R-:W-:Y:S01]  /*13170*/  LDSM.16.MT88.4 R76, [R211] ;  /* 0x00000000d34c783b */ /* 0x000fe20000004200 */
[----:B------:R-:W-:Y:S02]  /*13180*/  FMUL.FTZ R32, R69, R144 ;  /* 0x0000009045207220 */ /* 0x000fe40000410000 */
[----:B----4-:R-:W-:Y:S01]  /*13190*/  FADD.FTZ R0, -R2, R112 ;  /* 0x0000007002007221 */ /* 0x010fe20000010100 */
[----:B------:R-:W-:Y:S01]  /*131a0*/  FSEL R2, R70, RZ, P0 ;  /* 0x000000ff46027208 */ /* 0x000fe20000000000 */
[----:B------:R-:W-:Y:S02]  /*131b0*/  IMAD.MOV.U32 R112, RZ, RZ, R23 ;  /* 0x000000ffff707224 */ /* 0x000fe400078e0017 */
[----:B------:R-:W-:Y:S01]  /*131c0*/  FMUL.FTZ R0, R0, c[0x0][0x2d0] ;  /* 0x0000b40000007a20 */ /* 0x000fe20000410000 */
[----:B------:R-:W1:Y:S01]  /*131d0*/  LDSM.16.MT88.4 R20, [R208] ;  /* 0x00000000d014783b */ /* 0x000e620000004200 */
[C---:B-----5:R-:W-:Y:S01]  /*131e0*/  FMUL.FTZ R6, R68.reuse, R118 ;  /* 0x0000007644067220 */ /* 0x060fe20000410000 */
[----:B------:R-:W-:Y:S01]  /*131f0*/  F2FP.PACK_AB R73, R63, R112 ;  /* 0x000000703f49723e */ /* 0x000fe200000000ff */
[----:B------:R2:W3:Y:S01]  /*13200*/  MUFU.EX2 R3, R0 ;  /* 0x0000000000037308 */ /* 0x0004e20000000800 */
[C---:B------:R-:W-:Y:S02]  /*13210*/  FMUL.FTZ R7, R68.reuse, R119 ;  /* 0x0000007744077220 */ /* 0x040fe40000410000 */
[C---:B------:R-:W-:Y:S02]  /*13220*/  FMUL.FTZ R19, R68.reuse, R131 ;  /* 0x0000008344137220 */ /* 0x040fe40000410000 */
[----:B------:R-:W0:Y:S01]  /*13230*/  LDGDEPBAR ;  /* 0x00000000000079af */ /* 0x000e220000000000 */
[C---:B------:R-:W-:Y:S02]  /*13240*/  FMUL.FTZ R33, R69.reuse, R145 ;  /* 0x0000009145217220 */ /* 0x040fe40000410000 */
[C---:B------:R-:W-:Y:S02]  /*13250*/  FMUL.FTZ R34, R68.reuse, R146 ;  /* 0x0000009244227220 */ /* 0x040fe40000410000 */
[C---:B------:R-:W-:Y:S02]  /*13260*/  FMUL.FTZ R35, R68.reuse, R147 ;  /* 0x0000009344237220 */ /* 0x040fe40000410000 */
[----:B------:R-:W-:Y:S01]  /*13270*/  IMAD.MOV.U32 R128, RZ, RZ, R50 ;  /* 0x000000ffff807224 */ /* 0x000fe200078e0032 */
[----:B------:R-:W-:Y:S01]  /*13280*/  LDSM.16.MT88.4 R144, [R212+0x2000] ;  /* 0x00200000d490783b */ /* 0x000fe20000004200 */
[----:B------:R-:W-:Y:S02]  /*13290*/  IMAD.MOV.U32 R129, RZ, RZ, R49 ;  /* 0x000000ffff817224 */ /* 0x000fe400078e0031 */
[----:B------:R-:W-:Y:S02]  /*132a0*/  FMUL.FTZ R49, R69, R97 ;  /* 0x0000006145317220 */ /* 0x000fe40000410000 */
[----:B------:R-:W-:Y:S02]  /*132b0*/  FMUL.FTZ R50, R68, R98 ;  /* 0x0000006244327220 */ /* 0x000fe40000410000 */
[----:B------:R-:W-:Y:S02]  /*132c0*/  IMAD.MOV.U32 R116, RZ, RZ, R83 ;  /* 0x000000ffff747224 */ /* 0x000fe400078e0053 */
[----:B------:R-:W-:Y:S02]  /*132d0*/  IMAD.MOV.U32 R117, RZ, RZ, R82 ;  /* 0x000000ffff757224 */ /* 0x000fe400078e0052 */
[----:B--2---:R-:W-:Y:S02]  /*132e0*/  FADD.FTZ R0, -R2, R113 ;  /* 0x0000007102007221 */ /* 0x004fe40000010100 */
[--C-:B------:R-:W-:Y:S02]  /*132f0*/  FFMA.FTZ R2, R26, c[0x0][0x2d0], -R158.reuse ;  /* 0x0000b4001a027a23 */ /* 0x100fe4000001089e */
[----:B------:R-:W-:Y:S02]  /*13300*/  FMUL.FTZ R0, R0, c[0x0][0x2d0] ;  /* 0x0000b40000007a20 */ /* 0x000fe40000410000 */
[----:B------:R2:W-:Y:S01]  /*13310*/  MUFU.EX2 R233, R2 ;  /* 0x0000000200e97308 */ /* 0x0005e20000000800 */
[C---:B---3--:R-:W-:Y:S02]  /*13320*/  FMUL.FTZ R40, R3.reuse, R88 ;  /* 0x0000005803287220 */ /* 0x048fe40000410000 */
[C---:B------:R-:W-:Y:S02]  /*13330*/  FMUL.FTZ R41, R3.reuse, R89 ;  /* 0x0000005903297220 */ /* 0x040fe40000410000 */
[C---:B------:R-:W-:Y:S01]  /*13340*/  FMUL.FTZ R8, R3.reuse, R120 ;  /* 0x0000007803087220 */ /* 0x040fe20000410000 */
[-C--:B-1----:R-:W-:Y:S04]  /*13350*/  HMMA.16816.F32 R4, R72, R20.reuse, R4 ;  /* 0x000000144804723c */ /* 0x082fe80000001804 */
[----:B------:R-:W1:Y:S01]  /*13360*/  MUFU.EX2 R0, R0 ;  /* 0x0000000000007308 */ /* 0x000e620000000800 */
[C---:B------:R-:W-:Y:S02]  /*13370*/  FMUL.FTZ R9, R3.reuse, R121 ;  /* 0x0000007903097220 */ /* 0x040fe40000410000 */
[C---:B------:R-:W-:Y:S02]  /*13380*/  FMUL.FTZ R12, R3.reuse, R124 ;  /* 0x0000007c030c7220 */ /* 0x040fe40000410000 */
[C---:B------:R-:W-:Y:S03]  /*13390*/  FMUL.FTZ R13, R3.reuse, R125 ;  /* 0x0000007d030d7220 */ /* 0x040fe60000410000 */
[----:B------:R-:W-:Y:S02]  /*133a0*/  FMUL.FTZ R18, R68, R130 ;  /* 0x0000008244127220 */ /* 0x000fe40000410000 */
[C---:B------:R-:W-:Y:S02]  /*133b0*/  FMUL.FTZ R29, R3.reuse, R141 ;  /* 0x0000008d031d7220 */ /* 0x040fe40000410000 */
[----:B------:R-:W-:Y:S02]  /*133c0*/  FMUL.FTZ R45, R3, R93 ;  /* 0x0000005d032d7220 */ /* 0x000fe40000410000 */
[----:B--2---:R-:W-:Y:S02]  /*133d0*/  FFMA.FTZ R2, R27, c[0x0][0x2d0], -R158 ;  /* 0x0000b4001b027a23 */ /* 0x004fe4000001089e */
[----:B------:R-:W-:Y:S02]  /*133e0*/  IMAD.MOV.U32 R93, RZ, RZ, R46 ;  /* 0x000000ffff5d7224 */ /* 0x000fe400078e002e */
[----:B------:R2:W3:Y:S01]  /*133f0*/  MUFU.EX2 R231, R2 ;  /* 0x0000000200e77308 */ /* 0x0004e20000000800 */
[----:B------:R-:W-:Y:S02]  /*13400*/  IMAD.MOV.U32 R130, RZ, RZ, R48 ;  /* 0x000000ffff827224 */ /* 0x000fe400078e0030 */
[----:B------:R-:W-:Y:S02]  /*13410*/  FMUL.FTZ R48, R69, R96 ;  /* 0x0000006045307220 */ /* 0x000fe40000410000 */
[C---:B-1----:R-:W-:Y:S02]  /*13420*/  FMUL.FTZ R10, R0.reuse, R122 ;  /* 0x0000007a000a7220 */ /* 0x042fe40000410000 */
[C---:B------:R-:W-:Y:S02]  /*13430*/  FMUL.FTZ R11, R0.reuse, R123 ;  /* 0x0000007b000b7220 */ /* 0x040fe40000410000 */
[C---:B------:R-:W-:Y:S02]  /*13440*/  FMUL.FTZ R42, R0.reuse, R90 ;  /* 0x0000005a002a7220 */ /* 0x040fe40000410000 */
[C---:B------:R-:W-:Y:S02]  /*13450*/  FMUL.FTZ R43, R0.reuse, R91 ;  /* 0x0000005b002b7220 */ /* 0x040fe40000410000 */
[----:B------:R-:W-:Y:S01]  /*13460*/  LDSM.16.MT88.4 R88, [R209+0x800] ;  /* 0x00080000d158783b */ /* 0x000fe20000004200 */
[C---:B------:R-:W-:Y:S04]  /*13470*/  HMMA.16816.F32 R8, R64.reuse, R20, R8 ;  /* 0x000000144008723c */ /* 0x040fe80000001808 */
[C---:B------:R-:W-:Y:S02]  /*13480*/  FMUL.FTZ R14, R0.reuse, R126 ;  /* 0x0000007e000e7220 */ /* 0x040fe40000410000 */
[----:B------:R-:W-:Y:S02]  /*13490*/  FMUL.FTZ R15, R0, R127 ;  /* 0x0000007f000f7220 */ /* 0x000fe40000410000 */
[----:B------:R-:W-:Y:S04]  /*134a0*/  IMAD.MOV.U32 R120, RZ, RZ, R81 ;  /* 0x000000ffff787224 */ /* 0x000fe800078e0051 */
[----:B--2---:R-:W-:Y:S01]  /*134b0*/  FFMA.FTZ R2, R24, c[0x0][0x2d0], -R157 ;  /* 0x0000b40018027a23 */ /* 0x004fe2000001089d */
[-C--:B------:R-:W-:Y:S03]  /*134c0*/  HMMA.16816.F32 R12, R64, R22.reuse, R12 ;  /* 0x00000016400c723c */ /* 0x080fe6000000180c */
[----:B------:R1:W-:Y:S01]  /*134d0*/  MUFU.EX2 R229, R2 ;  /* 0x0000000200e57308 */ /* 0x0003e20000000800 */
[----:B------:R-:W-:Y:S02]  /*134e0*/  FMUL.FTZ R24, R3, R136 ;  /* 0x0000008803187220 */ /* 0x000fe40000410000 */
[----:B------:R-:W2:Y:S01]  /*134f0*/  LDL R136, [R1+0x14] ;  /* 0x0000140001887983 */ /* 0x000ea20000100800 */
[----:B------:R-:W-:Y:S01]  /*13500*/  IMAD.MOV.U32 R127, RZ, RZ, R51 ;  /* 0x000000ffff7f7224 */ /* 0x000fe200078e0033 */
[C---:B------:R-:W-:Y:S04]  /*13510*/  HMMA.16816.F32 R16, R72.reuse, R22, R16 ;  /* 0x000000164810723c */ /* 0x040fe80000001810 */
[C---:B------:R-:W-:Y:S02]  /*13520*/  FMUL.FTZ R20, R69.reuse, R132 ;  /* 0x0000008445147220 */ /* 0x040fe40000410000 */
[----:B------:R-:W-:Y:S02]  /*13530*/  FMUL.FTZ R21, R69, R133 ;  /* 0x0000008545157220 */ /* 0x000fe40000410000 */
[C---:B------:R-:W-:Y:S04]  /*13540*/  FMUL.FTZ R22, R68.reuse, R134 ;  /* 0x0000008644167220 */ /* 0x040fe80000410000 */
[C---:B------:R-:W-:Y:S02]  /*13550*/  FMUL.FTZ R23, R68.reuse, R135 ;  /* 0x0000008744177220 */ /* 0x040fe40000410000 */
[----:B------:R-:W-:Y:S02]  /*13560*/  FMUL.FTZ R51, R68, R99 ;  /* 0x0000006344337220 */ /* 0x000fe40000410000 */
[----:B------:R-:W-:Y:S01]  /*13570*/  LDSM.16.MT88.4 R96, [R209+0x2000] ;  /* 0x00200000d160783b */ /* 0x000fe20000004200 */
[----:B------:R-:W-:Y:S02]  /*13580*/  IMAD.MOV.U32 R118, RZ, RZ, R63 ;  /* 0x000000ffff767224 */ /* 0x000fe400078e003f */
[-C--:B------:R-:W-:Y:S03]  /*13590*/  HMMA.16816.F32 R20, R72, R36.reuse, R20 ;  /* 0x000000244814723c */ /* 0x080fe60000001814 */
[----:B-1----:R-:W-:Y:S02]  /*135a0*/  FFMA.FTZ R2, R25, c[0x0][0x2d0], -R157 ;  /* 0x0000b40019027a23 */ /* 0x002fe4000001089d */
[----:B------:R-:W-:Y:S02]  /*135b0*/  FMUL.FTZ R25, R3, R137 ;  /* 0x0000008903197220 */ /* 0x000fe40000410000 */
[----:B------:R1:W4:Y:S01]  /*135c0*/  MUFU.EX2 R228, R2 ;  /* 0x0000000200e47308 */ /* 0x0003220000000800 */
[C---:B------:R-:W-:Y:S04]  /*135d0*/  FMUL.FTZ R26, R0.reuse, R138 ;  /* 0x0000008a001a7220 */ /* 0x040fe80000410000 */
[C---:B------:R-:W-:Y:S02]  /*135e0*/  FMUL.FTZ R27, R0.reuse, R139 ;  /* 0x0000008b001b7220 */ /* 0x040fe40000410000 */
[----:B------:R-:W-:Y:S02]  /*135f0*/  IMAD.MOV.U32 R119, RZ, RZ, R62 ;  /* 0x000000ffff777224 */ /* 0x000fe400078e003e */
[----:B------:R-:W-:Y:S02]  /*13600*/  IMAD.MOV.U32 R141, RZ, RZ, R118 ;  /* 0x000000ffff8d7224 */ /* 0x000fe400078e0076 */
[C---:B------:R-:W-:Y:S01]  /*13610*/  FMUL.FTZ R46, R0.reuse, R94 ;  /* 0x0000005e002e7220 */ /* 0x040fe20000410000 */
[C---:B------:R-:W-:Y:S04]  /*13620*/  HMMA.16816.F32 R24, R64.reuse, R36, R24 ;  /* 0x000000244018723c */ /* 0x040fe80000001818 */
[----:B------:R-:W-:Y:S02]  /*13630*/  IMAD.MOV.U32 R94, RZ, RZ, R47 ;  /* 0x000000ffff5e7224 */ /* 0x000fe400078e002f */
[----:B------:R-:W-:Y:S02]  /*13640*/  FMUL.FTZ R47, R0, R95 ;  /* 0x0000005f002f7220 */ /* 0x000fe40000410000 */
[C---:B------:R-:W-:Y:S04]  /*13650*/  FMUL.FTZ R36, R69.reuse, R84 ;  /* 0x0000005445247220 */ /* 0x040fe80000410000 */
[----:B-1----:R-:W-:Y:S02]  /*13660*/  FFMA.FTZ R2, R30, c[0x0][0x2d0], -R158 ;  /* 0x0000b4001e027a23 */ /* 0x002fe4000001089e */
[C---:B------:R-:W-:Y:S02]  /*13670*/  FMUL.FTZ R30, R0.reuse, R142 ;  /* 0x0000008e001e7220 */ /* 0x040fe40000410000 */
[----:B------:R1:W-:Y:S01]  /*13680*/  MUFU.EX2 R227, R2 ;  /* 0x0000000200e37308 */ /* 0x0003e20000000800 */
[----:B------:R-:W-:Y:S02]  /*13690*/  FMUL.FTZ R37, R69, R85 ;  /* 0x0000005545257220 */ /* 0x000fe40000410000 */
[----:B------:R-:W-:Y:S02]  /*136a0*/  IMAD.MOV.U32 R122, RZ, RZ, R59 ;  /* 0x000000ffff7a7224 */ /* 0x000fe400078e003b */
[C---:B------:R-:W-:Y:S02]  /*136b0*/  FMUL.FTZ R59, R0.reuse, R103 ;  /* 0x00000067003b7220 */ /* 0x040fe40000410000 */
[----:B------:R-:W-:Y:S02]  /*136c0*/  IMAD.MOV.U32 R124, RZ, RZ, R58 ;  /* 0x000000ffff7c7224 */ /* 0x000fe400078e003a */
[C---:B------:R-:W-:Y:S02]  /*136d0*/  FMUL.FTZ R58, R0.reuse, R102 ;  /* 0x00000066003a7220 */ /* 0x040fe40000410000 */
[----:B------:R-:W-:Y:S02]  /*136e0*/  IMAD.MOV.U32 R125, RZ, RZ, R57 ;  /* 0x000000ffff7d7224 */ /* 0x000fe400078e0039 */
[C---:B------:R-:W-:Y:S02]  /*136f0*/  FMUL.FTZ R57, R3.reuse, R101 ;  /* 0x0000006503397220 */ /* 0x040fe40000410000 */
[----:B------:R-:W-:Y:S02]  /*13700*/  IMAD.MOV.U32 R126, RZ, RZ, R56 ;  /* 0x000000ffff7e7224 */ /* 0x000fe400078e0038 */
[C---:B------:R-:W-:Y:S02]  /*13710*/  FMUL.FTZ R56, R3.reuse, R100 ;  /* 0x0000006403387220 */ /* 0x040fe40000410000 */
[----:B------:R-:W-:Y:S02]  /*13720*/  IMAD.MOV.U32 R121, RZ, RZ, R61 ;  /* 0x000000ffff797224 */ /* 0x000fe400078e003d */
[----:B------:R-:W-:Y:S02]  /*13730*/  IMAD.MOV.U32 R123, RZ, RZ, R60 ;  /* 0x000000ffff7b7224 */ /* 0x000fe400078e003c */
[----:B------:R-:W-:Y:S02]  /*13740*/  FMUL.FTZ R60, R3, R152 ;  /* 0x00000098033c7220 */ /* 0x000fe40000410000 */
[----:B-1----:R-:W-:Y:S02]  /*13750*/  FFMA.FTZ R2, R31, c[0x0][0x2d0], -R158 ;  /* 0x0000b4001f027a23 */ /* 0x002fe4000001089e */
[C---:B------:R-:W-:Y:S02]  /*13760*/  FMUL.FTZ R31, R0.reuse, R143 ;  /* 0x0000008f001f7220 */ /* 0x040fe40000410000 */
[----:B------:R1:W5:Y:S01]  /*13770*/  MUFU.EX2 R226, R2 ;  /* 0x0000000200e27308 */ /* 0x0003620000000800 */
[C---:B------:R-:W-:Y:S02]  /*13780*/  FMUL.FTZ R61, R3.reuse, R153 ;  /* 0x00000099033d7220 */ /* 0x040fe40000410000 */
[C---:B------:R-:W-:Y:S02]  /*13790*/  FMUL.FTZ R62, R0.reuse, R154 ;  /* 0x0000009a003e7220 */ /* 0x040fe40000410000 */
[----:B------:R-:W-:Y:S02]  /*137a0*/  FMUL.FTZ R63, R0, R155 ;  /* 0x0000009b003f7220 */ /* 0x000fe40000410000 */
[----:B------:R-:W-:Y:S02]  /*137b0*/  IMAD.MOV.U32 R95, RZ, RZ, R164 ;  /* 0x000000ffff5f7224 */ /* 0x000fe400078e00a4 */
[----:B------:R-:W-:Y:S02]  /*137c0*/  IMAD.MOV.U32 R142, RZ, RZ, R117 ;  /* 0x000000ffff8e7224 */ /* 0x000fe400078e0075 */
[----:B------:R-:W-:Y:S02]  /*137d0*/  IMAD.MOV.U32 R143, RZ, RZ, R116 ;  /* 0x000000ffff8f7224 */ /* 0x000fe400078e0074 */
[--C-:B-1----:R-:W-:Y:S02]  /*137e0*/  FFMA.FTZ R2, R28, c[0x0][0x2d0], -R156.reuse ;  /* 0x0000b4001c027a23 */ /* 0x102fe4000001089c */
[----:B------:R-:W-:Y:S02]  /*137f0*/  FMUL.FTZ R28, R3, R140 ;  /* 0x0000008c031c7220 */ /* 0x000fe40000410000 */
[----:B------:R1:W-:Y:S01]  /*13800*/  MUFU.EX2 R225, R2 ;  /* 0x0000000200e17308 */ /* 0x0003e20000000800 */
[----:B------:R-:W-:Y:S04]  /*13810*/  IMAD.MOV.U32 R140, RZ, RZ, R119 ;  /* 0x000000ffff8c7224 */ /* 0x000fe800078e0077 */
[-C--:B------:R-:W-:Y:S08]  /*13820*/  HMMA.16816.F32 R28, R64, R38.reuse, R28 ;  /* 0x00000026401c723c */ /* 0x080ff0000000181c */
[C---:B------:R-:W-:Y:S07]  /*13830*/  HMMA.16816.F32 R32, R72.reuse, R38, R32 ;  /* 0x000000264820723c */ /* 0x040fee0000001820 */
[C---:B------:R-:W-:Y:S02]  /*13840*/  FMUL.FTZ R38, R68.reuse, R86 ;  /* 0x0000005644267220 */ /* 0x040fe40000410000 */
[----:B------:R-:W-:Y:S02]  /*13850*/  FMUL.FTZ R39, R68, R87 ;  /* 0x0000005744277220 */ /* 0x000fe40000410000 */
[----:B------:R-:W-:Y:S01]  /*13860*/  LDSM.16.MT88.4 R84, [R212+0x800] ;  /* 0x00080000d454783b */ /* 0x000fe20000004200 */
[----:B-1----:R-:W-:Y:S04]  /*13870*/  FFMA.FTZ R2, R161, c[0x0][0x2d0], -R156 ;  /* 0x0000b400a1027a23 */ /* 0x002fe8000001089c */
[-C--:B------:R-:W-:Y:S01]  /*13880*/  HMMA.16816.F32 R36, R72, R52.reuse, R36 ;  /* 0x000000344824723c */ /* 0x080fe20000001824 */
[----:B------:R1:W-:Y:S07]  /*13890*/  MUFU.EX2 R207, R2 ;  /* 0x0000000200cf7308 */ /* 0x0003ee0000000800 */
[C---:B------:R-:W-:Y:S07]  /*138a0*/  HMMA.16816.F32 R40, R64.reuse, R52, R40 ;  /* 0x000000344028723c */ /* 0x040fee0000001828 */
[C---:B------:R-:W-:Y:S02]  /*138b0*/  FMUL.FTZ R53, R69.reuse, R149 ;  /* 0x0000009545357220 */ /* 0x040fe40000410000 */
[----:B------:R-:W-:Y:S03]  /*138c0*/  FMUL.FTZ R52, R69, R148 ;  /* 0x0000009445347220 */ /* 0x000fe60000410000 */
[--C-:B-1----:R-:W-:Y:S04]  /*138d0*/  FFMA.FTZ R2, R162, c[0x0][0x2d0], -R114.reuse ;  /* 0x0000b400a2027a23 */ /* 0x102fe80000010872 */
[----:B------:R1:W-:Y:S02]  /*138e0*/  MUFU.EX2 R206, R2 ;  /* 0x0000000200ce7308 */ /* 0x0003e40000000800 */
[----:B-1----:R-:W-:Y:S08]  /*138f0*/  FFMA.FTZ R2, R172, c[0x0][0x2d0], -R114 ;  /* 0x0000b400ac027a23 */ /* 0x002ff00000010872 */
[----:B------:R1:W-:Y:S02]  /*13900*/  MUFU.EX2 R205, R2 ;  /* 0x0000000200cd7308 */ /* 0x0003e40000000800 */
[--C-:B-1----:R-:W-:Y:S02]  /*13910*/  FFMA.FTZ R2, R44, c[0x0][0x2d0], -R156.reuse ;  /* 0x0000b4002c027a23 */ /* 0x102fe4000001089c */
[----:B------:R-:W-:Y:S06]  /*13920*/  FMUL.FTZ R44, R3, R92 ;  /* 0x0000005c032c7220 */ /* 0x000fec0000410000 */
[----:B------:R1:W-:Y:S01]  /*13930*/  MUFU.EX2 R204, R2 ;  /* 0x0000000200cc7308 */ /* 0x0003e20000000800 */
[-C--:B------:R-:W-:Y:S08]  /*13940*/  HMMA.16816.F32 R44, R64, R54.reuse, R44 ;  /* 0x00000036402c723c */ /* 0x080ff0000000182c */
[C---:B------:R-:W-:Y:S07]  /*13950*/  HMMA.16816.F32 R48, R72.reuse, R54, R48 ;  /* 0x000000364830723c */ /* 0x040fee0000001830 */
[C---:B------:R-:W-:Y:S02]  /*13960*/  FMUL.FTZ R55, R68.reuse, R151 ;  /* 0x0000009744377220 */ /* 0x040fe40000410000 */
[----:B------:R-:W-:Y:S03]  /*13970*/  FMUL.FTZ R54, R68, R150 ;  /* 0x0000009644367220 */ /* 0x000fe60000410000 */
[----:B-1----:R-:W-:Y:S04]  /*13980*/  FFMA.FTZ R2, R163, c[0x0][0x2d0], -R156 ;  /* 0x0000b400a3027a23 */ /* 0x002fe8000001089c */
[-C--:B------:R-:W-:Y:S01]  /*13990*/  HMMA.16816.F32 R52, R72, R76.reuse, R52 ;  /* 0x0000004c4834723c */ /* 0x080fe20000001834 */
[----:B------:R1:W-:Y:S07]  /*139a0*/  MUFU.EX2 R203, R2 ;  /* 0x0000000200cb7308 */ /* 0x0003ee0000000800 */
[C---:B------:R-:W-:Y:S07]  /*139b0*/  HMMA.16816.F32 R56, R64.reuse, R76, R56 ;  /* 0x0000004c4038723c */ /* 0x040fee0000001838 */
[----:B------:R-:W-:Y:S01]  /*139c0*/  F2FP.PACK_AB R76, R243, R242 ;  /* 0x000000f2f34c723e */ /* 0x000fe200000000ff */
[-C--:B------:R-:W-:Y:S04]  /*139d0*/  HMMA.16816.F32 R60, R64, R78.reuse, R60 ;  /* 0x0000004e403c723c */ /* 0x080fe8000000183c */
[----:B---3--:R-:W-:Y:S03]  /*139e0*/  F2FP.PACK_AB R77, R231, R233 ;  /* 0x000000e9e74d723e */ /* 0x008fe600000000ff */
[C---:B------:R-:W-:Y:S02]  /*139f0*/  FMUL.FTZ R64, R69.reuse, R104 ;  /* 0x0000006845407220 */ /* 0x040fe40000410000 */
[----:B-1----:R-:W-:Y:S02]  /*13a00*/  FFMA.FTZ R2, R80, c[0x0][0x2d0], -R114 ;  /* 0x0000b40050027a23 */ /* 0x002fe40000010872 */
[----:B------:R-:W1:Y:S01]  /*13a10*/  LDSM.16.MT88.4 R80, [R208+0x800] ;  /* 0x00080000d050783b */ /* 0x000e620000004200 */
[----:B------:R-:W-:Y:S01]  /*13a20*/  FMUL.FTZ R65, R69, R105 ;  /* 0x0000006945417220 */ /* 0x000fe20000410000 */
[----:B------:R3:W-:Y:S01]  /*13a30*/  MUFU.EX2 R202, R2 ;  /* 0x0000000200ca7308 */ /* 0x0007e20000000800 */
[C---:B------:R-:W-:Y:S02]  /*13a40*/  FMUL.FTZ R66, R68.reuse, R106 ;  /* 0x0000006a44427220 */ /* 0x040fe40000410000 */
[----:B------:R-:W-:Y:S07]  /*13a50*/  FMUL.FTZ R67, R68, R107 ;  /* 0x0000006b44437220 */ /* 0x000fee0000410000 */
[----:B------:R-:W-:Y:S04]  /*13a60*/  HMMA.16816.F32 R64, R72, R78, R64 ;  /* 0x0000004e4840723c */ /* 0x000fe80000001840 */
[----:B--2---:R-:W-:Y:S01]  /*13a70*/  ISETP.GT.AND P0, PT, R223, R136, PT ;  /* 0x00000088df00720c */ /* 0x004fe20003f04270 */
[----:B------:R-:W-:Y:S02]  /*13a80*/  IMAD.MOV.U32 R223, RZ, RZ, R200 ;  /* 0x000000ffffdf7224 */ /* 0x000fe400078e00c8 */
[----:B------:R-:W-:Y:S02]  /*13a90*/  F2FP.PACK_AB R72, R128, R127 ;  /* 0x0000007f8048723e */ /* 0x000fe400000000ff */
[----:B------:R-:W-:Y:S03]  /*13aa0*/  F2FP.PACK_AB R73, R129, R252 ;  /* 0x000000fc8149723e */ /* 0x000fe600000000ff */
[----:B------:R-:W-:Y:S01]  /*13ab0*/  F2FP.PACK_AB R74, R94, R95 ;  /* 0x0000005f5e4a723e */ /* 0x000fe200000000ff */
[----:B---3--:R-:W-:Y:S01]  /*13ac0*/  FFMA.FTZ R2, R160, c[0x0][0x2d0], -R114 ;  /* 0x0000b400a0027a23 */ /* 0x008fe20000010872 */
[----:B------:R-:W-:Y:S02]  /*13ad0*/  F2FP.PACK_AB R75, R93, R251 ;  /* 0x000000fb5d4b723e */ /* 0x000fe400000000ff */
[----:B----4-:R-:W-:Y:S01]  /*13ae0*/  F2FP.PACK_AB R78, R228, R229 ;  /* 0x000000e5e44e723e */ /* 0x010fe200000000ff */
[----:B------:R2:W-:Y:S01]  /*13af0*/  MUFU.EX2 R197, R2 ;  /* 0x0000000200c57308 */ /* 0x0005e20000000800 */
[----:B-----5:R-:W-:Y:S03]  /*13b00*/  F2FP.PACK_AB R79, R226, R227 ;  /* 0x000000e3e24f723e */ /* 0x020fe600000000ff */
[-C--:B-1----:R-:W-:Y:S08]  /*13b10*/  HMMA.16816.F32 R4, R72, R80.reuse, R4 ;  /* 0x000000504804723c */ /* 0x082ff00000001804 */
[C---:B------:R-:W-:Y:S04]  /*13b20*/  HMMA.16816.F32 R8, R76.reuse, R80, R8 ;  /* 0x000000504c08723c */ /* 0x040fe80000001808 */
[--C-:B--2---:R-:W-:Y:S04]  /*13b30*/  FFMA.FTZ R2, R173, c[0x0][0x2d0], -R157.reuse ;  /* 0x0000b400ad027a23 */ /* 0x104fe8000001089d */
[-C--:B------:R-:W-:Y:S01]  /*13b40*/  HMMA.16816.F32 R12, R76, R82.reuse, R12 ;  /* 0x000000524c0c723c */ /* 0x080fe2000000180c */
[----:B------:R1:W-:Y:S07]  /*13b50*/  MUFU.EX2 R92, R2 ;  /* 0x00000002005c7308 */ /* 0x0003ee0000000800 */
[C---:B------:R-:W-:Y:S01]  /*13b60*/  HMMA.16816.F32 R16, R72.reuse, R82, R16 ;  /* 0x000000524810723c */ /* 0x040fe20000001810 */
[----:B------:R-:W2:Y:S07]  /*13b70*/  LDSM.16.MT88.4 R80, [R211+0x800] ;  /* 0x00080000d350783b */ /* 0x000eae0000004200 */
[-C--:B------:R-:W-:Y:S08]  /*13b80*/  HMMA.16816.F32 R20, R72, R84.reuse, R20 ;  /* 0x000000544814723c */ /* 0x080ff00000001814 */
[C---:B------:R-:W-:Y:S04]  /*13b90*/  HMMA.16816.F32 R24, R76.reuse, R84, R24 ;  /* 0x000000544c18723c */ /* 0x040fe80000001818 */
[----:B-1----:R-:W-:Y:S03]  /*13ba0*/  FFMA.FTZ R2, R174, c[0x0][0x2d0], -R157 ;  /* 0x0000b400ae027a23 */ /* 0x002fe6000001089d */
[----:B------:R-:W-:Y:S01]  /*13bb0*/  FFMA.FTZ R84, R190, c[0x0][0x2d0], -R156 ;  /* 0x0000b400be547a23 */ /* 0x000fe2000001089c */
[-C--:B------:R-:W-:Y:S01]  /*13bc0*/  HMMA.16816.F32 R28, R76, R86.reuse, R28 ;  /* 0x000000564c1c723c */ /* 0x080fe2000000181c */
[----:B------:R1:W3:Y:S03]  /*13bd0*/  MUFU.EX2 R186, R2 ;  /* 0x0000000200ba7308 */ /* 0x0002e60000000800 */
[----:B------:R-:W-:Y:S04]  /*13be0*/  IMAD.MOV.U32 R190, RZ, RZ, R129 ;  /* 0x000000ffffbe7224 */ /* 0x000fe800078e0081 */
[C---:B------:R-:W-:Y:S03]  /*13bf0*/  HMMA.16816.F32 R32, R72.reuse, R86, R32 ;  /* 0x000000564820723c */ /* 0x040fe60000001820 */
[----:B------:R4:W-:Y:S05]  /*13c00*/  MUFU.EX2 R148, R84 ;  /* 0x0000005400947308 */ /* 0x0009ea0000000800 */
[-C--:B------:R-:W-:Y:S08]  /*13c10*/  HMMA.16816.F32 R36, R72, R88.reuse, R36 ;  /* 0x000000584824723c */ /* 0x080ff00000001824 */
[C---:B------:R-:W-:Y:S04]  /*13c20*/  HMMA.16816.F32 R40, R76.reuse, R88, R40 ;  /* 0x000000584c28723c */ /* 0x040fe80000001828 */
[--C-:B-1----:R-:W-:Y:S04]  /*13c30*/  FFMA.FTZ R2, R175, c[0x0][0x2d0], -R158.reuse ;  /* 0x0000b400af027a23 */ /* 0x102fe8000001089e */
[-C--:B------:R-:W-:Y:S01]  /*13c40*/  HMMA.16816.F32 R44, R76, R90.reuse, R44 ;  /* 0x0000005a4c2c723c */ /* 0x080fe2000000182c */
[----:B------:R1:W-:Y:S01]  /*13c50*/  MUFU.EX2 R182, R2 ;  /* 0x0000000200b67308 */ /* 0x0003e20000000800 */
[----:B----4-:R-:W4:Y:S06]  /*13c60*/  LDSM.16.MT88.4 R84, [R208+0x1000] ;  /* 0x00100000d054783b */ /* 0x010f2c0000004200 */
[C---:B------:R-:W-:Y:S02]  /*13c70*/  HMMA.16816.F32 R48, R72.reuse, R90, R48 ;  /* 0x0000005a4830723c */ /* 0x040fe40000001830 */
[----:B------:R-:W-:Y:S06]  /*13c80*/  LDSM.16.MT88.4 R88, [R209+0x1000] ;  /* 0x00100000d158783b */ /* 0x000fec0000004200 */
[-C--:B--2---:R-:W-:Y:S08]  /*13c90*/  HMMA.16816.F32 R52, R72, R80.reuse, R52 ;  /* 0x000000504834723c */ /* 0x084ff00000001834 */
[C---:B------:R-:W-:Y:S04]  /*13ca0*/  HMMA.16816.F32 R56, R76.reuse, R80, R56 ;  /* 0x000000504c38723c */ /* 0x040fe80000001838 */
[--C-:B-1----:R-:W-:Y:S04]  /*13cb0*/  FFMA.FTZ R2, R180, c[0x0][0x2d0], -R158.reuse ;  /* 0x0000b400b4027a23 */ /* 0x102fe8000001089e */
[-C--:B------:R-:W-:Y:S01]  /*13cc0*/  HMMA.16816.F32 R60, R76, R82.reuse, R60 ;  /* 0x000000524c3c723c */ /* 0x080fe2000000183c */
[----:B------:R1:W2:Y:S06]  /*13cd0*/  MUFU.EX2 R181, R2 ;  /* 0x0000000200b57308 */ /* 0x0002ac0000000800 */
[----:B---3--:R-:W-:Y:S01]  /*13ce0*/  F2FP.PACK_AB R76, R186, R92 ;  /* 0x0000005cba4c723e */ /* 0x008fe200000000ff */
[----:B------:R-:W-:Y:S01]  /*13cf0*/  HMMA.16816.F32 R64, R72, R82, R64 ;  /* 0x000000524840723c */ /* 0x000fe20000001840 */
[----:B------:R-:W3:Y:S06]  /*13d00*/  LDSM.16.MT88.4 R80, [R212+0x1000] ;  /* 0x00100000d450783b */ /* 0x000eec0000004200 */
[----:B------:R-:W-:Y:S02]  /*13d10*/  F2FP.PACK_AB R72, R207, R225 ;  /* 0x000000e1cf48723e */ /* 0x000fe400000000ff */
[----:B------:R-:W-:Y:S03]  /*13d20*/  F2FP.PACK_AB R73, R205, R206 ;  /* 0x000000cecd49723e */ /* 0x000fe600000000ff */
[----:B------:R-:W-:Y:S02]  /*13d30*/  F2FP.PACK_AB R74, R203, R204 ;  /* 0x000000cccb4a723e */ /* 0x000fe400000000ff */
[----:B------:R-:W-:Y:S01]  /*13d40*/  F2FP.PACK_AB R75, R197, R202 ;  /* 0x000000cac54b723e */ /* 0x000fe200000000ff */
[--C-:B-1----:R-:W-:Y:S01]  /*13d50*/  FFMA.FTZ R2, R176, c[0x0][0x2d0], -R157.reuse ;  /* 0x0000b400b0027a23 */ /* 0x102fe2000001089d */
[----:B--2---:R-:W-:Y:S05]  /*13d60*/  F2FP.PACK_AB R77, R181, R182 ;  /* 0x000000b6b54d723e */ /* 0x004fea00000000ff */
[-C--:B----4-:R-:W-:Y:S01]  /*13d70*/  HMMA.16816.F32 R4, R72, R84.reuse, R4 ;  /* 0x000000544804723c */ /* 0x090fe20000001804 */
[----:B------:R1:W-:Y:S02]  /*13d80*/  MUFU.EX2 R180, R2 ;  /* 0x0000000200b47308 */ /* 0x0003e40000000800 */
[----:B-1----:R-:W-:Y:S08]  /*13d90*/  FFMA.FTZ R2, R178, c[0x0][0x2d0], -R157 ;  /* 0x0000b400b2027a23 */ /* 0x002ff0000001089d */
[----:B------:R1:W2:Y:S02]  /*13da0*/  MUFU.EX2 R151, R2 ;  /* 0x0000000200977308 */ /* 0x0002a40000000800 */
[--C-:B-1----:R-:W-:Y:S01]  /*13db0*/  FFMA.FTZ R2, R179, c[0x0][0x2d0], -R158.reuse ;  /* 0x0000b400b3027a23 */ /* 0x102fe2000001089e */
[----:B--2---:R-:W-:Y:S07]  /*13dc0*/  F2FP.PACK_AB R78, R151, R180 ;  /* 0x000000b4974e723e */ /* 0x004fee00000000ff */
[----:B------:R1:W-:Y:S02]  /*13dd0*/  MUFU.EX2 R150, R2 ;  /* 0x0000000200967308 */ /* 0x0003e40000000800 */
[----:B-1----:R-:W-:Y:S08]  /*13de0*/  FFMA.FTZ R2, R177, c[0x0][0x2d0], -R158 ;  /* 0x0000b400b1027a23 */ /* 0x002ff0000001089e */
[----:B------:R1:W2:Y:S02]  /*13df0*/  MUFU.EX2 R149, R2 ;  /* 0x0000000200957308 */ /* 0x0002a40000000800 */
[----:B-1----:R-:W-:Y:S01]  /*13e00*/  FFMA.FTZ R2, R191, c[0x0][0x2d0], -R156 ;  /* 0x0000b400bf027a23 */ /* 0x002fe2000001089c */
[----:B--2---:R-:W-:Y:S01]  /*13e10*/  F2FP.PACK_AB R79, R149, R150 ;  /* 0x00000096954f723e */ /* 0x004fe200000000ff */
[----:B------:R-:W-:Y:S06]  /*13e20*/  IMAD.MOV.U32 R191, RZ, RZ, R128 ;  /* 0x000000ffffbf7224 */ /* 0x000fec00078e0080 */
[----:B------:R1:W2:Y:S01]  /*13e30*/  MUFU.EX2 R179, R2 ;  /* 0x0000000200b37308 */ /* 0x0002a20000000800 */
[C---:B------:R-:W-:Y:S08]  /*13e40*/  HMMA.16816.F32 R8, R76.reuse, R84, R8 ;  /* 0x000000544c08723c */ /* 0x040ff00000001808 */
[-C--:B------:R-:W-:Y:S08]  /*13e50*/  HMMA.16816.F32 R12, R76, R86.reuse, R12 ;  /* 0x000000564c0c723c */ /* 0x080ff0000000180c */
[C---:B------:R-:W-:Y:S01]  /*13e60*/  HMMA.16816.F32 R16, R72.reuse, R86, R16 ;  /* 0x000000564810723c */ /* 0x040fe20000001810 */
[----:B------:R-:W4:Y:S03]  /*13e70*/  LDSM.16.MT88.4 R84, [R211+0x1000] ;  /* 0x00100000d354783b */ /* 0x000f260000004200 */
[----:B-1----:R-:W-:Y:S02]  /*13e80*/  FFMA.FTZ R2, R183, c[0x0][0x2d0], -R114 ;  /* 0x0000b400b7027a23 */ /* 0x002fe40000010872 */
[----:B------:R-:W-:Y:S02]  /*13e90*/  IMAD.MOV.U32 R183, RZ, RZ, R127 ;  /* 0x000000ffffb77224 */ /* 0x000fe400078e007f */
[-C--:B---3--:R-:W-:Y:S01]  /*13ea0*/  HMMA.16816.F32 R20, R72, R80.reuse, R20 ;  /* 0x000000504814723c */ /* 0x088fe20000001814 */
[----:B------:R1:W-:Y:S07]  /*13eb0*/  MUFU.EX2 R178, R2 ;  /* 0x0000000200b27308 */ /* 0x0003ee0000000800 */
[C---:B------:R-:W-:Y:S07]  /*13ec0*/  HMMA.16816.F32 R24, R76.reuse, R80, R24 ;  /* 0x000000504c18723c */ /* 0x040fee0000001818 */
[----:B------:R-:W-:Y:S01]  /*13ed0*/  FFMA.FTZ R80, R237, c[0x0][0x2d0], -R156 ;  /* 0x0000b400ed507a23 */ /* 0x000fe2000001089c */
[-C--:B------:R-:W-:Y:S03]  /*13ee0*/  HMMA.16816.F32 R28, R76, R82.reuse, R28 ;  /* 0x000000524c1c723c */ /* 0x080fe6000000181c */
[----:B------:R3:W-:Y:S05]  /*13ef0*/  MUFU.EX2 R168, R80 ;  /* 0x0000005000a87308 */ /* 0x0007ea0000000800 */
[C---:B------:R-:W-:Y:S04]  /*13f00*/  HMMA.16816.F32 R32, R72.reuse, R82, R32 ;  /* 0x000000524820723c */ /* 0x040fe80000001820 */
[----:B-1----:R-:W-:Y:S02]  /*13f10*/  FFMA.FTZ R2, R184, c[0x0][0x2d0], -R114 ;  /* 0x0000b400b8027a23 */ /* 0x002fe40000010872 */
[----:B------:R-:W-:Y:S02]  /*13f20*/  IMAD.MOV.U32 R184, RZ, RZ, R126 ;  /* 0x000000ffffb87224 */ /* 0x000fe400078e007e */
[-C--:B------:R-:W-:Y:S01]  /*13f30*/  HMMA.16816.F32 R36, R72, R88.reuse, R36 ;  /* 0x000000584824723c */ /* 0x080fe20000001824 */
[----:B------:R1:W5:Y:S07]  /*13f40*/  MUFU.EX2 R177, R2 ;  /* 0x0000000200b17308 */ /* 0x00036e0000000800 */
[C---:B------:R-:W-:Y:S01]  /*13f50*/  HMMA.16816.F32 R40, R76.reuse, R88, R40 ;  /* 0x000000584c28723c */ /* 0x040fe20000001828 */
[----:B---3--:R-:W3:Y:S07]  /*13f60*/  LDSM.16.MT88.4 R80, [R208+0x1800] ;  /* 0x00180000d050783b */ /* 0x008eee0000004200 */
[-C--:B------:R-:W-:Y:S08]  /*13f70*/  HMMA.16816.F32 R44, R76, R90.reuse, R44 ;  /* 0x0000005a4c2c723c */ /* 0x080ff0000000182c */
[C---:B------:R-:W-:Y:S01]  /*13f80*/  HMMA.16816.F32 R48, R72.reuse, R90, R48 ;  /* 0x0000005a4830723c */ /* 0x040fe20000001830 */
[----:B------:R-:W-:Y:S03]  /*13f90*/  LDSM.16.MT88.4 R88, [R209+0x1800] ;  /* 0x00180000d158783b */ /* 0x000fe60000004200 */
[--C-:B-1----:R-:W-:Y:S02]  /*13fa0*/  FFMA.FTZ R2, R196, c[0x0][0x2d0], -R156.reuse ;  /* 0x0000b400c4027a23 */ /* 0x102fe4000001089c */
[----:B------:R-:W-:Y:S02]  /*13fb0*/  IMAD.MOV.U32 R196, RZ, RZ, R125 ;  /* 0x000000ffffc47224 */ /* 0x000fe400078e007d */
[-C--:B----4-:R-:W-:Y:S01]  /*13fc0*/  HMMA.16816.F32 R52, R72, R84.reuse, R52 ;  /* 0x000000544834723c */ /* 0x090fe20000001834 */
[----:B------:R1:W-:Y:S07]  /*13fd0*/  MUFU.EX2 R176, R2 ;  /* 0x0000000200b07308 */ /* 0x0003ee0000000800 */
[C---:B------:R-:W-:Y:S08]  /*13fe0*/  HMMA.16816.F32 R56, R76.reuse, R84, R56 ;  /* 0x000000544c38723c */ /* 0x040ff00000001838 */
[-C--:B------:R-:W-:Y:S08]  /*13ff0*/  HMMA.16816.F32 R60, R76, R86.reuse, R60 ;  /* 0x000000564c3c723c */ /* 0x080ff0000000183c */
[----:B------:R-:W-:Y:S01]  /*14000*/  HMMA.16816.F32 R64, R72, R86, R64 ;  /* 0x000000564840723c */ /* 0x000fe20000001840 */
[----:B------:R-:W4:Y:S03]  /*14010*/  LDSM.16.MT88.4 R84, [R212+0x1800] ;  /* 0x00180000d454783b */ /* 0x000f260000004200 */
[----:B-1----:R-:W-:Y:S02]  /*14020*/  FFMA.FTZ R2, R201, c[0x0][0x2d0], -R156 ;  /* 0x0000b400c9027a23 */ /* 0x002fe4000001089c */
[----:B------:R-:W-:Y:S01]  /*14030*/  IMAD.MOV.U32 R201, RZ, RZ, R124 ;  /* 0x000000ffffc97224 */ /* 0x000fe200078e007c */
[----:B--2---:R-:W-:Y:S01]  /*14040*/  F2FP.PACK_AB R72, R179, R148 ;  /* 0x00000094b348723e */ /* 0x004fe200000000ff */
[----:B------:R1:W2:Y:S01]  /*14050*/  MUFU.EX2 R175, R2 ;  /* 0x0000000200af7308 */ /* 0x0002a20000000800 */
[----:B-----5:R-:W-:Y:S03]  /*14060*/  F2FP.PACK_AB R73, R177, R178 ;  /* 0x000000b2b149723e */ /* 0x020fe600000000ff */
[--C-:B-1----:R-:W-:Y:S01]  /*14070*/  FFMA.FTZ R2, R193, c[0x0][0x2d0], -R114.reuse ;  /* 0x0000b400c1027a23 */ /* 0x102fe20000010872 */
[----:B--2---:R-:W-:Y:S01]  /*14080*/  F2FP.PACK_AB R74, R175, R176 ;  /* 0x000000b0af4a723e */ /* 0x004fe200000000ff */
[----:B------:R-:W-:Y:S04]  /*14090*/  IMAD.MOV.U32 R193, RZ, RZ, R123 ;  /* 0x000000ffffc17224 */ /* 0x000fe800078e007b */
[----:B------:R1:W-:Y:S02]  /*140a0*/  MUFU.EX2 R174, R2 ;  /* 0x0000000200ae7308 */ /* 0x0003e40000000800 */
[----:B-1----:R-:W-:Y:S02]  /*140b0*/  FFMA.FTZ R2, R194, c[0x0][0x2d0], -R114 ;  /* 0x0000b400c2027a23 */ /* 0x002fe40000010872 */
[----:B------:R-:W-:Y:S06]  /*140c0*/  IMAD.MOV.U32 R194, RZ, RZ, R122 ;  /* 0x000000ffffc27224 */ /* 0x000fec00078e007a */
[----:B------:R1:W2:Y:S02]  /*140d0*/  MUFU.EX2 R173, R2 ;  /* 0x0000000200ad7308 */ /* 0x0002a40000000800 */
[----:B-1----:R-:W-:Y:S01]  /*140e0*/  FFMA.FTZ R2, R187, c[0x0][0x2d0], -R157 ;  /* 0x0000b400bb027a23 */ /* 0x002fe2000001089d */
[----:B--2---:R-:W-:Y:S01]  /*140f0*/  F2FP.PACK_AB R75, R173, R174 ;  /* 0x000000aead4b723e */ /* 0x004fe200000000ff */
[----:B------:R-:W-:Y:S06]  /*14100*/  IMAD.MOV.U32 R187, RZ, RZ, R121 ;  /* 0x000000ffffbb7224 */ /* 0x000fec00078e0079 */
[----:B------:R1:W-:Y:S01]  /*14110*/  MUFU.EX2 R103, R2 ;  /* 0x0000000200677308 */ /* 0x0003e20000000800 */
[-C--:B---3--:R-:W-:Y:S03]  /*14120*/  HMMA.16816.F32 R4, R72, R80.reuse, R4 ;  /* 0x000000504804723c */ /* 0x088fe60000001804 */
[--C-:B-1----:R-:W-:Y:S02]  /*14130*/  FFMA.FTZ R2, R189, c[0x0][0x2d0], -R157.reuse ;  /* 0x0000b400bd027a23 */ /* 0x102fe4000001089d */
[----:B------:R-:W-:Y:S04]  /*14140*/  IMAD.MOV.U32 R189, RZ, RZ, R120 ;  /* 0x000000ffffbd7224 */ /* 0x000fe800078e0078 */
[----:B------:R1:W2:Y:S03]  /*14150*/  MUFU.EX2 R102, R2 ;  /* 0x0000000200667308 */ /* 0x0002a60000000800 */
[--C-:B-1----:R-:W-:Y:S01]  /*14160*/  FFMA.FTZ R2, R185, c[0x0][0x2d0], -R158.reuse ;  /* 0x0000b400b9027a23 */ /* 0x102fe2000001089e */
[----:B--2---:R-:W-:Y:S06]  /*14170*/  F2FP.PACK_AB R76, R102, R103 ;  /* 0x00000067664c723e */ /* 0x004fec00000000ff */
        /* <DEDUP_REMOVED lines=8> */
[--C-:B-1----:R-:W-:Y:S08]  /*14200*/  FFMA.FTZ R2, R199, c[0x0][0x2d0], -R157.reuse ;  /* 0x0000b400c7027a23 */ /* 0x102ff0000001089d */
[----:B------:R1:W2:Y:S02]  /*14210*/  MUFU.EX2 R171, R2 ;  /* 0x0000000200ab7308 */ /* 0x0002a40000000800 */
[--C-:B-1----:R-:W-:Y:S01]  /*14220*/  FFMA.FTZ R2, R192, c[0x0][0x2d0], -R158.reuse ;  /* 0x0000b400c0027a23 */ /* 0x102fe2000001089e */
[----:B--2---:R-:W-:Y:S01]  /*14230*/  F2FP.PACK_AB R78, R171, R172 ;  /* 0x000000acab4e723e */ /* 0x004fe200000000ff */
[----:B------:R-:W2:Y:S06]  /*14240*/  LDL.LU R192, [R1] ;  /* 0x0000000001c07983 */ /* 0x000eac0000300800 */
[----:B------:R1:W-:Y:S01]  /*14250*/  MUFU.EX2 R169, R2 ;  /* 0x0000000200a97308 */ /* 0x0003e20000000800 */
[----:B------:R-:W3:Y:S01]  /*14260*/  LDL.LU R185, [R1+0x4] ;  /* 0x0000040001b97983 */ /* 0x000ee20000300800 */
[----:B-1----:R-:W-:Y:S08]  /*14270*/  FFMA.FTZ R2, R195, c[0x0][0x2d0], -R158 ;  /* 0x0000b400c3027a23 */ /* 0x002ff0000001089e */
[----:B------:R1:W5:Y:S02]  /*14280*/  MUFU.EX2 R170, R2 ;  /* 0x0000000200aa7308 */ /* 0x0003640000000800 */
[----:B-1----:R-:W-:Y:S01]  /*14290*/  FFMA.FTZ R2, R239, c[0x0][0x2d0], -R156 ;  /* 0x0000b400ef027a23 */ /* 0x002fe2000001089c */
[----:B-----5:R-:W-:Y:S07]  /*142a0*/  F2FP.PACK_AB R79, R170, R169 ;  /* 0x000000a9aa4f723e */ /* 0x020fee00000000ff */
[----:B------:R1:W5:Y:S01]  /*142b0*/  MUFU.EX2 R167, R2 ;  /* 0x0000000200a77308 */ /* 0x0003620000000800 */
[C---:B------:R-:W-:Y:S08]  /*142c0*/  HMMA.16816.F32 R8, R76.reuse, R80, R8 ;  /* 0x000000504c08723c */ /* 0x040ff00000001808 */
[-C--:B------:R-:W-:Y:S08]  /*142d0*/  HMMA.16816.F32 R12, R76, R82.reuse, R12 ;  /* 0x000000524c0c723c */ /* 0x080ff0000000180c */
[C---:B------:R-:W-:Y:S01]  /*142e0*/  HMMA.16816.F32 R16, R72.reuse, R82, R16 ;  /* 0x000000524810723c */ /* 0x040fe20000001810 */
[----:B------:R-:W4:Y:S03]  /*142f0*/  LDSM.16.MT88.4 R80, [R211+0x1800] ;  /* 0x00180000d350783b */ /* 0x000f260000004200 */
[--C-:B-1----:R-:W-:Y:S01]  /*14300*/  FFMA.FTZ R2, R230, c[0x0][0x2d0], -R114.reuse ;  /* 0x0000b400e6027a23 */ /* 0x102fe20000010872 */
[----:B-----5:R-:W-:Y:S03]  /*14310*/  F2FP.PACK_AB R104, R167, R168 ;  /* 0x000000a8a768723e */ /* 0x020fe600000000ff */
[-C--:B----4-:R-:W-:Y:S01]  /*14320*/  HMMA.16816.F32 R20, R72, R84.reuse, R20 ;  /* 0x000000544814723c */ /* 0x090fe20000001814 */
[----:B------:R1:W-:Y:S07]  /*14330*/  MUFU.EX2 R166, R2 ;  /* 0x0000000200a67308 */ /* 0x0003ee0000000800 */
[C---:B------:R-:W-:Y:S01]  /*14340*/  HMMA.16816.F32 R24, R76.reuse, R84, R24 ;  /* 0x000000544c18723c */ /* 0x040fe20000001818 */
[----:B------:R-:W4:Y:S04]  /*14350*/  LDL.LU R85, [R1+0x8] ;  /* 0x0000080001557983 */ /* 0x000f280000300800 */
[----:B------:R-:W5:Y:S03]  /*14360*/  LDL.LU R84, [R1+0xc] ;  /* 0x00000c0001547983 */ /* 0x000f660000300800 */
[-C--:B------:R-:W-:Y:S08]  /*14370*/  HMMA.16816.F32 R28, R76, R86.reuse, R28 ;  /* 0x000000564c1c723c */ /* 0x080ff0000000181c */
[C---:B------:R-:W-:Y:S04]  /*14380*/  HMMA.16816.F32 R32, R72.reuse, R86, R32 ;  /* 0x000000564820723c */ /* 0x040fe80000001820 */
[----:B-1----:R-:W-:Y:S04]  /*14390*/  FFMA.FTZ R2, R232, c[0x0][0x2d0], -R114 ;  /* 0x0000b400e8027a23 */ /* 0x002fe80000010872 */
[-C--:B------:R-:W-:Y:S01]  /*143a0*/  HMMA.16816.F32 R36, R72, R88.reuse, R36 ;  /* 0x000000584824723c */ /* 0x080fe20000001824 */
[----:B------:R1:W1:Y:S07]  /*143b0*/  MUFU.EX2 R164, R2 ;  /* 0x0000000200a47308 */ /* 0x00026e0000000800 */
[C---:B------:R-:W-:Y:S08]  /*143c0*/  HMMA.16816.F32 R40, R76.reuse, R88, R40 ;  /* 0x000000584c28723c */ /* 0x040ff00000001828 */
[-C--:B------:R-:W-:Y:S08]  /*143d0*/  HMMA.16816.F32 R44, R76, R90.reuse, R44 ;  /* 0x0000005a4c2c723c */ /* 0x080ff0000000182c */
[C---:B------:R-:W-:Y:S04]  /*143e0*/  HMMA.16816.F32 R48, R72.reuse, R90, R48 ;  /* 0x0000005a4830723c */ /* 0x040fe80000001830 */
[--C-:B-1----:R-:W-:Y:S01]  /*143f0*/  FFMA.FTZ R2, R246, c[0x0][0x2d0], -R156.reuse ;  /* 0x0000b400f6027a23 */ /* 0x102fe2000001089c */
[----:B------:R-:W-:Y:S01]  /*14400*/  F2FP.PACK_AB R105, R164, R166 ;  /* 0x000000a6a469723e */ /* 0x000fe200000000ff */
[----:B------:R-:W-:Y:S02]  /*14410*/  FFMA.FTZ R156, R248, c[0x0][0x2d0], -R156 ;  /* 0x0000b400f89c7a23 */ /* 0x000fe4000001089c */
[----:B------:R1:W-:Y:S01]  /*14420*/  MUFU.EX2 R165, R2 ;  /* 0x0000000200a57308 */ /* 0x0003e20000000800 */
[-C--:B------:R-:W-:Y:S08]  /*14430*/  HMMA.16816.F32 R52, R72, R80.reuse, R52 ;  /* 0x000000504834723c */ /* 0x080ff00000001834 */
[C---:B------:R-:W-:Y:S01]  /*14440*/  HMMA.16816.F32 R56, R76.reuse, R80, R56 ;  /* 0x000000504c38723c */ /* 0x040fe20000001838 */
[----:B------:R-:W1:Y:S07]  /*14450*/  MUFU.EX2 R163, R156 ;  /* 0x0000009c00a37308 */ /* 0x000e6e0000000800 */
[-C--:B------:R-:W-:Y:S04]  /*14460*/  HMMA.16816.F32 R60, R76, R82.reuse, R60 ;  /* 0x000000524c3c723c */ /* 0x080fe8000000183c */
[--C-:B-1----:R-:W-:Y:S04]  /*14470*/  FFMA.FTZ R2, R240, c[0x0][0x2d0], -R114.reuse ;  /* 0x0000b400f0027a23 */ /* 0x102fe80000010872 */
[----:B------:R-:W-:Y:S01]  /*14480*/  HMMA.16816.F32 R64, R72, R82, R64 ;  /* 0x000000524840723c */ /* 0x000fe20000001840 */
[----:B------:R1:W-:Y:S03]  /*14490*/  MUFU.EX2 R162, R2 ;  /* 0x0000000200a27308 */ /* 0x0003e60000000800 */
[----:B------:R-:W-:Y:S01]  /*144a0*/  FFMA.FTZ R114, R241, c[0x0][0x2d0], -R114 ;  /* 0x0000b400f1727a23 */ /* 0x000fe20000010872 */
[----:B------:R-:W-:Y:S06]  /*144b0*/  F2FP.PACK_AB R106, R163, R165 ;  /* 0x000000a5a36a723e */ /* 0x000fec00000000ff */
[----:B------:R-:W1:Y:S02]  /*144c0*/  MUFU.EX2 R161, R114 ;  /* 0x0000007200a17308 */ /* 0x000e640000000800 */
[--C-:B-1----:R-:W-:Y:S08]  /*144d0*/  FFMA.FTZ R2, R234, c[0x0][0x2d0], -R157.reuse ;  /* 0x0000b400ea027a23 */ /* 0x102ff0000001089d */
[----:B------:R1:W-:Y:S01]  /*144e0*/  MUFU.EX2 R160, R2 ;  /* 0x0000000200a07308 */ /* 0x0003e20000000800 */
[----:B------:R-:W-:Y:S01]  /*144f0*/  F2FP.PACK_AB R107, R161, R162 ;  /* 0x000000a2a16b723e */ /* 0x000fe200000000ff */
[--C-:B-1----:R-:W-:Y:S08]  /*14500*/  FFMA.FTZ R2, R238, c[0x0][0x2d0], -R157.reuse ;  /* 0x0000b400ee027a23 */ /* 0x102ff0000001089d */
[----:B------:R1:W1:Y:S02]  /*14510*/  MUFU.EX2 R159, R2 ;  /* 0x00000002009f7308 */ /* 0x0002640000000800 */
[--C-:B-1----:R-:W-:Y:S01]  /*14520*/  FFMA.FTZ R2, R235, c[0x0][0x2d0], -R158.reuse ;  /* 0x0000b400eb027a23 */ /* 0x102fe2000001089e */
[----:B------:R-:W-:Y:S07]  /*14530*/  F2FP.PACK_AB R152, R159, R160 ;  /* 0x000000a09f98723e */ /* 0x000fee00000000ff */
[----:B------:R1:W-:Y:S02]  /*14540*/  MUFU.EX2 R114, R2 ;  /* 0x0000000200727308 */ /* 0x0003e40000000800 */
[--C-:B-1----:R-:W-:Y:S08]  /*14550*/  FFMA.FTZ R2, R236, c[0x0][0x2d0], -R158.reuse ;  /* 0x0000b400ec027a23 */ /* 0x102ff0000001089e */
[----:B------:R1:W1:Y:S02]  /*14560*/  MUFU.EX2 R156, R2 ;  /* 0x00000002009c7308 */ /* 0x0002640000000800 */
[--C-:B-1----:R-:W-:Y:S01]  /*14570*/  FFMA.FTZ R2, R250, c[0x0][0x2d0], -R157.reuse ;  /* 0x0000b400fa027a23 */ /* 0x102fe2000001089d */
[----:B------:R-:W-:Y:S01]  /*14580*/  F2FP.PACK_AB R153, R156, R114 ;  /* 0x000000729c99723e */ /* 0x000fe200000000ff */
[----:B------:R-:W-:Y:S06]  /*14590*/  FFMA.FTZ R157, R130, c[0x0][0x2d0], -R157 ;  /* 0x0000b400829d7a23 */ /* 0x000fec000001089d */
[----:B------:R1:W-:Y:S01]  /*145a0*/  MUFU.EX2 R113, R2 ;  /* 0x0000000200717308 */ /* 0x0003e20000000800 */
[----:B------:R-:W2:Y:S09]  /*145b0*/  LDSM.16.MT88.4 R128, [R208+0x2000] ;  /* 0x00200000d080783b */ /* 0x000eb20000004200 */
[----:B------:R-:W3:Y:S01]  /*145c0*/  MUFU.EX2 R112, R157 ;  /* 0x0000009d00707308 */ /* 0x000ee20000000800 */
[--C-:B-1----:R-:W-:Y:S02]  /*145d0*/  FFMA.FTZ R2, R244, c[0x0][0x2d0], -R158.reuse ;  /* 0x0000b400f4027a23 */ /* 0x102fe4000001089e */
[----:B------:R-:W-:Y:S07]  /*145e0*/  FFMA.FTZ R158, R71, c[0x0][0x2d0], -R158 ;  /* 0x0000b400479e7a23 */ /* 0x000fee000001089e */
[----:B------:R1:W-:Y:S01]  /*145f0*/  MUFU.EX2 R111, R2 ;  /* 0x00000002006f7308 */ /* 0x0003e20000000800 */
[----:B---3--:R-:W-:Y:S09]  /*14600*/  F2FP.PACK_AB R154, R112, R113 ;  /* 0x00000071709a723e */ /* 0x008ff200000000ff */
[----:B------:R-:W3:Y:S01]  /*14610*/  MUFU.EX2 R71, R158 ;  /* 0x0000009e00477308 */ /* 0x000ee20000000800 */
[-C--:B--2---:R-:W-:Y:S07]  /*14620*/  HMMA.16816.F32 R116, R104, R128.reuse, R4 ;  /* 0x000000806874723c */ /* 0x084fee0000001804 */
[----:B------:R-:W-:Y:S02]  /*14630*/  FFMA.FTZ R4, R69, R192, R198 ;  /* 0x000000c045047223 */ /* 0x000fe400000100c6 */
[----:B-1----:R-:W-:Y:S03]  /*14640*/  FFMA.FTZ R2, R68, R185, R188 ;  /* 0x000000b944027223 */ /* 0x002fe600000100bc */
[----:B------:R-:W-:Y:S01]  /*14650*/  FADD.FTZ R5, R142, R4 ;  /* 0x000000048e057221 */ /* 0x000fe20000010000 */
[----:B---3--:R-:W-:Y:S07]  /*14660*/  F2FP.PACK_AB R155, R71, R111 ;  /* 0x0000006f479b723e */ /* 0x008fee00000000ff */
[C---:B------:R-:W-:Y:S04]  /*14670*/  HMMA.16816.F32 R120, R152.reuse, R128, R8 ;  /* 0x000000809878723c */ /* 0x040fe80000001808 */
[----:B----4-:R-:W-:Y:S04]  /*14680*/  FFMA.FTZ R3, R3, R85, R143 ;  /* 0x0000005503037223 */ /* 0x010fe8000001008f */
[-C--:B------:R-:W-:Y:S04]  /*14690*/  HMMA.16816.F32 R124, R152, R130.reuse, R12 ;  /* 0x00000082987c723c */ /* 0x080fe8000000180c */
[----:B-----5:R-:W-:Y:S02]  /*146a0*/  FFMA.FTZ R6, R0, R84, R245 ;  /* 0x0000005400067223 */ /* 0x020fe400000100f5 */
[----:B------:R-:W-:Y:S02]  /*146b0*/  FADD.FTZ R0, R141, R2 ;  /* 0x000000028d007221 */ /* 0x000fe40000010000 */
[----:B------:R-:W-:Y:S01]  /*146c0*/  FADD.FTZ R4, R140, R3 ;  /* 0x000000038c047221 */ /* 0x000fe20000010000 */
[C---:B------:R-:W-:Y:S04]  /*146d0*/  HMMA.16816.F32 R128, R104.reuse, R130, R16 ;  /* 0x000000826880723c */ /* 0x040fe80000001810 */
[----:B------:R-:W-:Y:S02]  /*146e0*/  FADD.FTZ R3, R247, R6 ;  /* 0x00000006f7037221 */ /* 0x000fe40000010000 */
[----:B------:R-:W-:Y:S02]  /*146f0*/  FADD.FTZ R2, R189, R5 ;  /* 0x00000005bd027221 */ /* 0x000fe40000010000 */
[----:B------:R-:W-:Y:S01]  /*14700*/  FADD.FTZ R11, R194, R4 ;  /* 0x00000004c20b7221 */ /* 0x000fe20000010000 */
[-C--:B------:R-:W-:Y:S01]  /*14710*/  HMMA.16816.F32 R132, R104, R144.reuse, R20 ;  /* 0x000000906884723c */ /* 0x080fe20000001814 */
[----:B------:R-:W1:Y:S02]  /*14720*/  LDSM.16.MT88.4 R4, [R211+0x2000] ;  /* 0x00200000d304783b */ /* 0x000e640000004200 */
        /* <DEDUP_REMOVED lines=86> */
[----:B------:R-:W-:Y:S03]  /*14c90*/  IMAD.MOV.U32 R112, RZ, RZ, R108 ;  /* 0x000000ffff707224 */ /* 0x000fe600078e006c */
[----:B------:R2:W-:Y:S01]  /*14ca0*/  STL [R1+0xc], R0 ;  /* 0x00000c0001007387 */ /* 0x0005e20000100800 */
[----:B-1----:R-:W-:Y:S01]  /*14cb0*/  IMAD.MOV.U32 R3, RZ, RZ, R110 ;  /* 0x000000ffff037224 */ /* 0x002fe200078e006e */
[----:B------:R-:W-:-:S05]  /*14cc0*/  @P0 BRA `(.L_x_1484) ;  /* 0xffffc25000000947 */ /* 0x000fca000383ffff */
.L_x_1483:
[----:B-12---:R-:W2:Y:S02]  /*14cd0*/  LDL R0, [R1+0x10] ;  /* 0x0000100001007983 */ /* 0x006ea40000100800 */
[----:B--2---:R-:W-:-:S13]  /*14ce0*/  ISETP.GE.AND P0, PT, R200, R0, PT ;  /* 0x00000000c800720c */ /* 0x004fda0003f06270 */
[----:B------:R-:W-:Y:S05]  /*14cf0*/  @!P0 BRA `(.L_x_1485) ;  /* 0x00002f7000008947 */ /* 0x000fea0003800000 */
[----:B------:R-:W-:Y:S01]  /*14d00*/  IMAD.MOV.U32 R3, RZ, RZ, R109 ;  /* 0x000000ffff037224 */ /* 0x000fe200078e006d */
[----:B------:R-:W-:Y:S01]  /*14d10*/  MOV R114, R70 ;  /* 0x0000004600727202 */ /* 0x000fe20000000f00 */
[----:B------:R-:W-:Y:S01]  /*14d20*/  IMAD.MOV.U32 R0, RZ, RZ, R110 ;  /* 0x000000ffff007224 */ /* 0x000fe200078e006e */
[----:B------:R-:W-:Y:S02]  /*14d30*/  MOV R111, R108 ;  /* 0x0000006c006f7202 */ /* 0x000fe40000000f00 */
.L_x_1486:
[----:B------:R-:W2:Y:S01]  /*14d40*/  LDL R2, [R1+0x1c] ;  /* 0x00001c0001027983 */ /* 0x000ea20000100800 */
[----:B------:R-:W-:Y:S04]  /*14d50*/  DEPBAR.LE SB0, 0x0 ;  /* 0x000080000000791a */ /* 0x000fe80000000000 */
[----:B------:R-:W3:Y:S01]  /*14d60*/  LDL R72, [R1+0x30] ;  /* 0x0000300001487983 */ /* 0x000ee20000100800 */
[----:B------:R-:W-:Y:S01]  /*14d70*/  WARPSYNC 0xffffffff ;  /* 0xffffffff00007948 */ /* 0x000fe20003800000 */
[----:B------:R-:W-:Y:S01]  /*14d80*/  IMAD.WIDE.U32 R68, R200, c[0x0][0x208], RZ ;  /* 0x00008200c8447a25 */ /* 0x000fe200078e00ff */
[----:B------:R-:W-:Y:S01]  /*14d90*/  MOV R110, c[0x0][0x208] ;  /* 0x00008200006e7a02 */ /* 0x000fe20000000f00 */
[----:B------:R-:W4:Y:S01]  /*14da0*/  LDL.64 R70, [R1+0x20] ;  /* 0x0000200001467983 */ /* 0x000f220000100a00 */
[----:B------:R-:W-:Y:S02]  /*14db0*/  MOV R74, 0x5 ;  /* 0x00000005004a7802 */ /* 0x000fe40000000f00 */
[C---:B------:R-:W-:Y:S02]  /*14dc0*/  SHF.L.U32 R190, R110.reuse, 0x5, RZ ;  /* 0x000000056ebe7819 */ /* 0x040fe400000006ff */
[----:B------:R-:W-:Y:S01]  /*14dd0*/  SHF.L.U64.HI R110, R110, R74, c[0x0][0x20c] ;  /* 0x000083006e6e7619 */ /* 0x000fe2000001024a */
[----:B------:R-:W-:Y:S08]  /*14de0*/  BAR.SYNC.DEFER_BLOCKING 0x0 ;  /* 0x0000000000007b1d */ /* 0x000ff00000010000 */
[----:B------:R-:W-:Y:S08]  /*14df0*/  LDSM.16.M88.4 R80, [R214] ;  /* 0x00000000d650783b */ /* 0x000ff00000000200 */
        /* <DEDUP_REMOVED lines=17> */
[----:B------:R-:W1:Y:S03]  /*14f10*/  LDSM.16.M88.4 R172, [R222] ;  /* 0x00000000deac783b */ /* 0x000e660000000200 */
[-C--:B------:R-:W-:Y:S05]  /*14f20*/  HMMA.16816.F32 R28, R76, R34.reuse, RZ ;  /* 0x000000224c1c723c */ /* 0x080fea00000018ff */
[----:B------:R-:W1:Y:S03]  /*14f30*/  LDSM.16.M88.4 R176, [R221] ;  /* 0x00000000ddb0783b */ /* 0x000e660000000200 */
[C---:B------:R-:W-:Y:S05]  /*14f40*/  HMMA.16816.F32 R32, R80.reuse, R34, RZ ;  /* 0x000000225020723c */ /* 0x040fea00000018ff */
[----:B------:R-:W2:Y:S03]  /*14f50*/  LDSM.16.M88.4 R180, [R220] ;  /* 0x00000000dcb4783b */ /* 0x000ea60000000200 */
[-C--:B------:R-:W-:Y:S05]  /*14f60*/  HMMA.16816.F32 R36, R80, R48.reuse, RZ ;  /* 0x000000305024723c */ /* 0x080fea00000018ff */
[----:B------:R-:W2:Y:S03]  /*14f70*/  LDSM.16.M88.4 R184, [R219] ;  /* 0x00000000dbb8783b */ /* 0x000ea60000000200 */
[C---:B------:R-:W-:Y:S05]  /*14f80*/  HMMA.16816.F32 R40, R76.reuse, R48, RZ ;  /* 0x000000304c28723c */ /* 0x040fea00000018ff */
[----:B------:R-:W4:Y:S04]  /*14f90*/  LDL R201, [R1+0x34] ;  /* 0x0000340001c97983 */ /* 0x000f280000100800 */
[----:B------:R-:W4:Y:S01]  /*14fa0*/  LDL.LU R243, [R1] ;  /* 0x0000000001f37983 */ /* 0x000f220000300800 */
[-C--:B------:R-:W-:Y:S03]  /*14fb0*/  HMMA.16816.F32 R44, R76, R50.reuse, RZ ;  /* 0x000000324c2c723c */ /* 0x080fe600000018ff */
[----:B------:R-:W4:Y:S04]  /*14fc0*/  LDL.LU R242, [R1+0x4] ;  /* 0x0000040001f27983 */ /* 0x000f280000300800 */
[----:B------:R-:W4:Y:S01]  /*14fd0*/  LDL.LU R241, [R1+0x8] ;  /* 0x0000080001f17983 */ /* 0x000f220000300800 */
[C---:B------:R-:W-:Y:S03]  /*14fe0*/  HMMA.16816.F32 R48, R80.reuse, R50, RZ ;  /* 0x000000325030723c */ /* 0x040fe600000018ff */
[----:B------:R-:W4:Y:S05]  /*14ff0*/  LDL.LU R240, [R1+0xc] ;  /* 0x00000c0001f07983 */ /* 0x000f2a0000300800 */
[-C--:B-1----:R-:W-:Y:S08]  /*15000*/  HMMA.16816.F32 R52, R80, R64.reuse, RZ ;  /* 0x000000405034723c */ /* 0x082ff000000018ff */
[C---:B------:R-:W-:Y:S08]  /*15010*/  HMMA.16816.F32 R56, R76.reuse, R64, RZ ;  /* 0x000000404c38723c */ /* 0x040ff000000018ff */
[-C--:B------:R-:W-:Y:S08]  /*15020*/  HMMA.16816.F32 R60, R76, R66.reuse, RZ ;  /* 0x000000424c3c723c */ /* 0x080ff000000018ff */
[C---:B------:R-:W-:Y:S02]  /*15030*/  HMMA.16816.F32 R64, R80.reuse, R66, RZ ;  /* 0x000000425040723c */ /* 0x040fe400000018ff */
[----:B--2---:R-:W-:Y:S02]  /*15040*/  LOP3.LUT P4, RZ, R2, 0x1, RZ, 0xc0, !PT ;  /* 0x0000000102ff7812 */ /* 0x004fe4000788c0ff */
[----:B------:R-:W-:Y:S02]  /*15050*/  SHF.R.S32.HI R2, RZ, 0x1f, R200 ;  /* 0x0000001fff027819 */ /* 0x000fe400000114c8 */
[----:B---3--:R-:W-:Y:S03]  /*15060*/  MOV R73, R72 ;  /* 0x0000004800497202 */ /* 0x008fe60000000f00 */
[----:B------:R-:W-:Y:S03]  /*15070*/  IMAD R2, R2, c[0x0][0x208], RZ ;  /* 0x0000820002027a24 */ /* 0x000fe600078e02ff */
[----:B----4-:R-:W-:Y:S01]  /*15080*/  MOV R72, R70 ;  /* 0x0000004600487202 */ /* 0x010fe20000000f00 */
[----:B------:R-:W-:Y:S04]  /*15090*/  IMAD R2, R200, c[0x0][0x20c], R2 ;  /* 0x00008300c8027a24 */ /* 0x000fe800078e0202 */
[----:B------:R-:W-:Y:S01]  /*150a0*/  IMAD.WIDE.U32 R72, R68, 0x50, R72 ;  /* 0x0000005044487825 */ /* 0x000fe200078e0048 */
[----:B------:R-:W-:Y:S02]  /*150b0*/  IADD3 R2, R69, R2, RZ ;  /* 0x0000000245027210 */ /* 0x000fe40007ffe0ff */
[-C--:B-----5:R-:W-:Y:S02]  /*150c0*/  HMMA.16816.F32 R68, R80, R156.reuse, RZ ;  /* 0x0000009c5044723c */ /* 0x0a0fe400000018ff */
[----:B------:R-:W-:Y:S01]  /*150d0*/  LEA R112, P0, R72, c[0x0][0x1f8], 0x1 ;  /* 0x00007e0048707a11 */ /* 0x000fe200078008ff */
[----:B------:R-:W-:Y:S05]  /*150e0*/  IMAD R2, R2, 0x50, RZ ;  /* 0x0000005002027824 */ /* 0x000fea00078e02ff */
[----:B------:R-:W-:Y:S04]  /*150f0*/  IADD3 R2, R73, R2, RZ ;  /* 0x0000000249027210 */ /* 0x000fe80007ffe0ff */
[----:B------:R-:W-:Y:S02]  /*15100*/  LEA.HI.X R113, R72, c[0x0][0x1fc], R2, 0x1, P0 ;  /* 0x00007f0048717a11 */ /* 0x000fe400000f0c02 */
[C---:B------:R-:W-:Y:S02]  /*15110*/  HMMA.16816.F32 R72, R76.reuse, R156, RZ ;  /* 0x0000009c4c48723c */ /* 0x040fe400000018ff */
[----:B------:R-:W-:Y:S01]  /*15120*/  IADD3 R108, P0, R112, R190, RZ ;  /* 0x000000be706c7210 */ /* 0x000fe20007f1e0ff */
[----:B------:R-:W-:Y:S01]  /*15130*/  @!PT LDS RZ, [RZ] ;  /* 0x00000000fffff984 */ /* 0x000fe20000000800 */
[----:B------:R-:W-:Y:S01]  /*15140*/  @!PT LDS RZ, [RZ] ;  /* 0x00000000fffff984 */ /* 0x000fe20000000800 */
[----:B------:R-:W-:Y:S01]  /*15150*/  @!PT LDS RZ, [RZ] ;  /* 0x00000000fffff984 */ /* 0x000fe20000000800 */
[----:B------:R1:W-:Y:S03]  /*15160*/  LDGSTS.E.BYPASS.LTC128B.128 [R224+0x100], [R112.64], !P4 ;  /* 0x0010000070e07fae */ /* 0x0003e6000e101d48 */
[----:B------:R-:W-:Y:S02]  /*15170*/  IADD3.X R109, R113, R110, RZ, P0, !PT ;  /* 0x0000006e716d7210 */ /* 0x000fe400007fe4ff */
[-C--:B------:R-:W-:Y:S01]  /*15180*/  HMMA.16816.F32 R76, R76, R158.reuse, RZ ;  /* 0x0000009e4c4c723c */ /* 0x080fe200000018ff */
[----:B------:R-:W-:Y:S02]  /*15190*/  IADD3 R188, P2, R108, R190, RZ ;  /* 0x000000be6cbc7210 */ /* 0x000fe40007f5e0ff */
[----:B------:R2:W-:Y:S02]  /*151a0*/  LDGSTS.E.BYPASS.LTC128B.128 [R224+0x900], [R108.64], !P4 ;  /* 0x009000006ce07fae */ /* 0x0005e4000e101d48 */
[----:B------:R-:W-:Y:S02]  /*151b0*/  IADD3.X R189, R109, R110, RZ, P2, !PT ;  /* 0x0000006e6dbd7210 */ /* 0x000fe400017fe4ff */
[----:B------:R-:W-:Y:S01]  /*151c0*/  IADD3 R156, P1, R188, R190, RZ ;  /* 0x000000bebc9c7210 */ /* 0x000fe20007f3e0ff */
[----:B------:R-:W-:Y:S03]  /*151d0*/  HMMA.16816.F32 R80, R80, R158, RZ ;  /* 0x0000009e5050723c */ /* 0x000fe600000018ff */
[----:B------:R3:W-:Y:S01]  /*151e0*/  LDGSTS.E.BYPASS.LTC128B.128 [R224+0x1100], [R188.64], !P4 ;  /* 0x01100000bce07fae */ /* 0x0007e2000e101d48 */
[----:B------:R-:W-:Y:S04]  /*151f0*/  IADD3.X R157, R189, R110, RZ, P1, !PT ;  /* 0x0000006ebd9d7210 */ /* 0x000fe80000ffe4ff */
[-C--:B------:R-:W-:Y:S03]  /*15200*/  HMMA.16816.F32 R4, R160, R164.reuse, R4 ;  /* 0x000000a4a004723c */ /* 0x080fe60000001804 */
        /* <DEDUP_REMOVED lines=211> */
[----:B----4-:R-:W-:Y:S02]  /*15f40*/  FMUL.FTZ R86, R112, R86 ;  /* 0x0000005670567220 */ /* 0x010fe40000410000 */
[----:B------:R-:W-:Y:S01]  /*15f50*/  FMUL.FTZ R2, R2, c[0x0][0x2d0] ;  /* 0x0000b40002027a20 */ /* 0x000fe20000410000 */
[----:B------:R2:W-:Y:S01]  /*15f60*/  MUFU.EX2 R193, R39 ;  /* 0x0000002700c17308 */ /* 0x0005e20000000800 */
[C---:B------:R-:W-:Y:S02]  /*15f70*/  FMUL.FTZ R87, R112.reuse, R87 ;  /* 0x0000005770577220 */ /* 0x040fe40000410000 */
[C---:B------:R-:W-:Y:S02]  /*15f80*/  FMUL.FTZ R98, R112.reuse, R98 ;  /* 0x0000006270627220 */ /* 0x040fe40000410000 */
[C---:B------:R-:W-:Y:S02]  /*15f90*/  FMUL.FTZ R99, R112.reuse, R99 ;  /* 0x0000006370637220 */ /* 0x040fe40000410000 */
[C---:B-----5:R-:W-:Y:S02]  /*15fa0*/  FMUL.FTZ R38, R112.reuse, R150 ;  /* 0x0000009670267220 */ /* 0x060fe40000410000 */
        /* <DEDUP_REMOVED lines=103> */
[----:B------:R1:W-:Y:S02]  /*16620*/  MUFU.EX2 R225, R8 ;  /* 0x0000000800e17308 */ /* 0x0003e40000000800 */
        /* <DEDUP_REMOVED lines=14> */
[----:B---3--:R-:W-:Y:S01]  /*16710*/  FMUL.FTZ R32, R113, R144 ;  /* 0x0000009071207220 */ /* 0x008fe20000410000 */
[-C--:B------:R-:W-:Y:S01]  /*16720*/  @P0 IADD3.X R9, R11, R12.reuse, RZ, P3, !PT ;  /* 0x0000000c0b090210 */ /* 0x080fe20001ffe4ff */
[----:B------:R1:W-:Y:S01]  /*16730*/  MUFU.EX2 R207, R7 ;  /* 0x0000000700cf7308 */ /* 0x0003e20000000800 */
[----:B------:R3:W-:Y:S01]  /*16740*/  @P0 LDGSTS.E.BYPASS.LTC128B.128 [R224+0x2900], [R10.64], !P4 ;  /* 0x029000000ae00fae */ /* 0x0007e2000e101d48 */
[----:B------:R-:W-:Y:S01]  /*16750*/  @P0 IADD3 R4, P2, R6, R5, RZ ;  /* 0x0000000506040210 */ /* 0x000fe20007f5e0ff */
[----:B-----5:R-:W-:Y:S02]  /*16760*/  FFMA.FTZ R36, R49, c[0x0][0x2d0], -R161 ;  /* 0x0000b40031247a23 */ /* 0x020fe400000108a1 */
[----:B------:R-:W-:Y:S04]  /*16770*/  FMUL.FTZ R49, R111, R153 ;  /* 0x000000996f317220 */ /* 0x000fe80000410000 */
[----:B------:R5:W-:Y:S01]  /*16780*/  @P0 LDGSTS.E.BYPASS.LTC128B.128 [R224+0x3100], [R8.64], !P4 ;  /* 0x0310000008e00fae */ /* 0x000be2000e101d48 */
[----:B------:R2:W-:Y:S01]  /*16790*/  MUFU.EX2 R195, R36 ;  /* 0x0000002400c37308 */ /* 0x0005e20000000800 */
[-C--:B-1----:R-:W-:Y:S02]  /*167a0*/  @P0 IADD3.X R7, R9, R12.reuse, RZ, P1, !PT ;  /* 0x0000000c09070210 */ /* 0x082fe40000ffe4ff */
[----:B---3--:R-:W-:Y:S04]  /*167b0*/  @P0 IADD3 R10, P1, R4, R5, RZ ;  /* 0x00000005040a0210 */ /* 0x008fe80007f3e0ff */
[----:B------:R1:W-:Y:S01]  /*167c0*/  @P0 LDGSTS.E.BYPASS.LTC128B.128 [R224+0x3900], [R6.64], !P4 ;  /* 0x0390000006e00fae */ /* 0x0003e2000e101d48 */
[----:B------:R-:W-:Y:S01]  /*167d0*/  @P0 IADD3.X R5, R7, R12, RZ, P2, !PT ;  /* 0x0000000c07050210 */ /* 0x000fe200017fe4ff */
[--C-:B------:R-:W-:Y:S02]  /*167e0*/  FFMA.FTZ R11, R23, c[0x0][0x2d0], -R160.reuse ;  /* 0x0000b400170b7a23 */ /* 0x100fe400000108a0 */
[----:B--2---:R-:W-:Y:S02]  /*167f0*/  FMUL.FTZ R36, R113, R148 ;  /* 0x0000009471247220 */ /* 0x004fe40000410000 */
[----:B------:R2:W-:Y:S01]  /*16800*/  MUFU.EX2 R206, R11 ;  /* 0x0000000b00ce7308 */ /* 0x0005e20000000800 */
[----:B-----5:R-:W-:Y:S01]  /*16810*/  FMUL.FTZ R8, R111, R120 ;  /* 0x000000786f087220 */ /* 0x020fe20000410000 */
[----:B------:R3:W-:Y:S01]  /*16820*/  @P0 LDGSTS.E.BYPASS.LTC128B.128 [R224+0x4100], [R4.64], !P4 ;  /* 0x0410000004e00fae */ /* 0x0007e2000e101d48 */
[----:B------:R-:W-:Y:S01]  /*16830*/  F2FP.PACK_AB R120, R227, R226 ;  /* 0x000000e2e378723e */ /* 0x000fe200000000ff */
[----:B------:R-:W-:Y:S01]  /*16840*/  FMUL.FTZ R9, R111, R121 ;  /* 0x000000796f097220 */ /* 0x000fe20000410000 */
[----:B----4-:R-:W-:Y:S05]  /*16850*/  F2FP.PACK_AB R121, R168, R167 ;  /* 0x000000a7a879723e */ /* 0x010fea00000000ff */
[----:B------:R-:W-:Y:S01]  /*16860*/  MUFU.EX2 R148, R46 ;  /* 0x0000002e00947308 */ /* 0x000fe20000000800 */
[----:B-1----:R-:W-:Y:S02]  /*16870*/  FFMA.FTZ R6, R34, c[0x0][0x2d0], -R160 ;  /* 0x0000b40022067a23 */ /* 0x002fe400000108a0 */
[C---:B------:R-:W-:Y:S01]  /*16880*/  FMUL.FTZ R7, R112.reuse, R119 ;  /* 0x0000007770077220 */ /* 0x040fe20000410000 */
[----:B--2---:R-:W-:Y:S06]  /*16890*/  @P0 IADD3.X R11, R5, R12, RZ, P1, !PT ;  /* 0x0000000c050b0210 */ /* 0x004fec0000ffe4ff */
[----:B------:R1:W-:Y:S01]  /*168a0*/  MUFU.EX2 R204, R6 ;  /* 0x0000000600cc7308 */ /* 0x0003e20000000800 */
[----:B------:R-:W-:Y:S01]  /*168b0*/  F2FP.PACK_AB R119, R235, R234 ;  /* 0x000000eaeb77723e */ /* 0x000fe200000000ff */
[----:B------:R-:W-:Y:S02]  /*168c0*/  FFMA.FTZ R12, R29, c[0x0][0x2d0], -R162 ;  /* 0x0000b4001d0c7a23 */ /* 0x000fe400000108a2 */
[----:B---3--:R-:W-:Y:S01]  /*168d0*/  FFMA.FTZ R4, R35, c[0x0][0x2d0], -R160 ;  /* 0x0000b40023047a23 */ /* 0x008fe200000108a0 */
[----:B------:R2:W-:Y:S01]  /*168e0*/  @P0 LDGSTS.E.BYPASS.LTC128B.128 [R224+0x4900], [R10.64], !P4 ;  /* 0x049000000ae00fae */ /* 0x0005e2000e101d48 */
[----:B------:R-:W-:Y:S01]  /*168f0*/  FMUL.FTZ R5, R113, R117 ;  /* 0x0000007571057220 */ /* 0x000fe20000410000 */
[----:B------:R-:W-:Y:S01]  /*16900*/  F2FP.PACK_AB R117, R233, R232 ;  /* 0x000000e8e975723e */ /* 0x000fe200000000ff */
[----:B------:R-:W-:Y:S02]  /*16910*/  FMUL.FTZ R29, R111, R141 ;  /* 0x0000008d6f1d7220 */ /* 0x000fe40000410000 */
[----:B------:R3:W-:Y:S01]  /*16920*/  MUFU.EX2 R205, R4 ;  /* 0x0000000400cd7308 */ /* 0x0007e20000000800 */
        /* <DEDUP_REMOVED lines=60> */
[----:B-----5:R-:W-:Y:S01]  /*16cf0*/  F2FP.PACK_AB R120, R202, R199 ;  /* 0x000000c7ca78723e */ /* 0x020fe200000000ff */
[----:B------:R-:W-:Y:S01]  /*16d00*/  HMMA.16816.F32 R104, R116, R130, R104 ;  /* 0x000000827468723c */ /* 0x000fe20000001868 */
[----:B------:R-:W3:Y:S03]  /*16d10*/  LDSM.16.MT88.4 R128, [R212+0x800] ;  /* 0x00080000d480783b */ /* 0x000ee60000004200 */
[----:B--2---:R-:W-:Y:S02]  /*16d20*/  F2FP.PACK_AB R122, R201, R203 ;  /* 0x000000cbc97a723e */ /* 0x004fe400000000ff */
        /* <DEDUP_REMOVED lines=117> */
[----:B------:R3:W4:Y:S05]  /*17480*/  MUFU.EX2 R64, R52 ;  /* 0x0000003400407308 */ /* 0x00072a0000000800 */
[-C--:B------:R-:W-:Y:S08]  /*17490*/  HMMA.16816.F32 R84, R40, R56.reuse, R84 ;  /* 0x000000382854723c */ /* 0x080ff00000001854 */
[C---:B------:R-:W-:Y:S01]  /*174a0*/  HMMA.16816.F32 R88, R44.reuse, R56, R88 ;  /* 0x000000382c58723c */ /* 0x040fe20000001858 */
[----:B-1----:R-:W1:Y:S03]  /*174b0*/  LDSM.16.MT88.4 R60, [R211+0x1800] ;  /* 0x00180000d33c783b */ /* 0x002e660000004200 */
[----:B--2---:R-:W-:Y:S04]  /*174c0*/  F2FP.PACK_AB R153, R65, R66 ;  /* 0x000000424199723e */ /* 0x004fe800000000ff */
[-C--:B------:R-:W-:Y:S04]  /*174d0*/  HMMA.16816.F32 R92, R44, R58.reuse, R92 ;  /* 0x0000003a2c5c723c */ /* 0x080fe8000000185c */
[--C-:B---3--:R-:W-:Y:S01]  /*174e0*/  FFMA.FTZ R52, R78, c[0x0][0x2d0], -R3.reuse ;  /* 0x0000b4004e347a23 */ /* 0x108fe20000010803 */
[----:B----4-:R-:W-:Y:S01]  /*174f0*/  F2FP.PACK_AB R154, R64, R67 ;  /* 0x00000043409a723e */ /* 0x010fe200000000ff */
[----:B------:R-:W-:Y:S02]  /*17500*/  FFMA.FTZ R3, R79, c[0x0][0x2d0], -R3 ;  /* 0x0000b4004f037a23 */ /* 0x000fe40000010803 */
        /* <DEDUP_REMOVED lines=27> */
[C---:B------:R-:W-:Y:S01]  /*176c0*/  HMMA.16816.F32 R128, R40.reuse, R130, R16 ;  /* 0x000000822880723c */ /* 0x040fe20000001810 */
[----:B------:R-:W2:Y:S03]  /*176d0*/  LDSM.16.MT88.4 R4, [R211+0x2000] ;  /* 0x00200000d304783b */ /* 0x000ea60000004200 */
        /* <DEDUP_REMOVED lines=80> */
[----:B------:R-:W-:Y:S01]  /*17be0*/  MOV R70, R2 ;  /* 0x0000000200467202 */ /* 0x000fe20000000f00 */
        /* <DEDUP_REMOVED lines=8> */
.L_x_1485:
[----:B------:R-:W-:Y:S02]  /*17c70*/  MOV R11, 0x1f ;  /* 0x0000001f000b7802 */ /* 0x000fe40000000f00 */
[----:B------:R-:W-:Y:S01]  /*17c80*/  MOV R10, 0xffffffff ;  /* 0xffffffff000a7802 */ /* 0x000fe20000000f00 */
[----:B------:R-:W-:Y:S05]  /*17c90*/  BRA.DIV ~URZ, `(.L_x_1487) ;  /* 0x000052727f007947 */ /* 0x000fea000b800000 */
[----:B------:R-:W2:Y:S04]  /*17ca0*/  LDL R0, [R1] ;  /* 0x0000000001007983 */ /* 0x000ea80000100800 */
[----:B--2---:R1:W2:Y:S02]  /*17cb0*/  SHFL.BFLY PT, R2, R0, 0x2, 0x1f ;  /* 0x0c401f0000027f89 */ /* 0x0042a400000e0000 */
.L_x_1573:
[----:B-1----:R-:W3:Y:S02]  /*17cc0*/  LDL.LU R0, [R1] ;  /* 0x0000000001007983 */ /* 0x002ee40000300800 */
[----:B--23--:R-:W-:Y:S01]  /*17cd0*/  FADD.FTZ R2, R2, R0 ;  /* 0x0000000002027221 */ /* 0x00cfe20000010000 */
[----:B------:R-:W-:Y:S05]  /*17ce0*/  BRA.DIV ~URZ, `(.L_x_1488) ;  /* 0x000052827f007947 */ /* 0x000fea000b800000 */
[----:B------:R-:W2:Y:S04]  /*17cf0*/  LDL.LU R10, [R1+0x4] ;  /* 0x00000400010a7983 */ /* 0x000ea80000300800 */
[----:B------:R-:W3:Y:S04]  /*17d00*/  LDL.LU R7, [R1+0x8] ;  /* 0x0000080001077983 */ /* 0x000ee80000300800 */
[----:B------:R-:W4:Y:S04]  /*17d10*/  LDL.LU R9, [R1+0xc] ;  /* 0x00000c0001097983 */ /* 0x000f280000300800 */
[----:B------:R-:W1:Y:S02]  /*17d20*/  SHFL.BFLY PT, R4, R2, 0x1, 0x1f ;  /* 0x0c201f0002047f89 */ /* 0x000e6400000e0000 */
[----:B-1----:R-:W-:-:S02]  /*17d30*/  FADD.FTZ R2, R2, R4 ;  /* 0x0000000402027221 */ /* 0x002fc40000010000 */
[----:B--2---:R-:W1:Y:S04]  /*17d40*/  SHFL.BFLY PT, R0, R10, 0x2, 0x1f ;  /* 0x0c401f000a007f89 */ /* 0x004e6800000e0000 */
[----:B---3--:R-:W2:Y:S04]  /*17d50*/  SHFL.BFLY PT, R3, R7, 0x2, 0x1f ;  /* 0x0c401f0007037f89 */ /* 0x008ea800000e0000 */
[----:B----4-:R-:W3:Y:S01]  /*17d60*/  SHFL.BFLY PT, R6, R9, 0x2, 0x1f ;  /* 0x0c401f0009067f89 */ /* 0x010ee200000e0000 */
[----:B-1----:R-:W-:Y:S02]  /*17d70*/  FADD.FTZ R0, R0, R10 ;  /* 0x0000000a00007221 */ /* 0x002fe40000010000 */
[----:B--2---:R-:W-:-:S03]  /*17d80*/  FADD.FTZ R3, R3, R7 ;  /* 0x0000000703037221 */ /* 0x004fc60000010000 */
[----:B------:R-:W1:Y:S01]  /*17d90*/  SHFL.BFLY PT, R5, R0, 0x1, 0x1f ;  /* 0x0c201f0000057f89 */ /* 0x000e6200000e0000 */
[----:B---3--:R-:W-:-:S03]  /*17da0*/  FADD.FTZ R6, R6, R9 ;  /* 0x0000000906067221 */ /* 0x008fc60000010000 */
[----:B------:R-:W2:Y:S04]  /*17db0*/  SHFL.BFLY PT, R7, R3, 0x1, 0x1f ;  /* 0x0c201f0003077f89 */ /* 0x000ea800000e0000 */
[----:B------:R3:W4:Y:S01]  /*17dc0*/  SHFL.BFLY PT, R8, R6, 0x1, 0x1f ;  /* 0x0c201f0006087f89 */ /* 0x00072200000e0000 */
[----:B-1----:R-:W-:Y:S02]  /*17dd0*/  FADD.FTZ R4, R0, R5 ;  /* 0x0000000500047221 */ /* 0x002fe40000010000 */
[----:B--2---:R-:W-:Y:S02]  /*17de0*/  FADD.FTZ R5, R3, R7 ;  /* 0x0000000703057221 */ /* 0x004fe40000010000 */
.L_x_1574:
[----:B------:R-:W-:Y:S01]  /*17df0*/  FSETP.NE.FTZ.AND P3, PT, R2, RZ, PT ;  /* 0x000000ff0200720b */ /* 0x000fe20003f75000 */
[----:B---34-:R-:W-:Y:S01]  /*17e00*/  FADD.FTZ R6, R8, R6 ;  /* 0x0000000608067221 */ /* 0x018fe20000010000 */
[----:B------:R-:W-:Y:S02]  /*17e10*/  MOV R0, RZ ;  /* 0x000000ff00007202 */ /* 0x000fe40000000f00 */
[----:B------:R-:W-:-:S02]  /*17e20*/  FSETP.NE.FTZ.AND P2, PT, R4, RZ, PT ;  /* 0x000000ff0400720b */ /* 0x000fc40003f55000 */
[----:B------:R-:W-:Y:S02]  /*17e30*/  FSETP.NE.FTZ.AND P1, PT, R5, RZ, PT ;  /* 0x000000ff0500720b */ /* 0x000fe40003f35000 */
[----:B------:R-:W-:Y:S02]  /*17e40*/  FSETP.NE.FTZ.AND P0, PT, R6, RZ, PT ;  /* 0x000000ff0600720b */ /* 0x000fe40003f15000 */
[----:B------:R-:W-:Y:S02]  /*17e50*/  MOV R24, 0xff800000 ;  /* 0xff80000000187802 */ /* 0x000fe40000000f00 */
[----:B------:R-:W-:Y:S01]  /*17e60*/  MOV R23, 0xff800000 ;  /* 0xff80000000177802 */ /* 0x000fe20000000f00 */
[----:B------:R-:W1:Y:S01]  /*17e70*/  @P3 MUFU.RCP R0, R2 ;  /* 0x0000000200003308 */ /* 0x000e620000001000 */
[----:B------:R-:W-:Y:S02]  /*17e80*/  MOV R19, 0xff800000 ;  /* 0xff80000000137802 */ /* 0x000fe40000000f00 */
[----:B------:R-:W-:-:S03]  /*17e90*/  MOV R22, 0xff800000 ;  /* 0xff80000000167802 */ /* 0x000fc60000000f00 */
[----:B------:R-:W-:Y:S02]  /*17ea0*/  @P1 MOV R10, 0x3f317218 ;  /* 0x3f317218000a1802 */ /* 0x000fe40000000f00 */
[----:B------:R2:W-:Y:S01]  /*17eb0*/  @P3 MUFU.LG2 R9, R2 ;  /* 0x0000000200093308 */ /* 0x0005e20000000c00 */
[----:B-1----:R-:W-:-:S07]  /*17ec0*/  FMUL.FTZ R76, R0, R116 ;  /* 0x00000074004c7220 */ /* 0x002fce0000410000 */
[----:B------:R-:W-:Y:S01]  /*17ed0*/  @P2 MUFU.LG2 R7, R4 ;  /* 0x0000000400072308 */ /* 0x000fe20000000c00 */
[C---:B------:R-:W-:Y:S02]  /*17ee0*/  FMUL.FTZ R77, R0.reuse, R117 ;  /* 0x00000075004d7220 */ /* 0x040fe40000410000 */
[C---:B------:R-:W-:Y:S02]  /*17ef0*/  FMUL.FTZ R112, R0.reuse, R132 ;  /* 0x0000008400707220 */ /* 0x040fe40000410000 */
[C---:B------:R-:W-:Y:S01]  /*17f00*/  FMUL.FTZ R113, R0.reuse, R133 ;  /* 0x0000008500717220 */ /* 0x040fe20000410000 */
[----:B--2---:R-:W-:Y:S01]  /*17f10*/  CS2R R2, SRZ ;  /* 0x0000000000027805 */ /* 0x004fe2000001ff00 */
[C---:B------:R-:W-:Y:S02]  /*17f20*/  FMUL.FTZ R74, R0.reuse, R84 ;  /* 0x00000054004a7220 */ /* 0x040fe40000410000 */
[C---:B------:R-:W-:Y:S02]  /*17f30*/  FMUL.FTZ R75, R0.reuse, R85 ;  /* 0x00000055004b7220 */ /* 0x040fe40000410000 */
[C---:B------:R-:W-:Y:S01]  /*17f40*/  FMUL.FTZ R78, R0.reuse, R128 ;  /* 0x00000080004e7220 */ /* 0x040fe20000410000 */
[----:B------:R1:W2:Y:S01]  /*17f50*/  @P2 MUFU.RCP R3, R4 ;  /* 0x0000000400032308 */ /* 0x0002a20000001000 */
[----:B------:R-:W-:-:S02]  /*17f60*/  FMUL.FTZ R79, R0, R129 ;  /* 0x00000081004f7220 */ /* 0x000fc40000410000 */
[C---:B------:R-:W-:Y:S02]  /*17f70*/  FMUL.FTZ R116, R0.reuse, R144 ;  /* 0x0000009000747220 */ /* 0x040fe40000410000 */
[C---:B------:R-:W-:Y:S02]  /*17f80*/  FMUL.FTZ R117, R0.reuse, R145 ;  /* 0x0000009100757220 */ /* 0x040fe40000410000 */
[C---:B------:R-:W-:Y:S01]  /*17f90*/  FMUL.FTZ R132, R0.reuse, R96 ;  /* 0x0000006000847220 */ /* 0x040fe20000410000 */
[----:B------:R-:W-:Y:S01]  /*17fa0*/  @P1 MUFU.RCP R2, R5 ;  /* 0x0000000500021308 */ /* 0x000fe20000001000 */
[C---:B------:R-:W-:Y:S02]  /*17fb0*/  FMUL.FTZ R133, R0.reuse, R97 ;  /* 0x0000006100857220 */ /* 0x040fe40000410000 */
[C---:B------:R-:W-:Y:S02]  /*17fc0*/  FMUL.FTZ R84, R0.reuse, R148 ;  /* 0x0000009400547220 */ /* 0x040fe40000410000 */
[----:B------:R-:W-:-:S02]  /*17fd0*/  FMUL.FTZ R85, R0, R149 ;  /* 0x0000009500557220 */ /* 0x000fc40000410000 */
[C---:B------:R-:W-:Y:S01]  /*17fe0*/  FMUL.FTZ R68, R0.reuse, R104 ;  /* 0x0000006800447220 */ /* 0x040fe20000410000 */
[----:B-1----:R-:W-:Y:S01]  /*17ff0*/  @P2 MOV R4, 0x3f317218 ;  /* 0x3f31721800042802 */ /* 0x002fe20000000f00 */
[----:B------:R-:W-:Y:S02]  /*18000*/  FMUL.FTZ R69, R0, R105 ;  /* 0x0000006900457220 */ /* 0x000fe40000410000 */
[----:B------:R-:W1:Y:S01]  /*18010*/  @P1 MUFU.LG2 R0, R5 ;  /* 0x0000000500001308 */ /* 0x000e620000000c00 */
[C---:B--2---:R-:W-:Y:S02]  /*18020*/  FMUL.FTZ R104, R3.reuse, R130 ;  /* 0x0000008203687220 */ /* 0x044fe40000410000 */
[----:B------:R-:W-:Y:S02]  /*18030*/  FMUL.FTZ R105, R3, R131 ;  /* 0x0000008303697220 */ /* 0x000fe40000410000 */
[----:B------:R-:W-:Y:S02]  /*18040*/  @P2 FMUL.FTZ R8, R7, 0.69314718246459960938 ;  /* 0x3f31721807082820 */ /* 0x000fe40000410000 */
[----:B------:R-:W-:-:S02]  /*18050*/  FMUL.FTZ R96, R3, R118 ;  /* 0x0000007603607220 */ /* 0x000fc40000410000 */
        /* <DEDUP_REMOVED lines=33> */
[----:B------:R-:W1:Y:S01]  /*18270*/  @P0 MUFU.LG2 R2, R6 ;  /* 0x0000000600020308 */ /* 0x000e620000000c00 */
[----:B------:R-:W-:Y:S02]  /*18280*/  @P3 FMUL.FTZ R5, R3, c[0x0][0x2d0] ;  /* 0x0000b40003053a20 */ /* 0x000fe40000410000 */
[----:B------:R-:W-:Y:S02]  /*18290*/  @P1 FMUL.FTZ R3, R10, c[0x0][0x2d0] ;  /* 0x0000b4000a031a20 */ /* 0x000fe40000410000 */
[----:B------:R-:W-:Y:S02]  /*182a0*/  @P2 FMUL.FTZ R4, R4, c[0x0][0x2d0] ;  /* 0x0000b40004042a20 */ /* 0x000fe40000410000 */
[----:B------:R-:W-:Y:S01]  /*182b0*/  @P1 FFMA.FTZ R24, R3, R108, R7 ;  /* 0x0000006c03181223 */ /* 0x000fe20000010007 */
[----:B------:R-:W-:Y:S01]  /*182c0*/  @P0 MOV R3, 0x3f317218 ;  /* 0x3f31721800030802 */ /* 0x000fe20000000f00 */
[----:B------:R-:W-:Y:S01]  /*182d0*/  @P2 FFMA.FTZ R23, R4, R109, R8 ;  /* 0x0000006d04172223 */ /* 0x000fe20000010008 */
[----:B------:R-:W-:Y:S01]  /*182e0*/  MOV R4, 0x1 ;  /* 0x0000000100047802 */ /* 0x000fe20000000f00 */
[----:B------:R-:W-:-:S02]  /*182f0*/  @P3 FMUL.FTZ R9, R9, 0.69314718246459960938 ;  /* 0x3f31721809093820 */ /* 0x000fc40000410000 */
[----:B------:R-:W-:Y:S02]  /*18300*/  @P0 FMUL.FTZ R3, R3, c[0x0][0x2d0] ;  /* 0x0000b40003030a20 */ /* 0x000fe40000410000 */
[----:B------:R-:W-:Y:S02]  /*18310*/  @P3 FFMA.FTZ R22, R5, R110, R9 ;  /* 0x0000006e05163223 */ /* 0x000fe40000010009 */
[----:B-1----:R-:W-:Y:S02]  /*18320*/  @P0 FMUL.FTZ R2, R2, 0.69314718246459960938 ;  /* 0x3f31721802020820 */ /* 0x002fe40000410000 */
[----:B------:R-:W-:Y:S02]  /*18330*/  FMUL.FTZ R38, R0, R122 ;  /* 0x0000007a00267220 */ /* 0x000fe40000410000 */
[--C-:B------:R-:W-:Y:S01]  /*18340*/  @P0 FFMA.FTZ R19, R3, R70, R2.reuse ;  /* 0x0000004603130223 */ /* 0x100fe20000010002 */
[----:B------:R-:W-:Y:S01]  /*18350*/  PRMT R2, R4, 0x7610, R2 ;  /* 0x0000761004027816 */ /* 0x000fe20000000002 */
        /* <DEDUP_REMOVED lines=14> */
[----:B------:R-:W-:Y:S02]  /*18440*/  FMUL.FTZ R35, R0, R155 ;  /* 0x0000009b00237220 */ /* 0x000fe40000410000 */
.L_x_1416:
[----:B------:R2:W5:Y:S01]  /*18450*/  LDL R6, [R1+0x40] ;  /* 0x0000400001067983 */ /* 0x0005620000100800 */
[----:B------:R-:W-:Y:S03]  /*18460*/  BSSY B0, `(.L_x_1489) ;  /* 0x0000012000007945 */ /* 0x000fe60003800000 */
[----:B------:R-:W3:Y:S02]  /*18470*/  S2R R29, SR_TID.X ;  /* 0x00000000001d7919 */ /* 0x000ee40000002100 */
[----:B---3--:R-:W-:-:S13]  /*18480*/  LOP3.LUT P0, RZ, R29, 0x7f, RZ, 0xc0, !PT ;  /* 0x0000007f1dff7812 */ /* 0x008fda000780c0ff */
[----:B------:R-:W-:Y:S05]  /*18490*/  @P0 BRA `(.L_x_1490) ;  /* 0x000000e000000947 */ /* 0x000fea0003800000 */
[----:B--2---:R-:W2:Y:S01]  /*184a0*/  S2R R4, SR_LANEID ;  /* 0x0000000000047919 */ /* 0x004ea20000000000 */
[----:B------:R-:W-:Y:S01]  /*184b0*/  VOTEU.ANY UR4, UPT, PT ;  /* 0x0000000000047886 */ /* 0x000fe200038e0100 */
[----:B------:R-:W-:Y:S01]  /*184c0*/  IMAD.MOV.U32 R5, RZ, RZ, c[0x0][0x564] ;  /* 0x00015900ff057624 */ /* 0x000fe200078e00ff */
[----:B-1----:R-:W2:Y:S08]  /*184d0*/  FLO.U32 R3, UR4 ;  /* 0x0000000400037d00 */ /* 0x002eb000080e0000 */
        /* <DEDUP_REMOVED lines=10> */
.L_x_1490:
[----:B--2---:R-:W-:Y:S05]  /*18580*/  BSYNC B0 ;  /* 0x0000000000007941 */ /* 0x004fea0003800000 */
.L_x_1489:
[----:B------:R-:W2:Y:S01]  /*18590*/  LDL R30, [R1+0x50] ;  /* 0x00005000011e7983 */ /* 0x000ea20000100800 */
[----:B------:R-:W-:Y:S01]  /*185a0*/  SHF.R.S32.HI R4, RZ, 0x1f, R29 ;  /* 0x0000001fff047819 */ /* 0x000fe2000001141d */
[----:B------:R-:W-:Y:S01]  /*185b0*/  BSSY B1, `(.L_x_1491) ;  /* 0x00002dc000017945 */ /* 0x000fe20003800000 */
[----:B------:R-:W-:Y:S01]  /*185c0*/  PRMT R0, R2, 0x9910, RZ ;  /* 0x0000991002007816 */ /* 0x000fe200000000ff */
[----:B-----5:R-:W-:Y:S01]  /*185d0*/  IMAD.MOV.U32 R45, RZ, RZ, R6 ;  /* 0x000000ffff2d7224 */ /* 0x020fe200078e0006 */
[----:B-1----:R-:W-:Y:S02]  /*185e0*/  LEA.HI R3, R4, R29, RZ, 0x3 ;  /* 0x0000001d04037211 */ /* 0x002fe400078f18ff */
[----:B------:R-:W-:Y:S02]  /*185f0*/  ISETP.NE.AND P0, PT, R0, RZ, PT ;  /* 0x000000ff0000720c */ /* 0x000fe40003f05270 */
[----:B------:R-:W-:Y:S02]  /*18600*/  LOP3.LUT R2, R3, 0xfffffff8, RZ, 0xc0, !PT ;  /* 0xfffffff803027812 */ /* 0x000fe400078ec0ff */
[----:B------:R-:W-:-:S03]  /*18610*/  SHF.R.S32.HI R44, RZ, 0x3, R3 ;  /* 0x00000003ff2c7819 */ /* 0x000fc60000011403 */
[----:B------:R-:W-:-:S04]  /*18620*/  IMAD.IADD R2, R29, 0x1, -R2 ;  /* 0x000000011d027824 */ /* 0x000fc800078e0a02 */
[C---:B------:R-:W-:Y:S02]  /*18630*/  IMAD.SHL.U32 R0, R2.reuse, 0x8, RZ ;  /* 0x0000000802007824 */ /* 0x040fe400078e00ff */
[----:B------:R-:W-:-:S03]  /*18640*/  IMAD R26, R2, 0x10, R44 ;  /* 0x00000010021a7824 */ /* 0x000fc600078e022c */
[----:B------:R-:W-:Y:S02]  /*18650*/  SHF.R.S32.HI R70, RZ, 0x1f, R0 ;  /* 0x0000001fff467819 */ /* 0x000fe40000011400 */
[----:B--2---:R-:W-:Y:S01]  /*18660*/  SHF.R.S32.HI R12, RZ, 0x1f, R30 ;  /* 0x0000001fff0c7819 */ /* 0x004fe2000001141e */
[----:B------:R-:W-:Y:S05]  /*18670*/  @!P0 BRA `(.L_x_1492) ;  /* 0x0000218000008947 */ /* 0x000fea0003800000 */
[CC--:B------:R-:W-:Y:S01]  /*18680*/  LEA.HI R5, R4.reuse, R29.reuse, RZ, 0x2 ;  /* 0x0000001d04057211 */ /* 0x0c0fe200078f10ff */
[----:B------:R-:W2:Y:S01]  /*18690*/  LDL.LU R14, [R1+0x48] ;  /* 0x00004800010e7983 */ /* 0x000ea20000300800 */
[----:B------:R-:W-:Y:S01]  /*186a0*/  LEA.HI R27, R4, R29, RZ, 0x5 ;  /* 0x0000001d041b7211 */ /* 0x000fe200078f28ff */
[----:B------:R-:W-:Y:S01]  /*186b0*/  WARPSYNC 0xffffffff ;  /* 0xffffffff00007948 */ /* 0x000fe20003800000 */
[--C-:B------:R-:W-:Y:S01]  /*186c0*/  SHF.R.S32.HI R3, RZ, 0x2, R5.reuse ;  /* 0x00000002ff037819 */ /* 0x100fe20000011405 */
[----:B------:R-:W-:Y:S01]  /*186d0*/  IMAD.MOV.U32 R11, RZ, RZ, -0x10 ;  /* 0xfffffff0ff0b7424 */ /* 0x000fe200078e00ff */
[----:B------:R-:W-:Y:S01]  /*186e0*/  SHF.R.S32.HI R2, RZ, 0x1f, R5 ;  /* 0x0000001fff027819 */ /* 0x000fe20000011405 */
[----:B------:R-:W-:Y:S01]  /*186f0*/  IMAD.MOV.U32 R8, RZ, RZ, 0x20 ;  /* 0x00000020ff087424 */ /* 0x000fe200078e00ff */
[----:B------:R-:W-:Y:S01]  /*18700*/  LOP3.LUT R5, R5, 0xfffffffc, RZ, 0xc0, !PT ;  /* 0xfffffffc05057812 */ /* 0x000fe200078ec0ff */
[----:B------:R-:W-:Y:S01]  /*18710*/  IMAD.MOV.U32 R13, RZ, RZ, c[0x0][0x388] ;  /* 0x0000e200ff0d7624 */ /* 0x000fe200078e00ff */
[----:B------:R-:W-:-:S02]  /*18720*/  LEA.HI R2, R2, R3, RZ, 0x3 ;  /* 0x0000000302027211 */ /* 0x000fc400078f18ff */
        /* <DEDUP_REMOVED lines=21> */
[----:B------:R-:W-:Y:S02]  /*18880*/  F2FP.PACK_AB R6, R97, R96 ;  /* 0x000000606106723e */ /* 0x000fe400000000ff */
[----:B------:R-:W-:Y:S02]  /*18890*/  ISETP.NE.U32.AND P0, PT, RZ, c[0x0][0x508], PT ;  /* 0x00014200ff007a0c */ /* 0x000fe40003f05070 */
        /* <DEDUP_REMOVED lines=8> */
[----:B---3--:R-:W-:Y:S01]  /*18920*/  IMAD.MOV.U32 R6, RZ, RZ, 0x40 ;  /* 0x00000040ff067424 */ /* 0x008fe200078e00ff */
[----:B----4-:R-:W-:-:S02]  /*18930*/  F2FP.PACK_AB R3, R39, R38 ;  /* 0x000000262703723e */ /* 0x010fc400000000ff */
[----:B------:R-:W-:-:S03]  /*18940*/  F2FP.PACK_AB R5, R55, R54 ;  /* 0x000000363705723e */ /* 0x000fc600000000ff */
[----:B------:R1:W-:Y:S04]  /*18950*/  STS [R2+0x2400], R3 ;  /* 0x0024000302007388 */ /* 0x0003e80000000800 */
[----:B------:R3:W-:Y:S04]  /*18960*/  STS [R2+0x2000], R5 ;  /* 0x0020000502007388 */ /* 0x0007e80000000800 */
[----:B------:R4:W-:Y:S04]  /*18970*/  STS [R4+0x2000], R7 ;  /* 0x0020000704007388 */ /* 0x0009e80000000800 */
[----:B------:R4:W-:Y:S01]  /*18980*/  STS [R4+0x2400], R10 ;  /* 0x0024000a04007388 */ /* 0x0009e20000000800 */
[----:B-1----:R-:W-:-:S02]  /*18990*/  SEL R3, R6, 0xffffffc0, !P2 ;  /* 0xffffffc006037807 */ /* 0x002fc40005000000 */
[----:B------:R-:W-:Y:S02]  /*189a0*/  SEL R6, R8, 0xffffffe0, !P1 ;  /* 0xffffffe008067807 */ /* 0x000fe40004800000 */
[----:B------:R-:W-:Y:S01]  /*189b0*/  F2FP.PACK_AB R8, R119, R118 ;  /* 0x000000767708723e */ /* 0x000fe200000000ff */
[C---:B------:R-:W-:Y:S01]  /*189c0*/  IMAD.IADD R3, R2.reuse, 0x1, R3 ;  /* 0x0000000102037824 */ /* 0x040fe200078e0203 */
[----:B------:R-:W-:Y:S01]  /*189d0*/  ISETP.NE.U32.AND P2, PT, RZ, c[0x0][0x500], PT ;  /* 0x00014000ff007a0c */ /* 0x000fe20003f45070 */
[--C-:B---3--:R-:W-:Y:S01]  /*189e0*/  IMAD.IADD R5, R2, 0x1, R6.reuse ;  /* 0x0000000102057824 */ /* 0x108fe200078e0206 */
[----:B----4-:R-:W-:Y:S01]  /*189f0*/  F2FP.PACK_AB R7, R117, R116 ;  /* 0x000000747507723e */ /* 0x010fe200000000ff */
[----:B------:R-:W-:Y:S01]  /*18a00*/  IMAD.IADD R2, R4, 0x1, R6 ;  /* 0x0000000104027824 */ /* 0x000fe200078e0206 */
[----:B------:R-:W-:Y:S02]  /*18a10*/  ISETP.NE.AND.EX P2, PT, RZ, c[0x0][0x504], PT, P2 ;  /* 0x00014100ff007a0c */ /* 0x000fe40003f45320 */
[----:B------:R-:W-:Y:S01]  /*18a20*/  F2FP.PACK_AB R4, R129, R128 ;  /* 0x000000808104723e */ /* 0x000fe200000000ff */
[----:B------:R1:W-:Y:S01]  /*18a30*/  STS [R5], R9 ;  /* 0x0000000905007388 */ /* 0x0003e20000000800 */
[----:B------:R-:W-:-:S03]  /*18a40*/  ISETP.NE.AND.EX P1, PT, RZ, c[0x0][0x50c], PT, P0 ;  /* 0x00014300ff007a0c */ /* 0x000fc60003f25300 */
[----:B------:R3:W-:Y:S04]  /*18a50*/  STS [R5+0x400], R8 ;  /* 0x0004000805007388 */ /* 0x0007e80000000800 */
[----:B------:R4:W-:Y:S04]  /*18a60*/  STS [R2+0x400], R4 ;  /* 0x0004000402007388 */ /* 0x0009e80000000800 */
[----:B------:R4:W-:Y:S01]  /*18a70*/  STS [R2], R7 ;  /* 0x0000000702007388 */ /* 0x0009e20000000800 */
[----:B-1----:R-:W-:Y:S02]  /*18a80*/  F2FP.PACK_AB R9, R47, R46 ;  /* 0x0000002e2f09723e */ /* 0x002fe400000000ff */
[----:B---3--:R-:W-:-:S03]  /*18a90*/  F2FP.PACK_AB R8, R65, R64 ;  /* 0x000000404108723e */ /* 0x008fc600000000ff */
[----:B------:R-:W-:Y:S01]  /*18aa0*/  STS [R5+0x2000], R9 ;  /* 0x0020000905007388 */ /* 0x000fe20000000800 */
[----:B----4-:R-:W-:-:S03]  /*18ab0*/  F2FP.PACK_AB R4, R63, R62 ;  /* 0x0000003e3f04723e */ /* 0x010fc600000000ff */
[----:B------:R1:W-:Y:S01]  /*18ac0*/  STS [R5+0x2400], R8 ;  /* 0x0024000805007388 */ /* 0x0003e20000000800 */
[----:B------:R-:W-:-:S03]  /*18ad0*/  F2FP.PACK_AB R7, R49, R48 ;  /* 0x000000303107723e */ /* 0x000fc600000000ff */
[----:B------:R3:W-:Y:S04]  /*18ae0*/  STS [R2+0x2400], R4 ;  /* 0x0024000402007388 */ /* 0x0007e80000000800 */
[----:B------:R4:W-:Y:S01]  /*18af0*/  STS [R2+0x2000], R7 ;  /* 0x0020000702007388 */ /* 0x0009e20000000800 */
[----:B-1----:R-:W-:Y:S02]  /*18b00*/  F2FP.PACK_AB R5, R75, R74 ;  /* 0x0000004a4b05723e */ /* 0x002fe400000000ff */
[----:B------:R-:W-:Y:S02]  /*18b10*/  F2FP.PACK_AB R8, R133, R132 ;  /* 0x000000848508723e */ /* 0x000fe400000000ff */
[----:B---3--:R-:W-:Y:S01]  /*18b20*/  F2FP.PACK_AB R4, R131, R130 ;  /* 0x000000828304723e */ /* 0x008fe200000000ff */
[----:B------:R1:W-:Y:S01]  /*18b30*/  STS [R3], R5 ;  /* 0x0000000503007388 */ /* 0x0003e20000000800 */
[----:B----4-:R-:W-:Y:S01]  /*18b40*/  IMAD.IADD R2, R11, 0x1, R3 ;  /* 0x000000010b027824 */ /* 0x010fe200078e0203 */
[----:B------:R-:W-:-:S02]  /*18b50*/  F2FP.PACK_AB R7, R99, R98 ;  /* 0x000000626307723e */ /* 0x000fc400000000ff */
[----:B------:R3:W-:Y:S04]  /*18b60*/  STS [R3+0x400], R4 ;  /* 0x0004000403007388 */ /* 0x0007e80000000800 */
[----:B------:R-:W-:Y:S04]  /*18b70*/  STS [R2], R8 ;  /* 0x0000000802007388 */ /* 0x000fe80000000800 */
[----:B------:R4:W-:Y:S01]  /*18b80*/  STS [R2+0x400], R7 ;  /* 0x0004000702007388 */ /* 0x0009e20000000800 */
[----:B-1----:R-:W-:Y:S02]  /*18b90*/  F2FP.PACK_AB R5, R61, R60 ;  /* 0x0000003c3d05723e */ /* 0x002fe400000000ff */
[----:B---3--:R-:W-:-:S03]  /*18ba0*/  F2FP.PACK_AB R4, R59, R58 ;  /* 0x0000003a3b04723e */ /* 0x008fc600000000ff */
[----:B------:R1:W-:Y:S04]  /*18bb0*/  STS [R3+0x2000], R5 ;  /* 0x0020000503007388 */ /* 0x0003e80000000800 */
[----:B------:R3:W-:Y:S01]  /*18bc0*/  STS [R3+0x2400], R4 ;  /* 0x0024000403007388 */ /* 0x0007e20000000800 */
[----:B----4-:R-:W-:-:S05]  /*18bd0*/  F2FP.PACK_AB R7, R57, R56 ;  /* 0x000000383907723e */ /* 0x010fca00000000ff */
[----:B------:R-:W-:Y:S01]  /*18be0*/  STS [R2+0x2000], R7 ;  /* 0x0020000702007388 */ /* 0x000fe20000000800 */
[----:B-1----:R-:W-:Y:S02]  /*18bf0*/  F2FP.PACK_AB R5, R53, R52 ;  /* 0x000000343505723e */ /* 0x002fe400000000ff */
[----:B---3--:R-:W-:Y:S01]  /*18c00*/  F2FP.PACK_AB R4, R85, R84 ;  /* 0x000000545504723e */ /* 0x008fe200000000ff */
[C---:B------:R-:W-:Y:S02]  /*18c10*/  IMAD.IADD R3, R6.reuse, 0x1, R3 ;  /* 0x0000000106037824 */ /* 0x040fe400078e0203 */
[----:B------:R1:W-:Y:S01]  /*18c20*/  STS [R2+0x2400], R5 ;  /* 0x0024000502007388 */ /* 0x0003e20000000800 */
[----:B------:R-:W-:Y:S02]  /*18c30*/  IMAD.IADD R6, R6, 0x1, R2 ;  /* 0x0000000106067824 */ /* 0x000fe400078e0202 */
[----:B------:R-:W-:Y:S01]  /*18c40*/  IMAD.IADD R8, R11, 0x1, R3 ;  /* 0x000000010b087824 */ /* 0x000fe200078e0203 */
[----:B------:R3:W-:Y:S01]  /*18c50*/  STS [R3], R4 ;  /* 0x0000000403007388 */ /* 0x0007e20000000800 */
[----:B-1----:R-:W-:-:S02]  /*18c60*/  F2FP.PACK_AB R2, R69, R68 ;  /* 0x000000444502723e */ /* 0x002fc400000000ff */
[----:B------:R-:W-:Y:S02]  /*18c70*/  F2FP.PACK_AB R5, R73, R72 ;  /* 0x000000484905723e */ /* 0x000fe400000000ff */
[----:B---3--:R-:W-:-:S05]  /*18c80*/  F2FP.PACK_AB R4, R87, R86 ;  /* 0x000000565704723e */ /* 0x008fca00000000ff */
[----:B------:R1:W-:Y:S04]  /*18c90*/  STS [R3+0x400], R4 ;  /* 0x0004000403007388 */ /* 0x0003e80000000800 */
[----:B------:R3:W-:Y:S04]  /*18ca0*/  STS [R6], R2 ;  /* 0x0000000206007388 */ /* 0x0007e80000000800 */
[----:B------:R4:W-:Y:S01]  /*18cb0*/  STS [R8+0x400], R5 ;  /* 0x0004000508007388 */ /* 0x0009e20000000800 */
[----:B-1----:R-:W-:Y:S02]  /*18cc0*/  F2FP.PACK_AB R4, R51, R50 ;  /* 0x000000323304723e */ /* 0x002fe400000000ff */
[----:B---3--:R-:W-:-:S03]  /*18cd0*/  F2FP.PACK_AB R2, R41, R40 ;  /* 0x000000282902723e */ /* 0x008fc600000000ff */
[----:B------:R1:W-:Y:S01]  /*18ce0*/  STS [R3+0x2000], R4 ;  /* 0x0020000403007388 */ /* 0x0003e20000000800 */
[----:B----4-:R-:W-:-:S03]  /*18cf0*/  F2FP.PACK_AB R5, R37, R36 ;  /* 0x000000242505723e */ /* 0x010fc600000000ff */
[----:B------:R3:W-:Y:S04]  /*18d00*/  STS [R3+0x2400], R2 ;  /* 0x0024000203007388 */ /* 0x0007e80000000800 */
[----:B------:R4:W-:Y:S01]  /*18d10*/  STS [R6+0x2000], R5 ;  /* 0x0020000506007388 */ /* 0x0009e20000000800 */
[----:B-1----:R-:W-:Y:S02]  /*18d20*/  @P1 LEA R4, P0, R30, c[0x0][0x508], 0x2 ;  /* 0x000142001e041a11 */ /* 0x002fe400078010ff */
[----:B---3--:R-:W-:Y:S01]  /*18d30*/  F2FP.PACK_AB R2, R35, R34 ;  /* 0x000000222302723e */ /* 0x008fe200000000ff */
[----:B------:R-:W-:Y:S02]  /*18d40*/  IMAD.MOV.U32 R3, RZ, RZ, RZ ;  /* 0x000000ffff037224 */ /* 0x000fe400078e00ff */
[----:B----4-:R-:W-:-:S02]  /*18d50*/  IMAD.MOV.U32 R6, RZ, RZ, 0x4 ;  /* 0x00000004ff067424 */ /* 0x010fc400078e00ff */
[----:B------:R1:W-:Y:S01]  /*18d60*/  STS [R8+0x2400], R2 ;  /* 0x0024000208007388 */ /* 0x0003e20000000800 */
[C---:B------:R-:W-:Y:S01]  /*18d70*/  @P1 LEA.HI.X R5, R30.reuse, c[0x0][0x50c], R12, 0x2, P0 ;  /* 0x000143001e051a11 */ /* 0x040fe200000f140c */
[----:B------:R-:W-:Y:S02]  /*18d80*/  IMAD.WIDE R6, R30, R6, c[0x0][0x500] ;  /* 0x000140001e067625 */ /* 0x000fe400078e0206 */
[----:B------:R-:W-:Y:S06]  /*18d90*/  BAR.SYNC.DEFER_BLOCKING 0x1, 0x80 ;  /* 0x0042000000007b1d */ /* 0x000fec0000010000 */
[----:B------:R1:W5:Y:S01]  /*18da0*/  @P2 LDG.E R3, [R6.64] ;  /* 0x0000000806032981 */ /* 0x000362000c1e1900 */
[----:B--2---:R-:W-:-:S03]  /*18db0*/  ISETP.NE.AND P0, PT, R14, RZ, PT ;  /* 0x000000ff0e00720c */ /* 0x004fc60003f05270 */
[----:B------:R2:W5:Y:S02]  /*18dc0*/  @P1 LDG.E R13, [R4.64] ;  /* 0x00000008040d1981 */ /* 0x000564000c1e1900 */
[----:B--2---:R-:W-:Y:S01]  /*18dd0*/  SEL R4, R14, c[0x0][0x3d4], P0 ;  /* 0x0000f5000e047a07 */ /* 0x004fe20000000000 */
[----:B------:R-:W-:Y:S05]  /*18de0*/  @P1 BRA `(.L_x_1493) ;  /* 0x0000004000001947 */ /* 0x000fea0003800000 */
[----:B-1----:R-:W-:Y:S05]  /*18df0*/  @!P2 BRA `(.L_x_1493) ;  /* 0x000000300000a947 */ /* 0x002fea0003800000 */
[----:B------:R1:W2:Y:S04]  /*18e00*/  LDG.E R2, [R6.64] ;  /* 0x0000000806027981 */ /* 0x0002a8000c1e1900 */
[----:B-1----:R-:W2:Y:S02]  /*18e10*/  LDG.E R6, [R6.64+0x4] ;  /* 0x0000040806067981 */ /* 0x002ea4000c1e1900 */
[----:B--2--5:R-:W-:Y:S02]  /*18e20*/  IADD3 R13, -R2, R6, RZ ;  /* 0x00000006020d7210 */ /* 0x024fe40007ffe1ff */
.L_x_1493:
[----:B-1----:R-:W2:Y:S04]  /*18e30*/  LDL R5, [R1+0x5c] ;  /* 0x00005c0001057983 */ /* 0x002ea80000100800 */
[----:B------:R-:W2:Y:S04]  /*18e40*/  LDL R71, [R1+0x3c] ;  /* 0x00003c0001477983 */ /* 0x000ea80000100800 */
[----:B------:R-:W3:Y:S04]  /*18e50*/  LDL R28, [R1+0x58] ;  /* 0x00005800011c7983 */ /* 0x000ee80000100800 */
[----:B------:R-:W4:Y:S01]  /*18e60*/  LDL R18, [R1+0x60] ;  /* 0x0000600001127983 */ /* 0x000f220000100800 */
[----:B------:R-:W-:Y:S01]  /*18e70*/  IMAD.MOV.U32 R6, RZ, RZ, 0x368 ;  /* 0x00000368ff067424 */ /* 0x000fe200078e00ff */
[----:B------:R-:W-:-:S04]  /*18e80*/  ISETP.GT.AND P2, PT, R4, 0x1, PT ;  /* 0x000000010400780c */ /* 0x000fc80003f44270 */
[----:B------:R-:W-:-:S04]  /*18e90*/  SEL R6, R6, 0x328, P2 ;  /* 0x0000032806067807 */ /* 0x000fc80001000000 */
[----:B------:R-:W1:Y:S08]  /*18ea0*/  LDC.64 R8, c[0x0][R6+0x170] ;  /* 0x00005c0006087b82 */ /* 0x000e700000000a00 */
[----:B------:R-:W3:Y:S08]  /*18eb0*/  LDC.64 R14, c[0x0][R6+0x168] ;  /* 0x00005a00060e7b82 */ /* 0x000ef00000000a00 */
[----:B------:R1:W2:Y:S08]  /*18ec0*/  LDC.64 R16, c[0x0][R6+0x178] ;  /* 0x00005e0006107b82 */ /* 0x0002b00000000a00 */
[----:B------:R1:W2:Y:S01]  /*18ed0*/  LDC.64 R20, c[0x0][R6+0x160] ;  /* 0x0000580006147b82 */ /* 0x0002a20000000a00 */
[----:B------:R-:W-:Y:S01]  /*18ee0*/  ISETP.NE.U32.AND P0, PT, RZ, c[0x0][0x500], PT ;  /* 0x00014000ff007a0c */ /* 0x000fe20003f05070 */
[----:B------:R-:W-:-:S03]  /*18ef0*/  IMAD.MOV.U32 R2, RZ, RZ, c[0x0][0x4e8] ;  /* 0x00013a00ff027624 */ /* 0x000fc600078e00ff */
[----:B------:R-:W-:Y:S02]  /*18f00*/  ISETP.NE.AND.EX P0, PT, RZ, c[0x0][0x504], PT, P0 ;  /* 0x00014100ff007a0c */ /* 0x000fe40003f05300 */
[----:B------:R-:W-:Y:S02]  /*18f10*/  ISETP.NE.AND P5, PT, R2, 0x1, PT ;  /* 0x000000010200780c */ /* 0x000fe40003fa5270 */
[----:B------:R-:W-:-:S05]  /*18f20*/  SEL R2, R30, RZ, !P0 ;  /* 0x000000ff1e027207 */ /* 0x000fca0004000000 */
[----:B-1----:R-:W-:Y:S02]  /*18f30*/  IMAD R4, R9, R2, RZ ;  /* 0x0000000209047224 */ /* 0x002fe400078e02ff */
[----:B--2---:R-:W-:Y:S01]  /*18f40*/  IMAD.IADD R7, R5, 0x1, R71 ;  /* 0x0000000105077824 */ /* 0x004fe200078e0247 */
[----:B------:R-:W-:-:S05]  /*18f50*/  SEL R5, R12, RZ, !P0 ;  /* 0x000000ff0c057207 */ /* 0x000fca0004000000 */
[----:B------:R-:W-:Y:S02]  /*18f60*/  IMAD R12, R8, R5, R4 ;  /* 0x00000005080c7224 */ /* 0x000fe400078e0204 */
[----:B------:R-:W-:-:S04]  /*18f70*/  @P5 IMAD.HI.U32 R5, R7, c[0x0][0x4ec], RZ ;  /* 0x00013b0007055a27 */ /* 0x000fc800078e00ff */
[----:B------:R-:W-:-:S04]  /*18f80*/  IMAD.WIDE.U32 R8, R8, R2, RZ ;  /* 0x0000000208087225 */ /* 0x000fc800078e00ff */
        /* <DEDUP_REMOVED lines=8> */
[----:B------:R-:W-:Y:S02]  /*19010*/  IMAD.IADD R12, R9, 0x1, R12 ;  /* 0x00000001090c7824 */ /* 0x000fe400078e020c */
[----:B------:R-:W-:-:S02]  /*19020*/  IMAD.MOV R6, RZ, RZ, -R4 ;  /* 0x000000ffff067224 */ /* 0x000fc400078e0a04 */
        /* <DEDUP_REMOVED lines=9> */
[----:B------:R-:W-:-:S03]  /*190c0*/  IADD3.X R9, R6, R12, R11, P1, P0 ;  /* 0x0000000c06097210 */ /* 0x000fc60000fe040b */
[C---:B------:R-:W-:Y:S02]  /*190d0*/  IMAD R11, R20.reuse, R10, R4 ;  /* 0x0000000a140b7224 */ /* 0x040fe400078e0204 */
[----:B------:R-:W-:Y:S02]  /*190e0*/  IMAD.WIDE.U32 R4, R20, R5, R8 ;  /* 0x0000000514047225 */ /* 0x000fe400078e0008 */
[----:B------:R-:W2:Y:S01]  /*190f0*/  LDL.LU R20, [R1+0x1c] ;  /* 0x00001c0001147983 */ /* 0x000ea20000300800 */
[----:B------:R-:W-:Y:S02]  /*19100*/  LOP3.LUT R12, R27, 0xffffffe0, RZ, 0xc0, !PT ;  /* 0xffffffe01b0c7812 */ /* 0x000fe400078ec0ff */
        /* <DEDUP_REMOVED lines=15> */
[----:B------:R-:W-:Y:S02]  /*19200*/  SHFL.IDX PT, R16, R6, RZ, 0x1c1f ;  /* 0x001c1fff06107589 */ /* 0x000fe400000e0000 */
[----:B------:R-:W-:Y:S02]  /*19210*/  IMAD R9, R10, 0x10, R9 ;  /* 0x000000100a097824 */ /* 0x000fe400078e0209 */
[----:B------:R-:W1:Y:S01]  /*19220*/  SHFL.IDX PT, R17, R5, RZ, 0x1c1f ;  /* 0x001c1fff05117589 */ /* 0x000e6200000e0000 */
[----:B------:R-:W-:-:S03]  /*19230*/  IMAD R4, R13, c[0x0][0x4e8], RZ ;  /* 0x00013a000d047a24 */ /* 0x000fc600078e02ff */
[----:B------:R-:W-:Y:S04]  /*19240*/  SHFL.IDX PT, R14, R6, 0x1, 0x1c1f ;  /* 0x003c1f00060e7f89 */ /* 0x000fe800000e0000 */
[----:B------:R-:W3:Y:S04]  /*19250*/  SHFL.IDX PT, R15, R5, 0x1, 0x1c1f ;  /* 0x003c1f00050f7f89 */ /* 0x000ee800000e0000 */
[----:B------:R-:W-:Y:S04]  /*19260*/  SHFL.IDX PT, R13, R5, 0x2, 0x1c1f ;  /* 0x005c1f00050d7f89 */ /* 0x000fe800000e0000 */
[----:B------:R4:W-:Y:S01]  /*19270*/  SHFL.IDX PT, R11, R5, 0x3, 0x1c1f ;  /* 0x007c1f00050b7f89 */ /* 0x0009e200000e0000 */
[----:B------:R-:W-:-:S03]  /*19280*/  LOP3.LUT P0, RZ, R8, 0x3, RZ, 0xc0, !PT ;  /* 0x0000000308ff7812 */ /* 0x000fc6000780c0ff */
[----:B------:R-:W1:Y:S01]  /*19290*/  SHFL.IDX PT, R12, R6, 0x2, 0x1c1f ;  /* 0x005c1f00060c7f89 */ /* 0x000e6200000e0000 */
[----:B----4-:R-:W-:-:S05]  /*192a0*/  IMAD.IADD R5, R9, 0x1, R71 ;  /* 0x0000000109057824 */ /* 0x010fca00078e0247 */
[C---:B------:R-:W-:Y:S02]  /*192b0*/  IADD3 R9, R5.reuse, 0x8, RZ ;  /* 0x0000000805097810 */ /* 0x040fe40007ffe0ff */
[CC--:B------:R-:W-:Y:S02]  /*192c0*/  ISETP.GE.OR P4, PT, R5.reuse, R4.reuse, P0 ;  /* 0x000000040500720c */ /* 0x0c0fe40000786670 */
[----:B------:R-:W-:Y:S02]  /*192d0*/  IADD3 R8, R5, 0x40, RZ ;  /* 0x0000004005087810 */ /* 0x000fe40007ffe0ff */
[-C--:B------:R-:W-:Y:S02]  /*192e0*/  ISETP.GE.OR P3, PT, R9, R4.reuse, P0 ;  /* 0x000000040900720c */ /* 0x080fe40000766670 */
[CC--:B------:R-:W-:Y:S01]  /*192f0*/  ISETP.GE.OR P1, PT, R8.reuse, R4.reuse, P0 ;  /* 0x000000040800720c */ /* 0x0c0fe20000726670 */
[----:B------:R4:W4:Y:S06]  /*19300*/  SHFL.IDX PT, R10, R6, 0x3, 0x1c1f ;  /* 0x007c1f00060a7f89 */ /* 0x00092c00000e0000 */
[----:B-1----:R1:W-:Y:S04]  /*19310*/  @!P4 ST.E [R16.64], R22 ;  /* 0x000000161000c985 */ /* 0x0023e8000c101908 */
[----:B---3--:R1:W-:Y:S01]  /*19320*/  @!P3 ST.E [R14.64], R23 ;  /* 0x000000170e00b985 */ /* 0x0083e2000c101908 */
[----:B------:R-:W-:-:S03]  /*19330*/  ISETP.GE.AND P3, PT, R8, R4, PT ;  /* 0x000000040800720c */ /* 0x000fc60003f66270 */
[----:B------:R1:W-:Y:S01]  /*19340*/  @!P1 ST.E [R12.64], R24 ;  /* 0x000000180c009985 */ /* 0x0003e2000c101908 */
[----:B----4-:R-:W-:-:S04]  /*19350*/  IADD3 R6, R5, 0x48, RZ ;  /* 0x0000004805067810 */ /* 0x010fc80007ffe0ff */
[CC--:B------:R-:W-:Y:S02]  /*19360*/  ISETP.GE.AND P1, PT, R6.reuse, R4.reuse, PT ;  /* 0x000000040600720c */ /* 0x0c0fe40003f26270 */
[-C--:B------:R-:W-:Y:S02]  /*19370*/  ISETP.GE.OR P0, PT, R6, R4.reuse, P0 ;  /* 0x000000040600720c */ /* 0x080fe40000706670 */
[----:B------:R-:W-:-:S11]  /*19380*/  ISETP.GE.AND P6, PT, R9, R4, PT ;  /* 0x000000040900720c */ /* 0x000fd60003fc6270 */
[----:B------:R1:W-:Y:S01]  /*19390*/  @!P0 ST.E [R10.64], R19 ;  /* 0x000000130a008985 */ /* 0x0003e2000c101908 */
[----:B------:R-:W-:Y:S02]  /*193a0*/  ISETP.GE.AND P0, PT, R5, R4, PT ;  /* 0x000000040500720c */ /* 0x000fe40003f06270 */
[----:B--2---:R-:W-:-:S04]  /*193b0*/  LOP3.LUT R20, R20, 0xfffffffd, RZ, 0xc0, !PT ;  /* 0xfffffffd14147812 */ /* 0x004fc800078ec0ff */
[----:B------:R-:W-:-:S04]  /*193c0*/  LOP3.LUT R20, R20, 0xfffffffe, RZ, 0xc0, !PT ;  /* 0xfffffffe14147812 */ /* 0x000fc800078ec0ff */
[----:B------:R-:W-:-:S04]  /*193d0*/  @P3 LOP3.LUT R20, R20, 0x1, RZ, 0xfc, !PT ;  /* 0x0000000114143812 */ /* 0x000fc800078efcff */
[----:B------:R-:W-:-:S05]  /*193e0*/  @P1 LOP3.LUT R20, R20, 0x2, RZ, 0xfc, !PT ;  /* 0x0000000214141812 */ /* 0x000fca00078efcff */
[----:B------:R1:W-:Y:S01]  /*193f0*/  STL [R1+0x1c], R20 ;  /* 0x00001c1401007387 */ /* 0x0003e20000100800 */
        /* <DEDUP_REMOVED lines=41> */
.L_x_1575:
[----:B------:R-:W-:Y:S05]  /*19690*/  BRA.DIV ~URZ, `(.L_x_1496) ;  /* 0x00003bb27f007947 */ /* 0x000fea000b800000 */
[----:B------:R4:W2:Y:S02]  /*196a0*/  SHFL.IDX PT, R2, R7, RZ, 0x181f ;  /* 0x00181fff07027589 */ /* 0x0008a400000e0000 */
.L_x_1576:
        /* <DEDUP_REMOVED lines=8> */
.L_x_1577:
[----:B------:R-:W-:-:S04]  /*19730*/  IADD3 R3, R5, 0x10, RZ ;  /* 0x0000001005037810 */ /* 0x000fc80007ffe0ff */
[----:B------:R-:W-:-:S13]  /*19740*/  ISETP.GE.OR P0, PT, R3, R4, P2 ;  /* 0x000000040300720c */ /* 0x000fda0001706670 */
[----:B--2---:R-:W-:-:S04]  /*19750*/  @!P0 LEA R2, P1, R0, R2, 0x1 ;  /* 0x0000000200028211 */ /* 0x004fc800078208ff */
[----:B------:R-:W-:-:S05]  /*19760*/  @!P0 LEA.HI.X R3, R0, R8, R70, 0x1, P1 ;  /* 0x0000000800038211 */ /* 0x000fca00008f0c46 */
[----:B------:R2:W-:Y:S01]  /*19770*/  @!P0 ST.E.128 [R2.64], R16 ;  /* 0x0000001002008985 */ /* 0x0005e2000c101d08 */
[----:B------:R-:W-:Y:S05]  /*19780*/  BRA.DIV ~URZ, `(.L_x_1498) ;  /* 0x00003c027f007947 */ /* 0x000fea000b800000 */
[----:B------:R2:W3:Y:S02]  /*19790*/  SHFL.IDX PT, R8, R6, 0x2, 0x181f ;  /* 0x00581f0006087f89 */ /* 0x0004e400000e0000 */
.L_x_1578:
[----:B------:R-:W-:Y:S05]  /*197a0*/  BRA.DIV ~URZ, `(.L_x_1499) ;  /* 0x00003c527f007947 */ /* 0x000fea000b800000 */
[----:B--2---:R2:W4:Y:S02]  /*197b0*/  SHFL.IDX PT, R2, R7, 0x2, 0x181f ;  /* 0x00581f0007027f89 */ /* 0x00452400000e0000 */
.L_x_1579:
        /* <DEDUP_REMOVED lines=8> */
.L_x_1580:
[----:B------:R-:W-:-:S04]  /*19840*/  IADD3 R3, R5, 0x30, RZ ;  /* 0x0000003005037810 */ /* 0x000fc80007ffe0ff */
[----:B------:R-:W-:-:S13]  /*19850*/  ISETP.GE.OR P0, PT, R3, R4, P2 ;  /* 0x000000040300720c */ /* 0x000fda0001706670 */
[----:B---3--:R-:W-:-:S04]  /*19860*/  @!P0 LEA R2, P1, R0, R2, 0x1 ;  /* 0x0000000200028211 */ /* 0x008fc800078208ff */
[----:B--2---:R-:W-:-:S05]  /*19870*/  @!P0 LEA.HI.X R3, R0, R8, R70, 0x1, P1 ;  /* 0x0000000800038211 */ /* 0x004fca00008f0c46 */
[----:B-1----:R1:W-:Y:S01]  /*19880*/  @!P0 ST.E.128 [R2.64], R24 ;  /* 0x0000001802008985 */ /* 0x0023e2000c101d08 */
[----:B------:R-:W-:Y:S05]  /*19890*/  BRA.DIV ~URZ, `(.L_x_1501) ;  /* 0x00003ca27f007947 */ /* 0x000fea000b800000 */
[----:B------:R2:W3:Y:S02]  /*198a0*/  SHFL.IDX PT, R8, R6, 0x4, 0x181f ;  /* 0x00981f0006087f89 */ /* 0x0004e400000e0000 */
.L_x_1581:
[----:B------:R-:W-:Y:S05]  /*198b0*/  BRA.DIV ~URZ, `(.L_x_1502) ;  /* 0x00003cf27f007947 */ /* 0x000fea000b800000 */
[----:B-1----:R1:W2:Y:S02]  /*198c0*/  SHFL.IDX PT, R2, R7, 0x4, 0x181f ;  /* 0x00981f0007027f89 */ /* 0x0022a400000e0000 */
.L_x_1582:
        /* <DEDUP_REMOVED lines=8> */
.L_x_1583:
[----:B------:R-:W-:-:S04]  /*19950*/  IADD3 R3, R5, 0x50, RZ ;  /* 0x0000005005037810 */ /* 0x000fc80007ffe0ff */
[----:B------:R-:W-:-:S13]  /*19960*/  ISETP.GE.OR P0, PT, R3, R4, P2 ;  /* 0x000000040300720c */ /* 0x000fda0001706670 */
[----:B--2---:R-:W-:-:S04]  /*19970*/  @!P0 LEA R2, P1, R0, R2, 0x1 ;  /* 0x0000000200028211 */ /* 0x004fc800078208ff */
[----:B-1----:R-:W-:-:S05]  /*19980*/  @!P0 LEA.HI.X R3, R0, R8, R70, 0x1, P1 ;  /* 0x0000000800038211 */ /* 0x002fca00008f0c46 */
[----:B------:R1:W-:Y:S01]  /*19990*/  @!P0 ST.E.128 [R2.64], R32 ;  /* 0x0000002002008985 */ /* 0x0003e2000c101d08 */
[----:B------:R-:W-:Y:S05]  /*199a0*/  BRA.DIV ~URZ, `(.L_x_1504) ;  /* 0x00003d427f007947 */ /* 0x000fea000b800000 */
[----:B------:R2:W1:Y:S02]  /*199b0*/  SHFL.IDX PT, R8, R6, 0x6, 0x181f ;  /* 0x00d81f0006087f89 */ /* 0x00046400000e0000 */
.L_x_1584:
[----:B------:R-:W-:Y:S05]  /*199c0*/  BRA.DIV ~URZ, `(.L_x_1505) ;  /* 0x00003d927f007947 */ /* 0x000fea000b800000 */
[----:B-1----:R1:W2:Y:S02]  /*199d0*/  SHFL.IDX PT, R2, R7, 0x6, 0x181f ;  /* 0x00d81f0007027f89 */ /* 0x0022a400000e0000 */
.L_x_1585:
        /* <DEDUP_REMOVED lines=8> */
.L_x_1586:
[----:B------:R-:W-:-:S04]  /*19a60*/  IADD3 R2, R5, 0x70, RZ ;  /* 0x0000007005027810 */ /* 0x000fc80007ffe0ff */
[----:B------:R-:W-:-:S13]  /*19a70*/  ISETP.GE.OR P0, PT, R2, R4, P2 ;  /* 0x000000040200720c */ /* 0x000fda0001706670 */
[----:B------:R-:W-:Y:S05]  /*19a80*/  @P0 BRA `(.L_x_1507) ;  /* 0x000018e000000947 */ /* 0x000fea0003800000 */
[----:B----4-:R-:W-:-:S04]  /*19a90*/  LEA R2, P0, R0, R3, 0x1 ;  /* 0x0000000300027211 */ /* 0x010fc800078008ff */
[----:B---3--:R-:W-:-:S05]  /*19aa0*/  LEA.HI.X R3, R0, R6, R70, 0x1, P0 ;  /* 0x0000000600037211 */ /* 0x008fca00000f0c46 */
[----:B------:R3:W-:Y:S01]  /*19ab0*/  ST.E.128 [R2.64], R40 ;  /* 0x0000002802007985 */ /* 0x0007e2000c101d08 */
[----:B------:R-:W-:Y:S05]  /*19ac0*/  BRA `(.L_x_1507) ;  /* 0x000018a000007947 */ /* 0x000fea0003800000 */
.L_x_1494:
        /* <DEDUP_REMOVED lines=34> */
.L_x_1587:
[----:B------:R-:W-:Y:S05]  /*19cf0*/  BRA.DIV ~URZ, `(.L_x_1509) ;  /* 0x00003c127f007947 */ /* 0x000fea000b800000 */
[----:B------:R3:W4:Y:S02]  /*19d00*/  SHFL.IDX PT, R2, R19, RZ, 0x1c1f ;  /* 0x001c1fff13027589 */ /* 0x00072400000e0000 */
.L_x_1588:
        /* <DEDUP_REMOVED lines=50> */
.L_x_1511:
[----:B------:R-:W-:Y:S05]  /*1a030*/  BSYNC B0 ;  /* 0x0000000000007941 */ /* 0x000fea0003800000 */
.L_x_1510:
[----:B------:R-:W-:Y:S05]  /*1a040*/  BRA.DIV ~URZ, `(.L_x_1512) ;  /* 0x000039327f007947 */ /* 0x000fea000b800000 */
[----:B--2---:R2:W1:Y:S04]  /*1a050*/  SHFL.IDX PT, R12, R13, 0x1, 0x1c1f ;  /* 0x003c1f000d0c7f89 */ /* 0x00446800000e0000 */
[----:B----4-:R2:W4:Y:S02]  /*1a060*/  SHFL.IDX PT, R2, R19, 0x1, 0x1c1f ;  /* 0x003c1f0013027f89 */ /* 0x01052400000e0000 */
.L_x_1589:
        /* <DEDUP_REMOVED lines=35> */
.L_x_1514:
[----:B------:R-:W-:Y:S05]  /*1a2a0*/  BSYNC B0 ;  /* 0x0000000000007941 */ /* 0x000fea0003800000 */
.L_x_1513:
[----:B------:R-:W-:Y:S05]  /*1a2b0*/  BRA.DIV ~URZ, `(.L_x_1515) ;  /* 0x000037927f007947 */ /* 0x000fea000b800000 */
[----:B-1----:R1:W2:Y:S02]  /*1a2c0*/  SHFL.IDX PT, R12, R13, 0x2, 0x1c1f ;  /* 0x005c1f000d0c7f89 */ /* 0x0022a400000e0000 */
.L_x_1590:
[----:B------:R-:W-:Y:S05]  /*1a2d0*/  BRA.DIV ~URZ, `(.L_x_1516) ;  /* 0x000037e27f007947 */ /* 0x000fea000b800000 */
[----:B----4-:R4:W1:Y:S02]  /*1a2e0*/  SHFL.IDX PT, R2, R19, 0x2, 0x1c1f ;  /* 0x005c1f0013027f89 */ /* 0x01086400000e0000 */
.L_x_1591:
        /* <DEDUP_REMOVED lines=17> */
[C---:B------:R-:W-:Y:S01]  /*1a400*/  ISETP.GE.AND P2, PT, R5.reuse, c[0x0][0x3c8], PT ;  /* 0x0000f20005007a0c */ /* 0x040fe20003f46270 */
[----:B------:R2:W-:Y:S01]  /*1a410*/  @!P0 ST.E.64 [R10.64], R42 ;  /* 0x0000002a0a008985 */ /* 0x0005e2000c101b08 */
[----:B------:R-:W-:Y:S02]  /*1a420*/  ISETP.GE.AND P1, PT, R0, c[0x0][0x3c8], PT ;  /* 0x0000f20000007a0c */ /* 0x000fe40003f26270 */
[----:B------:R-:W-:Y:S01]  /*1a430*/  ISETP.GE.AND P0, PT, R6, c[0x0][0x3c8], PT ;  /* 0x0000f20006007a0c */ /* 0x000fe20003f06270 */
[----:B------:R5:W-:Y:S08]  /*1a440*/  @!P4 ST.E.64 [R16.64], R46 ;  /* 0x0000002e1000c985 */ /* 0x000bf0000c101b08 */
[----:B-1----:R-:W-:-:S02]  /*1a450*/  @!P2 LEA R14, P4, R5, R2, 0x2 ;  /* 0x00000002050ea211 */ /* 0x002fc400078810ff */
[C---:B--2---:R-:W-:Y:S02]  /*1a460*/  @!P5 LEA R10, P6, R4.reuse, R2, 0x2 ;  /* 0x00000002040ad211 */ /* 0x044fe400078c10ff */
        /* <DEDUP_REMOVED lines=13> */
.L_x_1518:
[----:B------:R-:W-:Y:S05]  /*1a540*/  BSYNC B0 ;  /* 0x0000000000007941 */ /* 0x000fea0003800000 */
.L_x_1517:
[----:B------:R-:W-:Y:S05]  /*1a550*/  BRA.DIV ~URZ, `(.L_x_1519) ;  /* 0x000035d27f007947 */ /* 0x000fea000b800000 */
[----:B--2---:R2:W3:Y:S04]  /*1a560*/  SHFL.IDX PT, R12, R13, 0x3, 0x1c1f ;  /* 0x007c1f000d0c7f89 */ /* 0x0044e800000e0000 */
[----:B-1----:R2:W1:Y:S02]  /*1a570*/  SHFL.IDX PT, R2, R19, 0x3, 0x1c1f ;  /* 0x007c1f0013027f89 */ /* 0x00246400000e0000 */
.L_x_1592:
[----:B------:R-:W5:Y:S02]  /*1a580*/  LDL R3, [R1+0x1c] ;  /* 0x00001c0001037983 */ /* 0x000f640000100800 */
[----:B-----5:R-:W-:-:S13]  /*1a590*/  LOP3.LUT P0, RZ, R3, 0x2, RZ, 0xc0, !PT ;  /* 0x0000000203ff7812 */ /* 0x020fda000780c0ff */
[----:B------:R-:W-:Y:S05]  /*1a5a0*/  @P0 BRA `(.L_x_1507) ;  /* 0x00000dc000000947 */ /* 0x000fea0003800000 */
[----:B------:R-:W5:Y:S01]  /*1a5b0*/  LDL R3, [R1+0x38] ;  /* 0x0000380001037983 */ /* 0x000f620000100800 */
[----:B------:R-:W-:Y:S02]  /*1a5c0*/  ISETP.GE.AND P4, PT, R7, c[0x0][0x3c8], PT ;  /* 0x0000f20007007a0c */ /* 0x000fe40003f86270 */
[----:B------:R-:W-:Y:S02]  /*1a5d0*/  ISETP.GE.AND P5, PT, R8, c[0x0][0x3c8], PT ;  /* 0x0000f20008007a0c */ /* 0x000fe40003fa6270 */
[----:B------:R-:W-:Y:S02]  /*1a5e0*/  ISETP.GE.AND P3, PT, R4, c[0x0][0x3c8], PT ;  /* 0x0000f20004007a0c */ /* 0x000fe40003f66270 */
[----:B------:R-:W-:-:S07]  /*1a5f0*/  ISETP.GE.AND P2, PT, R9, c[0x0][0x3c8], PT ;  /* 0x0000f20009007a0c */ /* 0x000fce0003f46270 */
[----:B-1----:R-:W-:Y:S02]  /*1a600*/  @!P4 LEA R16, P6, R7, R2, 0x2 ;  /* 0x000000020710c211 */ /* 0x002fe400078c10ff */
[----:B-----5:R-:W-:-:S13]  /*1a610*/  ISETP.GE.AND P0, PT, R3, c[0x0][0x3c8], PT ;  /* 0x0000f20003007a0c */ /* 0x020fda0003f06270 */
[----:B------:R-:W-:-:S04]  /*1a620*/  @!P0 LEA R10, P1, R3, R2, 0x2 ;  /* 0x00000002030a8211 */ /* 0x000fc800078210ff */
[----:B---3--:R-:W-:Y:S02]  /*1a630*/  @!P0 LEA.HI.X R11, R3, R12, R18, 0x2, P1 ;  /* 0x0000000c030b8211 */ /* 0x008fe400008f1412 */
[----:B------:R-:W-:Y:S02]  /*1a640*/  P2R R3, PR, RZ, 0x40 ;  /* 0x00000040ff037803 */ /* 0x000fe40000000000 */
[----:B------:R-:W-:Y:S01]  /*1a650*/  ISETP.GE.AND P1, PT, R5, c[0x0][0x3c8], PT ;  /* 0x0000f20005007a0c */ /* 0x000fe20003f26270 */
[----:B------:R1:W-:Y:S01]  /*1a660*/  @!P0 ST.E.64 [R10.64], R38 ;  /* 0x000000260a008985 */ /* 0x0003e2000c101b08 */
[-C--:B------:R-:W-:Y:S02]  /*1a670*/  @!P5 LEA R18, P0, R8, R2.reuse, 0x2 ;  /* 0x000000020812d211 */ /* 0x080fe400078010ff */
[----:B------:R-:W-:Y:S02]  /*1a680*/  @!P3 LEA R14, P6, R4, R2, 0x2 ;  /* 0x00000002040eb211 */ /* 0x000fe400078c10ff */
[----:B--2-4-:R-:W-:-:S02]  /*1a690*/  @!P5 LEA.HI.X R19, R8, R12, R20, 0x2, P0 ;  /* 0x0000000c0813d211 */ /* 0x014fc400000f1414 */
[----:B------:R-:W-:Y:S02]  /*1a6a0*/  ISETP.NE.AND P0, PT, R3, RZ, PT ;  /* 0x000000ff0300720c */ /* 0x000fe40003f05270 */
[-C--:B------:R-:W-:Y:S01]  /*1a6b0*/  @!P3 LEA.HI.X R15, R4, R12.reuse, R22, 0x2, P6 ;  /* 0x0000000c040fb211 */ /* 0x080fe200030f1416 */
        /* <DEDUP_REMOVED lines=20> */
.L_x_1492:
[----:B------:R-:W2:Y:S04]  /*1a800*/  LDL.LU R3, [R1+0x48] ;  /* 0x0000480001037983 */ /* 0x000ea80000300800 */
[----:B------:R-:W3:Y:S01]  /*1a810*/  LDL R8, [R1+0x50] ;  /* 0x0000500001087983 */ /* 0x000ee20000100800 */
        /* <DEDUP_REMOVED lines=19> */
.L_x_1520:
        /* <DEDUP_REMOVED lines=57> */
.L_x_1522:
[----:B------:R-:W-:Y:S05]  /*1ace0*/  BSYNC B0 ;  /* 0x0000000000007941 */ /* 0x000fea0003800000 */
.L_x_1521:
        /* <DEDUP_REMOVED lines=38> */
.L_x_1593:
[----:B------:R-:W-:Y:S05]  /*1af50*/  BRA.DIV ~URZ, `(.L_x_1524) ;  /* 0x00002d127f007947 */ /* 0x000fea000b800000 */
[----:B------:R3:W4:Y:S02]  /*1af60*/  SHFL.IDX PT, R2, R7, RZ, 0x181f ;  /* 0x00181fff07027589 */ /* 0x00072400000e0000 */
.L_x_1594:
        /* <DEDUP_REMOVED lines=8> */
.L_x_1595:
[----:B------:R-:W-:-:S04]  /*1aff0*/  IADD3 R3, R4, 0x10, RZ ;  /* 0x0000001004037810 */ /* 0x000fc80007ffe0ff */
[----:B------:R-:W-:-:S13]  /*1b000*/  ISETP.GE.OR P0, PT, R3, R5, P2 ;  /* 0x000000050300720c */ /* 0x000fda0001706670 */
[----:B--2---:R-:W-:-:S04]  /*1b010*/  @!P0 LEA R2, P1, R0, R2, 0x1 ;  /* 0x0000000200028211 */ /* 0x004fc800078208ff */
[----:B-1----:R-:W-:-:S05]  /*1b020*/  @!P0 LEA.HI.X R3, R0, R8, R70, 0x1, P1 ;  /* 0x0000000800038211 */ /* 0x002fca00008f0c46 */
[----:B------:R1:W-:Y:S01]  /*1b030*/  @!P0 ST.E.128 [R2.64], RZ ;  /* 0x000000ff02008985 */ /* 0x0003e2000c101d08 */
[----:B------:R-:W-:Y:S05]  /*1b040*/  BRA.DIV ~URZ, `(.L_x_1526) ;  /* 0x00002d627f007947 */ /* 0x000fea000b800000 */
[----:B------:R2:W1:Y:S02]  /*1b050*/  SHFL.IDX PT, R8, R6, 0x2, 0x181f ;  /* 0x00581f0006087f89 */ /* 0x00046400000e0000 */
.L_x_1596:
[----:B------:R-:W-:Y:S05]  /*1b060*/  BRA.DIV ~URZ, `(.L_x_1527) ;  /* 0x00002db27f007947 */ /* 0x000fea000b800000 */
[----:B-1----:R1:W2:Y:S02]  /*1b070*/  SHFL.IDX PT, R2, R7, 0x2, 0x181f ;  /* 0x00581f0007027f89 */ /* 0x0022a400000e0000 */
.L_x_1597:
        /* <DEDUP_REMOVED lines=8> */
.L_x_1598:
[----:B------:R-:W-:-:S04]  /*1b100*/  IADD3 R3, R4, 0x30, RZ ;  /* 0x0000003004037810 */ /* 0x000fc80007ffe0ff */
[----:B------:R-:W-:-:S13]  /*1b110*/  ISETP.GE.OR P0, PT, R3, R5, P2 ;  /* 0x000000050300720c */ /* 0x000fda0001706670 */
[----:B--2---:R-:W-:-:S04]  /*1b120*/  @!P0 LEA R2, P1, R0, R2, 0x1 ;  /* 0x0000000200028211 */ /* 0x004fc800078208ff */
[----:B------:R-:W-:-:S05]  /*1b130*/  @!P0 LEA.HI.X R3, R0, R8, R70, 0x1, P1 ;  /* 0x0000000800038211 */ /* 0x000fca00008f0c46 */
[----:B------:R2:W-:Y:S01]  /*1b140*/  @!P0 ST.E.128 [R2.64], RZ ;  /* 0x000000ff02008985 */ /* 0x0005e2000c101d08 */
[----:B------:R-:W-:Y:S05]  /*1b150*/  BRA.DIV ~URZ, `(.L_x_1529) ;  /* 0x00002e027f007947 */ /* 0x000fea000b800000 */
[----:B------:R1:W2:Y:S02]  /*1b160*/  SHFL.IDX PT, R8, R6, 0x4, 0x181f ;  /* 0x00981f0006087f89 */ /* 0x0002a400000e0000 */
.L_x_1599:
[----:B------:R-:W-:Y:S05]  /*1b170*/  BRA.DIV ~URZ, `(.L_x_1530) ;  /* 0x00002e527f007947 */ /* 0x000fea000b800000 */
[----:B--2---:R2:W1:Y:S02]  /*1b180*/  SHFL.IDX PT, R2, R7, 0x4, 0x181f ;  /* 0x00981f0007027f89 */ /* 0x00446400000e0000 */
.L_x_1600:
        /* <DEDUP_REMOVED lines=8> */
.L_x_1601:
[----:B------:R-:W-:-:S04]  /*1b210*/  IADD3 R3, R4, 0x50, RZ ;  /* 0x0000005004037810 */ /* 0x000fc80007ffe0ff */
[----:B------:R-:W-:-:S13]  /*1b220*/  ISETP.GE.OR P0, PT, R3, R5, P2 ;  /* 0x000000050300720c */ /* 0x000fda0001706670 */
[----:B---3--:R-:W-:-:S04]  /*1b230*/  @!P0 LEA R2, P1, R0, R2, 0x1 ;  /* 0x0000000200028211 */ /* 0x008fc800078208ff */
[----:B--2---:R-:W-:-:S05]  /*1b240*/  @!P0 LEA.HI.X R3, R0, R8, R70, 0x1, P1 ;  /* 0x0000000800038211 */ /* 0x004fca00008f0c46 */
[----:B------:R2:W-:Y:S01]  /*1b250*/  @!P0 ST.E.128 [R2.64], RZ ;  /* 0x000000ff02008985 */ /* 0x0005e2000c101d08 */
[----:B------:R-:W-:Y:S05]  /*1b260*/  BRA.DIV ~URZ, `(.L_x_1532) ;  /* 0x00002ea27f007947 */ /* 0x000fea000b800000 */
[----:B------:R3:W1:Y:S02]  /*1b270*/  SHFL.IDX PT, R8, R6, 0x6, 0x181f ;  /* 0x00d81f0006087f89 */ /* 0x00066400000e0000 */
.L_x_1602:
[----:B------:R-:W-:Y:S05]  /*1b280*/  BRA.DIV ~URZ, `(.L_x_1533) ;  /* 0x00002ef27f007947 */ /* 0x000fea000b800000 */
[----:B--2---:R2:W3:Y:S02]  /*1b290*/  SHFL.IDX PT, R2, R7, 0x6, 0x181f ;  /* 0x00d81f0007027f89 */ /* 0x0044e400000e0000 */
.L_x_1603:
        /* <DEDUP_REMOVED lines=8> */
.L_x_1604:
[----:B------:R-:W-:-:S04]  /*1b320*/  IADD3 R4, R4, 0x70, RZ ;  /* 0x0000007004047810 */ /* 0x000fc80007ffe0ff */
[----:B------:R-:W-:-:S13]  /*1b330*/  ISETP.GE.OR P0, PT, R4, R5, P2 ;  /* 0x000000050400720c */ /* 0x000fda0001706670 */
[----:B----4-:R-:W-:-:S04]  /*1b340*/  @!P0 LEA R2, P1, R0, R2, 0x1 ;  /* 0x0000000200028211 */ /* 0x010fc800078208ff */
[----:B---3--:R-:W-:-:S05]  /*1b350*/  @!P0 LEA.HI.X R3, R0, R6, R70, 0x1, P1 ;  /* 0x0000000600038211 */ /* 0x008fca00008f0c46 */
[----:B------:R3:W-:Y:S04]  /*1b360*/  @!P0 ST.E.128 [R2.64], RZ ;  /* 0x000000ff02008985 */ /* 0x0007e8000c101d08 */
.L_x_1507:
[----:B------:R-:W-:Y:S05]  /*1b370*/  BSYNC B1 ;  /* 0x0000000000017941 */ /* 0x000fea0003800000 */
.L_x_1491:
        /* <DEDUP_REMOVED lines=15> */
.L_x_1605:
[----:B------:R-:W-:Y:S05]  /*1b470*/  BRA.DIV ~URZ, `(.L_x_1537) ;  /* 0x00002eb27f007947 */ /* 0x000fea000b800000 */
[----:B------:R3:W1:Y:S02]  /*1b480*/  SHFL.IDX PT, R8, R45, 0x1, 0x1f ;  /* 0x00201f002d087f89 */ /* 0x00066400000e0000 */
.L_x_1606:
        /* <DEDUP_REMOVED lines=19> */
.L_x_1607:
        /* <DEDUP_REMOVED lines=16> */
.L_x_1608:
[----:B----4-:R-:W-:Y:S01]  /*1b6c0*/  IMAD R0, R0, c[0x0][0x538], RZ ;  /* 0x00014e0000007a24 */ /* 0x010fe200078e02ff */
[----:B------:R-:W-:Y:S04]  /*1b6d0*/  BSSY B1, `(.L_x_1540) ;  /* 0x00000ce000017945 */ /* 0x000fe80003800000 */
[----:B-1----:R-:W-:-:S04]  /*1b6e0*/  IADD3 R8, R0, R8, RZ ;  /* 0x0000000800087210 */ /* 0x002fc80007ffe0ff */
[----:B--2---:R-:W-:-:S13]  /*1b6f0*/  ISETP.GT.AND P0, PT, R8, R9, PT ;  /* 0x000000090800720c */ /* 0x004fda0003f04270 */
[----:B------:R-:W-:Y:S05]  /*1b700*/  @P0 BRA `(.L_x_1541) ;  /* 0x0000025000000947 */ /* 0x000fea0003800000 */
.L_x_1545:
        /* <DEDUP_REMOVED lines=17> */
.L_x_1609:
        /* <DEDUP_REMOVED lines=16> */
.L_x_1610:
[----:B--2---:R-:W-:-:S05]  /*1b920*/  IMAD R0, R0, c[0x0][0x538], RZ ;  /* 0x00014e0000007a24 */ /* 0x004fca00078e02ff */
[----:B------:R-:W-:-:S04]  /*1b930*/  IADD3 R8, R0, R8, RZ ;  /* 0x0000000800087210 */ /* 0x000fc80007ffe0ff */
[----:B------:R-:W-:-:S13]  /*1b940*/  ISETP.GT.AND P0, PT, R8, R9, PT ;  /* 0x000000090800720c */ /* 0x000fda0003f04270 */
[----:B-1----:R-:W-:Y:S05]  /*1b950*/  @!P0 BRA `(.L_x_1545) ;  /* 0xfffffdb000008947 */ /* 0x002fea000383ffff */
.L_x_1541:
[----:B------:R-:W-:-:S05]  /*1b960*/  IADD3 R8, -R0, R8, RZ ;  /* 0x0000000800087210 */ /* 0x000fca0007ffe1ff */
[----:B------:R-:W-:-:S05]  /*1b970*/  IMAD R0, R4, c[0x0][0x538], R8 ;  /* 0x00014e0004007a24 */ /* 0x000fca00078e0208 */
[----:B------:R-:W-:Y:S01]  /*1b980*/  ISETP.GT.AND P0, PT, R0, R9, PT ;  /* 0x000000090000720c */ /* 0x000fe20003f04270 */
[----:B------:R-:W-:-:S12]  /*1b990*/  BRA.DIV ~URZ, `(.L_x_1546) ;  /* 0x00002df27f007947 */ /* 0x000fd8000b800000 */
[----:B------:R-:W-:-:S03]  /*1b9a0*/  VOTE.ANY R5, PT, !P0 ;  /* 0x0000000000057806 */ /* 0x000fc600040e0100 */
.L_x_1611:
[----:B------:R-:W2:Y:S01]  /*1b9b0*/  LDL.LU R2, [R1+0x4c] ;  /* 0x00004c0001027983 */ /* 0x000ea20000300800 */
[----:B------:R-:W2:Y:S02]  /*1b9c0*/  POPC R0, R5 ;  /* 0x0000000500007309 */ /* 0x000ea40000000000 */
[----:B--2---:R-:W-:-:S05]  /*1b9d0*/  IADD3 R2, R0, R2, RZ ;  /* 0x0000000200027210 */ /* 0x004fca0007ffe0ff */
[----:B------:R1:W-:Y:S01]  /*1b9e0*/  STL [R1+0x4c], R2 ;  /* 0x00004c0201007387 */ /* 0x0003e20000100800 */
[----:B------:R-:W-:Y:S05]  /*1b9f0*/  BRA.DIV ~URZ, `(.L_x_1547) ;  /* 0x00002de27f007947 */ /* 0x000fea000b800000 */
[----:B------:R2:W4:Y:S04]  /*1ba00*/  SHFL.IDX PT, R12, R6, R0, 0x1f ;  /* 0x00001f00060c7589 */ /* 0x00052800000e0000 */
[----:B------:R2:W1:Y:S02]  /*1ba10*/  SHFL.IDX PT, R7, R7, R0, 0x1f ;  /* 0x00001f0007077589 */ /* 0x00046400000e0000 */
.L_x_1612:
[----:B------:R-:W-:Y:S01]  /*1ba20*/  ISETP.NE.AND P0, PT, R5, RZ, PT ;  /* 0x000000ff0500720c */ /* 0x000fe20003f05270 */
[----:B------:R-:W-:-:S12]  /*1ba30*/  BSSY B0, `(.L_x_1548) ;  /* 0x0000005000007945 */ /* 0x000fd80003800000 */
[----:B------:R-:W-:Y:S05]  /*1ba40*/  @!P0 BRA `(.L_x_1549) ;  /* 0x0000003000008947 */ /* 0x000fea0003800000 */
[----:B--2---:R-:W-:Y:S01]  /*1ba50*/  IADD3 R0, R0, -0x1, RZ ;  /* 0xffffffff00007810 */ /* 0x004fe20007ffe0ff */
[----:B------:R-:W-:Y:S05]  /*1ba60*/  BRA.DIV ~URZ, `(.L_x_1550) ;  /* 0x00002e427f007947 */ /* 0x000fea000b800000 */
[----:B------:R2:W3:Y:S02]  /*1ba70*/  SHFL.IDX PT, R13, R4, R0, 0x1f ;  /* 0x00001f00040d7589 */ /* 0x0004e400000e0000 */
.L_x_1549:
[----:B------:R-:W-:Y:S05]  /*1ba80*/  BSYNC B0 ;  /* 0x0000000000007941 */ /* 0x000fea0003800000 */
.L_x_1548:
        /* <DEDUP_REMOVED lines=68> */
.L_x_1552:
        /* <DEDUP_REMOVED lines=68> */
.L_x_1553:
[----:B------:R-:W-:Y:S05]  /*1c310*/  BSYNC B0 ;  /* 0x0000000000007941 */ /* 0x000fea0003800000 */
.L_x_1551:
[----:B------:R-:W-:-:S04]  /*1c320*/  LOP3.LUT R2, RZ, R2, RZ, 0x33, !PT ;  /* 0x00000002ff027212 */ /* 0x000fc800078e33ff */
[----:B-1----:R-:W-:-:S05]  /*1c330*/  IADD3 R0, R2, R12, RZ ;  /* 0x0000000c02007210 */ /* 0x002fca0007ffe0ff */
[----:B------:R1:W-:Y:S01]  /*1c340*/  STL [R1+0x44], R0 ;  /* 0x0000440001007387 */ /* 0x0003e20000100800 */
[----:B------:R-:W-:Y:S05]  /*1c350*/  BRA `(.L_x_1554) ;  /* 0x0000005000007947 */ /* 0x000fea0003800000 */
.L_x_1542:
[----:B------:R-:W-:Y:S01]  /*1c360*/  MOV R0, c[0x0][0x53c] ;  /* 0x00014f0000007a02 */ /* 0x000fe20000000f00 */
[----:B------:R1:W-:Y:S04]  /*1c370*/  STL [R1+0x40], R9 ;  /* 0x0000400901007387 */ /* 0x0003e80000100800 */
[----:B------:R1:W-:Y:S04]  /*1c380*/  STL [R1+0x44], RZ ;  /* 0x000044ff01007387 */ /* 0x0003e80000100800 */
[----:B------:R1:W-:Y:S04]  /*1c390*/  STL [R1+0x48], RZ ;  /* 0x000048ff01007387 */ /* 0x0003e80000100800 */
[----:B------:R1:W-:Y:S02]  /*1c3a0*/  STL [R1+0x4c], R0 ;  /* 0x00004c0001007387 */ /* 0x0003e40000100800 */
.L_x_1554:
[----:B------:R-:W-:Y:S05]  /*1c3b0*/  BSYNC B1 ;  /* 0x0000000000017941 */ /* 0x000fea0003800000 */
.L_x_1540:
        /* <DEDUP_REMOVED lines=9> */
.L_x_1535:
[----:B-1----:R-:W3:Y:S02]  /*1c450*/  LDL R0, [R1+0x4c] ;  /* 0x00004c0001007983 */ /* 0x002ee40000100800 */
[----:B---3--:R-:W-:-:S13]  /*1c460*/  ISETP.GE.AND P0, PT, R0, c[0x0][0x53c], PT ;  /* 0x00014f0000007a0c */ /* 0x008fda0003f06270 */
[----:B--2-4-:R-:W-:Y:S01]  /*1c470*/  @P0 CALL.REL.NOINC `(.L_x_1555) ;  /* 0x0000001000000944 */ /* 0x014fe20003c00000 */
[----:B------:R-:W-:Y:S05]  /*1c480*/  BRA `(.L_x_1556) ;  /* 0xfffe526000007947 */ /* 0x000fea000383ffff */
.L_x_1555:
[----:B------:R-:W-:Y:S05]  /*1c490*/  EXIT ;  /* 0x000000000000794d */ /* 0x000fea0003800000 */
.L_x_1361:
[----:B------:R-:W-:Y:S01]  /*1c4a0*/  IMAD.MOV.U32 R0, RZ, RZ, R5 ;  /* 0x000000ffff007224 */ /* 0x000fe200078e0005 */
[----:B------:R-:W-:Y:S02]  /*1c4b0*/  MOV R2, 0x1 ;  /* 0x0000000100027802 */ /* 0x000fe40000000f00 */
[----:B------:R-:W-:Y:S02]  /*1c4c0*/  MOV R3, 0x1c4e0 ;  /* 0x0001c4e000037802 */ /* 0x000fe40000000f00 */
[----:B------:R-:W-:Y:S05]  /*1c4d0*/  CALL.REL.NOINC `($__internal_24_$__cuda_sm70_shflsync_up_p) ;  /* 0x000024e000007944 */ /* 0x000fea0003c00000 */
[----:B------:R-:W-:Y:S01]  /*1c4e0*/  MOV R0, R4 ;  /* 0x0000000400007202 */ /* 0x000fe20000000f00 */
[----:B------:R-:W-:Y:S05]  /*1c4f0*/  BRA `(.L_x_1557) ;  /* 0xfffe3f6000007947 */ /* 0x000fea000383ffff */
.L_x_1362:
[----:B------:R-:W-:Y:S01]  /*1c500*/  IMAD.MOV.U32 R0, RZ, RZ, R5 ;  /* 0x000000ffff007224 */ /* 0x000fe200078e0005 */
[----:B------:R-:W-:Y:S02]  /*1c510*/  MOV R2, 0x2 ;  /* 0x0000000200027802 */ /* 0x000fe40000000f00 */
[----:B------:R-:W-:Y:S02]  /*1c520*/  MOV R3, 0x1c540 ;  /* 0x0001c54000037802 */ /* 0x000fe40000000f00 */
[----:B------:R-:W-:Y:S05]  /*1c530*/  CALL.REL.NOINC `($__internal_24_$__cuda_sm70_shflsync_up_p) ;  /* 0x0000248000007944 */ /* 0x000fea0003c00000 */
[----:B------:R-:W-:Y:S01]  /*1c540*/  SEL R0, R4, RZ, P4 ;  /* 0x000000ff04007207 */ /* 0x000fe20002000000 */
[----:B------:R-:W-:Y:S01]  /*1c550*/  IMAD.MOV.U32 R2, RZ, RZ, 0x4 ;  /* 0x00000004ff027424 */ /* 0x000fe200078e00ff */
[----:B------:R-:W-:-:S03]  /*1c560*/  MOV R3, 0x1c590 ;  /* 0x0001c59000037802 */ /* 0x000fc60000000f00 */
[----:B------:R-:W-:Y:S02]  /*1c570*/  IMAD.IADD R0, R5, 0x1, R0 ;  /* 0x0000000105007824 */ /* 0x000fe400078e0200 */
        /* <DEDUP_REMOVED lines=13> */
[----:B------:R-:W-:Y:S02]  /*1c650*/  MOV R3, 0x1f ;  /* 0x0000001f00037802 */ /* 0x000fe40000000f00 */
[----:B------:R-:W-:Y:S01]  /*1c660*/  MOV R2, 0x1c6a0 ;  /* 0x0001c6a000027802 */ /* 0x000fe20000000f00 */
[----:B------:R-:W-:-:S04]  /*1c670*/  IMAD.IADD R4, R0, 0x1, R4 ;  /* 0x0000000100047824 */ /* 0x000fc800078e0204 */
[----:B------:R-:W-:Y:S02]  /*1c680*/  IMAD.MOV.U32 R11, RZ, RZ, R4 ;  /* 0x000000ffff0b7224 */ /* 0x000fe400078e0004 */
[----:B------:R-:W-:Y:S05]  /*1c690*/  CALL.REL.NOINC `($__internal_23_$__cuda_sm70_shflsync_idx_p) ;  /* 0x000022d000007944 */ /* 0x000fea0003c00000 */
[----:B------:R-:W-:Y:S01]  /*1c6a0*/  MOV R0, R10 ;  /* 0x0000000a00007202 */ /* 0x000fe20000000f00 */
[----:B------:R-:W-:Y:S05]  /*1c6b0*/  BRA `(.L_x_1558) ;  /* 0xfffe3ea000007947 */ /* 0x000fea000383ffff */
.L_x_1364:
[----:B------:R-:W-:Y:S02]  /*1c6c0*/  SEL R0, RZ, 0x1, P0 ;  /* 0x00000001ff007807 */ /* 0x000fe40000000000 */
[----:B------:R-:W-:Y:S02]  /*1c6d0*/  MOV R2, 0x1c6f0 ;  /* 0x0001c6f000027802 */ /* 0x000fe40000000f00 */
[----:B------:R-:W-:Y:S05]  /*1c6e0*/  CALL.REL.NOINC `($__internal_25_$__cuda_sm70_votesync_ballot) ;  /* 0x0000234000007944 */ /* 0x000fea0003c00000 */
[----:B------:R-:W-:Y:S01]  /*1c6f0*/  MOV R6, R0 ;  /* 0x0000000000067202 */ /* 0x000fe20000000f00 */
[----:B------:R-:W-:Y:S05]  /*1c700*/  BRA `(.L_x_1559) ;  /* 0xfffe3ee000007947 */ /* 0x000fea000383ffff */
.L_x_1365:
[----:B------:R-:W-:Y:S01]  /*1c710*/  IMAD.MOV.U32 R11, RZ, RZ, R9 ;  /* 0x000000ffff0b7224 */ /* 0x000fe200078e0009 */
[----:B------:R-:W-:Y:S01]  /*1c720*/  MOV R10, R0 ;  /* 0x00000000000a7202 */ /* 0x000fe20000000f00 */
[----:B------:R-:W-:Y:S01]  /*1c730*/  IMAD.MOV.U32 R3, RZ, RZ, 0x1f ;  /* 0x0000001fff037424 */ /* 0x000fe200078e00ff */
[----:B-1----:R-:W-:Y:S02]  /*1c740*/  MOV R2, 0x1c760 ;  /* 0x0001c76000027802 */ /* 0x002fe40000000f00 */
[----:B------:R-:W-:Y:S05]  /*1c750*/  CALL.REL.NOINC `($__internal_23_$__cuda_sm70_shflsync_idx_p) ;  /* 0x0000221000007944 */ /* 0x000fea0003c00000 */
[----:B------:R-:W-:Y:S01]  /*1c760*/  IMAD.MOV.U32 R13, RZ, RZ, R10 ;  /* 0x000000ffff0d7224 */ /* 0x000fe200078e000a */
[----:B------:R-:W-:Y:S01]  /*1c770*/  MOV R11, R8 ;  /* 0x00000008000b7202 */ /* 0x000fe20000000f00 */
[----:B------:R-:W-:Y:S01]  /*1c780*/  IMAD.MOV.U32 R5, RZ, RZ, RZ ;  /* 0x000000ffff057224 */ /* 0x000fe200078e00ff */
[----:B------:R-:W-:Y:S01]  /*1c790*/  MOV R10, R0 ;  /* 0x00000000000a7202 */ /* 0x000fe20000000f00 */
[----:B------:R-:W-:Y:S01]  /*1c7a0*/  IMAD.MOV.U32 R3, RZ, RZ, 0x1f ;  /* 0x0000001fff037424 */ /* 0x000fe200078e00ff */
[----:B------:R-:W-:-:S02]  /*1c7b0*/  MOV R2, 0x1c7d0 ;  /* 0x0001c7d000027802 */ /* 0x000fc40000000f00 */
[----:B------:R-:W-:Y:S05]  /*1c7c0*/  CALL.REL.NOINC `($__internal_23_$__cuda_sm70_shflsync_idx_p) ;  /* 0x000021a000007944 */ /* 0x000fea0003c00000 */
[----:B------:R-:W-:Y:S01]  /*1c7d0*/  MOV R9, R10 ;  /* 0x0000000a00097202 */ /* 0x000fe20000000f00 */
[----:B------:R-:W-:Y:S05]  /*1c7e0*/  BRA `(.L_x_1560) ;  /* 0xfffe3e7000007947 */ /* 0x000fea000383ffff */
.L_x_1368:
[----:B------:R-:W-:Y:S01]  /*1c7f0*/  IMAD.MOV.U32 R11, RZ, RZ, R4 ;  /* 0x000000ffff0b7224 */ /* 0x000fe200078e0004 */
[----:B------:R-:W-:-:S02]  /*1c800*/  MOV R3, 0x1f ;  /* 0x0000001f00037802 */ /* 0x000fc40000000f00 */
[----:B-1----:R-:W-:Y:S02]  /*1c810*/  MOV R2, 0x1c830 ;  /* 0x0001c83000027802 */ /* 0x002fe40000000f00 */
[----:B--234-:R-:W-:Y:S05]  /*1c820*/  CALL.REL.NOINC `($__internal_23_$__cuda_sm70_shflsync_idx_p) ;  /* 0x0000214000007944 */ /* 0x01cfea0003c00000 */
[----:B------:R-:W-:Y:S01]  /*1c830*/  MOV R5, R10 ;  /* 0x0000000a00057202 */ /* 0x000fe20000000f00 */
[----:B------:R-:W-:Y:S05]  /*1c840*/  BRA `(.L_x_1367) ;  /* 0xfffe3e7000007947 */ /* 0x000fea000383ffff */
.L_x_1417:
[----:B------:R-:W-:Y:S01]  /*1c850*/  IMAD.MOV.U32 R11, RZ, RZ, R5 ;  /* 0x000000ffff0b7224 */ /* 0x000fe200078e0005 */
[----:B------:R-:W-:Y:S01]  /*1c860*/  MOV R10, RZ ;  /* 0x000000ff000a7202 */ /* 0x000fe20000000f00 */
[----:B------:R-:W-:Y:S01]  /*1c870*/  IMAD.MOV.U32 R3, RZ, RZ, 0x181f ;  /* 0x0000181fff037424 */ /* 0x000fe200078e00ff */
[----:B-1----:R-:W-:Y:S02]  /*1c880*/  MOV R2, 0x1c8a0 ;  /* 0x0001c8a000027802 */ /* 0x002fe40000000f00 */
[----:B-----5:R-:W-:Y:S05]  /*1c890*/  CALL.REL.NOINC `($__internal_23_$__cuda_sm70_shflsync_idx_p) ;  /* 0x000020d000007944 */ /* 0x020fea0003c00000 */
[----:B------:R-:W-:Y:S01]  /*1c8a0*/  MOV R7, R10 ;  /* 0x0000000a00077202 */ /* 0x000fe20000000f00 */
[----:B------:R-:W-:Y:S05]  /*1c8b0*/  BRA `(.L_x_1561) ;  /* 0xfffebaa000007947 */ /* 0x000fea000383ffff */
.L_x_1418:
[----:B------:R-:W-:Y:S01]  /*1c8c0*/  IMAD.MOV.U32 R11, RZ, RZ, R6 ;  /* 0x000000ffff0b7224 */ /* 0x000fe200078e0006 */
[----:B------:R-:W-:Y:S01]  /*1c8d0*/  MOV R10, RZ ;  /* 0x000000ff000a7202 */ /* 0x000fe20000000f00 */
[----:B------:R-:W-:Y:S01]  /*1c8e0*/  IMAD.MOV.U32 R3, RZ, RZ, 0x181f ;  /* 0x0000181fff037424 */ /* 0x000fe200078e00ff */
[----:B-1----:R-:W-:Y:S02]  /*1c8f0*/  MOV R2, 0x1c910 ;  /* 0x0001c91000027802 */ /* 0x002fe40000000f00 */
[----:B--23-5:R-:W-:Y:S05]  /*1c900*/  CALL.REL.NOINC `($__internal_23_$__cuda_sm70_shflsync_idx_p) ;  /* 0x0000206000007944 */ /* 0x02cfea0003c00000 */
[----:B------:R-:W-:Y:S01]  /*1c910*/  MOV R2, R10 ;  /* 0x0000000a00027202 */ /* 0x000fe20000000f00 */
[----:B------:R-:W-:Y:S05]  /*1c920*/  BRA `(.L_x_1562) ;  /* 0xfffeba5000007947 */ /* 0x000fea000383ffff */
.L_x_1421:
[----:B------:R-:W-:Y:S01]  /*1c930*/  IMAD.MOV.U32 R11, RZ, RZ, R5 ;  /* 0x000000ffff0b7224 */ /* 0x000fe200078e0005 */
[----:B------:R-:W-:Y:S01]  /*1c940*/  MOV R10, 0x1 ;  /* 0x00000001000a7802 */ /* 0x000fe20000000f00 */
[----:B--2---:R-:W-:Y:S01]  /*1c950*/  IMAD.MOV.U32 R3, RZ, RZ, 0x181f ;  /* 0x0000181fff037424 */ /* 0x004fe200078e00ff */
[----:B----4-:R-:W-:-:S02]  /*1c960*/  MOV R2, 0x1c980 ;  /* 0x0001c98000027802 */ /* 0x010fc40000000f00 */
[----:B-1-3-5:R-:W-:Y:S05]  /*1c970*/  CALL.REL.NOINC `($__internal_23_$__cuda_sm70_shflsync_idx_p) ;  /* 0x00001ff000007944 */ /* 0x02afea0003c00000 */
[----:B------:R-:W-:Y:S01]  /*1c980*/  IMAD.MOV.U32 R7, RZ, RZ, R10 ;  /* 0x000000ffff077224 */ /* 0x000fe200078e000a */
[----:B------:R-:W-:Y:S01]  /*1c990*/  MOV R10, 0x1 ;  /* 0x00000001000a7802 */ /* 0x000fe20000000f00 */
[----:B------:R-:W-:Y:S01]  /*1c9a0*/  IMAD.MOV.U32 R11, RZ, RZ, R6 ;  /* 0x000000ffff0b7224 */ /* 0x000fe200078e0006 */
[----:B------:R-:W-:-:S02]  /*1c9b0*/  MOV R3, 0x181f ;  /* 0x0000181f00037802 */ /* 0x000fc40000000f00 */
[----:B------:R-:W-:Y:S02]  /*1c9c0*/  MOV R2, 0x1c9e0 ;  /* 0x0001c9e000027802 */ /* 0x000fe40000000f00 */
[----:B------:R-:W-:Y:S05]  /*1c9d0*/  CALL.REL.NOINC `($__internal_23_$__cuda_sm70_shflsync_idx_p) ;  /* 0x00001f9000007944 */ /* 0x000fea0003c00000 */
[----:B------:R-:W-:Y:S01]  /*1c9e0*/  MOV R2, R10 ;  /* 0x0000000a00027202 */ /* 0x000fe20000000f00 */
[----:B------:R-:W-:Y:S05]  /*1c9f0*/  BRA `(.L_x_1563) ;  /* 0xfffeba7000007947 */ /* 0x000fea000383ffff */
.L_x_1424:
[----:B------:R-:W-:Y:S01]  /*1ca00*/  IMAD.MOV.U32 R11, RZ, RZ, R5 ;  /* 0x000000ffff0b7224 */ /* 0x000fe200078e0005 */
[----:B------:R-:W-:Y:S01]  /*1ca10*/  MOV R10, 0x2 ;  /* 0x00000002000a7802 */ /* 0x000fe20000000f00 */
[----:B-1----:R-:W-:Y:S01]  /*1ca20*/  IMAD.MOV.U32 R3, RZ, RZ, 0x181f ;  /* 0x0000181fff037424 */ /* 0x002fe200078e00ff */
[----:B--2---:R-:W-:Y:S02]  /*1ca30*/  MOV R2, 0x1ca50 ;  /* 0x0001ca5000027802 */ /* 0x004fe40000000f00 */
[----:B---3-5:R-:W-:Y:S05]  /*1ca40*/  CALL.REL.NOINC `($__internal_23_$__cuda_sm70_shflsync_idx_p) ;  /* 0x00001f2000007944 */ /* 0x028fea0003c00000 */
[----:B------:R-:W-:Y:S01]  /*1ca50*/  MOV R7, R10 ;  /* 0x0000000a00077202 */ /* 0x000fe20000000f00 */
[----:B------:R-:W-:Y:S05]  /*1ca60*/  BRA `(.L_x_1564) ;  /* 0xfffebad000007947 */ /* 0x000fea000383ffff */
.L_x_1425:
[----:B------:R-:W-:Y:S01]  /*1ca70*/  IMAD.MOV.U32 R11, RZ, RZ, R6 ;  /* 0x000000ffff0b7224 */ /* 0x000fe200078e0006 */
[----:B------:R-:W-:Y:S01]  /*1ca80*/  MOV R10, 0x2 ;  /* 0x00000002000a7802 */ /* 0x000fe20000000f00 */
[----:B------:R-:W-:Y:S01]  /*1ca90*/  IMAD.MOV.U32 R3, RZ, RZ, 0x181f ;  /* 0x0000181fff037424 */ /* 0x000fe200078e00ff */
[----:B--2---:R-:W-:Y:S02]  /*1caa0*/  MOV R2, 0x1cac0 ;  /* 0x0001cac000027802 */ /* 0x004fe40000000f00 */
[----:B-1-345:R-:W-:Y:S05]  /*1cab0*/  CALL.REL.NOINC `($__internal_23_$__cuda_sm70_shflsync_idx_p) ;  /* 0x00001eb000007944 */ /* 0x03afea0003c00000 */
[----:B------:R-:W-:Y:S01]  /*1cac0*/  MOV R2, R10 ;  /* 0x0000000a00027202 */ /* 0x000fe20000000f00 */
[----:B------:R-:W-:Y:S05]  /*1cad0*/  BRA `(.L_x_1565) ;  /* 0xfffeba8000007947 */ /* 0x000fea000383ffff */
.L_x_1428:
[----:B------:R-:W-:Y:S01]  /*1cae0*/  IMAD.MOV.U32 R11, RZ, RZ, R5 ;  /* 0x000000ffff0b7224 */ /* 0x000fe200078e0005 */
[----:B------:R-:W-:Y:S01]  /*1caf0*/  MOV R10, 0x3 ;  /* 0x00000003000a7802 */ /* 0x000fe20000000f00 */
[----:B-1----:R-:W-:Y:S01]  /*1cb00*/  IMAD.MOV.U32 R3, RZ, RZ, 0x181f ;  /* 0x0000181fff037424 */ /* 0x002fe200078e00ff */
[----:B------:R-:W-:-:S02]  /*1cb10*/  MOV R2, 0x1cb30 ;  /* 0x0001cb3000027802 */ /* 0x000fc40000000f00 */
[----:B--2345:R-:W-:Y:S05]  /*1cb20*/  CALL.REL.NOINC `($__internal_23_$__cuda_sm70_shflsync_idx_p) ;  /* 0x00001e4000007944 */ /* 0x03cfea0003c00000 */
        /* <DEDUP_REMOVED lines=8> */
.L_x_1431:
[----:B------:R-:W-:Y:S01]  /*1cbb0*/  IMAD.MOV.U32 R11, RZ, RZ, R5 ;  /* 0x000000ffff0b7224 */ /* 0x000fe200078e0005 */
[----:B------:R-:W-:Y:S01]  /*1cbc0*/  MOV R10, 0x4 ;  /* 0x00000004000a7802 */ /* 0x000fe20000000f00 */
[----:B-1----:R-:W-:Y:S01]  /*1cbd0*/  IMAD.MOV.U32 R3, RZ, RZ, 0x181f ;  /* 0x0000181fff037424 */ /* 0x002fe200078e00ff */
[----:B------:R-:W-:Y:S02]  /*1cbe0*/  MOV R2, 0x1cc00 ;  /* 0x0001cc0000027802 */ /* 0x000fe40000000f00 */
[----:B--2345:R-:W-:Y:S05]  /*1cbf0*/  CALL.REL.NOINC `($__internal_23_$__cuda_sm70_shflsync_idx_p) ;  /* 0x00001d7000007944 */ /* 0x03cfea0003c00000 */
[----:B------:R-:W-:Y:S01]  /*1cc00*/  MOV R7, R10 ;  /* 0x0000000a00077202 */ /* 0x000fe20000000f00 */
[----:B------:R-:W-:Y:S05]  /*1cc10*/  BRA `(.L_x_1567) ;  /* 0xfffebaf000007947 */ /* 0x000fea000383ffff */
.L_x_1432:
[----:B------:R-:W-:Y:S01]  /*1cc20*/  IMAD.MOV.U32 R11, RZ, RZ, R6 ;  /* 0x000000ffff0b7224 */ /* 0x000fe200078e0006 */
[----:B------:R-:W-:Y:S01]  /*1cc30*/  MOV R10, 0x4 ;  /* 0x00000004000a7802 */ /* 0x000fe20000000f00 */
[----:B-1----:R-:W-:Y:S01]  /*1cc40*/  IMAD.MOV.U32 R3, RZ, RZ, 0x181f ;  /* 0x0000181fff037424 */ /* 0x002fe200078e00ff */
[----:B------:R-:W-:Y:S02]  /*1cc50*/  MOV R2, 0x1cc70 ;  /* 0x0001cc7000027802 */ /* 0x000fe40000000f00 */
[----:B--2345:R-:W-:Y:S05]  /*1cc60*/  CALL.REL.NOINC `($__internal_23_$__cuda_sm70_shflsync_idx_p) ;  /* 0x00001d0000007944 */ /* 0x03cfea0003c00000 */
[----:B------:R-:W-:Y:S01]  /*1cc70*/  MOV R2, R10 ;  /* 0x0000000a00027202 */ /* 0x000fe20000000f00 */
[----:B------:R-:W-:Y:S05]  /*1cc80*/  BRA `(.L_x_1568) ;  /* 0xfffebaa000007947 */ /* 0x000fea000383ffff */
.L_x_1435:
[----:B------:R-:W-:Y:S01]  /*1cc90*/  IMAD.MOV.U32 R11, RZ, RZ, R5 ;  /* 0x000000ffff0b7224 */ /* 0x000fe200078e0005 */
[----:B------:R-:W-:Y:S01]  /*1cca0*/  MOV R10, 0x5 ;  /* 0x00000005000a7802 */ /* 0x000fe20000000f00 */
[----:B--2---:R-:W-:Y:S01]  /*1ccb0*/  IMAD.MOV.U32 R3, RZ, RZ, 0x181f ;  /* 0x0000181fff037424 */ /* 0x004fe200078e00ff */
[----:B------:R-:W-:-:S02]  /*1ccc0*/  MOV R2, 0x1cce0 ;  /* 0x0001cce000027802 */ /* 0x000fc40000000f00 */
[----:B-1-345:R-:W-:Y:S05]  /*1ccd0*/  CALL.REL.NOINC `($__internal_23_$__cuda_sm70_shflsync_idx_p) ;  /* 0x00001c9000007944 */ /* 0x03afea0003c00000 */
        /* <DEDUP_REMOVED lines=8> */
.L_x_1438:
[----:B------:R-:W-:Y:S01]  /*1cd60*/  IMAD.MOV.U32 R11, RZ, RZ, R5 ;  /* 0x000000ffff0b7224 */ /* 0x000fe200078e0005 */
[----:B------:R-:W-:Y:S01]  /*1cd70*/  MOV R10, 0x6 ;  /* 0x00000006000a7802 */ /* 0x000fe20000000f00 */
[----:B-1----:R-:W-:Y:S01]  /*1cd80*/  IMAD.MOV.U32 R3, RZ, RZ, 0x181f ;  /* 0x0000181fff037424 */ /* 0x002fe200078e00ff */
[----:B--2---:R-:W-:Y:S02]  /*1cd90*/  MOV R2, 0x1cdb0 ;  /* 0x0001cdb000027802 */ /* 0x004fe40000000f00 */
[----:B---345:R-:W-:Y:S05]  /*1cda0*/  CALL.REL.NOINC `($__internal_23_$__cuda_sm70_shflsync_idx_p) ;  /* 0x00001bc000007944 */ /* 0x038fea0003c00000 */
[----:B------:R-:W-:Y:S01]  /*1cdb0*/  MOV R7, R10 ;  /* 0x0000000a00077202 */ /* 0x000fe20000000f00 */
[----:B------:R-:W-:Y:S05]  /*1cdc0*/  BRA `(.L_x_1570) ;  /* 0xfffebb1000007947 */ /* 0x000fea000383ffff */
.L_x_1439:
[----:B------:R-:W-:Y:S01]  /*1cdd0*/  IMAD.MOV.U32 R11, RZ, RZ, R6 ;  /* 0x000000ffff0b7224 */ /* 0x000fe200078e0006 */
[----:B------:R-:W-:Y:S01]  /*1cde0*/  MOV R10, 0x6 ;  /* 0x00000006000a7802 */ /* 0x000fe20000000f00 */
[----:B------:R-:W-:Y:S01]  /*1cdf0*/  IMAD.MOV.U32 R3, RZ, RZ, 0x181f ;  /* 0x0000181fff037424 */ /* 0x000fe200078e00ff */
[----:B--2---:R-:W-:Y:S02]  /*1ce00*/  MOV R2, 0x1ce20 ;  /* 0x0001ce2000027802 */ /* 0x004fe40000000f00 */
[----:B-1-345:R-:W-:Y:S05]  /*1ce10*/  CALL.REL.NOINC `($__internal_23_$__cuda_sm70_shflsync_idx_p) ;  /* 0x00001b5000007944 */ /* 0x03afea0003c00000 */
[----:B------:R-:W-:Y:S01]  /*1ce20*/  MOV R2, R10 ;  /* 0x0000000a00027202 */ /* 0x000fe20000000f00 */
[----:B------:R-:W-:Y:S05]  /*1ce30*/  BRA `(.L_x_1571) ;  /* 0xfffebac000007947 */ /* 0x000fea000383ffff */
.L_x_1442:
        /* <DEDUP_REMOVED lines=13> */
.L_x_1487:
[----:B------:R1:W5:Y:S01]  /*1cf10*/  LDL R0, [R1] ;  /* 0x0000000001007983 */ /* 0x0003620000100800 */
[----:B------:R-:W-:Y:S02]  /*1cf20*/  MOV R7, 0x2 ;  /* 0x0000000200077802 */ /* 0x000fe40000000f00 */
[----:B------:R-:W-:Y:S02]  /*1cf30*/  MOV R3, 0x1cf50 ;  /* 0x0001cf5000037802 */ /* 0x000fe40000000f00 */
[----:B-1---5:R-:W-:Y:S05]  /*1cf40*/  CALL.REL.NOINC `($__internal_22_$__cuda_sm70_shflsync_bfly_p) ;  /* 0x000019d000007944 */ /* 0x022fea0003c00000 */
[----:B--2---:R-:W-:Y:S01]  /*1cf50*/  MOV R2, R0 ;  /* 0x0000000000027202 */ /* 0x004fe20000000f00 */
[----:B-1----:R-:W-:Y:S05]  /*1cf60*/  BRA `(.L_x_1573) ;  /* 0xffffad5000007947 */ /* 0x002fea000383ffff */
.L_x_1488:
[----:B------:R-:W-:Y:S01]  /*1cf70*/  IMAD.MOV.U32 R0, RZ, RZ, R2 ;  /* 0x000000ffff007224 */ /* 0x000fe200078e0002 */
[----:B------:R-:W-:Y:S02]  /*1cf80*/  MOV R7, 0x1 ;  /* 0x0000000100077802 */ /* 0x000fe40000000f00 */
[----:B------:R-:W-:Y:S02]  /*1cf90*/  MOV R3, 0x1cfb0 ;  /* 0x0001cfb000037802 */ /* 0x000fe40000000f00 */
[----:B------:R-:W-:Y:S05]  /*1cfa0*/  CALL.REL.NOINC `($__internal_22_$__cuda_sm70_shflsync_bfly_p) ;  /* 0x0000197000007944 */ /* 0x000fea0003c00000 */
[----:B--2---:R-:W-:Y:S02]  /*1cfb0*/  FADD.FTZ R2, R2, R0 ;  /* 0x0000000002027221 */ /* 0x004fe40000010000 */
[----:B------:R2:W5:Y:S01]  /*1cfc0*/  LDL R0, [R1+0x4] ;  /* 0x0000040001007983 */ /* 0x0005620000100800 */
[----:B-1----:R-:W-:-:S02]  /*1cfd0*/  MOV R7, 0x2 ;  /* 0x0000000200077802 */ /* 0x002fc40000000f00 */
[----:B------:R-:W-:Y:S02]  /*1cfe0*/  MOV R3, 0x1d000 ;  /* 0x0001d00000037802 */ /* 0x000fe40000000f00 */
[----:B--2--5:R-:W-:Y:S05]  /*1cff0*/  CALL.REL.NOINC `($__internal_22_$__cuda_sm70_shflsync_bfly_p) ;  /* 0x0000192000007944 */ /* 0x024fea0003c00000 */
[----:B------:R-:W3:Y:S01]  /*1d000*/  LDL.LU R3, [R1+0x4] ;  /* 0x0000040001037983 */ /* 0x000ee20000300800 */
[----:B-1----:R-:W-:Y:S01]  /*1d010*/  MOV R7, 0x1 ;  /* 0x0000000100077802 */ /* 0x002fe20000000f00 */
[----:B--23--:R-:W-:Y:S01]  /*1d020*/  FADD.FTZ R5, R3, R0 ;  /* 0x0000000003057221 */ /* 0x00cfe20000010000 */
[----:B------:R-:W-:-:S04]  /*1d030*/  MOV R3, 0x1d060 ;  /* 0x0001d06000037802 */ /* 0x000fc80000000f00 */
[----:B------:R-:W-:Y:S02]  /*1d040*/  MOV R0, R5 ;  /* 0x0000000500007202 */ /* 0x000fe40000000f00 */
[----:B------:R-:W-:Y:S05]  /*1d050*/  CALL.REL.NOINC `($__internal_22_$__cuda_sm70_shflsync_bfly_p) ;  /* 0x000018c000007944 */ /* 0x000fea0003c00000 */
[----:B--2---:R-:W-:Y:S02]  /*1d060*/  FADD.FTZ R4, R5, R0 ;  /* 0x0000000005047221 */ /* 0x004fe40000010000 */
[----:B------:R2:W5:Y:S01]  /*1d070*/  LDL R0, [R1+0x8] ;  /* 0x0000080001007983 */ /* 0x0005620000100800 */
[----:B-1----:R-:W-:Y:S02]  /*1d080*/  MOV R7, 0x2 ;  /* 0x0000000200077802 */ /* 0x002fe40000000f00 */
        /* <DEDUP_REMOVED lines=19> */
[----:B--2---:R-:W-:Y:S01]  /*1d1c0*/  MOV R8, R0 ;  /* 0x0000000000087202 */ /* 0x004fe20000000f00 */
[----:B-1----:R-:W-:Y:S05]  /*1d1d0*/  BRA `(.L_x_1574) ;  /* 0xffffac1000007947 */ /* 0x002fea000383ffff */
.L_x_1495:
[----:B--234-:R-:W-:Y:S01]  /*1d1e0*/  IMAD.MOV.U32 R11, RZ, RZ, R6 ;  /* 0x000000ffff0b7224 */ /* 0x01cfe200078e0006 */
[----:B------:R-:W-:Y:S01]  /*1d1f0*/  MOV R10, RZ ;  /* 0x000000ff000a7202 */ /* 0x000fe20000000f00 */
[----:B------:R-:W-:Y:S01]  /*1d200*/  IMAD.MOV.U32 R3, RZ, RZ, 0x181f ;  /* 0x0000181fff037424 */ /* 0x000fe200078e00ff */
[----:B------:R-:W-:Y:S02]  /*1d210*/  MOV R2, 0x1d230 ;  /* 0x0001d23000027802 */ /* 0x000fe40000000f00 */
[----:B-1----:R-:W-:Y:S05]  /*1d220*/  CALL.REL.NOINC `($__internal_23_$__cuda_sm70_shflsync_idx_p) ;  /* 0x0000174000007944 */ /* 0x002fea0003c00000 */
[----:B------:R-:W-:Y:S01]  /*1d230*/  MOV R8, R10 ;  /* 0x0000000a00087202 */ /* 0x000fe20000000f00 */
[----:B------:R-:W-:Y:S05]  /*1d240*/  BRA `(.L_x_1575) ;  /* 0xffffc44000007947 */ /* 0x000fea000383ffff */
.L_x_1496:
[----:B------:R-:W-:Y:S01]  /*1d250*/  IMAD.MOV.U32 R11, RZ, RZ, R7 ;  /* 0x000000ffff0b7224 */ /* 0x000fe200078e0007 */
[----:B------:R-:W-:Y:S01]  /*1d260*/  MOV R10, RZ ;  /* 0x000000ff000a7202 */ /* 0x000fe20000000f00 */
[----:B------:R-:W-:Y:S01]  /*1d270*/  IMAD.MOV.U32 R3, RZ, RZ, 0x181f ;  /* 0x0000181fff037424 */ /* 0x000fe200078e00ff */
[----:B------:R-:W-:Y:S02]  /*1d280*/  MOV R2, 0x1d2a0 ;  /* 0x0001d2a000027802 */ /* 0x000fe40000000f00 */
[----:B-123--:R-:W-:Y:S05]  /*1d290*/  CALL.REL.NOINC `($__internal_23_$__cuda_sm70_shflsync_idx_p) ;  /* 0x000016d000007944 */ /* 0x00efea0003c00000 */
[----:B------:R-:W-:Y:S01]  /*1d2a0*/  MOV R2, R10 ;  /* 0x0000000a00027202 */ /* 0x000fe20000000f00 */
[----:B------:R-:W-:Y:S05]  /*1d2b0*/  BRA `(.L_x_1576) ;  /* 0xffffc3f000007947 */ /* 0x000fea000383ffff */
.L_x_1497:
[----:B------:R-:W-:Y:S01]  /*1d2c0*/  IMAD.MOV.U32 R11, RZ, RZ, R6 ;  /* 0x000000ffff0b7224 */ /* 0x000fe200078e0006 */
[----:B------:R-:W-:Y:S01]  /*1d2d0*/  MOV R10, 0x1 ;  /* 0x00000001000a7802 */ /* 0x000fe20000000f00 */
[----:B--2---:R-:W-:Y:S01]  /*1d2e0*/  IMAD.MOV.U32 R3, RZ, RZ, 0x181f ;  /* 0x0000181fff037424 */ /* 0x004fe200078e00ff */
[----:B------:R-:W-:-:S02]  /*1d2f0*/  MOV R2, 0x1d310 ;  /* 0x0001d31000027802 */ /* 0x000fc40000000f00 */
[----:B-1--4-:R-:W-:Y:S05]  /*1d300*/  CALL.REL.NOINC `($__internal_23_$__cuda_sm70_shflsync_idx_p) ;  /* 0x0000166000007944 */ /* 0x012fea0003c00000 */
        /* <DEDUP_REMOVED lines=8> */
.L_x_1498:
[----:B------:R-:W-:Y:S01]  /*1d390*/  IMAD.MOV.U32 R11, RZ, RZ, R6 ;  /* 0x000000ffff0b7224 */ /* 0x000fe200078e0006 */
[----:B------:R-:W-:Y:S01]  /*1d3a0*/  MOV R10, 0x2 ;  /* 0x00000002000a7802 */ /* 0x000fe20000000f00 */
[----:B--2---:R-:W-:Y:S01]  /*1d3b0*/  IMAD.MOV.U32 R3, RZ, RZ, 0x181f ;  /* 0x0000181fff037424 */ /* 0x004fe200078e00ff */
[----:B------:R-:W-:Y:S02]  /*1d3c0*/  MOV R2, 0x1d3e0 ;  /* 0x0001d3e000027802 */ /* 0x000fe40000000f00 */
[----:B-1-34-:R-:W-:Y:S05]  /*1d3d0*/  CALL.REL.NOINC `($__internal_23_$__cuda_sm70_shflsync_idx_p) ;  /* 0x0000159000007944 */ /* 0x01afea0003c00000 */
[----:B------:R-:W-:Y:S01]  /*1d3e0*/  MOV R8, R10 ;  /* 0x0000000a00087202 */ /* 0x000fe20000000f00 */
[----:B------:R-:W-:Y:S05]  /*1d3f0*/  BRA `(.L_x_1578) ;  /* 0xffffc3a000007947 */ /* 0x000fea000383ffff */
.L_x_1499:
[----:B------:R-:W-:Y:S01]  /*1d400*/  IMAD.MOV.U32 R11, RZ, RZ, R7 ;  /* 0x000000ffff0b7224 */ /* 0x000fe200078e0007 */
[----:B------:R-:W-:Y:S01]  /*1d410*/  MOV R10, 0x2 ;  /* 0x00000002000a7802 */ /* 0x000fe20000000f00 */
[----:B--2---:R-:W-:Y:S01]  /*1d420*/  IMAD.MOV.U32 R3, RZ, RZ, 0x181f ;  /* 0x0000181fff037424 */ /* 0x004fe200078e00ff */
[----:B------:R-:W-:Y:S02]  /*1d430*/  MOV R2, 0x1d450 ;  /* 0x0001d45000027802 */ /* 0x000fe40000000f00 */
[----:B-1-34-:R-:W-:Y:S05]  /*1d440*/  CALL.REL.NOINC `($__internal_23_$__cuda_sm70_shflsync_idx_p) ;  /* 0x0000152000007944 */ /* 0x01afea0003c00000 */
[----:B------:R-:W-:Y:S01]  /*1d450*/  MOV R2, R10 ;  /* 0x0000000a00027202 */ /* 0x000fe20000000f00 */
[----:B------:R-:W-:Y:S05]  /*1d460*/  BRA `(.L_x_1579) ;  /* 0xffffc35000007947 */ /* 0x000fea000383ffff */
.L_x_1500:
[----:B------:R-:W-:Y:S01]  /*1d470*/  IMAD.MOV.U32 R11, RZ, RZ, R6 ;  /* 0x000000ffff0b7224 */ /* 0x000fe200078e0006 */
[----:B------:R-:W-:Y:S01]  /*1d480*/  MOV R10, 0x3 ;  /* 0x00000003000a7802 */ /* 0x000fe20000000f00 */
[----:B---3--:R-:W-:Y:S01]  /*1d490*/  IMAD.MOV.U32 R3, RZ, RZ, 0x181f ;  /* 0x0000181fff037424 */ /* 0x008fe200078e00ff */
[----:B------:R-:W-:-:S02]  /*1d4a0*/  MOV R2, 0x1d4c0 ;  /* 0x0001d4c000027802 */ /* 0x000fc40000000f00 */
[----:B-12---:R-:W-:Y:S05]  /*1d4b0*/  CALL.REL.NOINC `($__internal_23_$__cuda_sm70_shflsync_idx_p) ;  /* 0x000014b000007944 */ /* 0x006fea0003c00000 */
        /* <DEDUP_REMOVED lines=8> */
.L_x_1501:
[----:B------:R-:W-:Y:S01]  /*1d540*/  IMAD.MOV.U32 R11, RZ, RZ, R6 ;  /* 0x000000ffff0b7224 */ /* 0x000fe200078e0006 */
[----:B------:R-:W-:Y:S01]  /*1d550*/  MOV R10, 0x4 ;  /* 0x00000004000a7802 */ /* 0x000fe20000000f00 */
[----:B-1----:R-:W-:Y:S01]  /*1d560*/  IMAD.MOV.U32 R3, RZ, RZ, 0x181f ;  /* 0x0000181fff037424 */ /* 0x002fe200078e00ff */
[----:B------:R-:W-:Y:S02]  /*1d570*/  MOV R2, 0x1d590 ;  /* 0x0001d59000027802 */ /* 0x000fe40000000f00 */
[----:B----4-:R-:W-:Y:S05]  /*1d580*/  CALL.REL.NOINC `($__internal_23_$__cuda_sm70_shflsync_idx_p) ;  /* 0x000013e000007944 */ /* 0x010fea0003c00000 */
[----:B------:R-:W-:Y:S01]  /*1d590*/  MOV R8, R10 ;  /* 0x0000000a00087202 */ /* 0x000fe20000000f00 */
[----:B------:R-:W-:Y:S05]  /*1d5a0*/  BRA `(.L_x_1581) ;  /* 0xffffc30000007947 */ /* 0x000fea000383ffff */
.L_x_1502:
[----:B------:R-:W-:Y:S01]  /*1d5b0*/  IMAD.MOV.U32 R11, RZ, RZ, R7 ;  /* 0x000000ffff0b7224 */ /* 0x000fe200078e0007 */
[----:B------:R-:W-:Y:S01]  /*1d5c0*/  MOV R10, 0x4 ;  /* 0x00000004000a7802 */ /* 0x000fe20000000f00 */
[----:B-1----:R-:W-:Y:S01]  /*1d5d0*/  IMAD.MOV.U32 R3, RZ, RZ, 0x181f ;  /* 0x0000181fff037424 */ /* 0x002fe200078e00ff */
[----:B------:R-:W-:Y:S02]  /*1d5e0*/  MOV R2, 0x1d600 ;  /* 0x0001d60000027802 */ /* 0x000fe40000000f00 */
[----:B--234-:R-:W-:Y:S05]  /*1d5f0*/  CALL.REL.NOINC `($__internal_23_$__cuda_sm70_shflsync_idx_p) ;  /* 0x0000137000007944 */ /* 0x01cfea0003c00000 */
[----:B------:R-:W-:Y:S01]  /*1d600*/  MOV R2, R10 ;  /* 0x0000000a00027202 */ /* 0x000fe20000000f00 */
[----:B------:R-:W-:Y:S05]  /*1d610*/  BRA `(.L_x_1582) ;  /* 0xffffc2b000007947 */ /* 0x000fea000383ffff */
.L_x_1503:
        /* <DEDUP_REMOVED lines=13> */
.L_x_1504:
[----:B------:R-:W-:Y:S01]  /*1d6f0*/  IMAD.MOV.U32 R11, RZ, RZ, R6 ;  /* 0x000000ffff0b7224 */ /* 0x000fe200078e0006 */
[----:B------:R-:W-:Y:S01]  /*1d700*/  MOV R10, 0x6 ;  /* 0x00000006000a7802 */ /* 0x000fe20000000f00 */
[----:B-1----:R-:W-:Y:S01]  /*1d710*/  IMAD.MOV.U32 R3, RZ, RZ, 0x181f ;  /* 0x0000181fff037424 */ /* 0x002fe200078e00ff */
[----:B------:R-:W-:Y:S02]  /*1d720*/  MOV R2, 0x1d740 ;  /* 0x0001d74000027802 */ /* 0x000fe40000000f00 */
[----:B---34-:R-:W-:Y:S05]  /*1d730*/  CALL.REL.NOINC `($__internal_23_$__cuda_sm70_shflsync_idx_p) ;  /* 0x0000123000007944 */ /* 0x018fea0003c00000 */
[----:B------:R-:W-:Y:S01]  /*1d740*/  MOV R8, R10 ;  /* 0x0000000a00087202 */ /* 0x000fe20000000f00 */
[----:B------:R-:W-:Y:S05]  /*1d750*/  BRA `(.L_x_1584) ;  /* 0xffffc26000007947 */ /* 0x000fea000383ffff */
.L_x_1505:
[----:B------:R-:W-:Y:S01]  /*1d760*/  IMAD.MOV.U32 R11, RZ, RZ, R7 ;  /* 0x000000ffff0b7224 */ /* 0x000fe200078e0007 */
[----:B------:R-:W-:Y:S01]  /*1d770*/  MOV R10, 0x6 ;  /* 0x00000006000a7802 */ /* 0x000fe20000000f00 */
[----:B-1----:R-:W-:Y:S01]  /*1d780*/  IMAD.MOV.U32 R3, RZ, RZ, 0x181f ;  /* 0x0000181fff037424 */ /* 0x002fe200078e00ff */
[----:B------:R-:W-:Y:S02]  /*1d790*/  MOV R2, 0x1d7b0 ;  /* 0x0001d7b000027802 */ /* 0x000fe40000000f00 */
[----:B--234-:R-:W-:Y:S05]  /*1d7a0*/  CALL.REL.NOINC `($__internal_23_$__cuda_sm70_shflsync_idx_p) ;  /* 0x000011c000007944 */ /* 0x01cfea0003c00000 */
[----:B------:R-:W-:Y:S01]  /*1d7b0*/  MOV R2, R10 ;  /* 0x0000000a00027202 */ /* 0x000fe20000000f00 */
[----:B------:R-:W-:Y:S05]  /*1d7c0*/  BRA `(.L_x_1585) ;  /* 0xffffc21000007947 */ /* 0x000fea000383ffff */
.L_x_1506:
[----:B------:R-:W-:Y:S01]  /*1d7d0*/  IMAD.MOV.U32 R11, RZ, RZ, R6 ;  /* 0x000000ffff0b7224 */ /* 0x000fe200078e0006 */
[----:B------:R-:W-:Y:S01]  /*1d7e0*/  MOV R10, 0x7 ;  /* 0x00000007000a7802 */ /* 0x000fe20000000f00 */
[----:B--2---:R-:W-:Y:S01]  /*1d7f0*/  IMAD.MOV.U32 R3, RZ, RZ, 0x181f ;  /* 0x0000181fff037424 */ /* 0x004fe200078e00ff */
[----:B------:R-:W-:-:S02]  /*1d800*/  MOV R2, 0x1d820 ;  /* 0x0001d82000027802 */ /* 0x000fc40000000f00 */
[----:B-1-34-:R-:W-:Y:S05]  /*1d810*/  CALL.REL.NOINC `($__internal_23_$__cuda_sm70_shflsync_idx_p) ;  /* 0x0000115000007944 */ /* 0x01afea0003c00000 */
        /* <DEDUP_REMOVED lines=8> */
.L_x_1508:
[----:B------:R-:W-:Y:S01]  /*1d8a0*/  IMAD.MOV.U32 R11, RZ, RZ, R13 ;  /* 0x000000ffff0b7224 */ /* 0x000fe200078e000d */
[----:B------:R-:W-:Y:S01]  /*1d8b0*/  MOV R10, RZ ;  /* 0x000000ff000a7202 */ /* 0x000fe20000000f00 */
[----:B------:R-:W-:Y:S01]  /*1d8c0*/  IMAD.MOV.U32 R3, RZ, RZ, 0x1c1f ;  /* 0x00001c1fff037424 */ /* 0x000fe200078e00ff */
[----:B------:R-:W-:Y:S02]  /*1d8d0*/  MOV R2, 0x1d8f0 ;  /* 0x0001d8f000027802 */ /* 0x000fe40000000f00 */
[----:B------:R-:W-:Y:S05]  /*1d8e0*/  CALL.REL.NOINC `($__internal_23_$__cuda_sm70_shflsync_idx_p) ;  /* 0x0000108000007944 */ /* 0x000fea0003c00000 */
[----:B------:R-:W-:Y:S01]  /*1d8f0*/  MOV R12, R10 ;  /* 0x0000000a000c7202 */ /* 0x000fe20000000f00 */
[----:B------:R-:W-:Y:S05]  /*1d900*/  BRA `(.L_x_1587) ;  /* 0xffffc3e000007947 */ /* 0x000fea000383ffff */
.L_x_1509:
[----:B------:R-:W-:Y:S01]  /*1d910*/  IMAD.MOV.U32 R11, RZ, RZ, R19 ;  /* 0x000000ffff0b7224 */ /* 0x000fe200078e0013 */
[----:B------:R-:W-:Y:S01]  /*1d920*/  MOV R10, RZ ;  /* 0x000000ff000a7202 */ /* 0x000fe20000000f00 */
[----:B------:R-:W-:Y:S01]  /*1d930*/  IMAD.MOV.U32 R3, RZ, RZ, 0x1c1f ;  /* 0x00001c1fff037424 */ /* 0x000fe200078e00ff */
[----:B------:R-:W-:Y:S02]  /*1d940*/  MOV R2, 0x1d960 ;  /* 0x0001d96000027802 */ /* 0x000fe40000000f00 */
[----:B-12---:R-:W-:Y:S05]  /*1d950*/  CALL.REL.NOINC `($__internal_23_$__cuda_sm70_shflsync_idx_p) ;  /* 0x0000101000007944 */ /* 0x006fea0003c00000 */
[----:B------:R-:W-:Y:S01]  /*1d960*/  MOV R2, R10 ;  /* 0x0000000a00027202 */ /* 0x000fe20000000f00 */
[----:B------:R-:W-:Y:S05]  /*1d970*/  BRA `(.L_x_1588) ;  /* 0xffffc39000007947 */ /* 0x000fea000383ffff */
.L_x_1512:
[----:B----4-:R-:W-:Y:S01]  /*1d980*/  IMAD.MOV.U32 R11, RZ, RZ, R13 ;  /* 0x000000ffff0b7224 */ /* 0x010fe200078e000d */
[----:B------:R-:W-:Y:S01]  /*1d990*/  MOV R10, 0x1 ;  /* 0x00000001000a7802 */ /* 0x000fe20000000f00 */
[----:B------:R-:W-:Y:S01]  /*1d9a0*/  IMAD.MOV.U32 R3, RZ, RZ, 0x1c1f ;  /* 0x00001c1fff037424 */ /* 0x000fe200078e00ff */
[----:B------:R-:W-:-:S02]  /*1d9b0*/  MOV R2, 0x1d9d0 ;  /* 0x0001d9d000027802 */ /* 0x000fc40000000f00 */
[----:B-123--:R-:W-:Y:S05]  /*1d9c0*/  CALL.REL.NOINC `($__internal_23_$__cuda_sm70_shflsync_idx_p) ;  /* 0x00000fa000007944 */ /* 0x00efea0003c00000 */
        /* <DEDUP_REMOVED lines=8> */
.L_x_1515:
[----:B----4-:R-:W-:Y:S01]  /*1da50*/  IMAD.MOV.U32 R11, RZ, RZ, R13 ;  /* 0x000000ffff0b7224 */ /* 0x010fe200078e000d */
[----:B------:R-:W-:Y:S01]  /*1da60*/  MOV R10, 0x2 ;  /* 0x00000002000a7802 */ /* 0x000fe20000000f00 */
[----:B------:R-:W-:Y:S01]  /*1da70*/  IMAD.MOV.U32 R3, RZ, RZ, 0x1c1f ;  /* 0x00001c1fff037424 */ /* 0x000fe200078e00ff */
[----:B------:R-:W-:Y:S02]  /*1da80*/  MOV R2, 0x1daa0 ;  /* 0x0001daa000027802 */ /* 0x000fe40000000f00 */
[----:B-123--:R-:W-:Y:S05]  /*1da90*/  CALL.REL.NOINC `($__internal_23_$__cuda_sm70_shflsync_idx_p) ;  /* 0x00000ed000007944 */ /* 0x00efea0003c00000 */
[----:B------:R-:W-:Y:S01]  /*1daa0*/  MOV R12, R10 ;  /* 0x0000000a000c7202 */ /* 0x000fe20000000f00 */
[----:B------:R-:W-:Y:S05]  /*1dab0*/  BRA `(.L_x_1590) ;  /* 0xffffc81000007947 */ /* 0x000fea000383ffff */
.L_x_1516:
[----:B----4-:R-:W-:Y:S01]  /*1dac0*/  IMAD.MOV.U32 R11, RZ, RZ, R19 ;  /* 0x000000ffff0b7224 */ /* 0x010fe200078e0013 */
[----:B------:R-:W-:Y:S01]  /*1dad0*/  MOV R10, 0x2 ;  /* 0x00000002000a7802 */ /* 0x000fe20000000f00 */
[----:B------:R-:W-:Y:S01]  /*1dae0*/  IMAD.MOV.U32 R3, RZ, RZ, 0x1c1f ;  /* 0x00001c1fff037424 */ /* 0x000fe200078e00ff */
[----:B------:R-:W-:Y:S02]  /*1daf0*/  MOV R2, 0x1db10 ;  /* 0x0001db1000027802 */ /* 0x000fe40000000f00 */
[----:B-123--:R-:W-:Y:S05]  /*1db00*/  CALL.REL.NOINC `($__internal_23_$__cuda_sm70_shflsync_idx_p) ;  /* 0x00000e6000007944 */ /* 0x00efea0003c00000 */
[----:B------:R-:W-:Y:S01]  /*1db10*/  MOV R2, R10 ;  /* 0x0000000a00027202 */ /* 0x000fe20000000f00 */
[----:B------:R-:W-:Y:S05]  /*1db20*/  BRA `(.L_x_1591) ;  /* 0xffffc7c000007947 */ /* 0x000fea000383ffff */
.L_x_1519:
[----:B--2---:R-:W-:Y:S01]  /*1db30*/  IMAD.MOV.U32 R11, RZ, RZ, R13 ;  /* 0x000000ffff0b7224 */ /* 0x004fe200078e000d */
[----:B------:R-:W-:Y:S01]  /*1db40*/  MOV R10, 0x3 ;  /* 0x00000003000a7802 */ /* 0x000fe20000000f00 */
[----:B------:R-:W-:Y:S01]  /*1db50*/  IMAD.MOV.U32 R3, RZ, RZ, 0x1c1f ;  /* 0x00001c1fff037424 */ /* 0x000fe200078e00ff */
[----:B-1----:R-:W-:-:S02]  /*1db60*/  MOV R2, 0x1db80 ;  /* 0x0001db8000027802 */ /* 0x002fc40000000f00 */
[----:B---34-:R-:W-:Y:S05]  /*1db70*/  CALL.REL.NOINC `($__internal_23_$__cuda_sm70_shflsync_idx_p) ;  /* 0x00000df000007944 */ /* 0x018fea0003c00000 */
        /* <DEDUP_REMOVED lines=8> */
.L_x_1523:
[----:B------:R-:W-:Y:S01]  /*1dc00*/  IMAD.MOV.U32 R11, RZ, RZ, R6 ;  /* 0x000000ffff0b7224 */ /* 0x000fe200078e0006 */
[----:B------:R-:W-:Y:S01]  /*1dc10*/  MOV R10, RZ ;  /* 0x000000ff000a7202 */ /* 0x000fe20000000f00 */
[----:B------:R-:W-:Y:S01]  /*1dc20*/  IMAD.MOV.U32 R3, RZ, RZ, 0x181f ;  /* 0x0000181fff037424 */ /* 0x000fe200078e00ff */
[----:B------:R-:W-:Y:S02]  /*1dc30*/  MOV R2, 0x1dc50 ;  /* 0x0001dc5000027802 */ /* 0x000fe40000000f00 */
[----:B------:R-:W-:Y:S05]  /*1dc40*/  CALL.REL.NOINC `($__internal_23_$__cuda_sm70_shflsync_idx_p) ;  /* 0x00000d2000007944 */ /* 0x000fea0003c00000 */
[----:B------:R-:W-:Y:S01]  /*1dc50*/  MOV R8, R10 ;  /* 0x0000000a00087202 */ /* 0x000fe20000000f00 */
[----:B------:R-:W-:Y:S05]  /*1dc60*/  BRA `(.L_x_1593) ;  /* 0xffffd2e000007947 */ /* 0x000fea000383ffff */
.L_x_1524:
[----:B------:R-:W-:Y:S01]  /*1dc70*/  IMAD.MOV.U32 R11, RZ, RZ, R7 ;  /* 0x000000ffff0b7224 */ /* 0x000fe200078e0007 */
[----:B------:R-:W-:Y:S01]  /*1dc80*/  MOV R10, RZ ;  /* 0x000000ff000a7202 */ /* 0x000fe20000000f00 */
[----:B------:R-:W-:Y:S01]  /*1dc90*/  IMAD.MOV.U32 R3, RZ, RZ, 0x181f ;  /* 0x0000181fff037424 */ /* 0x000fe200078e00ff */
[----:B------:R-:W-:Y:S02]  /*1dca0*/  MOV R2, 0x1dcc0 ;  /* 0x0001dcc000027802 */ /* 0x000fe40000000f00 */
[----:B-12---:R-:W-:Y:S05]  /*1dcb0*/  CALL.REL.NOINC `($__internal_23_$__cuda_sm70_shflsync_idx_p) ;  /* 0x00000cb000007944 */ /* 0x006fea0003c00000 */
[----:B------:R-:W-:Y:S01]  /*1dcc0*/  MOV R2, R10 ;  /* 0x0000000a00027202 */ /* 0x000fe20000000f00 */
[----:B------:R-:W-:Y:S05]  /*1dcd0*/  BRA `(.L_x_1594) ;  /* 0xffffd29000007947 */ /* 0x000fea000383ffff */
.L_x_1525:
[----:B------:R-:W-:Y:S01]  /*1dce0*/  IMAD.MOV.U32 R11, RZ, RZ, R6 ;  /* 0x000000ffff0b7224 */ /* 0x000fe200078e0006 */
[----:B------:R-:W-:Y:S01]  /*1dcf0*/  MOV R10, 0x1 ;  /* 0x00000001000a7802 */ /* 0x000fe20000000f00 */
[----:B--2---:R-:W-:Y:S01]  /*1dd00*/  IMAD.MOV.U32 R3, RZ, RZ, 0x181f ;  /* 0x0000181fff037424 */ /* 0x004fe200078e00ff */
[----:B------:R-:W-:-:S02]  /*1dd10*/  MOV R2, 0x1dd30 ;  /* 0x0001dd3000027802 */ /* 0x000fc40000000f00 */
[----:B-1-3--:R-:W-:Y:S05]  /*1dd20*/  CALL.REL.NOINC `($__internal_23_$__cuda_sm70_shflsync_idx_p) ;  /* 0x00000c4000007944 */ /* 0x00afea0003c00000 */
        /* <DEDUP_REMOVED lines=8> */
.L_x_1526:
[----:B------:R-:W-:Y:S01]  /*1ddb0*/  IMAD.MOV.U32 R11, RZ, RZ, R6 ;  /* 0x000000ffff0b7224 */ /* 0x000fe200078e0006 */
[----:B------:R-:W-:Y:S01]  /*1ddc0*/  MOV R10, 0x2 ;  /* 0x00000002000a7802 */ /* 0x000fe20000000f00 */
[----:B-1----:R-:W-:Y:S01]  /*1ddd0*/  IMAD.MOV.U32 R3, RZ, RZ, 0x181f ;  /* 0x0000181fff037424 */ /* 0x002fe200078e00ff */
[----:B------:R-:W-:Y:S02]  /*1dde0*/  MOV R2, 0x1de00 ;  /* 0x0001de0000027802 */ /* 0x000fe40000000f00 */
[----:B---34-:R-:W-:Y:S05]  /*1ddf0*/  CALL.REL.NOINC `($__internal_23_$__cuda_sm70_shflsync_idx_p) ;  /* 0x00000b7000007944 */ /* 0x018fea0003c00000 */
[----:B------:R-:W-:Y:S01]  /*1de00*/  MOV R8, R10 ;  /* 0x0000000a00087202 */ /* 0x000fe20000000f00 */
[----:B------:R-:W-:Y:S05]  /*1de10*/  BRA `(.L_x_1596) ;  /* 0xffffd24000007947 */ /* 0x000fea000383ffff */
.L_x_1527:
[----:B------:R-:W-:Y:S01]  /*1de20*/  IMAD.MOV.U32 R11, RZ, RZ, R7 ;  /* 0x000000ffff0b7224 */ /* 0x000fe200078e0007 */
[----:B------:R-:W-:Y:S01]  /*1de30*/  MOV R10, 0x2 ;  /* 0x00000002000a7802 */ /* 0x000fe20000000f00 */
[----:B-1----:R-:W-:Y:S01]  /*1de40*/  IMAD.MOV.U32 R3, RZ, RZ, 0x181f ;  /* 0x0000181fff037424 */ /* 0x002fe200078e00ff */
[----:B------:R-:W-:Y:S02]  /*1de50*/  MOV R2, 0x1de70 ;  /* 0x0001de7000027802 */ /* 0x000fe40000000f00 */
[----:B--234-:R-:W-:Y:S05]  /*1de60*/  CALL.REL.NOINC `($__internal_23_$__cuda_sm70_shflsync_idx_p) ;  /* 0x00000b0000007944 */ /* 0x01cfea0003c00000 */
[----:B------:R-:W-:Y:S01]  /*1de70*/  MOV R2, R10 ;  /* 0x0000000a00027202 */ /* 0x000fe20000000f00 */
[----:B------:R-:W-:Y:S05]  /*1de80*/  BRA `(.L_x_1597) ;  /* 0xffffd1f000007947 */ /* 0x000fea000383ffff */
.L_x_1528:
        /* <DEDUP_REMOVED lines=13> */
.L_x_1529:
[----:B------:R-:W-:Y:S01]  /*1df60*/  IMAD.MOV.U32 R11, RZ, RZ, R6 ;  /* 0x000000ffff0b7224 */ /* 0x000fe200078e0006 */
[----:B------:R-:W-:Y:S01]  /*1df70*/  MOV R10, 0x4 ;  /* 0x00000004000a7802 */ /* 0x000fe20000000f00 */
[----:B--2---:R-:W-:Y:S01]  /*1df80*/  IMAD.MOV.U32 R3, RZ, RZ, 0x181f ;  /* 0x0000181fff037424 */ /* 0x004fe200078e00ff */
[----:B------:R-:W-:Y:S02]  /*1df90*/  MOV R2, 0x1dfb0 ;  /* 0x0001dfb000027802 */ /* 0x000fe40000000f00 */
[----:B-1-34-:R-:W-:Y:S05]  /*1dfa0*/  CALL.REL.NOINC `($__internal_23_$__cuda_sm70_shflsync_idx_p) ;  /* 0x000009c000007944 */ /* 0x01afea0003c00000 */
[----:B------:R-:W-:Y:S01]  /*1dfb0*/  MOV R8, R10 ;  /* 0x0000000a00087202 */ /* 0x000fe20000000f00 */
[----:B------:R-:W-:Y:S05]  /*1dfc0*/  BRA `(.L_x_1599) ;  /* 0xffffd1a000007947 */ /* 0x000fea000383ffff */
.L_x_1530:
[----:B------:R-:W-:Y:S01]  /*1dfd0*/  IMAD.MOV.U32 R11, RZ, RZ, R7 ;  /* 0x000000ffff0b7224 */ /* 0x000fe200078e0007 */
[----:B------:R-:W-:Y:S01]  /*1dfe0*/  MOV R10, 0x4 ;  /* 0x00000004000a7802 */ /* 0x000fe20000000f00 */
[----:B--2---:R-:W-:Y:S01]  /*1dff0*/  IMAD.MOV.U32 R3, RZ, RZ, 0x181f ;  /* 0x0000181fff037424 */ /* 0x004fe200078e00ff */
[----:B------:R-:W-:Y:S02]  /*1e000*/  MOV R2, 0x1e020 ;  /* 0x0001e02000027802 */ /* 0x000fe40000000f00 */
[----:B-1-34-:R-:W-:Y:S05]  /*1e010*/  CALL.REL.NOINC `($__internal_23_$__cuda_sm70_shflsync_idx_p) ;  /* 0x0000095000007944 */ /* 0x01afea0003c00000 */
[----:B------:R-:W-:Y:S01]  /*1e020*/  MOV R2, R10 ;  /* 0x0000000a00027202 */ /* 0x000fe20000000f00 */
[----:B------:R-:W-:Y:S05]  /*1e030*/  BRA `(.L_x_1600) ;  /* 0xffffd15000007947 */ /* 0x000fea000383ffff */
.L_x_1531:
[----:B------:R-:W-:Y:S01]  /*1e040*/  IMAD.MOV.U32 R11, RZ, RZ, R6 ;  /* 0x000000ffff0b7224 */ /* 0x000fe200078e0006 */
[----:B------:R-:W-:Y:S01]  /*1e050*/  MOV R10, 0x5 ;  /* 0x00000005000a7802 */ /* 0x000fe20000000f00 */
[----:B-1----:R-:W-:Y:S01]  /*1e060*/  IMAD.MOV.U32 R3, RZ, RZ, 0x181f ;  /* 0x0000181fff037424 */ /* 0x002fe200078e00ff */
[----:B------:R-:W-:-:S02]  /*1e070*/  MOV R2, 0x1e090 ;  /* 0x0001e09000027802 */ /* 0x000fc40000000f00 */
[----:B--234-:R-:W-:Y:S05]  /*1e080*/  CALL.REL.NOINC `($__internal_23_$__cuda_sm70_shflsync_idx_p) ;  /* 0x000008e000007944 */ /* 0x01cfea0003c00000 */
        /* <DEDUP_REMOVED lines=8> */
.L_x_1532:
[----:B------:R-:W-:Y:S01]  /*1e110*/  IMAD.MOV.U32 R11, RZ, RZ, R6 ;  /* 0x000000ffff0b7224 */ /* 0x000fe200078e0006 */
[----:B------:R-:W-:Y:S01]  /*1e120*/  MOV R10, 0x6 ;  /* 0x00000006000a7802 */ /* 0x000fe20000000f00 */
[----:B--2---:R-:W-:Y:S01]  /*1e130*/  IMAD.MOV.U32 R3, RZ, RZ, 0x181f ;  /* 0x0000181fff037424 */ /* 0x004fe200078e00ff */
[----:B------:R-:W-:Y:S02]  /*1e140*/  MOV R2, 0x1e160 ;  /* 0x0001e16000027802 */ /* 0x000fe40000000f00 */
[----:B-1--4-:R-:W-:Y:S05]  /*1e150*/  CALL.REL.NOINC `($__internal_23_$__cuda_sm70_shflsync_idx_p) ;  /* 0x0000081000007944 */ /* 0x012fea0003c00000 */
[----:B------:R-:W-:Y:S01]  /*1e160*/  MOV R8, R10 ;  /* 0x0000000a00087202 */ /* 0x000fe20000000f00 */
[----:B------:R-:W-:Y:S05]  /*1e170*/  BRA `(.L_x_1602) ;  /* 0xffffd10000007947 */ /* 0x000fea000383ffff */
.L_x_1533:
[----:B------:R-:W-:Y:S01]  /*1e180*/  IMAD.MOV.U32 R11, RZ, RZ, R7 ;  /* 0x000000ffff0b7224 */ /* 0x000fe200078e0007 */
[----:B------:R-:W-:Y:S01]  /*1e190*/  MOV R10, 0x6 ;  /* 0x00000006000a7802 */ /* 0x000fe20000000f00 */
[----:B--2---:R-:W-:Y:S01]  /*1e1a0*/  IMAD.MOV.U32 R3, RZ, RZ, 0x181f ;  /* 0x0000181fff037424 */ /* 0x004fe200078e00ff */
[----:B------:R-:W-:Y:S02]  /*1e1b0*/  MOV R2, 0x1e1d0 ;  /* 0x0001e1d000027802 */ /* 0x000fe40000000f00 */
[----:B-1-34-:R-:W-:Y:S05]  /*1e1c0*/  CALL.REL.NOINC `($__internal_23_$__cuda_sm70_shflsync_idx_p) ;  /* 0x000007a000007944 */ /* 0x01afea0003c00000 */
[----:B------:R-:W-:Y:S01]  /*1e1d0*/  MOV R2, R10 ;  /* 0x0000000a00027202 */ /* 0x000fe20000000f00 */
[----:B------:R-:W-:Y:S05]  /*1e1e0*/  BRA `(.L_x_1603) ;  /* 0xffffd0b000007947 */ /* 0x000fea000383ffff */
.L_x_1534:
[----:B------:R-:W-:Y:S01]  /*1e1f0*/  IMAD.MOV.U32 R11, RZ, RZ, R6 ;  /* 0x000000ffff0b7224 */ /* 0x000fe200078e0006 */
[----:B------:R-:W-:Y:S01]  /*1e200*/  MOV R10, 0x7 ;  /* 0x00000007000a7802 */ /* 0x000fe20000000f00 */
[----:B-1----:R-:W-:Y:S01]  /*1e210*/  IMAD.MOV.U32 R3, RZ, RZ, 0x181f ;  /* 0x0000181fff037424 */ /* 0x002fe200078e00ff */
[----:B------:R-:W-:-:S02]  /*1e220*/  MOV R2, 0x1e240 ;  /* 0x0001e24000027802 */ /* 0x000fc40000000f00 */
[----:B--2-4-:R-:W-:Y:S05]  /*1e230*/  CALL.REL.NOINC `($__internal_23_$__cuda_sm70_shflsync_idx_p) ;  /* 0x0000073000007944 */ /* 0x014fea0003c00000 */
        /* <DEDUP_REMOVED lines=8> */
.L_x_1536:
[----:B------:R-:W-:Y:S01]  /*1e2c0*/  IMAD.MOV.U32 R11, RZ, RZ, R45 ;  /* 0x000000ffff0b7224 */ /* 0x000fe200078e002d */
[----:B------:R-:W-:Y:S01]  /*1e2d0*/  MOV R10, RZ ;  /* 0x000000ff000a7202 */ /* 0x000fe20000000f00 */
[----:B----4-:R-:W-:Y:S01]  /*1e2e0*/  IMAD.MOV.U32 R3, RZ, RZ, 0x1f ;  /* 0x0000001fff037424 */ /* 0x010fe200078e00ff */
[----:B------:R-:W-:Y:S02]  /*1e2f0*/  MOV R2, 0x1e310 ;  /* 0x0001e31000027802 */ /* 0x000fe40000000f00 */
[----:B------:R-:W-:Y:S05]  /*1e300*/  CALL.REL.NOINC `($__internal_23_$__cuda_sm70_shflsync_idx_p) ;  /* 0x0000066000007944 */ /* 0x000fea0003c00000 */
[----:B------:R-:W-:Y:S01]  /*1e310*/  MOV R9, R10 ;  /* 0x0000000a00097202 */ /* 0x000fe20000000f00 */
[----:B------:R-:W-:Y:S05]  /*1e320*/  BRA `(.L_x_1605) ;  /* 0xffffd14000007947 */ /* 0x000fea000383ffff */
.L_x_1537:
[----:B------:R-:W-:Y:S01]  /*1e330*/  IMAD.MOV.U32 R11, RZ, RZ, R45 ;  /* 0x000000ffff0b7224 */ /* 0x000fe200078e002d */
[----:B------:R-:W-:Y:S01]  /*1e340*/  MOV R10, 0x1 ;  /* 0x00000001000a7802 */ /* 0x000fe20000000f00 */
[----:B----4-:R-:W-:Y:S01]  /*1e350*/  IMAD.MOV.U32 R3, RZ, RZ, 0x1f ;  /* 0x0000001fff037424 */ /* 0x010fe200078e00ff */
[----:B------:R-:W-:Y:S02]  /*1e360*/  MOV R2, 0x1e380 ;  /* 0x0001e38000027802 */ /* 0x000fe40000000f00 */
[----:B-12---:R-:W-:Y:S05]  /*1e370*/  CALL.REL.NOINC `($__internal_23_$__cuda_sm70_shflsync_idx_p) ;  /* 0x000005f000007944 */ /* 0x006fea0003c00000 */
[----:B------:R-:W-:Y:S01]  /*1e380*/  MOV R8, R10 ;  /* 0x0000000a00087202 */ /* 0x000fe20000000f00 */
[----:B------:R-:W-:Y:S05]  /*1e390*/  BRA `(.L_x_1606) ;  /* 0xffffd0f000007947 */ /* 0x000fea000383ffff */
.L_x_1538:
[----:B------:R-:W-:Y:S02]  /*1e3a0*/  MOV R2, 0x1 ;  /* 0x0000000100027802 */ /* 0x000fe40000000f00 */
[----:B------:R-:W-:-:S02]  /*1e3b0*/  MOV R3, 0x1e3d0 ;  /* 0x0001e3d000037802 */ /* 0x000fc40000000f00 */
[----:B-123--:R-:W-:Y:S05]  /*1e3c0*/  CALL.REL.NOINC `($__internal_24_$__cuda_sm70_shflsync_up_p) ;  /* 0x000005f000007944 */ /* 0x00efea0003c00000 */
[----:B------:R-:W-:Y:S05]  /*1e3d0*/  BRA `(.L_x_1607) ;  /* 0xffffd1e000007947 */ /* 0x000fea000383ffff */
.L_x_1539:
[----:B------:R-:W-:Y:S02]  /*1e3e0*/  MOV R2, 0x2 ;  /* 0x0000000200027802 */ /* 0x000fe40000000f00 */
[----:B------:R-:W-:-:S02]  /*1e3f0*/  MOV R3, 0x1e410 ;  /* 0x0001e41000037802 */ /* 0x000fc40000000f00 */
[----:B-12---:R-:W-:Y:S05]  /*1e400*/  CALL.REL.NOINC `($__internal_24_$__cuda_sm70_shflsync_up_p) ;  /* 0x000005b000007944 */ /* 0x006fea0003c00000 */
        /* <DEDUP_REMOVED lines=24> */
.L_x_1543:
[----:B------:R-:W-:Y:S02]  /*1e590*/  MOV R2, 0x1 ;  /* 0x0000000100027802 */ /* 0x000fe40000000f00 */
[----:B------:R-:W-:Y:S02]  /*1e5a0*/  MOV R3, 0x1e5c0 ;  /* 0x0001e5c000037802 */ /* 0x000fe40000000f00 */
[----:B------:R-:W-:Y:S05]  /*1e5b0*/  CALL.REL.NOINC `($__internal_24_$__cuda_sm70_shflsync_up_p) ;  /* 0x0000040000007944 */ /* 0x000fea0003c00000 */
[----:B------:R-:W-:Y:S01]  /*1e5c0*/  MOV R2, R4 ;  /* 0x0000000400027202 */ /* 0x000fe20000000f00 */
[----:B------:R-:W-:Y:S05]  /*1e5d0*/  BRA `(.L_x_1609) ;  /* 0xffffd24000007947 */ /* 0x000fea000383ffff */
.L_x_1544:
        /* <DEDUP_REMOVED lines=27> */
.L_x_1546:
[----:B------:R-:W-:Y:S02]  /*1e790*/  SEL R0, RZ, 0x1, P0 ;  /* 0x00000001ff007807 */ /* 0x000fe40000000000 */
[----:B------:R-:W-:Y:S02]  /*1e7a0*/  MOV R2, 0x1e7c0 ;  /* 0x0001e7c000027802 */ /* 0x000fe40000000f00 */
[----:B---3--:R-:W-:Y:S05]  /*1e7b0*/  CALL.REL.NOINC `($__internal_25_$__cuda_sm70_votesync_ballot) ;  /* 0x0000027000007944 */ /* 0x008fea0003c00000 */
[----:B------:R-:W-:Y:S01]  /*1e7c0*/  MOV R5, R0 ;  /* 0x0000000000057202 */ /* 0x000fe20000000f00 */
[----:B------:R-:W-:Y:S05]  /*1e7d0*/  BRA `(.L_x_1611) ;  /* 0xffffd1d000007947 */ /* 0x000fea000383ffff */
.L_x_1547:
[----:B------:R-:W-:Y:S01]  /*1e7e0*/  IMAD.MOV.U32 R11, RZ, RZ, R6 ;  /* 0x000000ffff0b7224 */ /* 0x000fe200078e0006 */
[----:B------:R-:W-:Y:S01]  /*1e7f0*/  MOV R10, R0 ;  /* 0x00000000000a7202 */ /* 0x000fe20000000f00 */
[----:B------:R-:W-:Y:S01]  /*1e800*/  IMAD.MOV.U32 R3, RZ, RZ, 0x1f ;  /* 0x0000001fff037424 */ /* 0x000fe200078e00ff */
[----:B-1----:R-:W-:Y:S02]  /*1e810*/  MOV R2, 0x1e830 ;  /* 0x0001e83000027802 */ /* 0x002fe40000000f00 */
[----:B---3--:R-:W-:Y:S05]  /*1e820*/  CALL.REL.NOINC `($__internal_23_$__cuda_sm70_shflsync_idx_p) ;  /* 0x0000014000007944 */ /* 0x008fea0003c00000 */
[----:B------:R-:W-:Y:S01]  /*1e830*/  IMAD.MOV.U32 R12, RZ, RZ, R10 ;  /* 0x000000ffff0c7224 */ /* 0x000fe200078e000a */
[----:B------:R-:W-:Y:S01]  /*1e840*/  MOV R10, R0 ;  /* 0x00000000000a7202 */ /* 0x000fe20000000f00 */
[----:B------:R-:W-:Y:S01]  /*1e850*/  IMAD.MOV.U32 R11, RZ, RZ, R7 ;  /* 0x000000ffff0b7224 */ /* 0x000fe200078e0007 */
[----:B------:R-:W-:-:S02]  /*1e860*/  MOV R3, 0x1f ;  /* 0x0000001f00037802 */ /* 0x000fc40000000f00 */
[----:B------:R-:W-:Y:S02]  /*1e870*/  MOV R2, 0x1e890 ;  /* 0x0001e89000027802 */ /* 0x000fe40000000f00 */
[----:B------:R-:W-:Y:S05]  /*1e880*/  CALL.REL.NOINC `($__internal_23_$__cuda_sm70_shflsync_idx_p) ;  /* 0x000000e000007944 */ /* 0x000fea0003c00000 */
[----:B------:R-:W-:Y:S01]  /*1e890*/  MOV R7, R10 ;  /* 0x0000000a00077202 */ /* 0x000fe20000000f00 */
[----:B------:R-:W-:Y:S05]  /*1e8a0*/  BRA `(.L_x_1612) ;  /* 0xffffd17000007947 */ /* 0x000fea000383ffff */
.L_x_1550:
[----:B------:R-:W-:Y:S01]  /*1e8b0*/  IMAD.MOV.U32 R11, RZ, RZ, R4 ;  /* 0x000000ffff0b7224 */ /* 0x000fe200078e0004 */
[----:B------:R-:W-:Y:S01]  /*1e8c0*/  MOV R10, R0 ;  /* 0x00000000000a7202 */ /* 0x000fe20000000f00 */
[----:B------:R-:W-:Y:S01]  /*1e8d0*/  IMAD.MOV.U32 R3, RZ, RZ, 0x1f ;  /* 0x0000001fff037424 */ /* 0x000fe200078e00ff */
[----:B-1----:R-:W-:Y:S02]  /*1e8e0*/  MOV R2, 0x1e900 ;  /* 0x0001e90000027802 */ /* 0x002fe40000000f00 */
[----:B---34-:R-:W-:Y:S05]  /*1e8f0*/  CALL.REL.NOINC `($__internal_23_$__cuda_sm70_shflsync_idx_p) ;  /* 0x0000007000007944 */ /* 0x018fea0003c00000 */
[----:B------:R-:W-:Y:S01]  /*1e900*/  MOV R13, R10 ;  /* 0x0000000a000d7202 */ /* 0x000fe20000000f00 */
[----:B------:R-:W-:Y:S05]  /*1e910*/  BRA `(.L_x_1549) ;  /* 0xffffd16000007947 */ /* 0x000fea000383ffff */
        .weak           $__internal_22_$__cuda_sm70_shflsync_bfly_p
        .type           $__internal_22_$__cuda_sm70_shflsync_bfly_p,@function
        .size           $__internal_22_$__cuda_sm70_shflsync_bfly_p,($__internal_23_$__cuda_sm70_shflsync_idx_p - $__internal_22_$__cuda_sm70_shflsync_bfly_p)
$__internal_22_$__cuda_sm70_shflsync_bfly_p:
[----:B------:R-:W-:Y:S01]  /*1e920*/  MOV R8, R3 ;  /* 0x0000000300087202 */ /* 0x000fe20000000f00 */
[----:B------:R-:W-:Y:S04]  /*1e930*/  WARPSYNC R10 ;  /* 0x0000000a00007348 */ /* 0x000fe80003800000 */
[----:B------:R-:W-:Y:S01]  /*1e940*/  MOV R9, 0x0 ;  /* 0x0000000000097802 */ /* 0x000fe20000000f00 */
[----:B------:R1:W2:Y:S03]  /*1e950*/  SHFL.BFLY PT, R0, R0, R7, R11 ;  /* 0x0c00000700007389 */ /* 0x0002a600000e000b */
[----:B------:R-:W-:Y:S05]  /*1e960*/  RET.REL.NODEC R8 `(_ZN7cutlass13device_kernelIN5flash19enable_sm80_to_sm89INS1_16FlashAttnFwdSm80INS1_25CollectiveMainloopFwdSm80ILi4ELi1ELb0EN4cute5tupleIJNS5_1CILi128EEENS7_ILi80EEENS7_ILi64EEEEEELi64ENS_6half_tEfNS_4arch4Sm80ELb1ELb0ELb0ELb1ELb0ELb1ELb1ELb1EEENS1_21CollectiveEpilogueFwdINS6_IJS8_SA_S9_EEENS6_IJNS7_ILi1EEESI_SI_EEESC_SE_Li128ELb1ELb1ELb1ELb0EEENS1_36VarlenDynamicPersistentTileSchedulerILi128ELi80ELi128ELi128ELb1ELb1ELb0ELb1ELb1ELb1EEEEEEEEEvNT_6ParamsE) ;  /* 0xfffe169008007950 */ /* 0x000fea0003c3ffff */
        .weak           $__internal_23_$__cuda_sm70_shflsync_idx_p
        .type           $__internal_23_$__cuda_sm70_shflsync_idx_p,@function
        .size           $__internal_23_$__cuda_sm70_shflsync_idx_p,($__internal_24_$__cuda_sm70_shflsync_up_p - $__internal_23_$__cuda_sm70_shflsync_idx_p)
$__internal_23_$__cuda_sm70_shflsync_idx_p:
[----:B------:R-:W-:-:S04]  /*1e970*/  MOV R44, 0xffffffff ;  /* 0xffffffff002c7802 */ /* 0x000fc80000000f00 */
[----:B------:R-:W-:Y:S04]  /*1e980*/  WARPSYNC R44 ;  /* 0x0000002c00007348 */ /* 0x000fe80003800000 */
[----:B------:R1:W2:Y:S02]  /*1e990*/  SHFL.IDX PT, R10, R11, R10, R3 ;  /* 0x0000000a0b0a7389 */ /* 0x0002a400000e0003 */
[----:B-1----:R-:W-:-:S04]  /*1e9a0*/  MOV R3, 0x0 ;  /* 0x0000000000037802 */ /* 0x002fc80000000f00 */
[----:B--2---:R-:W-:Y:S05]  /*1e9b0*/  RET.REL.NODEC R2 `(_ZN7cutlass13device_kernelIN5flash19enable_sm80_to_sm89INS1_16FlashAttnFwdSm80INS1_25CollectiveMainloopFwdSm80ILi4ELi1ELb0EN4cute5tupleIJNS5_1CILi128EEENS7_ILi80EEENS7_ILi64EEEEEELi64ENS_6half_tEfNS_4arch4Sm80ELb1ELb0ELb0ELb1ELb0ELb1ELb1ELb1EEENS1_21CollectiveEpilogueFwdINS6_IJS8_SA_S9_EEENS6_IJNS7_ILi1EEESI_SI_EEESC_SE_Li128ELb1ELb1ELb1ELb0EEENS1_36VarlenDynamicPersistentTileSchedulerILi128ELi80ELi128ELi128ELb1ELb1ELb0ELb1ELb1ELb1EEEEEEEEEvNT_6ParamsE) ;  /* 0xfffe164002007950 */ /* 0x004fea0003c3ffff */
        .weak           $__internal_24_$__cuda_sm70_shflsync_up_p
        .type           $__internal_24_$__cuda_sm70_shflsync_up_p,@function
        .size           $__internal_24_$__cuda_sm70_shflsync_up_p,($__internal_25_$__cuda_sm70_votesync_ballot - $__internal_24_$__cuda_sm70_shflsync_up_p)
$__internal_24_$__cuda_sm70_shflsync_up_p:
[----:B------:R-:W-:Y:S02]  /*1e9c0*/  IMAD.MOV.U32 R4, RZ, RZ, RZ ;  /* 0x000000ffff047224 */ /* 0x000fe400078e00ff */
[----:B------:R-:W-:-:S04]  /*1e9d0*/  IMAD.MOV.U32 R10, RZ, RZ, -0x1 ;  /* 0xffffffffff0a7424 */ /* 0x000fc800078e00ff */
[----:B------:R-:W-:Y:S04]  /*1e9e0*/  WARPSYNC R10 ;  /* 0x0000000a00007348 */ /* 0x000fe80003800000 */
[----:B------:R1:W2:Y:S02]  /*1e9f0*/  SHFL.UP PT, R4, R0, R2, R4 ;  /* 0x0400000200047389 */ /* 0x0002a400000e0004 */
[----:B-1----:R-:W-:Y:S02]  /*1ea00*/  MOV R2, R3 ;  /* 0x0000000300027202 */ /* 0x002fe40000000f00 */
[----:B------:R-:W-:-:S04]  /*1ea10*/  MOV R3, 0x0 ;  /* 0x0000000000037802 */ /* 0x000fc80000000f00 */
[----:B--2---:R-:W-:Y:S05]  /*1ea20*/  RET.REL.NODEC R2 `(_ZN7cutlass13device_kernelIN5flash19enable_sm80_to_sm89INS1_16FlashAttnFwdSm80INS1_25CollectiveMainloopFwdSm80ILi4ELi1ELb0EN4cute5tupleIJNS5_1CILi128EEENS7_ILi80EEENS7_ILi64EEEEEELi64ENS_6half_tEfNS_4arch4Sm80ELb1ELb0ELb0ELb1ELb0ELb1ELb1ELb1EEENS1_21CollectiveEpilogueFwdINS6_IJS8_SA_S9_EEENS6_IJNS7_ILi1EEESI_SI_EEESC_SE_Li128ELb1ELb1ELb1ELb0EEENS1_36VarlenDynamicPersistentTileSchedulerILi128ELi80ELi128ELi128ELb1ELb1ELb0ELb1ELb1ELb1EEEEEEEEEvNT_6ParamsE) ;  /* 0xfffe15d002007950 */ /* 0x004fea0003c3ffff */
        .weak           $__internal_25_$__cuda_sm70_votesync_ballot
        .type           $__internal_25_$__cuda_sm70_votesync_ballot,@function
        .size           $__internal_25_$__cuda_sm70_votesync_ballot,(.L_x_1644 - $__internal_25_$__cuda_sm70_votesync_ballot)
$__internal_25_$__cuda_sm70_votesync_ballot:
[----:B------:R-:W-:Y:S01]  /*1ea30*/  ISETP.NE.U32.AND P0, PT, R0, 0x1, PT ;  /* 0x000000010000780c */ /* 0x000fe20003f05070 */
[----:B------:R-:W-:-:S04]  /*1ea40*/  IMAD.MOV.U32 R3, RZ, RZ, -0x1 ;  /* 0xffffffffff037424 */ /* 0x000fc800078e00ff */
[----:B------:R-:W-:Y:S08]  /*1ea50*/  WARPSYNC R3 ;  /* 0x0000000300007348 */ /* 0x000ff00003800000 */
[----:B------:R-:W-:-:S04]  /*1ea60*/  VOTE.ANY R0, PT, !P0 ;  /* 0x0000000000007806 */ /* 0x000fc800040e0100 */
[----:B------:R-:W-:Y:S01]  /*1ea70*/  LOP3.LUT R0, R0, R3, RZ, 0xc0, !PT ;  /* 0x0000000300007212 */ /* 0x000fe200078ec0ff */
[----:B------:R-:W-:-:S04]  /*1ea80*/  IMAD.MOV.U32 R3, RZ, RZ, 0x0 ;  /* 0x00000000ff037424 */ /* 0x000fc800078e00ff */
[----:B------:R-:W-:Y:S05]  /*1ea90*/  RET.REL.NODEC R2 `(_ZN7cutlass13device_kernelIN5flash19enable_sm80_to_sm89INS1_16FlashAttnFwdSm80INS1_25CollectiveMainloopFwdSm80ILi4ELi1ELb0EN4cute5tupleIJNS5_1CILi128EEENS7_ILi80EEENS7_ILi64EEEEEELi64ENS_6half_tEfNS_4arch4Sm80ELb1ELb0ELb0ELb1ELb0ELb1ELb1ELb1EEENS1_21CollectiveEpilogueFwdINS6_IJS8_SA_S9_EEENS6_IJNS7_ILi1EEESI_SI_EEESC_SE_Li128ELb1ELb1ELb1ELb0EEENS1_36VarlenDynamicPersistentTileSchedulerILi128ELi80ELi128ELi128ELb1ELb1ELb0ELb1ELb1ELb1EEEEEEEEEvNT_6ParamsE) ;  /* 0xfffe156002007950 */ /* 0x000fea0003c3ffff */
.L_x_1613:
        /* <DEDUP_REMOVED lines=14> */
.L_x_1644:


//--------------------- .nv.shared._ZN7cutlass13device_kernelIN5flash19enable_sm80_to_sm89INS1_16FlashAttnFwdSm80INS1_25CollectiveMainloopFwdSm80ILi4ELi1ELb0EN4cute5tupleIJNS5_1CILi128EEENS7_ILi112EEENS7_ILi64EEEEEELi64ENS_6half_tEfNS_4arch4Sm80ELb0ELb0ELb0ELb0ELb0ELb0ELb1ELb1EEENS1_21CollectiveEpilogueFwdINS6_IJS8_SA_S9_EEENS6_IJNS7_ILi1EEESI_SI_EEESC_SE_Li128ELb0ELb1ELb1ELb0EEENS1_19SingleTileSchedulerILb0ELb1ELb1ELi128EEEEEEEEEvNT_6ParamsE --------------------------
	.section	.nv.shared._ZN7cutlass13device_kernelIN5flash19enable_sm80_to_sm89INS1_16FlashAttnFwdSm80INS1_25CollectiveMainloopFwdSm80ILi4ELi1ELb0EN4cute5tupleIJNS5_1CILi128EEENS7_ILi112EEENS7_ILi64EEEEEELi64ENS_6half_tEfNS_4arch4Sm80ELb0ELb0ELb0ELb0ELb0ELb0ELb1ELb1EEENS1_21CollectiveEpilogueFwdINS6_IJS8_SA_S9_EEENS6_IJNS7_ILi1EEESI_SI_EEESC_SE_Li128ELb0ELb1ELb1ELb0EEENS1_19SingleTileSchedulerILb0ELb1ELb1ELi128EEEEEEEEEvNT_6ParamsE,"aw",@nobits
	.sectionflags	@""
	.align	16


//--------------------- .nv.global                --------------------------
	.section	.nv.global,"aw",@nobits
.nv.global:
	.type		_ZN71_INTERNAL_daa827db_35_flash_fwd_hdim64_fp16_split_sm80_cu_ea41c527_42064cute1_E,@object
	.size		_ZN71_INTERNAL_daa827db_35_flash_fwd_hdim64_fp16_split_sm80_cu_ea41c527_42064cute1_E,(_ZN71_INTERNAL_daa827db_35_flash_fwd_hdim64_fp16_split_sm80_cu_ea41c527_42064cuda3std3__45__cpo6cbeginE - _ZN71_INTERNAL_daa827db_35_flash_fwd_hdim64_fp16_split_sm80_cu_ea41c527_42064cute1_E)
_ZN71_INTERNAL_daa827db_35_flash_fwd_hdim64_fp16_split_sm80_cu_ea41c527_42064cute1_E:
	.zero		1
	.type		_ZN71_INTERNAL_daa827db_35_flash_fwd_hdim64_fp16_split_sm80_cu_ea41c527_42064cuda3std3__45__cpo6cbeginE,@object
	.size		_ZN71_INTERNAL_daa827db_35_flash_fwd_hdim64_fp16_split_sm80_cu_ea41c527_42064cuda3std3__45__cpo6cbeginE,(_ZN71_INTERNAL_daa827db_35_flash_fwd_hdim64_fp16_split_sm80_cu_ea41c527_42064cuda3std3__48in_placeE - _ZN71_INTERNAL_daa827db_35_flash_fwd_hdim64_fp16_split_sm80_cu_ea41c527_42064cuda3std3__45__cpo6cbeginE)
_ZN71_INTERNAL_daa827db_35_flash_fwd_hdim64_fp16_split_sm80_cu_ea41c527_42064cuda3std3__45__cpo6cbeginE:
	.zero		1
	.type		_ZN71_INTERNAL_daa827db_35_flash_fwd_hdim64_fp16_split_sm80_cu_ea41c527_42064cuda3std3__48in_placeE,@object
	.size		_ZN71_INTERNAL_daa827db_35_flash_fwd_hdim64_fp16_split_sm80_cu_ea41c527_42064cuda3std3__48in_placeE,(_ZN71_INTERNAL_daa827db_35_flash_fwd_hdim64_fp16_split_sm80_cu_ea41c527_42064cuda3std6ranges3__45__cpo9iter_moveE - _ZN71_INTERNAL_daa827db_35_flash_fwd_hdim64_fp16_split_sm80_cu_ea41c527_42064cuda3std3__48in_placeE)
_ZN71_INTERNAL_daa827db_35_flash_fwd_hdim64_fp16_split_sm80_cu_ea41c527_42064cuda3std3__48in_placeE:
	.zero		1
	.type		_ZN71_INTERNAL_daa827db_35_flash_fwd_hdim64_fp16_split_sm80_cu_ea41c527_42064cuda3std6ranges3__45__cpo9iter_moveE,@object
	.size		_ZN71_INTERNAL_daa827db_35_flash_fwd_hdim64_fp16_split_sm80_cu_ea41c527_42064cuda3std6ranges3__45__cpo9iter_moveE,(_ZN71_INTERNAL_daa827db_35_flash_fwd_hdim64_fp16_split_sm80_cu_ea41c527_42064cuda3std3__45__cpo5beginE - _ZN71_INTERNAL_daa827db_35_flash_fwd_hdim64_fp16_split_sm80_cu_ea41c527_42064cuda3std6ranges3__45__cpo9iter_moveE)
_ZN71_INTERNAL_daa827db_35_flash_fwd_hdim64_fp16_split_sm80_cu_ea41c527_42064cuda3std6ranges3__45__cpo9iter_moveE:
	.zero		1
	.type		_ZN71_INTERNAL_daa827db_35_flash_fwd_hdim64_fp16_split_sm80_cu_ea41c527_42064cuda3std3__45__cpo5beginE,@object
	.size		_ZN71_INTERNAL_daa827db_35_flash_fwd_hdim64_fp16_split_sm80_cu_ea41c527_42064cuda3std3__45__cpo5beginE,(_ZN71_INTERNAL_daa827db_35_flash_fwd_hdim64_fp16_split_sm80_cu_ea41c527_42064cuda3std3__473_GLOBAL__N__daa827db_35_flash_fwd_hdim64_fp16_split_sm80_cu_ea41c527_42066ignoreE - _ZN71_INTERNAL_daa827db_35_flash_fwd_hdim64_fp16_split_sm80_cu_ea41c527_42064cuda3std3__45__cpo5beginE)
_ZN71_INTERNAL_daa827db_35_flash_fwd_hdim64_fp16_split_sm80_cu_ea41c527_42064cuda3std3__45__cpo5beginE:
	.zero		1
	.type		_ZN71_INTERNAL_daa827db_35_flash_fwd_hdim64_fp16_split_sm80_cu_ea41c527_42064cuda3std3__473_GLOBAL__N__daa827db_35_flash_fwd_hdim64_fp16_split_sm80_cu_ea41c527_42066ignoreE,@object
	.size		_ZN71_INTERNAL_daa827db_35_flash_fwd_hdim64_fp16_split_sm80_cu_ea41c527_42064cuda3std3__473_GLOBAL__N__daa827db_35_flash_fwd_hdim64_fp16_split_sm80_cu_ea41c527_42066ignoreE,(_ZN71_INTERNAL_daa827db_35_flash_fwd_hdim64_fp16_split_sm80_cu_ea41c527_42064cute7productE - _ZN71_INTERNAL_daa827db_35_flash_fwd_hdim64_fp16_split_sm80_cu_ea41c527_42064cuda3std3__473_GLOBAL__N__daa827db_35_flash_fwd_hdim64_fp16_split_sm80_cu_ea41c527_42066ignoreE)
_ZN71_INTERNAL_daa827db_35_flash_fwd_hdim64_fp16_split_sm80_cu_ea41c527_42064cuda3std3__473_GLOBAL__N__daa827db_35_flash_fwd_hdim64_fp16_split_sm80_cu_ea41c527_42066ignoreE:
	.zero		1
	.type		_ZN71_INTERNAL_daa827db_35_flash_fwd_hdim64_fp16_split_sm80_cu_ea41c527_42064cute7productE,@object
	.size		_ZN71_INTERNAL_daa827db_35_flash_fwd_hdim64_fp16_split_sm80_cu_ea41c527_42064cute7productE,(_ZN71_INTERNAL_daa827db_35_flash_fwd_hdim64_fp16_split_sm80_cu_ea41c527_42064cuda3std3__45__cpo3endE - _ZN71_INTERNAL_daa827db_35_flash_fwd_hdim64_fp16_split_sm80_cu_ea41c527_42064cute7productE)
_ZN71_INTERNAL_daa827db_35_flash_fwd_hdim64_fp16_split_sm80_cu_ea41c527_42064cute7productE:
	.zero		1
	.type		_ZN71_INTERNAL_daa827db_35_flash_fwd_hdim64_fp16_split_sm80_cu_ea41c527_42064cuda3std3__45__cpo3endE,@object
	.size		_ZN71_INTERNAL_daa827db_35_flash_fwd_hdim64_fp16_split_sm80_cu_ea41c527_42064cuda3std3__45__cpo3endE,(_ZN71_INTERNAL_daa827db_35_flash_fwd_hdim64_fp16_split_sm80_cu_ea41c527_42064cuda3std3__419piecewise_constructE - _ZN71_INTERNAL_daa827db_35_flash_fwd_hdim64_fp16_split_sm80_cu_ea41c527_42064cuda3std3__45__cpo3endE)
_ZN71_INTERNAL_daa827db_35_flash_fwd_hdim64_fp16_split_sm80_cu_ea41c527_42064cuda3std3__45__cpo3endE:
	.zero		1
	.type		_ZN71_INTERNAL_daa827db_35_flash_fwd_hdim64_fp16_split_sm80_cu_ea41c527_42064cuda3std3__419piecewise_constructE,@object
	.size		_ZN71_INTERNAL_daa827db_35_flash_fwd_hdim64_fp16_split_sm80_cu_ea41c527_42064cuda3std3__419piecewise_constructE,(_ZN71_INTERNAL_daa827db_35_flash_fwd_hdim64_fp16_split_sm80_cu_ea41c527_42064cuda3std3__45__cpo4cendE - _ZN71_INTERNAL_daa827db_35_flash_fwd_hdim64_fp16_split_sm80_cu_ea41c527_42064cuda3std3__419piecewise_constructE)
_ZN71_INTERNAL_daa827db_35_flash_fwd_hdim64_fp16_split_sm80_cu_ea41c527_42064cuda3std3__419piecewise_constructE:
	.zero		1
	.type		_ZN71_INTERNAL_daa827db_35_flash_fwd_hdim64_fp16_split_sm80_cu_ea41c527_42064cuda3std3__45__cpo4cendE,@object
	.size		_ZN71_INTERNAL_daa827db_35_flash_fwd_hdim64_fp16_split_sm80_cu_ea41c527_42064cuda3std3__45__cpo4cendE,(_ZN71_INTERNAL_daa827db_35_flash_fwd_hdim64_fp16_split_sm80_cu_ea41c527_42064cuda3std6ranges3__45__cpo4swapE - _ZN71_INTERNAL_daa827db_35_flash_fwd_hdim64_fp16_split_sm80_cu_ea41c527_42064cuda3std3__45__cpo4cendE)
_ZN71_INTERNAL_daa827db_35_flash_fwd_hdim64_fp16_split_sm80_cu_ea41c527_42064cuda3std3__45__cpo4cendE:
	.zero		1
	.type		_ZN71_INTERNAL_daa827db_35_flash_fwd_hdim64_fp16_split_sm80_cu_ea41c527_42064cuda3std6ranges3__45__cpo4swapE,@object
	.size		_ZN71_INTERNAL_daa827db_35_flash_fwd_hdim64_fp16_split_sm80_cu_ea41c527_42064cuda3std6ranges3__45__cpo4swapE,(.L_7 - _ZN71_INTERNAL_daa827db_35_flash_fwd_hdim64_fp16_split_sm80_cu_ea41c527_42064cuda3std6ranges3__45__cpo4swapE)
_ZN71_INTERNAL_daa827db_35_flash_fwd_hdim64_fp16_split_sm80_cu_ea41c527_42064cuda3std6ranges3__45__cpo4swapE:
	.zero		1
.L_7:


//--------------------- .nv.shared._ZN7cutlass13device_kernelIN5flash19enable_sm80_to_sm89INS1_16FlashAttnFwdSm80INS1_25CollectiveMainloopFwdSm80ILi4ELi1ELb0EN4cute5tupleIJNS5_1CILi128EEENS7_ILi80EEENS7_ILi64EEEEEELi64ENS_6half_tEfNS_4arch4Sm80ELb0ELb0ELb0ELb1ELb0ELb0ELb1ELb1EEENS1_21CollectiveEpilogueFwdINS6_IJS8_SA_S9_EEENS6_IJNS7_ILi1EEESI_SI_EEESC_SE_Li128ELb1ELb1ELb1ELb0EEENS1_36VarlenDynamicPersistentTileSchedulerILi128ELi80ELi128ELi128ELb1ELb1ELb0ELb0ELb1ELb1EEEEEEEEEvNT_6ParamsE --------------------------
	.section	.nv.shared._ZN7cutlass13device_kernelIN5flash19enable_sm80_to_sm89INS1_16FlashAttnFwdSm80INS1_25CollectiveMainloopFwdSm80ILi4ELi1ELb0EN4cute5tupleIJNS5_1CILi128EEENS7_ILi80EEENS7_ILi64EEEEEELi64ENS_6half_tEfNS_4arch4Sm80ELb0ELb0ELb0ELb1ELb0ELb0ELb1ELb1EEENS1_21CollectiveEpilogueFwdINS6_IJS8_SA_S9_EEENS6_IJNS7_ILi1EEESI_SI_EEESC_SE_Li128ELb1ELb1ELb1ELb0EEENS1_36VarlenDynamicPersistentTileSchedulerILi128ELi80ELi128ELi128ELb1ELb1ELb0ELb0ELb1ELb1EEEEEEEEEvNT_6ParamsE,"aw",@nobits
	.sectionflags	@""
	.align	16


//--------------------- .nv.shared._ZN7cutlass13device_kernelIN5flash19enable_sm80_to_sm89INS1_16FlashAttnFwdSm80INS1_25CollectiveMainloopFwdSm80ILi4ELi1ELb0EN4cute5tupleIJNS5_1CILi128EEENS7_ILi80EEENS7_ILi64EEEEEELi64ENS_6half_tEfNS_4arch4Sm80ELb0ELb0ELb0ELb1ELb0ELb1ELb1ELb1EEENS1_21CollectiveEpilogueFwdINS6_IJS8_SA_S9_EEENS6_IJNS7_ILi1EEESI_SI_EEESC_SE_Li128ELb1ELb1ELb1ELb0EEENS1_36VarlenDynamicPersistentTileSchedulerILi128ELi80ELi128ELi128ELb1ELb1ELb0ELb0ELb1ELb1EEEEEEEEEvNT_6ParamsE --------------------------
	.section	.nv.shared._ZN7cutlass13device_kernelIN5flash19enable_sm80_to_sm89INS1_16FlashAttnFwdSm80INS1_25CollectiveMainloopFwdSm80ILi4ELi1ELb0EN4cute5tupleIJNS5_1CILi128EEENS7_ILi80EEENS7_ILi64EEEEEELi64ENS_6half_tEfNS_4arch4Sm80ELb0ELb0ELb0ELb1ELb0ELb1ELb1ELb1EEENS1_21CollectiveEpilogueFwdINS6_IJS8_SA_S9_EEENS6_IJNS7_ILi1EEESI_SI_EEESC_SE_Li128ELb1ELb1ELb1ELb0EEENS1_36VarlenDynamicPersistentTileSchedulerILi128ELi80ELi128ELi128ELb1ELb1ELb0ELb0ELb1ELb1EEEEEEEEEvNT_6ParamsE,"aw",@nobits
	.sectionflags	@""
	.align	16


//--------------------- .nv.shared._ZN7cutlass13device_kernelIN5flash19enable_sm80_to_sm89INS1_16FlashAttnFwdSm80INS1_25CollectiveMainloopFwdSm80ILi4ELi1ELb0EN4cute5tupleIJNS5_1CILi128EEENS7_ILi96EEENS7_ILi64EEEEEELi64ENS_6half_tEfNS_4arch4Sm80ELb0ELb1ELb0ELb0ELb0ELb0ELb1ELb1EEENS1_21CollectiveEpilogueFwdINS6_IJS8_SA_S9_EEENS6_IJNS7_ILi1EEESI_SI_EEESC_SE_Li128ELb0ELb1ELb1ELb0EEENS1_19SingleTileSchedulerILb0ELb1ELb1ELi128EEEEEEEEEvNT_6ParamsE --------------------------
	.section	.nv.shared._ZN7cutlass13device_kernelIN5flash19enable_sm80_to_sm89INS1_16FlashAttnFwdSm80INS1_25CollectiveMainloopFwdSm80ILi4ELi1ELb0EN4cute5tupleIJNS5_1CILi128EEENS7_ILi96EEENS7_ILi64EEEEEELi64ENS_6half_tEfNS_4arch4Sm80ELb0ELb1ELb0ELb0ELb0ELb0ELb1ELb1EEENS1_21CollectiveEpilogueFwdINS6_IJS8_SA_S9_EEENS6_IJNS7_ILi1EEESI_SI_EEESC_SE_Li128ELb0ELb1ELb1ELb0EEENS1_19SingleTileSchedulerILb0ELb1ELb1ELi128EEEEEEEEEvNT_6ParamsE,"aw",@nobits
	.sectionflags	@""
	.align	16


//--------------------- .nv.shared._ZN7cutlass13device_kernelIN5flash19enable_sm80_to_sm89INS1_16FlashAttnFwdSm80INS1_25CollectiveMainloopFwdSm80ILi4ELi1ELb0EN4cute5tupleIJNS5_1CILi128EEENS7_ILi80EEENS7_ILi64EEEEEELi64ENS_6half_tEfNS_4arch4Sm80ELb0ELb1ELb0ELb1ELb0ELb0ELb1ELb1EEENS1_21CollectiveEpilogueFwdINS6_IJS8_SA_S9_EEENS6_IJNS7_ILi1EEESI_SI_EEESC_SE_Li128ELb1ELb1ELb1ELb0EEENS1_36VarlenDynamicPersistentTileSchedulerILi128ELi80ELi128ELi128ELb1ELb1ELb0ELb1ELb0ELb1EEEEEEEEEvNT_6ParamsE --------------------------
	.section	.nv.shared._ZN7cutlass13device_kernelIN5flash19enable_sm80_to_sm89INS1_16FlashAttnFwdSm80INS1_25CollectiveMainloopFwdSm80ILi4ELi1ELb0EN4cute5tupleIJNS5_1CILi128EEENS7_ILi80EEENS7_ILi64EEEEEELi64ENS_6half_tEfNS_4arch4Sm80ELb0ELb1ELb0ELb1ELb0ELb0ELb1ELb1EEENS1_21CollectiveEpilogueFwdINS6_IJS8_SA_S9_EEENS6_IJNS7_ILi1EEESI_SI_EEESC_SE_Li128ELb1ELb1ELb1ELb0EEENS1_36VarlenDynamicPersistentTileSchedulerILi128ELi80ELi128ELi128ELb1ELb1ELb0ELb1ELb0ELb1EEEEEEEEEvNT_6ParamsE,"aw",@nobits
	.sectionflags	@""
	.align	16


//--------------------- .nv.shared._ZN7cutlass13device_kernelIN5flash19enable_sm80_to_sm89INS1_16FlashAttnFwdSm80INS1_25CollectiveMainloopFwdSm80ILi4ELi1ELb0EN4cute5tupleIJNS5_1CILi128EEENS7_ILi80EEENS7_ILi64EEEEEELi64ENS_6half_tEfNS_4arch4Sm80ELb0ELb1ELb0ELb1ELb0ELb1ELb1ELb1EEENS1_21CollectiveEpilogueFwdINS6_IJS8_SA_S9_EEENS6_IJNS7_ILi1EEESI_SI_EEESC_SE_Li128ELb1ELb1ELb1ELb0EEENS1_36VarlenDynamicPersistentTileSchedulerILi128ELi80ELi128ELi128ELb1ELb1ELb0ELb1ELb0ELb1EEEEEEEEEvNT_6ParamsE --------------------------
	.section	.nv.shared._ZN7cutlass13device_kernelIN5flash19enable_sm80_to_sm89INS1_16FlashAttnFwdSm80INS1_25CollectiveMainloopFwdSm80ILi4ELi1ELb0EN4cute5tupleIJNS5_1CILi128EEENS7_ILi80EEENS7_ILi64EEEEEELi64ENS_6half_tEfNS_4arch4Sm80ELb0ELb1ELb0ELb1ELb0ELb1ELb1ELb1EEENS1_21CollectiveEpilogueFwdINS6_IJS8_SA_S9_EEENS6_IJNS7_ILi1EEESI_SI_EEESC_SE_Li128ELb1ELb1ELb1ELb0EEENS1_36VarlenDynamicPersistentTileSchedulerILi128ELi80ELi128ELi128ELb1ELb1ELb0ELb1ELb0ELb1EEEEEEEEEvNT_6ParamsE,"aw",@nobits
	.sectionflags	@""
	.align	16


//--------------------- .nv.shared._ZN7cutlass13device_kernelIN5flash19enable_sm80_to_sm89INS1_16FlashAttnFwdSm80INS1_25CollectiveMainloopFwdSm80ILi4ELi1ELb0EN4cute5tupleIJNS5_1CILi128EEENS7_ILi112EEENS7_ILi64EEEEEELi64ENS_6half_tEfNS_4arch4Sm80ELb1ELb0ELb0ELb0ELb0ELb0ELb1ELb1EEENS1_21CollectiveEpilogueFwdINS6_IJS8_SA_S9_EEENS6_IJNS7_ILi1EEESI_SI_EEESC_SE_Li128ELb0ELb1ELb1ELb0EEENS1_30DynamicPersistentTileSchedulerILi128ELi128ELb1ELb1ELb0EEEEEEEEEvNT_6ParamsE --------------------------
	.section	.nv.shared._ZN7cutlass13device_kernelIN5flash19enable_sm80_to_sm89INS1_16FlashAttnFwdSm80INS1_25CollectiveMainloopFwdSm80ILi4ELi1ELb0EN4cute5tupleIJNS5_1CILi128EEENS7_ILi112EEENS7_ILi64EEEEEELi64ENS_6half_tEfNS_4arch4Sm80ELb1ELb0ELb0ELb0ELb0ELb0ELb1ELb1EEENS1_21CollectiveEpilogueFwdINS6_IJS8_SA_S9_EEENS6_IJNS7_ILi1EEESI_SI_EEESC_SE_Li128ELb0ELb1ELb1ELb0EEENS1_30DynamicPersistentTileSchedulerILi128ELi128ELb1ELb1ELb0EEEEEEEEEvNT_6ParamsE,"aw",@nobits
	.sectionflags	@""
	.align	16


//--------------------- .nv.shared._ZN7cutlass13device_kernelIN5flash19enable_sm80_to_sm89INS1_16FlashAttnFwdSm80INS1_25CollectiveMainloopFwdSm80ILi4ELi1ELb0EN4cute5tupleIJNS5_1CILi128EEENS7_ILi80EEENS7_ILi64EEEEEELi64ENS_6half_tEfNS_4arch4Sm80ELb1ELb0ELb0ELb1ELb0ELb0ELb1ELb1EEENS1_21CollectiveEpilogueFwdINS6_IJS8_SA_S9_EEENS6_IJNS7_ILi1EEESI_SI_EEESC_SE_Li128ELb1ELb1ELb1ELb0EEENS1_36VarlenDynamicPersistentTileSchedulerILi128ELi80ELi128ELi128ELb1ELb1ELb0ELb1ELb1ELb1EEEEEEEEEvNT_6ParamsE --------------------------
	.section	.nv.shared._ZN7cutlass13device_kernelIN5flash19enable_sm80_to_sm89INS1_16FlashAttnFwdSm80INS1_25CollectiveMainloopFwdSm80ILi4ELi1ELb0EN4cute5tupleIJNS5_1CILi128EEENS7_ILi80EEENS7_ILi64EEEEEELi64ENS_6half_tEfNS_4arch4Sm80ELb1ELb0ELb0ELb1ELb0ELb0ELb1ELb1EEENS1_21CollectiveEpilogueFwdINS6_IJS8_SA_S9_EEENS6_IJNS7_ILi1EEESI_SI_EEESC_SE_Li128ELb1ELb1ELb1ELb0EEENS1_36VarlenDynamicPersistentTileSchedulerILi128ELi80ELi128ELi128ELb1ELb1ELb0ELb1ELb1ELb1EEEEEEEEEvNT_6ParamsE,"aw",@nobits
	.sectionflags	@""
	.align	16


//--------------------- .nv.shared._ZN7cutlass13device_kernelIN5flash19enable_sm80_to_sm89INS1_16FlashAttnFwdSm80INS1_25CollectiveMainloopFwdSm80ILi4ELi1ELb0EN4cute5tupleIJNS5_1CILi128EEENS7_ILi80EEENS7_ILi64EEEEEELi64ENS_6half_tEfNS_4arch4Sm80ELb1ELb0ELb0ELb1ELb0ELb1ELb1ELb1EEENS1_21CollectiveEpilogueFwdINS6_IJS8_SA_S9_EEENS6_IJNS7_ILi1EEESI_SI_EEESC_SE_Li128ELb1ELb1ELb1ELb0EEENS1_36VarlenDynamicPersistentTileSchedulerILi128ELi80ELi128ELi128ELb1ELb1ELb0ELb1ELb1ELb1EEEEEEEEEvNT_6ParamsE --------------------------
	.section	.nv.shared._ZN7cutlass13device_kernelIN5flash19enable_sm80_to_sm89INS1_16FlashAttnFwdSm80INS1_25CollectiveMainloopFwdSm80ILi4ELi1ELb0EN4cute5tupleIJNS5_1CILi128EEENS7_ILi80EEENS7_ILi64EEEEEELi64ENS_6half_tEfNS_4arch4Sm80ELb1ELb0ELb0ELb1ELb0ELb1ELb1ELb1EEENS1_21CollectiveEpilogueFwdINS6_IJS8_SA_S9_EEENS6_IJNS7_ILi1EEESI_SI_EEESC_SE_Li128ELb1ELb1ELb1ELb0EEENS1_36VarlenDynamicPersistentTileSchedulerILi128ELi80ELi128ELi128ELb1ELb1ELb0ELb1ELb1ELb1EEEEEEEEEvNT_6ParamsE,"aw",@nobits
	.sectionflags	@""
	.align	16
